	.target	sm_90a

	.elftype	@"ET_EXEC"


//--------------------- .note.nv.tkinfo           --------------------------
	.section	.note.nv.tkinfo,"",@"SHT_NOTE"
	.sectionflags	@"SHF_NOTE_NV_TKINFO"
	.tkinfo
        /*0018*/ 	.word	0x00000002
        /*0030*/ 	.string	""
        /*0030*/ 	.string	"ptxas"
        /*0030*/ 	.string	"Cuda compilation tools, release 13.0, V13.0.88"
        /*0030*/ 	.string	"Build cuda_13.0.r13.0/compiler.36424714_0"
        /*0030*/ 	.string	"-arch sm_90a -m 64 "



//--------------------- .note.nv.cuinfo           --------------------------
	.section	.note.nv.cuinfo,"",@"SHT_NOTE"
	.sectionflags	@"SHF_NOTE_NV_CUINFO"
        /*0018*/ 	.short	0x0002
        /*001a*/ 	.short	0x005a
        /*001c*/ 	.short	0x0082
	.zero		2


//--------------------- .nv.info                  --------------------------
	.section	.nv.info,"",@"SHT_CUDA_INFO"
	.align	4


	//----- nvinfo : EIATTR_REGCOUNT
	.align		4
        /*0000*/ 	.byte	0x04, 0x2f
        /*0002*/ 	.short	(.L_23 - .L_22)
	.align		4
.L_22:
        /*0004*/ 	.word	index@(_ZN7cutlass13device_kernelIN5flash11enable_sm90INS1_16FlashAttnFwdSm90INS1_25CollectiveMainloopFwdSm90ILi2EN4cute5tupleIJNS5_1CILi1EEES8_S8_EEENS6_IJNS7_ILi128EEENS7_ILi112EEENS7_ILi192EEEEEELi192ENS_6half_tEfNS_4arch4Sm90ELb1ELb0ELb1ELb1ELb0ELb1ELb0ELb1ELb1ELb0ELb0ELb0EEENS1_21CollectiveEpilogueFwdINS6_IJSA_SC_SB_EEES9_SE_SG_Li256ELb1ELb0ELb0ELb0EEENS1_36VarlenDynamicPersistentTileSchedulerILi128ELi112ELi256ELi32ELb0ELb0ELb1ELb1ELb1ELb1EEEEEEEEEvNT_6ParamsE)
        /*0008*/ 	.word	0x000000a8


	//----- nvinfo : EIATTR_FRAME_SIZE
	.align		4
.L_23:
        /*000c*/ 	.byte	0x04, 0x11
        /*000e*/ 	.short	(.L_25 - .L_24)
	.align		4
.L_24:
        /*0010*/ 	.word	index@(_ZN7cutlass13device_kernelIN5flash11enable_sm90INS1_16FlashAttnFwdSm90INS1_25CollectiveMainloopFwdSm90ILi2EN4cute5tupleIJNS5_1CILi1EEES8_S8_EEENS6_IJNS7_ILi128EEENS7_ILi112EEENS7_ILi192EEEEEELi192ENS_6half_tEfNS_4arch4Sm90ELb1ELb0ELb1ELb1ELb0ELb1ELb0ELb1ELb1ELb0ELb0ELb0EEENS1_21CollectiveEpilogueFwdINS6_IJSA_SC_SB_EEES9_SE_SG_Li256ELb1ELb0ELb0ELb0EEENS1_36VarlenDynamicPersistentTileSchedulerILi128ELi112ELi256ELi32ELb0ELb0ELb1ELb1ELb1ELb1EEEEEEEEEvNT_6ParamsE)
        /*0014*/ 	.word	0x00000088


	//----- nvinfo : EIATTR_REGCOUNT
	.align		4
.L_25:
        /*0018*/ 	.byte	0x04, 0x2f
        /*001a*/ 	.short	(.L_27 - .L_26)
	.align		4
.L_26:
        /*001c*/ 	.word	index@(_ZN7cutlass13device_kernelIN5flash11enable_sm90INS1_16FlashAttnFwdSm90INS1_25CollectiveMainloopFwdSm90ILi2EN4cute5tupleIJNS5_1CILi1EEES8_S8_EEENS6_IJNS7_ILi128EEENS7_ILi112EEENS7_ILi192EEEEEELi192ENS_6half_tEfNS_4arch4Sm90ELb1ELb0ELb1ELb1ELb0ELb0ELb0ELb1ELb1ELb0ELb0ELb0EEENS1_21CollectiveEpilogueFwdINS6_IJSA_SC_SB_EEES9_SE_SG_Li256ELb1ELb0ELb0ELb0EEENS1_36VarlenDynamicPersistentTileSchedulerILi128ELi112ELi256ELi32ELb0ELb0ELb1ELb1ELb1ELb1EEEEEEEEEvNT_6ParamsE)
        /*0020*/ 	.word	0x000000a8


	//----- nvinfo : EIATTR_FRAME_SIZE
	.align		4
.L_27:
        /*0024*/ 	.byte	0x04, 0x11
        /*0026*/ 	.short	(.L_29 - .L_28)
	.align		4
.L_28:
        /*0028*/ 	.word	index@(_ZN7cutlass13device_kernelIN5flash11enable_sm90INS1_16FlashAttnFwdSm90INS1_25CollectiveMainloopFwdSm90ILi2EN4cute5tupleIJNS5_1CILi1EEES8_S8_EEENS6_IJNS7_ILi128EEENS7_ILi112EEENS7_ILi192EEEEEELi192ENS_6half_tEfNS_4arch4Sm90ELb1ELb0ELb1ELb1ELb0ELb0ELb0ELb1ELb1ELb0ELb0ELb0EEENS1_21CollectiveEpilogueFwdINS6_IJSA_SC_SB_EEES9_SE_SG_Li256ELb1ELb0ELb0ELb0EEENS1_36VarlenDynamicPersistentTileSchedulerILi128ELi112ELi256ELi32ELb0ELb0ELb1ELb1ELb1ELb1EEEEEEEEEvNT_6ParamsE)
        /*002c*/ 	.word	0x00000030


	//----- nvinfo : EIATTR_REGCOUNT
	.align		4
.L_29:
        /*0030*/ 	.byte	0x04, 0x2f
        /*0032*/ 	.short	(.L_31 - .L_30)
	.align		4
.L_30:
        /*0034*/ 	.word	index@(_ZN7cutlass13device_kernelIN5flash11enable_sm90INS1_16FlashAttnFwdSm90INS1_25CollectiveMainloopFwdSm90ILi2EN4cute5tupleIJNS5_1CILi1EEES8_S8_EEENS6_IJNS7_ILi128EEENS7_ILi112EEENS7_ILi192EEEEEELi192ENS_6half_tEfNS_4arch4Sm90ELb1ELb0ELb1ELb0ELb0ELb0ELb0ELb1ELb1ELb0ELb0ELb0EEENS1_21CollectiveEpilogueFwdINS6_IJSA_SC_SB_EEES9_SE_SG_Li256ELb0ELb0ELb0ELb0EEENS1_30DynamicPersistentTileSchedulerILi256ELi32ELb0ELb0ELb1EEEEEEEEEvNT_6ParamsE)
        /*0038*/ 	.word	0x000000a8


	//----- nvinfo : EIATTR_FRAME_SIZE
	.align		4
.L_31:
        /*003c*/ 	.byte	0x04, 0x11
        /*003e*/ 	.short	(.L_33 - .L_32)
	.align		4
.L_32:
        /*0040*/ 	.word	index@(_ZN7cutlass13device_kernelIN5flash11enable_sm90INS1_16FlashAttnFwdSm90INS1_25CollectiveMainloopFwdSm90ILi2EN4cute5tupleIJNS5_1CILi1EEES8_S8_EEENS6_IJNS7_ILi128EEENS7_ILi112EEENS7_ILi192EEEEEELi192ENS_6half_tEfNS_4arch4Sm90ELb1ELb0ELb1ELb0ELb0ELb0ELb0ELb1ELb1ELb0ELb0ELb0EEENS1_21CollectiveEpilogueFwdINS6_IJSA_SC_SB_EEES9_SE_SG_Li256ELb0ELb0ELb0ELb0EEENS1_30DynamicPersistentTileSchedulerILi256ELi32ELb0ELb0ELb1EEEEEEEEEvNT_6ParamsE)
        /*0044*/ 	.word	0x00000010


	//----- nvinfo : EIATTR_REGCOUNT
	.align		4
.L_33:
        /*0048*/ 	.byte	0x04, 0x2f
        /*004a*/ 	.short	(.L_35 - .L_34)
	.align		4
.L_34:
        /*004c*/ 	.word	index@(_ZN7cutlass13device_kernelIN5flash11enable_sm90INS1_16FlashAttnFwdSm90INS1_25CollectiveMainloopFwdSm90ILi2EN4cute5tupleIJNS5_1CILi1EEES8_S8_EEENS6_IJNS7_ILi128EEENS7_ILi96EEENS7_ILi192EEEEEELi192ENS_6half_tEfNS_4arch4Sm90ELb0ELb1ELb1ELb1ELb0ELb1ELb0ELb1ELb1ELb0ELb0ELb0EEENS1_21CollectiveEpilogueFwdINS6_IJSA_SC_SB_EEES9_SE_SG_Li256ELb1ELb0ELb0ELb0EEENS1_36VarlenDynamicPersistentTileSchedulerILi128ELi96ELi256ELi32ELb0ELb0ELb1ELb1ELb0ELb1EEEEEEEEEvNT_6ParamsE)
        /*0050*/ 	.word	0x000000a8


	//----- nvinfo : EIATTR_FRAME_SIZE
	.align		4
.L_35:
        /*0054*/ 	.byte	0x04, 0x11
        /*0056*/ 	.short	(.L_37 - .L_36)
	.align		4
.L_36:
        /*0058*/ 	.word	index@(_ZN7cutlass13device_kernelIN5flash11enable_sm90INS1_16FlashAttnFwdSm90INS1_25CollectiveMainloopFwdSm90ILi2EN4cute5tupleIJNS5_1CILi1EEES8_S8_EEENS6_IJNS7_ILi128EEENS7_ILi96EEENS7_ILi192EEEEEELi192ENS_6half_tEfNS_4arch4Sm90ELb0ELb1ELb1ELb1ELb0ELb1ELb0ELb1ELb1ELb0ELb0ELb0EEENS1_21CollectiveEpilogueFwdINS6_IJSA_SC_SB_EEES9_SE_SG_Li256ELb1ELb0ELb0ELb0EEENS1_36VarlenDynamicPersistentTileSchedulerILi128ELi96ELi256ELi32ELb0ELb0ELb1ELb1ELb0ELb1EEEEEEEEEvNT_6ParamsE)
        /*005c*/ 	.word	0x00000058


	//----- nvinfo : EIATTR_REGCOUNT
	.align		4
.L_37:
        /*0060*/ 	.byte	0x04, 0x2f
        /*0062*/ 	.short	(.L_39 - .L_38)
	.align		4
.L_38:
        /*0064*/ 	.word	index@(_ZN7cutlass13device_kernelIN5flash11enable_sm90INS1_16FlashAttnFwdSm90INS1_25CollectiveMainloopFwdSm90ILi2EN4cute5tupleIJNS5_1CILi1EEES8_S8_EEENS6_IJNS7_ILi128EEENS7_ILi96EEENS7_ILi192EEEEEELi192ENS_6half_tEfNS_4arch4Sm90ELb0ELb1ELb1ELb1ELb0ELb0ELb0ELb1ELb1ELb0ELb0ELb0EEENS1_21CollectiveEpilogueFwdINS6_IJSA_SC_SB_EEES9_SE_SG_Li256ELb1ELb0ELb0ELb0EEENS1_36VarlenDynamicPersistentTileSchedulerILi128ELi96ELi256ELi32ELb0ELb0ELb1ELb1ELb0ELb1EEEEEEEEEvNT_6ParamsE)
        /*0068*/ 	.word	0x000000a8


	//----- nvinfo : EIATTR_FRAME_SIZE
	.align		4
.L_39:
        /*006c*/ 	.byte	0x04, 0x11
        /*006e*/ 	.short	(.L_41 - .L_40)
	.align		4
.L_40:
        /*0070*/ 	.word	index@(_ZN7cutlass13device_kernelIN5flash11enable_sm90INS1_16FlashAttnFwdSm90INS1_25CollectiveMainloopFwdSm90ILi2EN4cute5tupleIJNS5_1CILi1EEES8_S8_EEENS6_IJNS7_ILi128EEENS7_ILi96EEENS7_ILi192EEEEEELi192ENS_6half_tEfNS_4arch4Sm90ELb0ELb1ELb1ELb1ELb0ELb0ELb0ELb1ELb1ELb0ELb0ELb0EEENS1_21CollectiveEpilogueFwdINS6_IJSA_SC_SB_EEES9_SE_SG_Li256ELb1ELb0ELb0ELb0EEENS1_36VarlenDynamicPersistentTileSchedulerILi128ELi96ELi256ELi32ELb0ELb0ELb1ELb1ELb0ELb1EEEEEEEEEvNT_6ParamsE)
        /*0074*/ 	.word	0x00000028


	//----- nvinfo : EIATTR_REGCOUNT
	.align		4
.L_41:
        /*0078*/ 	.byte	0x04, 0x2f
        /*007a*/ 	.short	(.L_43 - .L_42)
	.align		4
.L_42:
        /*007c*/ 	.word	index@(_ZN7cutlass13device_kernelIN5flash11enable_sm90INS1_16FlashAttnFwdSm90INS1_25CollectiveMainloopFwdSm90ILi2EN4cute5tupleIJNS5_1CILi1EEES8_S8_EEENS6_IJNS7_ILi128EEENS7_ILi96EEENS7_ILi192EEEEEELi192ENS_6half_tEfNS_4arch4Sm90ELb0ELb1ELb1ELb0ELb0ELb0ELb0ELb1ELb1ELb0ELb0ELb0EEENS1_21CollectiveEpilogueFwdINS6_IJSA_SC_SB_EEES9_SE_SG_Li256ELb0ELb0ELb0ELb0EEENS1_30DynamicPersistentTileSchedulerILi256ELi32ELb0ELb0ELb1EEEEEEEEEvNT_6ParamsE)
        /*0080*/ 	.word	0x000000a8


	//----- nvinfo : EIATTR_FRAME_SIZE
	.align		4
.L_43:
        /*0084*/ 	.byte	0x04, 0x11
        /*0086*/ 	.short	(.L_45 - .L_44)
	.align		4
.L_44:
        /*0088*/ 	.word	index@(_ZN7cutlass13device_kernelIN5flash11enable_sm90INS1_16FlashAttnFwdSm90INS1_25CollectiveMainloopFwdSm90ILi2EN4cute5tupleIJNS5_1CILi1EEES8_S8_EEENS6_IJNS7_ILi128EEENS7_ILi96EEENS7_ILi192EEEEEELi192ENS_6half_tEfNS_4arch4Sm90ELb0ELb1ELb1ELb0ELb0ELb0ELb0ELb1ELb1ELb0ELb0ELb0EEENS1_21CollectiveEpilogueFwdINS6_IJSA_SC_SB_EEES9_SE_SG_Li256ELb0ELb0ELb0ELb0EEENS1_30DynamicPersistentTileSchedulerILi256ELi32ELb0ELb0ELb1EEEEEEEEEvNT_6ParamsE)
        /*008c*/ 	.word	0x00000008


	//----- nvinfo : EIATTR_REGCOUNT
	.align		4
.L_45:
        /*0090*/ 	.byte	0x04, 0x2f
        /*0092*/ 	.short	(.L_47 - .L_46)
	.align		4
.L_46:
        /*0094*/ 	.word	index@(_ZN7cutlass13device_kernelIN5flash11enable_sm90INS1_16FlashAttnFwdSm90INS1_25CollectiveMainloopFwdSm90ILi2EN4cute5tupleIJNS5_1CILi1EEES8_S8_EEENS6_IJNS7_ILi128EEENS7_ILi112EEENS7_ILi192EEEEEELi192ENS_6half_tEfNS_4arch4Sm90ELb0ELb0ELb1ELb1ELb0ELb1ELb0ELb1ELb1ELb0ELb0ELb0EEENS1_21CollectiveEpilogueFwdINS6_IJSA_SC_SB_EEES9_SE_SG_Li256ELb1ELb0ELb0ELb0EEENS1_36VarlenDynamicPersistentTileSchedulerILi128ELi112ELi256ELi32ELb0ELb0ELb1ELb0ELb1ELb1EEEEEEEEEvNT_6ParamsE)
        /*0098*/ 	.word	0x000000a8


	//----- nvinfo : EIATTR_FRAME_SIZE
	.align		4
.L_47:
        /*009c*/ 	.byte	0x04, 0x11
        /*009e*/ 	.short	(.L_49 - .L_48)
	.align		4
.L_48:
        /*00a0*/ 	.word	index@(_ZN7cutlass13device_kernelIN5flash11enable_sm90INS1_16FlashAttnFwdSm90INS1_25CollectiveMainloopFwdSm90ILi2EN4cute5tupleIJNS5_1CILi1EEES8_S8_EEENS6_IJNS7_ILi128EEENS7_ILi112EEENS7_ILi192EEEEEELi192ENS_6half_tEfNS_4arch4Sm90ELb0ELb0ELb1ELb1ELb0ELb1ELb0ELb1ELb1ELb0ELb0ELb0EEENS1_21CollectiveEpilogueFwdINS6_IJSA_SC_SB_EEES9_SE_SG_Li256ELb1ELb0ELb0ELb0EEENS1_36VarlenDynamicPersistentTileSchedulerILi128ELi112ELi256ELi32ELb0ELb0ELb1ELb0ELb1ELb1EEEEEEEEEvNT_6ParamsE)
        /*00a4*/ 	.word	0x00000068


	//----- nvinfo : EIATTR_REGCOUNT
	.align		4
.L_49:
        /*00a8*/ 	.byte	0x04, 0x2f
        /*00aa*/ 	.short	(.L_51 - .L_50)
	.align		4
.L_50:
        /*00ac*/ 	.word	index@(_ZN7cutlass13device_kernelIN5flash11enable_sm90INS1_16FlashAttnFwdSm90INS1_25CollectiveMainloopFwdSm90ILi2EN4cute5tupleIJNS5_1CILi1EEES8_S8_EEENS6_IJNS7_ILi128EEENS7_ILi112EEENS7_ILi192EEEEEELi192ENS_6half_tEfNS_4arch4Sm90ELb0ELb0ELb1ELb1ELb0ELb0ELb0ELb1ELb1ELb0ELb0ELb0EEENS1_21CollectiveEpilogueFwdINS6_IJSA_SC_SB_EEES9_SE_SG_Li256ELb1ELb0ELb0ELb0EEENS1_36VarlenDynamicPersistentTileSchedulerILi128ELi112ELi256ELi32ELb0ELb0ELb1ELb0ELb1ELb1EEEEEEEEEvNT_6ParamsE)
        /*00b0*/ 	.word	0x000000a8


	//----- nvinfo : EIATTR_FRAME_SIZE
	.align		4
.L_51:
        /*00b4*/ 	.byte	0x04, 0x11
        /*00b6*/ 	.short	(.L_53 - .L_52)
	.align		4
.L_52:
        /*00b8*/ 	.word	index@(_ZN7cutlass13device_kernelIN5flash11enable_sm90INS1_16FlashAttnFwdSm90INS1_25CollectiveMainloopFwdSm90ILi2EN4cute5tupleIJNS5_1CILi1EEES8_S8_EEENS6_IJNS7_ILi128EEENS7_ILi112EEENS7_ILi192EEEEEELi192ENS_6half_tEfNS_4arch4Sm90ELb0ELb0ELb1ELb1ELb0ELb0ELb0ELb1ELb1ELb0ELb0ELb0EEENS1_21CollectiveEpilogueFwdINS6_IJSA_SC_SB_EEES9_SE_SG_Li256ELb1ELb0ELb0ELb0EEENS1_36VarlenDynamicPersistentTileSchedulerILi128ELi112ELi256ELi32ELb0ELb0ELb1ELb0ELb1ELb1EEEEEEEEEvNT_6ParamsE)
        /*00bc*/ 	.word	0x00000038


	//----- nvinfo : EIATTR_REGCOUNT
	.align		4
.L_53:
        /*00c0*/ 	.byte	0x04, 0x2f
        /*00c2*/ 	.short	(.L_55 - .L_54)
	.align		4
.L_54:
        /*00c4*/ 	.word	index@(_ZN7cutlass13device_kernelIN5flash11enable_sm90INS1_16FlashAttnFwdSm90INS1_25CollectiveMainloopFwdSm90ILi2EN4cute5tupleIJNS5_1CILi2EEENS7_ILi1EEES9_EEENS6_IJNS7_ILi128EEENS7_ILi112EEENS7_ILi192EEEEEELi192ENS_6half_tEfNS_4arch4Sm90ELb0ELb0ELb1ELb0ELb0ELb0ELb0ELb1ELb1ELb0ELb0ELb0EEENS1_21CollectiveEpilogueFwdINS6_IJSB_SD_SC_EEESA_SF_SH_Li256ELb0ELb0ELb0ELb0EEENS1_29StaticPersistentTileSchedulerILb0EEEEEEEEEvNT_6ParamsE)
        /*00c8*/ 	.word	0x000000a8


	//----- nvinfo : EIATTR_FRAME_SIZE
	.align		4
.L_55:
        /*00cc*/ 	.byte	0x04, 0x11
        /*00ce*/ 	.short	(.L_57 - .L_56)
	.align		4
.L_56:
        /*00d0*/ 	.word	index@(_ZN7cutlass13device_kernelIN5flash11enable_sm90INS1_16FlashAttnFwdSm90INS1_25CollectiveMainloopFwdSm90ILi2EN4cute5tupleIJNS5_1CILi2EEENS7_ILi1EEES9_EEENS6_IJNS7_ILi128EEENS7_ILi112EEENS7_ILi192EEEEEELi192ENS_6half_tEfNS_4arch4Sm90ELb0ELb0ELb1ELb0ELb0ELb0ELb0ELb1ELb1ELb0ELb0ELb0EEENS1_21CollectiveEpilogueFwdINS6_IJSB_SD_SC_EEESA_SF_SH_Li256ELb0ELb0ELb0ELb0EEENS1_29StaticPersistentTileSchedulerILb0EEEEEEEEEvNT_6ParamsE)
        /*00d4*/ 	.word	0x00000030


	//----- nvinfo : EIATTR_REGCOUNT
	.align		4
.L_57:
        /*00d8*/ 	.byte	0x04, 0x2f
        /*00da*/ 	.short	(.L_59 - .L_58)
	.align		4
.L_58:
        /*00dc*/ 	.word	index@(_ZN7cutlass13device_kernelIN5flash11enable_sm90INS1_16FlashAttnFwdSm90INS1_25CollectiveMainloopFwdSm90ILi2EN4cute5tupleIJNS5_1CILi1EEES8_S8_EEENS6_IJNS7_ILi128EEENS7_ILi112EEENS7_ILi192EEEEEELi192ENS_6half_tEfNS_4arch4Sm90ELb0ELb0ELb1ELb0ELb0ELb0ELb0ELb1ELb1ELb0ELb0ELb0EEENS1_21CollectiveEpilogueFwdINS6_IJSA_SC_SB_EEES9_SE_SG_Li256ELb0ELb0ELb0ELb0EEENS1_29StaticPersistentTileSchedulerILb0EEEEEEEEEvNT_6ParamsE)
        /*00e0*/ 	.word	0x000000a8


	//----- nvinfo : EIATTR_FRAME_SIZE
	.align		4
.L_59:
        /*00e4*/ 	.byte	0x04, 0x11
        /*00e6*/ 	.short	(.L_61 - .L_60)
	.align		4
.L_60:
        /*00e8*/ 	.word	index@(_ZN7cutlass13device_kernelIN5flash11enable_sm90INS1_16FlashAttnFwdSm90INS1_25CollectiveMainloopFwdSm90ILi2EN4cute5tupleIJNS5_1CILi1EEES8_S8_EEENS6_IJNS7_ILi128EEENS7_ILi112EEENS7_ILi192EEEEEELi192ENS_6half_tEfNS_4arch4Sm90ELb0ELb0ELb1ELb0ELb0ELb0ELb0ELb1ELb1ELb0ELb0ELb0EEENS1_21CollectiveEpilogueFwdINS6_IJSA_SC_SB_EEES9_SE_SG_Li256ELb0ELb0ELb0ELb0EEENS1_29StaticPersistentTileSchedulerILb0EEEEEEEEEvNT_6ParamsE)
        /*00ec*/ 	.word	0x00000020


	//----- nvinfo : EIATTR_MIN_STACK_SIZE
	.align		4
.L_61:
        /*00f0*/ 	.byte	0x04, 0x12
        /*00f2*/ 	.short	(.L_63 - .L_62)
	.align		4
.L_62:
        /*00f4*/ 	.word	index@(_ZN7cutlass13device_kernelIN5flash11enable_sm90INS1_16FlashAttnFwdSm90INS1_25CollectiveMainloopFwdSm90ILi2EN4cute5tupleIJNS5_1CILi1EEES8_S8_EEENS6_IJNS7_ILi128EEENS7_ILi112EEENS7_ILi192EEEEEELi192ENS_6half_tEfNS_4arch4Sm90ELb0ELb0ELb1ELb0ELb0ELb0ELb0ELb1ELb1ELb0ELb0ELb0EEENS1_21CollectiveEpilogueFwdINS6_IJSA_SC_SB_EEES9_SE_SG_Li256ELb0ELb0ELb0ELb0EEENS1_29StaticPersistentTileSchedulerILb0EEEEEEEEEvNT_6ParamsE)
        /*00f8*/ 	.word	0x00000020


	//----- nvinfo : EIATTR_MIN_STACK_SIZE
	.align		4
.L_63:
        /*00fc*/ 	.byte	0x04, 0x12
        /*00fe*/ 	.short	(.L_65 - .L_64)
	.align		4
.L_64:
        /*0100*/ 	.word	index@(_ZN7cutlass13device_kernelIN5flash11enable_sm90INS1_16FlashAttnFwdSm90INS1_25CollectiveMainloopFwdSm90ILi2EN4cute5tupleIJNS5_1CILi2EEENS7_ILi1EEES9_EEENS6_IJNS7_ILi128EEENS7_ILi112EEENS7_ILi192EEEEEELi192ENS_6half_tEfNS_4arch4Sm90ELb0ELb0ELb1ELb0ELb0ELb0ELb0ELb1ELb1ELb0ELb0ELb0EEENS1_21CollectiveEpilogueFwdINS6_IJSB_SD_SC_EEESA_SF_SH_Li256ELb0ELb0ELb0ELb0EEENS1_29StaticPersistentTileSchedulerILb0EEEEEEEEEvNT_6ParamsE)
        /*0104*/ 	.word	0x00000030


	//----- nvinfo : EIATTR_MIN_STACK_SIZE
	.align		4
.L_65:
        /*0108*/ 	.byte	0x04, 0x12
        /*010a*/ 	.short	(.L_67 - .L_66)
	.align		4
.L_66:
        /*010c*/ 	.word	index@(_ZN7cutlass13device_kernelIN5flash11enable_sm90INS1_16FlashAttnFwdSm90INS1_25CollectiveMainloopFwdSm90ILi2EN4cute5tupleIJNS5_1CILi1EEES8_S8_EEENS6_IJNS7_ILi128EEENS7_ILi112EEENS7_ILi192EEEEEELi192ENS_6half_tEfNS_4arch4Sm90ELb0ELb0ELb1ELb1ELb0ELb0ELb0ELb1ELb1ELb0ELb0ELb0EEENS1_21CollectiveEpilogueFwdINS6_IJSA_SC_SB_EEES9_SE_SG_Li256ELb1ELb0ELb0ELb0EEENS1_36VarlenDynamicPersistentTileSchedulerILi128ELi112ELi256ELi32ELb0ELb0ELb1ELb0ELb1ELb1EEEEEEEEEvNT_6ParamsE)
        /*0110*/ 	.word	0x00000038


	//----- nvinfo : EIATTR_MIN_STACK_SIZE
	.align		4
.L_67:
        /*0114*/ 	.byte	0x04, 0x12
        /*0116*/ 	.short	(.L_69 - .L_68)
	.align		4
.L_68:
        /*0118*/ 	.word	index@(_ZN7cutlass13device_kernelIN5flash11enable_sm90INS1_16FlashAttnFwdSm90INS1_25CollectiveMainloopFwdSm90ILi2EN4cute5tupleIJNS5_1CILi1EEES8_S8_EEENS6_IJNS7_ILi128EEENS7_ILi112EEENS7_ILi192EEEEEELi192ENS_6half_tEfNS_4arch4Sm90ELb0ELb0ELb1ELb1ELb0ELb1ELb0ELb1ELb1ELb0ELb0ELb0EEENS1_21CollectiveEpilogueFwdINS6_IJSA_SC_SB_EEES9_SE_SG_Li256ELb1ELb0ELb0ELb0EEENS1_36VarlenDynamicPersistentTileSchedulerILi128ELi112ELi256ELi32ELb0ELb0ELb1ELb0ELb1ELb1EEEEEEEEEvNT_6ParamsE)
        /*011c*/ 	.word	0x00000068


	//----- nvinfo : EIATTR_MIN_STACK_SIZE
	.align		4
.L_69:
        /*0120*/ 	.byte	0x04, 0x12
        /*0122*/ 	.short	(.L_71 - .L_70)
	.align		4
.L_70:
        /*0124*/ 	.word	index@(_ZN7cutlass13device_kernelIN5flash11enable_sm90INS1_16FlashAttnFwdSm90INS1_25CollectiveMainloopFwdSm90ILi2EN4cute5tupleIJNS5_1CILi1EEES8_S8_EEENS6_IJNS7_ILi128EEENS7_ILi96EEENS7_ILi192EEEEEELi192ENS_6half_tEfNS_4arch4Sm90ELb0ELb1ELb1ELb0ELb0ELb0ELb0ELb1ELb1ELb0ELb0ELb0EEENS1_21CollectiveEpilogueFwdINS6_IJSA_SC_SB_EEES9_SE_SG_Li256ELb0ELb0ELb0ELb0EEENS1_30DynamicPersistentTileSchedulerILi256ELi32ELb0ELb0ELb1EEEEEEEEEvNT_6ParamsE)
        /*0128*/ 	.word	0x00000008


	//----- nvinfo : EIATTR_MIN_STACK_SIZE
	.align		4
.L_71:
        /*012c*/ 	.byte	0x04, 0x12
        /*012e*/ 	.short	(.L_73 - .L_72)
	.align		4
.L_72:
        /*0130*/ 	.word	index@(_ZN7cutlass13device_kernelIN5flash11enable_sm90INS1_16FlashAttnFwdSm90INS1_25CollectiveMainloopFwdSm90ILi2EN4cute5tupleIJNS5_1CILi1EEES8_S8_EEENS6_IJNS7_ILi128EEENS7_ILi96EEENS7_ILi192EEEEEELi192ENS_6half_tEfNS_4arch4Sm90ELb0ELb1ELb1ELb1ELb0ELb0ELb0ELb1ELb1ELb0ELb0ELb0EEENS1_21CollectiveEpilogueFwdINS6_IJSA_SC_SB_EEES9_SE_SG_Li256ELb1ELb0ELb0ELb0EEENS1_36VarlenDynamicPersistentTileSchedulerILi128ELi96ELi256ELi32ELb0ELb0ELb1ELb1ELb0ELb1EEEEEEEEEvNT_6ParamsE)
        /*0134*/ 	.word	0x00000028


	//----- nvinfo : EIATTR_MIN_STACK_SIZE
	.align		4
.L_73:
        /*0138*/ 	.byte	0x04, 0x12
        /*013a*/ 	.short	(.L_75 - .L_74)
	.align		4
.L_74:
        /*013c*/ 	.word	index@(_ZN7cutlass13device_kernelIN5flash11enable_sm90INS1_16FlashAttnFwdSm90INS1_25CollectiveMainloopFwdSm90ILi2EN4cute5tupleIJNS5_1CILi1EEES8_S8_EEENS6_IJNS7_ILi128EEENS7_ILi96EEENS7_ILi192EEEEEELi192ENS_6half_tEfNS_4arch4Sm90ELb0ELb1ELb1ELb1ELb0ELb1ELb0ELb1ELb1ELb0ELb0ELb0EEENS1_21CollectiveEpilogueFwdINS6_IJSA_SC_SB_EEES9_SE_SG_Li256ELb1ELb0ELb0ELb0EEENS1_36VarlenDynamicPersistentTileSchedulerILi128ELi96ELi256ELi32ELb0ELb0ELb1ELb1ELb0ELb1EEEEEEEEEvNT_6ParamsE)
        /*0140*/ 	.word	0x00000058


	//----- nvinfo : EIATTR_MIN_STACK_SIZE
	.align		4
.L_75:
        /*0144*/ 	.byte	0x04, 0x12
        /*0146*/ 	.short	(.L_77 - .L_76)
	.align		4
.L_76:
        /*0148*/ 	.word	index@(_ZN7cutlass13device_kernelIN5flash11enable_sm90INS1_16FlashAttnFwdSm90INS1_25CollectiveMainloopFwdSm90ILi2EN4cute5tupleIJNS5_1CILi1EEES8_S8_EEENS6_IJNS7_ILi128EEENS7_ILi112EEENS7_ILi192EEEEEELi192ENS_6half_tEfNS_4arch4Sm90ELb1ELb0ELb1ELb0ELb0ELb0ELb0ELb1ELb1ELb0ELb0ELb0EEENS1_21CollectiveEpilogueFwdINS6_IJSA_SC_SB_EEES9_SE_SG_Li256ELb0ELb0ELb0ELb0EEENS1_30DynamicPersistentTileSchedulerILi256ELi32ELb0ELb0ELb1EEEEEEEEEvNT_6ParamsE)
        /*014c*/ 	.word	0x00000010


	//----- nvinfo : EIATTR_MIN_STACK_SIZE
	.align		4
.L_77:
        /*0150*/ 	.byte	0x04, 0x12
        /*0152*/ 	.short	(.L_79 - .L_78)
	.align		4
.L_78:
        /*0154*/ 	.word	index@(_ZN7cutlass13device_kernelIN5flash11enable_sm90INS1_16FlashAttnFwdSm90INS1_25CollectiveMainloopFwdSm90ILi2EN4cute5tupleIJNS5_1CILi1EEES8_S8_EEENS6_IJNS7_ILi128EEENS7_ILi112EEENS7_ILi192EEEEEELi192ENS_6half_tEfNS_4arch4Sm90ELb1ELb0ELb1ELb1ELb0ELb0ELb0ELb1ELb1ELb0ELb0ELb0EEENS1_21CollectiveEpilogueFwdINS6_IJSA_SC_SB_EEES9_SE_SG_Li256ELb1ELb0ELb0ELb0EEENS1_36VarlenDynamicPersistentTileSchedulerILi128ELi112ELi256ELi32ELb0ELb0ELb1ELb1ELb1ELb1EEEEEEEEEvNT_6ParamsE)
        /*0158*/ 	.word	0x00000030


	//----- nvinfo : EIATTR_MIN_STACK_SIZE
	.align		4
.L_79:
        /*015c*/ 	.byte	0x04, 0x12
        /*015e*/ 	.short	(.L_81 - .L_80)
	.align		4
.L_80:
        /*0160*/ 	.word	index@(_ZN7cutlass13device_kernelIN5flash11enable_sm90INS1_16FlashAttnFwdSm90INS1_25CollectiveMainloopFwdSm90ILi2EN4cute5tupleIJNS5_1CILi1EEES8_S8_EEENS6_IJNS7_ILi128EEENS7_ILi112EEENS7_ILi192EEEEEELi192ENS_6half_tEfNS_4arch4Sm90ELb1ELb0ELb1ELb1ELb0ELb1ELb0ELb1ELb1ELb0ELb0ELb0EEENS1_21CollectiveEpilogueFwdINS6_IJSA_SC_SB_EEES9_SE_SG_Li256ELb1ELb0ELb0ELb0EEENS1_36VarlenDynamicPersistentTileSchedulerILi128ELi112ELi256ELi32ELb0ELb0ELb1ELb1ELb1ELb1EEEEEEEEEvNT_6ParamsE)
        /*0164*/ 	.word	0x00000088
.L_81:


//--------------------- .nv.compat                --------------------------
	.section	.nv.compat,"",@"SHT_CUDA_COMPAT_INFO"
	.align	4
        /*0000*/ 	.byte	0x02, 0x09, 0x01, 0x00, 0x02, 0x02, 0x04, 0x00, 0x02, 0x05, 0x05, 0x00, 0x03, 0x07, 0x01, 0x01
        /*0010*/ 	.byte	0x02, 0x03, 0x01, 0x00, 0x02, 0x06, 0x01, 0x00, 0x04, 0x0b, 0x08, 0x00, 0x00, 0x00, 0x00, 0x00
        /*0020*/ 	.byte	0x00, 0x00, 0x00, 0x00


//--------------------- .nv.info._ZN7cutlass13device_kernelIN5flash11enable_sm90INS1_16FlashAttnFwdSm90INS1_25CollectiveMainloopFwdSm90ILi2EN4cute5tupleIJNS5_1CILi1EEES8_S8_EEENS6_IJNS7_ILi128EEENS7_ILi112EEENS7_ILi192EEEEEELi192ENS_6half_tEfNS_4arch4Sm90ELb0ELb0ELb1ELb0ELb0ELb0ELb0ELb1ELb1ELb0ELb0ELb0EEENS1_21CollectiveEpilogueFwdINS6_IJSA_SC_SB_EEES9_SE_SG_Li256ELb0ELb0ELb0ELb0EEENS1_29StaticPersistentTileSchedulerILb0EEEEEEEEEvNT_6ParamsE --------------------------
	.section	.nv.info._ZN7cutlass13device_kernelIN5flash11enable_sm90INS1_16FlashAttnFwdSm90INS1_25CollectiveMainloopFwdSm90ILi2EN4cute5tupleIJNS5_1CILi1EEES8_S8_EEENS6_IJNS7_ILi128EEENS7_ILi112EEENS7_ILi192EEEEEELi192ENS_6half_tEfNS_4arch4Sm90ELb0ELb0ELb1ELb0ELb0ELb0ELb0ELb1ELb1ELb0ELb0ELb0EEENS1_21CollectiveEpilogueFwdINS6_IJSA_SC_SB_EEES9_SE_SG_Li256ELb0ELb0ELb0ELb0EEENS1_29StaticPersistentTileSchedulerILb0EEEEEEEEEvNT_6ParamsE,"",@"SHT_CUDA_INFO"
	.sectionflags	@""
	.align	4


	//----- nvinfo : EIATTR_CUDA_API_VERSION
	.align		4
        /*0000*/ 	.byte	0x04, 0x37
        /*0002*/ 	.short	(.L_83 - .L_82)
.L_82:
        /*0004*/ 	.word	0x00000082


	//----- nvinfo : EIATTR_KPARAM_INFO
	.align		4
.L_83:
        /*0008*/ 	.byte	0x04, 0x17
        /*000a*/ 	.short	(.L_85 - .L_84)
.L_84:
        /*000c*/ 	.word	0x00000000
        /*0010*/ 	.short	0x0000
        /*0012*/ 	.short	0x0070
        /*0014*/ 	.byte	0x00, 0xf0, 0x01, 0x2e


	//----- nvinfo : EIATTR_SPARSE_MMA_MASK
	.align		4
.L_85:
        /*0018*/ 	.byte	0x03, 0x50
        /*001a*/ 	.short	0x0000


	//----- nvinfo : EIATTR_MAXREG_COUNT
	.align		4
        /*001c*/ 	.byte	0x03, 0x1b
        /*001e*/ 	.short	0x00a8


	//----- nvinfo : EIATTR_NUM_BARRIERS
	.align		4
        /*0020*/ 	.byte	0x02, 0x4c
        /*0022*/ 	.byte	0x09
	.zero		1


	//----- nvinfo : EIATTR_EXTERNS
	.align		4
        /*0024*/ 	.byte	0x04, 0x0f
        /*0026*/ 	.short	(.L_87 - .L_86)


	//   ....[0]....
	.align		4
.L_86:
        /*0028*/ 	.word	index@(__assertfail)


	//----- nvinfo : EIATTR_ANNOTATIONS
	.align		4
.L_87:
        /*002c*/ 	.byte	0x04, 0x55
        /*002e*/ 	.short	(.L_89 - .L_88)


	//   ....[0]....
.L_88:
        /*0030*/ 	.word	0x00000001
        /*0034*/ 	.byte	0x70, 0x09, 0x00, 0x00, 0x01, 0x00, 0x00, 0x00, 0x30, 0x0a, 0x00, 0x00, 0x01, 0x00, 0x00, 0x00
        /* <DEDUP_REMOVED lines=12> */
        /*0104*/ 	.byte	0x30, 0xf1, 0x00, 0x00, 0x01, 0x00, 0x00, 0x00, 0xd0, 0xf2, 0x00, 0x00


	//----- nvinfo : EIATTR_MERCURY_ISA_VERSION
	.align		4
.L_89:
        /*0110*/ 	.byte	0x03, 0x5f
        /*0112*/ 	.short	0x0101


	//----- nvinfo : EIATTR_INT_WARP_WIDE_INSTR_OFFSETS
	.align		4
        /*0114*/ 	.byte	0x04, 0x31
        /*0116*/ 	.short	(.L_91 - .L_90)


	//   ....[0]....
.L_90:
        /*0118*/ 	.word	0x00000190


	//   ....[1]....
        /*011c*/ 	.word	0x000001c0


	//   ....[2]....
        /*0120*/ 	.word	0x000001d0


	//   ....[3]....
        /*0124*/ 	.word	0x0000ca80


	//   ....[4]....
        /*0128*/ 	.word	0x0000cab0


	//   ....[5]....
        /*012c*/ 	.word	0x0000cb80


	//   ....[6]....
        /*0130*/ 	.word	0x0000cc50


	//----- nvinfo : EIATTR_COOP_GROUP_MASK_REGIDS
	.align		4
.L_91:
        /*0134*/ 	.byte	0x04, 0x29
        /*0136*/ 	.short	(.L_93 - .L_92)


	//   ....[0]....
.L_92:
        /*0138*/ 	.word	0xffffffff


	//   ....[1]....
        /*013c*/ 	.word	0xffffffff


	//   ....[2]....
        /*0140*/ 	.word	0xffffffff


	//   ....[3]....
        /*0144*/ 	.word	0xffffffff


	//   ....[4]....
        /*0148*/ 	.word	0xffffffff


	//   ....[5]....
        /*014c*/ 	.word	0xffffffff


	//   ....[6]....
        /*0150*/ 	.word	0xffffffff


	//   ....[7]....
        /*0154*/ 	.word	0xffffffff


	//   ....[8]....
        /*0158*/ 	.word	0xffffffff


	//   ....[9]....
        /*015c*/ 	.word	0xffffffff


	//   ....[10]....
        /*0160*/ 	.word	0xffffffff


	//   ....[11]....
        /*0164*/ 	.word	0xffffffff


	//   ....[12]....
        /*0168*/ 	.word	0xffffffff


	//   ....[13]....
        /*016c*/ 	.word	0xffffffff


	//   ....[14]....
        /*0170*/ 	.word	0xffffffff


	//   ....[15]....
        /*0174*/ 	.word	0xffffffff


	//   ....[16]....
        /*0178*/ 	.word	0xffffffff


	//   ....[17]....
        /*017c*/ 	.word	0xffffffff


	//   ....[18]....
        /*0180*/ 	.word	0xffffffff


	//   ....[19]....
        /*0184*/ 	.word	0xffffffff


	//   ....[20]....
        /*0188*/ 	.word	0xffffffff


	//   ....[21]....
        /*018c*/ 	.word	0xffffffff


	//   ....[22]....
        /*0190*/ 	.word	0xffffffff


	//   ....[23]....
        /*0194*/ 	.word	0x0500000f


	//   ....[24]....
        /*0198*/ 	.word	0x0500000f


	//----- nvinfo : EIATTR_COOP_GROUP_INSTR_OFFSETS
	.align		4
.L_93:
        /*019c*/ 	.byte	0x04, 0x28
        /*019e*/ 	.short	(.L_95 - .L_94)


	//   ....[0]....
.L_94:
        /*01a0*/ 	.word	0x00000060


	//   ....[1]....
        /*01a4*/ 	.word	0x000001a0


	//   ....[2]....
        /*01a8*/ 	.word	0x000001f0


	//   ....[3]....
        /*01ac*/ 	.word	0x000003e0


	//   ....[4]....
        /*01b0*/ 	.word	0x00000540


	//   ....[5]....
        /*01b4*/ 	.word	0x00000660


	//   ....[6]....
        /*01b8*/ 	.word	0x000007c0


	//   ....[7]....
        /*01bc*/ 	.word	0x00000db0


	//   ....[8]....
        /*01c0*/ 	.word	0x00004990


	//   ....[9]....
        /*01c4*/ 	.word	0x00004a30


	//   ....[10]....
        /*01c8*/ 	.word	0x00004dd0


	//   ....[11]....
        /*01cc*/ 	.word	0x00004e90


	//   ....[12]....
        /*01d0*/ 	.word	0x000091d0


	//   ....[13]....
        /*01d4*/ 	.word	0x00009200


	//   ....[14]....
        /*01d8*/ 	.word	0x00009620


	//   ....[15]....
        /*01dc*/ 	.word	0x00009710


	//   ....[16]....
        /*01e0*/ 	.word	0x0000a950


	//   ....[17]....
        /*01e4*/ 	.word	0x0000a990


	//   ....[18]....
        /*01e8*/ 	.word	0x0000ab90


	//   ....[19]....
        /*01ec*/ 	.word	0x0000ac40


	//   ....[20]....
        /*01f0*/ 	.word	0x0000bcd0


	//   ....[21]....
        /*01f4*/ 	.word	0x0000c210


	//   ....[22]....
        /*01f8*/ 	.word	0x0000f250


	//   ....[23]....
        /*01fc*/ 	.word	0x0000f760


	//   ....[24]....
        /*0200*/ 	.word	0x0000fc00


	//----- nvinfo : EIATTR_REG_RECONFIG
	.align		4
.L_95:
        /*0204*/ 	.byte	0x01, 0x54
	.zero		2


	//----- nvinfo : EIATTR_SYSCALL_OFFSETS
	.align		4
        /*0208*/ 	.byte	0x04, 0x46
        /*020a*/ 	.short	(.L_97 - .L_96)


	//   ....[0]....
.L_96:
        /*020c*/ 	.word	0x00001140


	//   ....[1]....
        /*0210*/ 	.word	0x0000c690


	//   ....[2]....
        /*0214*/ 	.word	0x0000c7d0


	//   ....[3]....
        /*0218*/ 	.word	0x0000c8d0


	//----- nvinfo : EIATTR_MBARRIER_INSTR_OFFSETS
	.align		4
.L_97:
        /*021c*/ 	.byte	0x04, 0x39
        /*021e*/ 	.short	(.L_99 - .L_98)


	//   ....[0]....
.L_98:
        /*0220*/ 	.word	0x00000290
        /*0224*/ 	.word	0x000000ff
        /*0228*/ 	.word	0x00036800
        /*022c*/ 	.short	0x0100
        /*022e*/ 	.byte	0x06
	.zero		1


	//   ....[1]....
        /*0230*/ 	.word	0x000002a0
        /*0234*/ 	.word	0x000000ff
        /*0238*/ 	.word	0x00036820
        /*023c*/ 	.short	0x0100
        /*023e*/ 	.byte	0x06
	.zero		1


	//   ....[2]....
        /*0240*/ 	.word	0x00000390
        /*0244*/ 	.word	0x000000ff
        /*0248*/ 	.word	0x00036830
        /*024c*/ 	.short	0x0100
        /*024e*/ 	.byte	0x08
	.zero		1


	//   ....[3]....
        /*0250*/ 	.word	0x000003a0
        /*0254*/ 	.word	0x000000ff
        /*0258*/ 	.word	0x00036840
        /*025c*/ 	.short	0x0100
        /*025e*/ 	.byte	0x08
	.zero		1


	//   ....[4]....
        /*0260*/ 	.word	0x000003b0
        /*0264*/ 	.word	0x000000ff
        /*0268*/ 	.word	0x00036838
        /*026c*/ 	.short	0x0100
        /*026e*/ 	.byte	0x08
	.zero		1


	//   ....[5]....
        /*0270*/ 	.word	0x000003c0
        /*0274*/ 	.word	0x000000ff
        /*0278*/ 	.word	0x00036848
        /*027c*/ 	.short	0x0100
        /*027e*/ 	.byte	0x08
	.zero		1


	//   ....[6]....
        /*0280*/ 	.word	0x000004f0
        /*0284*/ 	.word	0x000000ff
        /*0288*/ 	.word	0x00036850
        /*028c*/ 	.short	0x0100
        /*028e*/ 	.byte	0x08
	.zero		1


	//   ....[7]....
        /*0290*/ 	.word	0x00000500
        /*0294*/ 	.word	0x000000ff
        /*0298*/ 	.word	0x00036860
        /*029c*/ 	.short	0x0100
        /*029e*/ 	.byte	0x08
	.zero		1


	//   ....[8]....
        /*02a0*/ 	.word	0x00000510
        /*02a4*/ 	.word	0x000000ff
        /*02a8*/ 	.word	0x00036858
        /*02ac*/ 	.short	0x0100
        /*02ae*/ 	.byte	0x08
	.zero		1


	//   ....[9]....
        /*02b0*/ 	.word	0x00000520
        /*02b4*/ 	.word	0x000000ff
        /*02b8*/ 	.word	0x00036868
        /*02bc*/ 	.short	0x0100
        /*02be*/ 	.byte	0x08
	.zero		1


	//   ....[10]....
        /*02c0*/ 	.word	0x00000610
        /*02c4*/ 	.word	0x000000ff
        /*02c8*/ 	.word	0x00036870
        /*02cc*/ 	.short	0x0100
        /*02ce*/ 	.byte	0x06
	.zero		1


	//   ....[11]....
        /*02d0*/ 	.word	0x00000620
        /*02d4*/ 	.word	0x000000ff
        /*02d8*/ 	.word	0x00036880
        /*02dc*/ 	.short	0x0100
        /*02de*/ 	.byte	0x06
	.zero		1


	//   ....[12]....
        /*02e0*/ 	.word	0x00000630
        /*02e4*/ 	.word	0x000000ff
        /*02e8*/ 	.word	0x00036878
        /*02ec*/ 	.short	0x0100
        /*02ee*/ 	.byte	0x06
	.zero		1


	//   ....[13]....
        /*02f0*/ 	.word	0x00000640
        /*02f4*/ 	.word	0x000000ff
        /*02f8*/ 	.word	0x00036888
        /*02fc*/ 	.short	0x0100
        /*02fe*/ 	.byte	0x06
	.zero		1


	//   ....[14]....
        /*0300*/ 	.word	0x00000770
        /*0304*/ 	.word	0x000000ff
        /*0308*/ 	.word	0x00036890
        /*030c*/ 	.short	0x0100
        /*030e*/ 	.byte	0x08
	.zero		1


	//   ....[15]....
        /*0310*/ 	.word	0x00000780
        /*0314*/ 	.word	0x000000ff
        /*0318*/ 	.word	0x000368a0
        /*031c*/ 	.short	0x0100
        /*031e*/ 	.byte	0x08
	.zero		1


	//   ....[16]....
        /*0320*/ 	.word	0x00000790
        /*0324*/ 	.word	0x000000ff
        /*0328*/ 	.word	0x00036898
        /*032c*/ 	.short	0x0100
        /*032e*/ 	.byte	0x08
	.zero		1


	//   ....[17]....
        /*0330*/ 	.word	0x000007a0
        /*0334*/ 	.word	0x000000ff
        /*0338*/ 	.word	0x000368a8
        /*033c*/ 	.short	0x0100
        /*033e*/ 	.byte	0x08
	.zero		1


	//   ....[18]....
        /*0340*/ 	.word	0x000008d0
        /*0344*/ 	.word	0x000000ff
        /*0348*/ 	.word	0x000368b0
        /*034c*/ 	.short	0x0100
        /*034e*/ 	.byte	0x08
	.zero		1


	//   ....[19]....
        /*0350*/ 	.word	0x000008e0
        /*0354*/ 	.word	0x000000ff
        /*0358*/ 	.word	0x000368c0
        /*035c*/ 	.short	0x0100
        /*035e*/ 	.byte	0x08
	.zero		1


	//   ....[20]....
        /*0360*/ 	.word	0x000008f0
        /*0364*/ 	.word	0x000000ff
        /*0368*/ 	.word	0x000368b8
        /*036c*/ 	.short	0x0100
        /*036e*/ 	.byte	0x08
	.zero		1


	//   ....[21]....
        /*0370*/ 	.word	0x00000900
        /*0374*/ 	.word	0x000000ff
        /*0378*/ 	.word	0x000368c8
        /*037c*/ 	.short	0x0100
        /*037e*/ 	.byte	0x08
	.zero		1


	//   ....[22]....
        /*0380*/ 	.word	0x000011d0
        /*0384*/ 	.word	0x000000ff
        /*0388*/ 	.word	0x00036800
        /*038c*/ 	.short	0x010a
        /*038e*/ 	.byte	0x06
	.zero		1


	//   ....[23]....
        /*0390*/ 	.word	0x00001270
        /*0394*/ 	.word	0x00000000
        /*0398*/ 	.word	0x00036830
        /*039c*/ 	.short	0x010a
        /*039e*/ 	.byte	0x3f
	.zero		1


	//   ....[24]....
        /*03a0*/ 	.word	0x000012f0
        /*03a4*/ 	.word	0x00000000
        /*03a8*/ 	.word	0x00036830
        /*03ac*/ 	.short	0x010a
        /*03ae*/ 	.byte	0x3f
	.zero		1


	//   ....[25]....
        /*03b0*/ 	.word	0x00004670
        /*03b4*/ 	.word	0x00000000
        /*03b8*/ 	.word	0x00000000
        /*03bc*/ 	.short	0x0101
        /*03be*/ 	.byte	0x3f
	.zero		1


	//   ....[26]....
        /*03c0*/ 	.word	0x00006090
        /*03c4*/ 	.word	0x000000ff
        /*03c8*/ 	.word	0x00036830
        /*03cc*/ 	.short	0x010a
        /*03ce*/ 	.byte	0x3c
	.zero		1


	//   ....[27]....
        /*03d0*/ 	.word	0x000060d0
        /*03d4*/ 	.word	0x000000ff
        /*03d8*/ 	.word	0x00036830
        /*03dc*/ 	.short	0x010a
        /*03de*/ 	.byte	0x3c
	.zero		1


	//   ....[28]....
        /*03e0*/ 	.word	0x00008670
        /*03e4*/ 	.word	0x000000ff
        /*03e8*/ 	.word	0x00036850
        /*03ec*/ 	.short	0x010a
        /*03ee*/ 	.byte	0x04
	.zero		1


	//   ....[29]....
        /*03f0*/ 	.word	0x000086b0
        /*03f4*/ 	.word	0x000000ff
        /*03f8*/ 	.word	0x00036850
        /*03fc*/ 	.short	0x010a
        /*03fe*/ 	.byte	0x04
	.zero		1


	//   ....[30]....
        /*0400*/ 	.word	0x00009ca0
        /*0404*/ 	.word	0x0000000d
        /*0408*/ 	.word	0x00000000
        /*040c*/ 	.short	0x0101
        /*040e*/ 	.byte	0x3f
	.zero		1


	//   ....[31]....
        /*0410*/ 	.word	0x00009cf0
        /*0414*/ 	.word	0x00000015
        /*0418*/ 	.word	0x00000000
        /*041c*/ 	.short	0x0101
        /*041e*/ 	.byte	0x3f
	.zero		1


	//   ....[32]....
        /*0420*/ 	.word	0x0000a8c0
        /*0424*/ 	.word	0x000000ff
        /*0428*/ 	.word	0x00036850
        /*042c*/ 	.short	0x010a
        /*042e*/ 	.byte	0x07
	.zero		1


	//   ....[33]....
        /*0430*/ 	.word	0x0000a900
        /*0434*/ 	.word	0x000000ff
        /*0438*/ 	.word	0x00036850
        /*043c*/ 	.short	0x010a
        /*043e*/ 	.byte	0x07
	.zero		1


	//   ....[34]....
        /*0440*/ 	.word	0x0000b3d0
        /*0444*/ 	.word	0x0000000b
        /*0448*/ 	.word	0x00000000
        /*044c*/ 	.short	0x0101
        /*044e*/ 	.byte	0x3f
	.zero		1


	//   ....[35]....
        /*0450*/ 	.word	0x0000c0d0
        /*0454*/ 	.word	0x000000ff
        /*0458*/ 	.word	0x00000000
        /*045c*/ 	.short	0x0101
        /*045e*/ 	.byte	0x06
	.zero		1


	//   ....[36]....
        /*0460*/ 	.word	0x0000cf90
        /*0464*/ 	.word	0x00000006
        /*0468*/ 	.word	0x00036840
        /*046c*/ 	.short	0x010a
        /*046e*/ 	.byte	0x3f
	.zero		1


	//   ....[37]....
        /*0470*/ 	.word	0x0000d4f0
        /*0474*/ 	.word	0x00000009
        /*0478*/ 	.word	0x00036820
        /*047c*/ 	.short	0x010a
        /*047e*/ 	.byte	0x3f
	.zero		1


	//   ....[38]....
        /*0480*/ 	.word	0x0000d7d0
        /*0484*/ 	.word	0x00000002
        /*0488*/ 	.word	0x00036840
        /*048c*/ 	.short	0x010a
        /*048e*/ 	.byte	0x3f
	.zero		1


	//   ....[39]....
        /*0490*/ 	.word	0x0000da90
        /*0494*/ 	.word	0x00000002
        /*0498*/ 	.word	0x00000060
        /*049c*/ 	.short	0x010a
        /*049e*/ 	.byte	0x3f
	.zero		1


	//   ....[40]....
        /*04a0*/ 	.word	0x0000e020
        /*04a4*/ 	.word	0x00000002
        /*04a8*/ 	.word	0x00036840
        /*04ac*/ 	.short	0x010a
        /*04ae*/ 	.byte	0x3f
	.zero		1


	//   ....[41]....
        /*04b0*/ 	.word	0x0000e2e0
        /*04b4*/ 	.word	0x00000002
        /*04b8*/ 	.word	0x00000060
        /*04bc*/ 	.short	0x010a
        /*04be*/ 	.byte	0x3f
	.zero		1


	//   ....[42]....
        /*04c0*/ 	.word	0x0000e7a0
        /*04c4*/ 	.word	0x00000002
        /*04c8*/ 	.word	0x00036840
        /*04cc*/ 	.short	0x010a
        /*04ce*/ 	.byte	0x3f
	.zero		1


	//   ....[43]....
        /*04d0*/ 	.word	0x0000ea80
        /*04d4*/ 	.word	0x00000002
        /*04d8*/ 	.word	0x00000060
        /*04dc*/ 	.short	0x010a
        /*04de*/ 	.byte	0x3f
	.zero		1


	//   ....[44]....
        /*04e0*/ 	.word	0x0000edf0
        /*04e4*/ 	.word	0x00000003
        /*04e8*/ 	.word	0x00036860
        /*04ec*/ 	.short	0x010a
        /*04ee*/ 	.byte	0x3f
	.zero		1


	//   ....[45]....
        /*04f0*/ 	.word	0x0000f1d0
        /*04f4*/ 	.word	0x00000000
        /*04f8*/ 	.word	0x00036820
        /*04fc*/ 	.short	0x010a
        /*04fe*/ 	.byte	0x3f
	.zero		1


	//   ....[46]....
        /*0500*/ 	.word	0x0000f390
        /*0504*/ 	.word	0x00000006
        /*0508*/ 	.word	0x00000000
        /*050c*/ 	.short	0x010a
        /*050e*/ 	.byte	0x3f
	.zero		1


	//   ....[47]....
        /*0510*/ 	.word	0x0000f400
        /*0514*/ 	.word	0x00000003
        /*0518*/ 	.word	0x00000000
        /*051c*/ 	.short	0x010a
        /*051e*/ 	.byte	0x3f
	.zero		1


	//   ....[48]....
        /*0520*/ 	.word	0x0000f460
        /*0524*/ 	.word	0x00000010
        /*0528*/ 	.word	0x00000000
        /*052c*/ 	.short	0x010a
        /*052e*/ 	.byte	0x3f
	.zero		1


	//   ....[49]....
        /*0530*/ 	.word	0x0000f490
        /*0534*/ 	.word	0x00000003
        /*0538*/ 	.word	0x00000000
        /*053c*/ 	.short	0x010a
        /*053e*/ 	.byte	0x3f
	.zero		1


	//   ....[50]....
        /*0540*/ 	.word	0x0000f510
        /*0544*/ 	.word	0x00000003
        /*0548*/ 	.word	0x00036800
        /*054c*/ 	.short	0x010a
        /*054e*/ 	.byte	0x3f
	.zero		1


	//   ....[51]....
        /*0550*/ 	.word	0x0000f560
        /*0554*/ 	.word	0x00000000
        /*0558*/ 	.word	0x00036830
        /*055c*/ 	.short	0x010a
        /*055e*/ 	.byte	0x3f
	.zero		1


	//   ....[52]....
        /*0560*/ 	.word	0x0000f5c0
        /*0564*/ 	.word	0x00000009
        /*0568*/ 	.word	0x00036830
        /*056c*/ 	.short	0x010a
        /*056e*/ 	.byte	0x3f
	.zero		1


	//   ....[53]....
        /*0570*/ 	.word	0x0000f620
        /*0574*/ 	.word	0x00000007
        /*0578*/ 	.word	0x00036850
        /*057c*/ 	.short	0x010a
        /*057e*/ 	.byte	0x3f
	.zero		1


	//   ....[54]....
        /*0580*/ 	.word	0x0000f680
        /*0584*/ 	.word	0x00000005
        /*0588*/ 	.word	0x00036850
        /*058c*/ 	.short	0x010a
        /*058e*/ 	.byte	0x3f
	.zero		1


	//   ....[55]....
        /*0590*/ 	.word	0x0000f820
        /*0594*/ 	.word	0x00000006
        /*0598*/ 	.word	0x00036840
        /*059c*/ 	.short	0x010a
        /*059e*/ 	.byte	0x3f
	.zero		1


	//   ....[56]....
        /*05a0*/ 	.word	0x0000f8a0
        /*05a4*/ 	.word	0x00000007
        /*05a8*/ 	.word	0x00036820
        /*05ac*/ 	.short	0x010a
        /*05ae*/ 	.byte	0x3f
	.zero		1


	//   ....[57]....
        /*05b0*/ 	.word	0x0000f8f0
        /*05b4*/ 	.word	0x00000002
        /*05b8*/ 	.word	0x00036840
        /*05bc*/ 	.short	0x010a
        /*05be*/ 	.byte	0x3f
	.zero		1


	//   ....[58]....
        /*05c0*/ 	.word	0x0000f940
        /*05c4*/ 	.word	0x00000002
        /*05c8*/ 	.word	0x00000060
        /*05cc*/ 	.short	0x010a
        /*05ce*/ 	.byte	0x3f
	.zero		1


	//   ....[59]....
        /*05d0*/ 	.word	0x0000f990
        /*05d4*/ 	.word	0x00000002
        /*05d8*/ 	.word	0x00036840
        /*05dc*/ 	.short	0x010a
        /*05de*/ 	.byte	0x3f
	.zero		1


	//   ....[60]....
        /*05e0*/ 	.word	0x0000f9e0
        /*05e4*/ 	.word	0x00000002
        /*05e8*/ 	.word	0x00000060
        /*05ec*/ 	.short	0x010a
        /*05ee*/ 	.byte	0x3f
	.zero		1


	//   ....[61]....
        /*05f0*/ 	.word	0x0000fa30
        /*05f4*/ 	.word	0x00000002
        /*05f8*/ 	.word	0x00036840
        /*05fc*/ 	.short	0x010a
        /*05fe*/ 	.byte	0x3f
	.zero		1


	//   ....[62]....
        /*0600*/ 	.word	0x0000fa80
        /*0604*/ 	.word	0x00000002
        /*0608*/ 	.word	0x00000060
        /*060c*/ 	.short	0x010a
        /*060e*/ 	.byte	0x3f
	.zero		1


	//   ....[63]....
        /*0610*/ 	.word	0x0000fad0
        /*0614*/ 	.word	0x00000003
        /*0618*/ 	.word	0x00036860
        /*061c*/ 	.short	0x010a
        /*061e*/ 	.byte	0x3f
	.zero		1


	//   ....[64]....
        /*0620*/ 	.word	0x0000fb20
        /*0624*/ 	.word	0x00000000
        /*0628*/ 	.word	0x00036820
        /*062c*/ 	.short	0x010a
        /*062e*/ 	.byte	0x3f
	.zero		1


	//   ....[65]....
        /*0630*/ 	.word	0x0000fcc0
        /*0634*/ 	.word	0x00000006
        /*0638*/ 	.word	0x00000000
        /*063c*/ 	.short	0x010a
        /*063e*/ 	.byte	0x3f
	.zero		1


	//   ....[66]....
        /*0640*/ 	.word	0x0000fd10
        /*0644*/ 	.word	0x00000003
        /*0648*/ 	.word	0x00000000
        /*064c*/ 	.short	0x010a
        /*064e*/ 	.byte	0x3f
	.zero		1


	//   ....[67]....
        /*0650*/ 	.word	0x0000fd60
        /*0654*/ 	.word	0x00000010
        /*0658*/ 	.word	0x00000000
        /*065c*/ 	.short	0x010a
        /*065e*/ 	.byte	0x3f
	.zero		1


	//----- nvinfo : EIATTR_NUM_MBARRIERS
	.align		4
.L_99:
        /*0660*/ 	.byte	0x03, 0x38
        /*0662*/ 	.short	0x0016


	//----- nvinfo : EIATTR_EXIT_INSTR_OFFSETS
	.align		4
        /*0664*/ 	.byte	0x04, 0x1c
        /*0666*/ 	.short	(.L_101 - .L_100)


	//   ....[0]....
.L_100:
        /*0668*/ 	.word	0x00000a20


	//   ....[1]....
        /*066c*/ 	.word	0x0000c1d0


	//   ....[2]....
        /*0670*/ 	.word	0x0000c230


	//   ....[3]....
        /*0674*/ 	.word	0x0000f4e0


	//----- nvinfo : EIATTR_MAX_THREADS
	.align		4
.L_101:
        /*0678*/ 	.byte	0x04, 0x05
        /*067a*/ 	.short	(.L_103 - .L_102)
.L_102:
        /*067c*/ 	.word	0x00000180
        /*0680*/ 	.word	0x00000001
        /*0684*/ 	.word	0x00000001


	//----- nvinfo : EIATTR_CRS_STACK_SIZE
	.align		4
.L_103:
        /*0688*/ 	.byte	0x04, 0x1e
        /*068a*/ 	.short	(.L_105 - .L_104)
.L_104:
        /*068c*/ 	.word	0x00000000


	//----- nvinfo : EIATTR_CBANK_PARAM_SIZE
	.align		4
.L_105:
        /*0690*/ 	.byte	0x03, 0x19
        /*0692*/ 	.short	0x0bf0


	//----- nvinfo : EIATTR_PARAM_CBANK
	.align		4
        /*0694*/ 	.byte	0x04, 0x0a
        /*0696*/ 	.short	(.L_107 - .L_106)
	.align		4
.L_106:
        /*0698*/ 	.word	index@(.nv.constant0._ZN7cutlass13device_kernelIN5flash11enable_sm90INS1_16FlashAttnFwdSm90INS1_25CollectiveMainloopFwdSm90ILi2EN4cute5tupleIJNS5_1CILi1EEES8_S8_EEENS6_IJNS7_ILi128EEENS7_ILi112EEENS7_ILi192EEEEEELi192ENS_6half_tEfNS_4arch4Sm90ELb0ELb0ELb1ELb0ELb0ELb0ELb0ELb1ELb1ELb0ELb0ELb0EEENS1_21CollectiveEpilogueFwdINS6_IJSA_SC_SB_EEES9_SE_SG_Li256ELb0ELb0ELb0ELb0EEENS1_29StaticPersistentTileSchedulerILb0EEEEEEEEEvNT_6ParamsE)
        /*069c*/ 	.short	0x0210
        /*069e*/ 	.short	0x0bf0


	//----- nvinfo : EIATTR_SW_WAR
	.align		4
.L_107:
        /*06a0*/ 	.byte	0x04, 0x36
        /*06a2*/ 	.short	(.L_109 - .L_108)
.L_108:
        /*06a4*/ 	.word	0x00000008
.L_109:


//--------------------- .nv.info._ZN7cutlass13device_kernelIN5flash11enable_sm90INS1_16FlashAttnFwdSm90INS1_25CollectiveMainloopFwdSm90ILi2EN4cute5tupleIJNS5_1CILi2EEENS7_ILi1EEES9_EEENS6_IJNS7_ILi128EEENS7_ILi112EEENS7_ILi192EEEEEELi192ENS_6half_tEfNS_4arch4Sm90ELb0ELb0ELb1ELb0ELb0ELb0ELb0ELb1ELb1ELb0ELb0ELb0EEENS1_21CollectiveEpilogueFwdINS6_IJSB_SD_SC_EEESA_SF_SH_Li256ELb0ELb0ELb0ELb0EEENS1_29StaticPersistentTileSchedulerILb0EEEEEEEEEvNT_6ParamsE --------------------------
	.section	.nv.info._ZN7cutlass13device_kernelIN5flash11enable_sm90INS1_16FlashAttnFwdSm90INS1_25CollectiveMainloopFwdSm90ILi2EN4cute5tupleIJNS5_1CILi2EEENS7_ILi1EEES9_EEENS6_IJNS7_ILi128EEENS7_ILi112EEENS7_ILi192EEEEEELi192ENS_6half_tEfNS_4arch4Sm90ELb0ELb0ELb1ELb0ELb0ELb0ELb0ELb1ELb1ELb0ELb0ELb0EEENS1_21CollectiveEpilogueFwdINS6_IJSB_SD_SC_EEESA_SF_SH_Li256ELb0ELb0ELb0ELb0EEENS1_29StaticPersistentTileSchedulerILb0EEEEEEEEEvNT_6ParamsE,"",@"SHT_CUDA_INFO"
	.sectionflags	@""
	.align	4


	//----- nvinfo : EIATTR_CUDA_API_VERSION
	.align		4
        /*0000*/ 	.byte	0x04, 0x37
        /*0002*/ 	.short	(.L_111 - .L_110)
.L_110:
        /*0004*/ 	.word	0x00000082


	//----- nvinfo : EIATTR_KPARAM_INFO
	.align		4
.L_111:
        /*0008*/ 	.byte	0x04, 0x17
        /*000a*/ 	.short	(.L_113 - .L_112)
.L_112:
        /*000c*/ 	.word	0x00000000
        /*0010*/ 	.short	0x0000
        /*0012*/ 	.short	0x0070
        /*0014*/ 	.byte	0x00, 0xf0, 0x01, 0x2e


	//----- nvinfo : EIATTR_SPARSE_MMA_MASK
	.align		4
.L_113:
        /*0018*/ 	.byte	0x03, 0x50
        /*001a*/ 	.short	0x0000


	//----- nvinfo : EIATTR_MAXREG_COUNT
	.align		4
        /*001c*/ 	.byte	0x03, 0x1b
        /*001e*/ 	.short	0x00a8


	//----- nvinfo : EIATTR_NUM_BARRIERS
	.align		4
        /*0020*/ 	.byte	0x02, 0x4c
        /*0022*/ 	.byte	0x09
	.zero		1


	//----- nvinfo : EIATTR_EXTERNS
	.align		4
        /*0024*/ 	.byte	0x04, 0x0f
        /*0026*/ 	.short	(.L_115 - .L_114)


	//   ....[0]....
	.align		4
.L_114:
        /*0028*/ 	.word	index@(__assertfail)


	//----- nvinfo : EIATTR_ANNOTATIONS
	.align		4
.L_115:
        /*002c*/ 	.byte	0x04, 0x55
        /*002e*/ 	.short	(.L_117 - .L_116)


	//   ....[0]....
.L_116:
        /* <DEDUP_REMOVED lines=25> */
        /*01b4*/ 	.byte	0xe0, 0xf2, 0x00, 0x00


	//----- nvinfo : EIATTR_MERCURY_ISA_VERSION
	.align		4
.L_117:
        /*01b8*/ 	.byte	0x03, 0x5f
        /*01ba*/ 	.short	0x0101


	//----- nvinfo : EIATTR_INT_WARP_WIDE_INSTR_OFFSETS
	.align		4
        /*01bc*/ 	.byte	0x04, 0x31
        /*01be*/ 	.short	(.L_119 - .L_118)


	//   ....[0]....
.L_118:
        /*01c0*/ 	.word	0x00000180


	//   ....[1]....
        /*01c4*/ 	.word	0x00000220


	//   ....[2]....
        /*01c8*/ 	.word	0x00000290


	//   ....[3]....
        /*01cc*/ 	.word	0x0000c870


	//   ....[4]....
        /*01d0*/ 	.word	0x0000c8a0


	//   ....[5]....
        /*01d4*/ 	.word	0x0000c980


	//   ....[6]....
        /*01d8*/ 	.word	0x0000ca60


	//----- nvinfo : EIATTR_COOP_GROUP_MASK_REGIDS
	.align		4
.L_119:
        /*01dc*/ 	.byte	0x04, 0x29
        /*01de*/ 	.short	(.L_121 - .L_120)


	//   ....[0]....
.L_120:
        /*01e0*/ 	.word	0xffffffff


	//   ....[1]....
        /*01e4*/ 	.word	0xffffffff


	//   ....[2]....
        /*01e8*/ 	.word	0xffffffff


	//   ....[3]....
        /*01ec*/ 	.word	0xffffffff


	//   ....[4]....
        /*01f0*/ 	.word	0xffffffff


	//   ....[5]....
        /*01f4*/ 	.word	0xffffffff


	//   ....[6]....
        /*01f8*/ 	.word	0xffffffff


	//   ....[7]....
        /*01fc*/ 	.word	0xffffffff


	//   ....[8]....
        /*0200*/ 	.word	0xffffffff


	//   ....[9]....
        /*0204*/ 	.word	0xffffffff


	//   ....[10]....
        /*0208*/ 	.word	0xffffffff


	//   ....[11]....
        /*020c*/ 	.word	0xffffffff


	//   ....[12]....
        /*0210*/ 	.word	0xffffffff


	//   ....[13]....
        /*0214*/ 	.word	0xffffffff


	//   ....[14]....
        /*0218*/ 	.word	0xffffffff


	//   ....[15]....
        /*021c*/ 	.word	0xffffffff


	//   ....[16]....
        /*0220*/ 	.word	0xffffffff


	//   ....[17]....
        /*0224*/ 	.word	0xffffffff


	//   ....[18]....
        /*0228*/ 	.word	0xffffffff


	//   ....[19]....
        /*022c*/ 	.word	0xffffffff


	//   ....[20]....
        /*0230*/ 	.word	0xffffffff


	//   ....[21]....
        /*0234*/ 	.word	0xffffffff


	//   ....[22]....
        /*0238*/ 	.word	0xffffffff


	//   ....[23]....
        /*023c*/ 	.word	0xffffffff


	//   ....[24]....
        /*0240*/ 	.word	0x0500000f


	//   ....[25]....
        /*0244*/ 	.word	0x0500000f


	//----- nvinfo : EIATTR_COOP_GROUP_INSTR_OFFSETS
	.align		4
.L_121:
        /*0248*/ 	.byte	0x04, 0x28
        /*024a*/ 	.short	(.L_123 - .L_122)


	//   ....[0]....
.L_122:
        /*024c*/ 	.word	0x00000060


	//   ....[1]....
        /*0250*/ 	.word	0x00000190


	//   ....[2]....
        /*0254*/ 	.word	0x00000230


	//   ....[3]....
        /*0258*/ 	.word	0x00000410


	//   ....[4]....
        /*025c*/ 	.word	0x00000640


	//   ....[5]....
        /*0260*/ 	.word	0x00000890


	//   ....[6]....
        /*0264*/ 	.word	0x00000b10


	//   ....[7]....
        /*0268*/ 	.word	0x00000e40


	//   ....[8]....
        /*026c*/ 	.word	0x000012d0


	//   ....[9]....
        /*0270*/ 	.word	0x00004960


	//   ....[10]....
        /*0274*/ 	.word	0x00004a00


	//   ....[11]....
        /*0278*/ 	.word	0x00004db0


	//   ....[12]....
        /*027c*/ 	.word	0x00004ea0


	//   ....[13]....
        /*0280*/ 	.word	0x000090b0


	//   ....[14]....
        /*0284*/ 	.word	0x00009100


	//   ....[15]....
        /*0288*/ 	.word	0x00009120


	//   ....[16]....
        /*028c*/ 	.word	0x00009140


	//   ....[17]....
        /*0290*/ 	.word	0x0000a670


	//   ....[18]....
        /*0294*/ 	.word	0x0000a680


	//   ....[19]....
        /*0298*/ 	.word	0x0000a720


	//   ....[20]....
        /*029c*/ 	.word	0x0000a740


	//   ....[21]....
        /*02a0*/ 	.word	0x0000bc00


	//   ....[22]....
        /*02a4*/ 	.word	0x0000bf50


	//   ....[23]....
        /*02a8*/ 	.word	0x0000f260


	//   ....[24]....
        /*02ac*/ 	.word	0x0000f750


	//   ....[25]....
        /*02b0*/ 	.word	0x0000fbf0


	//----- nvinfo : EIATTR_REG_RECONFIG
	.align		4
.L_123:
        /*02b4*/ 	.byte	0x01, 0x54
	.zero		2


	//----- nvinfo : EIATTR_SYSCALL_OFFSETS
	.align		4
        /*02b8*/ 	.byte	0x04, 0x46
        /*02ba*/ 	.short	(.L_125 - .L_124)


	//   ....[0]....
.L_124:
        /*02bc*/ 	.word	0x00001660


	//   ....[1]....
        /*02c0*/ 	.word	0x0000c480


	//   ....[2]....
        /*02c4*/ 	.word	0x0000c5c0


	//   ....[3]....
        /*02c8*/ 	.word	0x0000c6c0


	//----- nvinfo : EIATTR_MBARRIER_INSTR_OFFSETS
	.align		4
.L_125:
        /*02cc*/ 	.byte	0x04, 0x39
        /*02ce*/ 	.short	(.L_127 - .L_126)


	//   ....[0]....
.L_126:
        /*02d0*/ 	.word	0x000002b0
        /*02d4*/ 	.word	0x000000ff
        /*02d8*/ 	.word	0x00036800
        /*02dc*/ 	.short	0x0100
        /*02de*/ 	.byte	0x08
	.zero		1


	//   ....[1]....
        /*02e0*/ 	.word	0x000002c0
        /*02e4*/ 	.word	0x000000ff
        /*02e8*/ 	.word	0x00036820
        /*02ec*/ 	.short	0x0100
        /*02ee*/ 	.byte	0x08
	.zero		1


	//   ....[2]....
        /*02f0*/ 	.word	0x000003b0
        /*02f4*/ 	.word	0x000000ff
        /*02f8*/ 	.word	0x00036830
        /*02fc*/ 	.short	0x0100
        /*02fe*/ 	.byte	0x08
	.zero		1


	//   ....[3]....
        /*0300*/ 	.word	0x000003c0
        /*0304*/ 	.word	0x000000ff
        /*0308*/ 	.word	0x00036840
        /*030c*/ 	.short	0x0100
        /*030e*/ 	.byte	0x08
	.zero		1


	//   ....[4]....
        /*0310*/ 	.word	0x000003d0
        /*0314*/ 	.word	0x000000ff
        /*0318*/ 	.word	0x00036838
        /*031c*/ 	.short	0x0100
        /*031e*/ 	.byte	0x08
	.zero		1


	//   ....[5]....
        /*0320*/ 	.word	0x000003e0
        /*0324*/ 	.word	0x000000ff
        /*0328*/ 	.word	0x00036848
        /*032c*/ 	.short	0x0100
        /*032e*/ 	.byte	0x08
	.zero		1


	//   ....[6]....
        /*0330*/ 	.word	0x000005f0
        /*0334*/ 	.word	0x000000ff
        /*0338*/ 	.word	0x00036850
        /*033c*/ 	.short	0x0100
        /*033e*/ 	.byte	0x08
	.zero		1


	//   ....[7]....
        /*0340*/ 	.word	0x00000600
        /*0344*/ 	.word	0x000000ff
        /*0348*/ 	.word	0x00036860
        /*034c*/ 	.short	0x0100
        /*034e*/ 	.byte	0x08
	.zero		1


	//   ....[8]....
        /*0350*/ 	.word	0x00000610
        /*0354*/ 	.word	0x000000ff
        /*0358*/ 	.word	0x00036858
        /*035c*/ 	.short	0x0100
        /*035e*/ 	.byte	0x08
	.zero		1


	//   ....[9]....
        /*0360*/ 	.word	0x00000620
        /*0364*/ 	.word	0x000000ff
        /*0368*/ 	.word	0x00036868
        /*036c*/ 	.short	0x0100
        /*036e*/ 	.byte	0x08
	.zero		1


	//   ....[10]....
        /*0370*/ 	.word	0x00000840
        /*0374*/ 	.word	0x000000ff
        /*0378*/ 	.word	0x00036870
        /*037c*/ 	.short	0x0100
        /*037e*/ 	.byte	0x08
	.zero		1


	//   ....[11]....
        /*0380*/ 	.word	0x00000850
        /*0384*/ 	.word	0x000000ff
        /*0388*/ 	.word	0x00036880
        /*038c*/ 	.short	0x0100
        /*038e*/ 	.byte	0x08
	.zero		1


	//   ....[12]....
        /*0390*/ 	.word	0x00000860
        /*0394*/ 	.word	0x000000ff
        /*0398*/ 	.word	0x00036878
        /*039c*/ 	.short	0x0100
        /*039e*/ 	.byte	0x08
	.zero		1


	//   ....[13]....
        /*03a0*/ 	.word	0x00000870
        /*03a4*/ 	.word	0x000000ff
        /*03a8*/ 	.word	0x00036888
        /*03ac*/ 	.short	0x0100
        /*03ae*/ 	.byte	0x08
	.zero		1


	//   ....[14]....
        /*03b0*/ 	.word	0x00000ac0
        /*03b4*/ 	.word	0x000000ff
        /*03b8*/ 	.word	0x00036890
        /*03bc*/ 	.short	0x0100
        /*03be*/ 	.byte	0x08
	.zero		1


	//   ....[15]....
        /*03c0*/ 	.word	0x00000ad0
        /*03c4*/ 	.word	0x000000ff
        /*03c8*/ 	.word	0x000368a0
        /*03cc*/ 	.short	0x0100
        /*03ce*/ 	.byte	0x08
	.zero		1


	//   ....[16]....
        /*03d0*/ 	.word	0x00000ae0
        /*03d4*/ 	.word	0x000000ff
        /*03d8*/ 	.word	0x00036898
        /*03dc*/ 	.short	0x0100
        /*03de*/ 	.byte	0x08
	.zero		1


	//   ....[17]....
        /*03e0*/ 	.word	0x00000af0
        /*03e4*/ 	.word	0x000000ff
        /*03e8*/ 	.word	0x000368a8
        /*03ec*/ 	.short	0x0100
        /*03ee*/ 	.byte	0x08
	.zero		1


	//   ....[18]....
        /*03f0*/ 	.word	0x00000d90
        /*03f4*/ 	.word	0x000000ff
        /*03f8*/ 	.word	0x000368b0
        /*03fc*/ 	.short	0x0100
        /*03fe*/ 	.byte	0x08
	.zero		1


	//   ....[19]....
        /*0400*/ 	.word	0x00000da0
        /*0404*/ 	.word	0x000000ff
        /*0408*/ 	.word	0x000368c0
        /*040c*/ 	.short	0x0100
        /*040e*/ 	.byte	0x08
	.zero		1


	//   ....[20]....
        /*0410*/ 	.word	0x00000db0
        /*0414*/ 	.word	0x000000ff
        /*0418*/ 	.word	0x000368b8
        /*041c*/ 	.short	0x0100
        /*041e*/ 	.byte	0x08
	.zero		1


	//   ....[21]....
        /*0420*/ 	.word	0x00000dc0
        /*0424*/ 	.word	0x000000ff
        /*0428*/ 	.word	0x000368c8
        /*042c*/ 	.short	0x0100
        /*042e*/ 	.byte	0x08
	.zero		1


	//   ....[22]....
        /*0430*/ 	.word	0x000016b0
        /*0434*/ 	.word	0x000000ff
        /*0438*/ 	.word	0x00036800
        /*043c*/ 	.short	0x010a
        /*043e*/ 	.byte	0x04
	.zero		1


	//   ....[23]....
        /*0440*/ 	.word	0x00001750
        /*0444*/ 	.word	0x00000000
        /*0448*/ 	.word	0x00036830
        /*044c*/ 	.short	0x010a
        /*044e*/ 	.byte	0x3f
	.zero		1


	//   ....[24]....
        /*0450*/ 	.word	0x00001790
        /*0454*/ 	.word	0x00000000
        /*0458*/ 	.word	0x00036830
        /*045c*/ 	.short	0x010a
        /*045e*/ 	.byte	0x3f
	.zero		1


	//   ....[25]....
        /*0460*/ 	.word	0x000050d0
        /*0464*/ 	.word	0x00000000
        /*0468*/ 	.word	0x00000000
        /*046c*/ 	.short	0x0101
        /*046e*/ 	.byte	0x3f
	.zero		1


	//   ....[26]....
        /*0470*/ 	.word	0x00005d40
        /*0474*/ 	.word	0x000000ff
        /*0478*/ 	.word	0x00036830
        /*047c*/ 	.short	0x010a
        /*047e*/ 	.byte	0x3c
	.zero		1


	//   ....[27]....
        /*0480*/ 	.word	0x00005d80
        /*0484*/ 	.word	0x000000ff
        /*0488*/ 	.word	0x00036830
        /*048c*/ 	.short	0x010a
        /*048e*/ 	.byte	0x3c
	.zero		1


	//   ....[28]....
        /*0490*/ 	.word	0x00008320
        /*0494*/ 	.word	0x000000ff
        /*0498*/ 	.word	0x00036850
        /*049c*/ 	.short	0x010a
        /*049e*/ 	.byte	0x05
	.zero		1


	//   ....[29]....
        /*04a0*/ 	.word	0x00008360
        /*04a4*/ 	.word	0x000000ff
        /*04a8*/ 	.word	0x00036850
        /*04ac*/ 	.short	0x010a
        /*04ae*/ 	.byte	0x05
	.zero		1


	//   ....[30]....
        /*04b0*/ 	.word	0x00009b00
        /*04b4*/ 	.word	0x00000003
        /*04b8*/ 	.word	0x00000000
        /*04bc*/ 	.short	0x0101
        /*04be*/ 	.byte	0x3f
	.zero		1


	//   ....[31]....
        /*04c0*/ 	.word	0x00009f10
        /*04c4*/ 	.word	0x0000000a
        /*04c8*/ 	.word	0x00000000
        /*04cc*/ 	.short	0x0101
        /*04ce*/ 	.byte	0x3f
	.zero		1


	//   ....[32]....
        /*04d0*/ 	.word	0x0000a5e0
        /*04d4*/ 	.word	0x000000ff
        /*04d8*/ 	.word	0x00036850
        /*04dc*/ 	.short	0x010a
        /*04de*/ 	.byte	0x05
	.zero		1


	//   ....[33]....
        /*04e0*/ 	.word	0x0000a620
        /*04e4*/ 	.word	0x000000ff
        /*04e8*/ 	.word	0x00036850
        /*04ec*/ 	.short	0x010a
        /*04ee*/ 	.byte	0x05
	.zero		1


	//   ....[34]....
        /*04f0*/ 	.word	0x0000b6a0
        /*04f4*/ 	.word	0x00000004
        /*04f8*/ 	.word	0x00000000
        /*04fc*/ 	.short	0x0101
        /*04fe*/ 	.byte	0x3f
	.zero		1


	//   ....[35]....
        /*0500*/ 	.word	0x0000be20
        /*0504*/ 	.word	0x000000ff
        /*0508*/ 	.word	0x00000000
        /*050c*/ 	.short	0x0101
        /*050e*/ 	.byte	0x07
	.zero		1


	//   ....[36]....
        /*0510*/ 	.word	0x0000be30
        /*0514*/ 	.word	0x000000ff
        /*0518*/ 	.word	0x00000000
        /*051c*/ 	.short	0x0101
        /*051e*/ 	.byte	0x06
	.zero		1


	//   ....[37]....
        /*0520*/ 	.word	0x0000cde0
        /*0524*/ 	.word	0x00000005
        /*0528*/ 	.word	0x00036840
        /*052c*/ 	.short	0x010a
        /*052e*/ 	.byte	0x3f
	.zero		1


	//   ....[38]....
        /*0530*/ 	.word	0x0000d3a0
        /*0534*/ 	.word	0x0000000a
        /*0538*/ 	.word	0x00036820
        /*053c*/ 	.short	0x010a
        /*053e*/ 	.byte	0x3f
	.zero		1


	//   ....[39]....
        /*0540*/ 	.word	0x0000d690
        /*0544*/ 	.word	0x00000002
        /*0548*/ 	.word	0x00036840
        /*054c*/ 	.short	0x010a
        /*054e*/ 	.byte	0x3f
	.zero		1


	//   ....[40]....
        /*0550*/ 	.word	0x0000d990
        /*0554*/ 	.word	0x00000002
        /*0558*/ 	.word	0x00036860
        /*055c*/ 	.short	0x010a
        /*055e*/ 	.byte	0x3f
	.zero		1


	//   ....[41]....
        /*0560*/ 	.word	0x0000df10
        /*0564*/ 	.word	0x00000002
        /*0568*/ 	.word	0x00036840
        /*056c*/ 	.short	0x010a
        /*056e*/ 	.byte	0x3f
	.zero		1


	//   ....[42]....
        /*0570*/ 	.word	0x0000e210
        /*0574*/ 	.word	0x00000002
        /*0578*/ 	.word	0x00036860
        /*057c*/ 	.short	0x010a
        /*057e*/ 	.byte	0x3f
	.zero		1


	//   ....[43]....
        /*0580*/ 	.word	0x0000e710
        /*0584*/ 	.word	0x00000002
        /*0588*/ 	.word	0x00036840
        /*058c*/ 	.short	0x010a
        /*058e*/ 	.byte	0x3f
	.zero		1


	//   ....[44]....
        /*0590*/ 	.word	0x0000ea10
        /*0594*/ 	.word	0x00000002
        /*0598*/ 	.word	0x00036860
        /*059c*/ 	.short	0x010a
        /*059e*/ 	.byte	0x3f
	.zero		1


	//   ....[45]....
        /*05a0*/ 	.word	0x0000eda0
        /*05a4*/ 	.word	0x00000002
        /*05a8*/ 	.word	0x00036860
        /*05ac*/ 	.short	0x010a
        /*05ae*/ 	.byte	0x3f
	.zero		1


	//   ....[46]....
        /*05b0*/ 	.word	0x0000f1e0
        /*05b4*/ 	.word	0x00000000
        /*05b8*/ 	.word	0x00036820
        /*05bc*/ 	.short	0x010a
        /*05be*/ 	.byte	0x3f
	.zero		1


	//   ....[47]....
        /*05c0*/ 	.word	0x0000f380
        /*05c4*/ 	.word	0x00000006
        /*05c8*/ 	.word	0x00000000
        /*05cc*/ 	.short	0x010a
        /*05ce*/ 	.byte	0x3f
	.zero		1


	//   ....[48]....
        /*05d0*/ 	.word	0x0000f3f0
        /*05d4*/ 	.word	0x00000003
        /*05d8*/ 	.word	0x00000000
        /*05dc*/ 	.short	0x010a
        /*05de*/ 	.byte	0x3f
	.zero		1


	//   ....[49]....
        /*05e0*/ 	.word	0x0000f450
        /*05e4*/ 	.word	0x00000010
        /*05e8*/ 	.word	0x00000000
        /*05ec*/ 	.short	0x010a
        /*05ee*/ 	.byte	0x3f
	.zero		1


	//   ....[50]....
        /*05f0*/ 	.word	0x0000f480
        /*05f4*/ 	.word	0x00000003
        /*05f8*/ 	.word	0x00000000
        /*05fc*/ 	.short	0x010a
        /*05fe*/ 	.byte	0x3f
	.zero		1


	//   ....[51]....
        /*0600*/ 	.word	0x0000f500
        /*0604*/ 	.word	0x00000003
        /*0608*/ 	.word	0x00036800
        /*060c*/ 	.short	0x010a
        /*060e*/ 	.byte	0x3f
	.zero		1


	//   ....[52]....
        /*0610*/ 	.word	0x0000f550
        /*0614*/ 	.word	0x00000000
        /*0618*/ 	.word	0x00036830
        /*061c*/ 	.short	0x010a
        /*061e*/ 	.byte	0x3f
	.zero		1


	//   ....[53]....
        /*0620*/ 	.word	0x0000f5b0
        /*0624*/ 	.word	0x00000008
        /*0628*/ 	.word	0x00036830
        /*062c*/ 	.short	0x010a
        /*062e*/ 	.byte	0x3f
	.zero		1


	//   ....[54]....
        /*0630*/ 	.word	0x0000f610
        /*0634*/ 	.word	0x00000007
        /*0638*/ 	.word	0x00036850
        /*063c*/ 	.short	0x010a
        /*063e*/ 	.byte	0x3f
	.zero		1


	//   ....[55]....
        /*0640*/ 	.word	0x0000f670
        /*0644*/ 	.word	0x00000005
        /*0648*/ 	.word	0x00036850
        /*064c*/ 	.short	0x010a
        /*064e*/ 	.byte	0x3f
	.zero		1


	//   ....[56]....
        /*0650*/ 	.word	0x0000f810
        /*0654*/ 	.word	0x00000005
        /*0658*/ 	.word	0x00036840
        /*065c*/ 	.short	0x010a
        /*065e*/ 	.byte	0x3f
	.zero		1


	//   ....[57]....
        /*0660*/ 	.word	0x0000f890
        /*0664*/ 	.word	0x00000007
        /*0668*/ 	.word	0x00036820
        /*066c*/ 	.short	0x010a
        /*066e*/ 	.byte	0x3f
	.zero		1


	//   ....[58]....
        /*0670*/ 	.word	0x0000f8e0
        /*0674*/ 	.word	0x00000002
        /*0678*/ 	.word	0x00036840
        /*067c*/ 	.short	0x010a
        /*067e*/ 	.byte	0x3f
	.zero		1


	//   ....[59]....
        /*0680*/ 	.word	0x0000f930
        /*0684*/ 	.word	0x00000002
        /*0688*/ 	.word	0x00036860
        /*068c*/ 	.short	0x010a
        /*068e*/ 	.byte	0x3f
	.zero		1


	//   ....[60]....
        /*0690*/ 	.word	0x0000f980
        /*0694*/ 	.word	0x00000002
        /*0698*/ 	.word	0x00036840
        /*069c*/ 	.short	0x010a
        /*069e*/ 	.byte	0x3f
	.zero		1


	//   ....[61]....
        /*06a0*/ 	.word	0x0000f9d0
        /*06a4*/ 	.word	0x00000002
        /*06a8*/ 	.word	0x00036860
        /*06ac*/ 	.short	0x010a
        /*06ae*/ 	.byte	0x3f
	.zero		1


	//   ....[62]....
        /*06b0*/ 	.word	0x0000fa20
        /*06b4*/ 	.word	0x00000002
        /*06b8*/ 	.word	0x00036840
        /*06bc*/ 	.short	0x010a
        /*06be*/ 	.byte	0x3f
	.zero		1


	//   ....[63]....
        /*06c0*/ 	.word	0x0000fa70
        /*06c4*/ 	.word	0x00000002
        /*06c8*/ 	.word	0x00036860
        /*06cc*/ 	.short	0x010a
        /*06ce*/ 	.byte	0x3f
	.zero		1


	//   ....[64]....
        /*06d0*/ 	.word	0x0000fac0
        /*06d4*/ 	.word	0x00000002
        /*06d8*/ 	.word	0x00036860
        /*06dc*/ 	.short	0x010a
        /*06de*/ 	.byte	0x3f
	.zero		1


	//   ....[65]....
        /*06e0*/ 	.word	0x0000fb10
        /*06e4*/ 	.word	0x00000000
        /*06e8*/ 	.word	0x00036820
        /*06ec*/ 	.short	0x010a
        /*06ee*/ 	.byte	0x3f
	.zero		1


	//   ....[66]....
        /*06f0*/ 	.word	0x0000fcb0
        /*06f4*/ 	.word	0x00000006
        /*06f8*/ 	.word	0x00000000
        /*06fc*/ 	.short	0x010a
        /*06fe*/ 	.byte	0x3f
	.zero		1


	//   ....[67]....
        /*0700*/ 	.word	0x0000fd00
        /*0704*/ 	.word	0x00000003
        /*0708*/ 	.word	0x00000000
        /*070c*/ 	.short	0x010a
        /*070e*/ 	.byte	0x3f
	.zero		1


	//   ....[68]....
        /*0710*/ 	.word	0x0000fd50
        /*0714*/ 	.word	0x00000010
        /*0718*/ 	.word	0x00000000
        /*071c*/ 	.short	0x010a
        /*071e*/ 	.byte	0x3f
	.zero		1


	//----- nvinfo : EIATTR_NUM_MBARRIERS
	.align		4
.L_127:
        /*0720*/ 	.byte	0x03, 0x38
        /*0722*/ 	.short	0x0016


	//----- nvinfo : EIATTR_EXIT_INSTR_OFFSETS
	.align		4
        /*0724*/ 	.byte	0x04, 0x1c
        /*0726*/ 	.short	(.L_129 - .L_128)


	//   ....[0]....
.L_128:
        /*0728*/ 	.word	0x00000f60


	//   ....[1]....
        /*072c*/ 	.word	0x0000bf10


	//   ....[2]....
        /*0730*/ 	.word	0x0000bf70


	//   ....[3]....
        /*0734*/ 	.word	0x0000f4d0


	//----- nvinfo : EIATTR_MAX_THREADS
	.align		4
.L_129:
        /*0738*/ 	.byte	0x04, 0x05
        /*073a*/ 	.short	(.L_131 - .L_130)
.L_130:
        /*073c*/ 	.word	0x00000180
        /*0740*/ 	.word	0x00000001
        /*0744*/ 	.word	0x00000001


	//----- nvinfo : EIATTR_CRS_STACK_SIZE
	.align		4
.L_131:
        /*0748*/ 	.byte	0x04, 0x1e
        /*074a*/ 	.short	(.L_133 - .L_132)
.L_132:
        /*074c*/ 	.word	0x00000000


	//----- nvinfo : EIATTR_CBANK_PARAM_SIZE
	.align		4
.L_133:
        /*0750*/ 	.byte	0x03, 0x19
        /*0752*/ 	.short	0x0bf0


	//----- nvinfo : EIATTR_PARAM_CBANK
	.align		4
        /*0754*/ 	.byte	0x04, 0x0a
        /*0756*/ 	.short	(.L_135 - .L_134)
	.align		4
.L_134:
        /*0758*/ 	.word	index@(.nv.constant0._ZN7cutlass13device_kernelIN5flash11enable_sm90INS1_16FlashAttnFwdSm90INS1_25CollectiveMainloopFwdSm90ILi2EN4cute5tupleIJNS5_1CILi2EEENS7_ILi1EEES9_EEENS6_IJNS7_ILi128EEENS7_ILi112EEENS7_ILi192EEEEEELi192ENS_6half_tEfNS_4arch4Sm90ELb0ELb0ELb1ELb0ELb0ELb0ELb0ELb1ELb1ELb0ELb0ELb0EEENS1_21CollectiveEpilogueFwdINS6_IJSB_SD_SC_EEESA_SF_SH_Li256ELb0ELb0ELb0ELb0EEENS1_29StaticPersistentTileSchedulerILb0EEEEEEEEEvNT_6ParamsE)
        /*075c*/ 	.short	0x0210
        /*075e*/ 	.short	0x0bf0


	//----- nvinfo : EIATTR_SW_WAR
	.align		4
.L_135:
        /*0760*/ 	.byte	0x04, 0x36
        /*0762*/ 	.short	(.L_137 - .L_136)
.L_136:
        /*0764*/ 	.word	0x00000008
.L_137:


//--------------------- .nv.info._ZN7cutlass13device_kernelIN5flash11enable_sm90INS1_16FlashAttnFwdSm90INS1_25CollectiveMainloopFwdSm90ILi2EN4cute5tupleIJNS5_1CILi1EEES8_S8_EEENS6_IJNS7_ILi128EEENS7_ILi112EEENS7_ILi192EEEEEELi192ENS_6half_tEfNS_4arch4Sm90ELb0ELb0ELb1ELb1ELb0ELb0ELb0ELb1ELb1ELb0ELb0ELb0EEENS1_21CollectiveEpilogueFwdINS6_IJSA_SC_SB_EEES9_SE_SG_Li256ELb1ELb0ELb0ELb0EEENS1_36VarlenDynamicPersistentTileSchedulerILi128ELi112ELi256ELi32ELb0ELb0ELb1ELb0ELb1ELb1EEEEEEEEEvNT_6ParamsE --------------------------
	.section	.nv.info._ZN7cutlass13device_kernelIN5flash11enable_sm90INS1_16FlashAttnFwdSm90INS1_25CollectiveMainloopFwdSm90ILi2EN4cute5tupleIJNS5_1CILi1EEES8_S8_EEENS6_IJNS7_ILi128EEENS7_ILi112EEENS7_ILi192EEEEEELi192ENS_6half_tEfNS_4arch4Sm90ELb0ELb0ELb1ELb1ELb0ELb0ELb0ELb1ELb1ELb0ELb0ELb0EEENS1_21CollectiveEpilogueFwdINS6_IJSA_SC_SB_EEES9_SE_SG_Li256ELb1ELb0ELb0ELb0EEENS1_36VarlenDynamicPersistentTileSchedulerILi128ELi112ELi256ELi32ELb0ELb0ELb1ELb0ELb1ELb1EEEEEEEEEvNT_6ParamsE,"",@"SHT_CUDA_INFO"
	.sectionflags	@""
	.align	4


	//----- nvinfo : EIATTR_CUDA_API_VERSION
	.align		4
        /*0000*/ 	.byte	0x04, 0x37
        /*0002*/ 	.short	(.L_139 - .L_138)
.L_138:
        /*0004*/ 	.word	0x00000082


	//----- nvinfo : EIATTR_KPARAM_INFO
	.align		4
.L_139:
        /*0008*/ 	.byte	0x04, 0x17
        /*000a*/ 	.short	(.L_141 - .L_140)
.L_140:
        /*000c*/ 	.word	0x00000000
        /*0010*/ 	.short	0x0000
        /*0012*/ 	.short	0x0070
        /*0014*/ 	.byte	0x00, 0xf0, 0x01, 0x28


	//----- nvinfo : EIATTR_SPARSE_MMA_MASK
	.align		4
.L_141:
        /*0018*/ 	.byte	0x03, 0x50
        /*001a*/ 	.short	0x0000


	//----- nvinfo : EIATTR_MAXREG_COUNT
	.align		4
        /*001c*/ 	.byte	0x03, 0x1b
        /*001e*/ 	.short	0x00a8


	//----- nvinfo : EIATTR_NUM_BARRIERS
	.align		4
        /*0020*/ 	.byte	0x02, 0x4c
        /*0022*/ 	.byte	0x09
	.zero		1


	//----- nvinfo : EIATTR_EXTERNS
	.align		4
        /*0024*/ 	.byte	0x04, 0x0f
        /*0026*/ 	.short	(.L_143 - .L_142)


	//   ....[0]....
	.align		4
.L_142:
        /*0028*/ 	.word	index@(__assertfail)


	//----- nvinfo : EIATTR_ANNOTATIONS
	.align		4
.L_143:
        /*002c*/ 	.byte	0x04, 0x55
        /*002e*/ 	.short	(.L_145 - .L_144)


	//   ....[0]....
.L_144:
        /* <DEDUP_REMOVED lines=39> */


	//----- nvinfo : EIATTR_MERCURY_ISA_VERSION
	.align		4
.L_145:
        /*0290*/ 	.byte	0x03, 0x5f
        /*0292*/ 	.short	0x0101


	//----- nvinfo : EIATTR_UNUSED_LOAD_BYTE_OFFSET
	.align		4
        /*0294*/ 	.byte	0x04, 0x44
        /*0296*/ 	.short	(.L_147 - .L_146)


	//   ....[0]....
.L_146:
        /*0298*/ 	.word	0x00000a20
        /*029c*/ 	.word	0x0000fff0


	//   ....[1]....
        /*02a0*/ 	.word	0x0000b610
        /*02a4*/ 	.word	0x0000fff0


	//----- nvinfo : EIATTR_INT_WARP_WIDE_INSTR_OFFSETS
	.align		4
.L_147:
        /*02a8*/ 	.byte	0x04, 0x31
        /*02aa*/ 	.short	(.L_149 - .L_148)


	//   ....[0]....
.L_148:
        /*02ac*/ 	.word	0x00000150


	//   ....[1]....
        /*02b0*/ 	.word	0x00000190


	//   ....[2]....
        /*02b4*/ 	.word	0x00000250


	//   ....[3]....
        /*02b8*/ 	.word	0x0000e830


	//   ....[4]....
        /*02bc*/ 	.word	0x0000e8c0


	//   ....[5]....
        /*02c0*/ 	.word	0x0000ed40


	//   ....[6]....
        /*02c4*/ 	.word	0x0000ed70


	//   ....[7]....
        /*02c8*/ 	.word	0x0000ef80


	//   ....[8]....
        /*02cc*/ 	.word	0x0000f070


	//   ....[9]....
        /*02d0*/ 	.word	0x000114a0


	//   ....[10]....
        /*02d4*/ 	.word	0x00011530


	//----- nvinfo : EIATTR_COOP_GROUP_MASK_REGIDS
	.align		4
.L_149:
        /*02d8*/ 	.byte	0x04, 0x29
        /*02da*/ 	.short	(.L_151 - .L_150)


	//   ....[0]....
.L_150:
        /*02dc*/ 	.word	0xffffffff


	//   ....[1]....
        /*02e0*/ 	.word	0xffffffff


	//   ....[2]....
        /*02e4*/ 	.word	0xffffffff


	//   ....[3]....
        /*02e8*/ 	.word	0xffffffff


	//   ....[4]....
        /*02ec*/ 	.word	0xffffffff


	//   ....[5]....
        /*02f0*/ 	.word	0xffffffff


	//   ....[6]....
        /*02f4*/ 	.word	0xffffffff


	//   ....[7]....
        /*02f8*/ 	.word	0xffffffff


	//   ....[8]....
        /*02fc*/ 	.word	0xffffffff


	//   ....[9]....
        /*0300*/ 	.word	0xffffffff


	//   ....[10]....
        /*0304*/ 	.word	0xffffffff


	//   ....[11]....
        /*0308*/ 	.word	0xffffffff


	//   ....[12]....
        /*030c*/ 	.word	0xffffffff


	//   ....[13]....
        /*0310*/ 	.word	0xffffffff


	//   ....[14]....
        /*0314*/ 	.word	0xffffffff


	//   ....[15]....
        /*0318*/ 	.word	0xffffffff


	//   ....[16]....
        /*031c*/ 	.word	0xffffffff


	//   ....[17]....
        /*0320*/ 	.word	0xffffffff


	//   ....[18]....
        /*0324*/ 	.word	0xffffffff


	//   ....[19]....
        /*0328*/ 	.word	0xffffffff


	//   ....[20]....
        /*032c*/ 	.word	0xffffffff


	//   ....[21]....
        /*0330*/ 	.word	0xffffffff


	//   ....[22]....
        /*0334*/ 	.word	0xffffffff


	//   ....[23]....
        /*0338*/ 	.word	0xffffffff


	//   ....[24]....
        /*033c*/ 	.word	0xffffffff


	//   ....[25]....
        /*0340*/ 	.word	0xffffffff


	//   ....[26]....
        /*0344*/ 	.word	0xffffffff


	//   ....[27]....
        /*0348*/ 	.word	0xffffffff


	//   ....[28]....
        /*034c*/ 	.word	0xffffffff


	//   ....[29]....
        /*0350*/ 	.word	0xffffffff


	//   ....[30]....
        /*0354*/ 	.word	0xffffffff


	//   ....[31]....
        /*0358*/ 	.word	0xffffffff


	//   ....[32]....
        /*035c*/ 	.word	0xffffffff


	//   ....[33]....
        /*0360*/ 	.word	0xffffffff


	//   ....[34]....
        /*0364*/ 	.word	0xffffffff


	//   ....[35]....
        /*0368*/ 	.word	0xffffffff


	//   ....[36]....
        /*036c*/ 	.word	0xffffffff


	//   ....[37]....
        /*0370*/ 	.word	0xffffffff


	//   ....[38]....
        /*0374*/ 	.word	0xffffffff


	//   ....[39]....
        /*0378*/ 	.word	0xffffffff


	//   ....[40]....
        /*037c*/ 	.word	0xffffffff


	//   ....[41]....
        /*0380*/ 	.word	0xffffffff


	//   ....[42]....
        /*0384*/ 	.word	0xffffffff


	//   ....[43]....
        /*0388*/ 	.word	0xffffffff


	//   ....[44]....
        /*038c*/ 	.word	0xffffffff


	//   ....[45]....
        /*0390*/ 	.word	0xffffffff


	//   ....[46]....
        /*0394*/ 	.word	0xffffffff


	//   ....[47]....
        /*0398*/ 	.word	0xffffffff


	//   ....[48]....
        /*039c*/ 	.word	0xffffffff


	//   ....[49]....
        /*03a0*/ 	.word	0xffffffff


	//   ....[50]....
        /*03a4*/ 	.word	0xffffffff


	//   ....[51]....
        /*03a8*/ 	.word	0xffffffff


	//   ....[52]....
        /*03ac*/ 	.word	0xffffffff


	//   ....[53]....
        /*03b0*/ 	.word	0xffffffff


	//   ....[54]....
        /*03b4*/ 	.word	0x0500000f


	//   ....[55]....
        /*03b8*/ 	.word	0x0500000f


	//   ....[56]....
        /*03bc*/ 	.word	0x0500000f


	//   ....[57]....
        /*03c0*/ 	.word	0x0500000f


	//   ....[58]....
        /*03c4*/ 	.word	0x0500000f


	//   ....[59]....
        /*03c8*/ 	.word	0x0500000f


	//   ....[60]....
        /*03cc*/ 	.word	0x0500000f


	//   ....[61]....
        /*03d0*/ 	.word	0x0500000f


	//   ....[62]....
        /*03d4*/ 	.word	0x0500000f


	//   ....[63]....
        /*03d8*/ 	.word	0x0500000f


	//   ....[64]....
        /*03dc*/ 	.word	0x0500000f


	//   ....[65]....
        /*03e0*/ 	.word	0x0500000f


	//   ....[66]....
        /*03e4*/ 	.word	0x0500000f


	//   ....[67]....
        /*03e8*/ 	.word	0x0500000f


	//   ....[68]....
        /*03ec*/ 	.word	0x0500000f


	//   ....[69]....
        /*03f0*/ 	.word	0x0500000f


	//   ....[70]....
        /*03f4*/ 	.word	0x0500000f


	//   ....[71]....
        /*03f8*/ 	.word	0x0500000f


	//   ....[72]....
        /*03fc*/ 	.word	0x0500000f


	//----- nvinfo : EIATTR_COOP_GROUP_INSTR_OFFSETS
	.align		4
.L_151:
        /*0400*/ 	.byte	0x04, 0x28
        /*0402*/ 	.short	(.L_153 - .L_152)


	//   ....[0]....
.L_152:
        /*0404*/ 	.word	0x00000060


	//   ....[1]....
        /*0408*/ 	.word	0x00000160


	//   ....[2]....
        /*040c*/ 	.word	0x00000260


	//   ....[3]....
        /*0410*/ 	.word	0x000003d0


	//   ....[4]....
        /*0414*/ 	.word	0x00000530


	//   ....[5]....
        /*0418*/ 	.word	0x00000650


	//   ....[6]....
        /*041c*/ 	.word	0x000007b0


	//   ....[7]....
        /*0420*/ 	.word	0x00001380


	//   ....[8]....
        /*0424*/ 	.word	0x00004ad0


	//   ....[9]....
        /*0428*/ 	.word	0x00004b40


	//   ....[10]....
        /*042c*/ 	.word	0x000050b0


	//   ....[11]....
        /*0430*/ 	.word	0x00005120


	//   ....[12]....
        /*0434*/ 	.word	0x00009400


	//   ....[13]....
        /*0438*/ 	.word	0x00009430


	//   ....[14]....
        /*043c*/ 	.word	0x00009800


	//   ....[15]....
        /*0440*/ 	.word	0x00009960


	//   ....[16]....
        /*0444*/ 	.word	0x0000aa80


	//   ....[17]....
        /*0448*/ 	.word	0x0000ad70


	//   ....[18]....
        /*044c*/ 	.word	0x0000ae20


	//   ....[19]....
        /*0450*/ 	.word	0x0000ae70


	//   ....[20]....
        /*0454*/ 	.word	0x0000d990


	//   ....[21]....
        /*0458*/ 	.word	0x0000db20


	//   ....[22]....
        /*045c*/ 	.word	0x0000db50


	//   ....[23]....
        /*0460*/ 	.word	0x0000db90


	//   ....[24]....
        /*0464*/ 	.word	0x0000dbf0


	//   ....[25]....
        /*0468*/ 	.word	0x0000dc50


	//   ....[26]....
        /*046c*/ 	.word	0x0000dc90


	//   ....[27]....
        /*0470*/ 	.word	0x0000de40


	//   ....[28]....
        /*0474*/ 	.word	0x0000dea0


	//   ....[29]....
        /*0478*/ 	.word	0x0000dee0


	//   ....[30]....
        /*047c*/ 	.word	0x0000df20


	//   ....[31]....
        /*0480*/ 	.word	0x0000df50


	//   ....[32]....
        /*0484*/ 	.word	0x0000df80


	//   ....[33]....
        /*0488*/ 	.word	0x0000e010


	//   ....[34]....
        /*048c*/ 	.word	0x0000e040


	//   ....[35]....
        /*0490*/ 	.word	0x0000e0d0


	//   ....[36]....
        /*0494*/ 	.word	0x000119b0


	//   ....[37]....
        /*0498*/ 	.word	0x000119c0


	//   ....[38]....
        /*049c*/ 	.word	0x00011ad0


	//   ....[39]....
        /*04a0*/ 	.word	0x00011b30


	//   ....[40]....
        /*04a4*/ 	.word	0x00011b70


	//   ....[41]....
        /*04a8*/ 	.word	0x00011bb0


	//   ....[42]....
        /*04ac*/ 	.word	0x00011be0


	//   ....[43]....
        /*04b0*/ 	.word	0x00011c10


	//   ....[44]....
        /*04b4*/ 	.word	0x00011da0


	//   ....[45]....
        /*04b8*/ 	.word	0x00011e00


	//   ....[46]....
        /*04bc*/ 	.word	0x00011e40


	//   ....[47]....
        /*04c0*/ 	.word	0x00011e80


	//   ....[48]....
        /*04c4*/ 	.word	0x00011eb0


	//   ....[49]....
        /*04c8*/ 	.word	0x00011ee0


	//   ....[50]....
        /*04cc*/ 	.word	0x00011fa0


	//   ....[51]....
        /*04d0*/ 	.word	0x00011fc0


	//   ....[52]....
        /*04d4*/ 	.word	0x00012030


	//   ....[53]....
        /*04d8*/ 	.word	0x00012480


	//   ....[54]....
        /*04dc*/ 	.word	0x00012950


	//   ....[55]....
        /*04e0*/ 	.word	0x00012d70


	//   ....[56]....
        /*04e4*/ 	.word	0x00012e00


	//   ....[57]....
        /*04e8*/ 	.word	0x00012ea0


	//   ....[58]....
        /*04ec*/ 	.word	0x00012f50


	//   ....[59]....
        /*04f0*/ 	.word	0x00012fd0


	//   ....[60]....
        /*04f4*/ 	.word	0x00013050


	//   ....[61]....
        /*04f8*/ 	.word	0x000130d0


	//   ....[62]....
        /*04fc*/ 	.word	0x00013150


	//   ....[63]....
        /*0500*/ 	.word	0x000131e0


	//   ....[64]....
        /*0504*/ 	.word	0x00013290


	//   ....[65]....
        /*0508*/ 	.word	0x00013310


	//   ....[66]....
        /*050c*/ 	.word	0x00013390


	//   ....[67]....
        /*0510*/ 	.word	0x00013410


	//   ....[68]....
        /*0514*/ 	.word	0x00013490


	//   ....[69]....
        /*0518*/ 	.word	0x00013500


	//   ....[70]....
        /*051c*/ 	.word	0x000135a0


	//   ....[71]....
        /*0520*/ 	.word	0x00013630


	//   ....[72]....
        /*0524*/ 	.word	0x00013750


	//----- nvinfo : EIATTR_REG_RECONFIG
	.align		4
.L_153:
        /*0528*/ 	.byte	0x01, 0x54
	.zero		2


	//----- nvinfo : EIATTR_SYSCALL_OFFSETS
	.align		4
        /*052c*/ 	.byte	0x04, 0x46
        /*052e*/ 	.short	(.L_155 - .L_154)


	//   ....[0]....
.L_154:
        /*0530*/ 	.word	0x00001560


	//   ....[1]....
        /*0534*/ 	.word	0x0000ea50


	//   ....[2]....
        /*0538*/ 	.word	0x0000eb90


	//   ....[3]....
        /*053c*/ 	.word	0x0000ec90


	//----- nvinfo : EIATTR_MBARRIER_INSTR_OFFSETS
	.align		4
.L_155:
        /*0540*/ 	.byte	0x04, 0x39
        /*0542*/ 	.short	(.L_157 - .L_156)


	//   ....[0]....
.L_156:
        /*0544*/ 	.word	0x00000280
        /*0548*/ 	.word	0x000000ff
        /*054c*/ 	.word	0x00036800
        /*0550*/ 	.short	0x0100
        /*0552*/ 	.byte	0x08
	.zero		1


	//   ....[1]....
        /*0554*/ 	.word	0x00000290
        /*0558*/ 	.word	0x000000ff
        /*055c*/ 	.word	0x00036820
        /*0560*/ 	.short	0x0100
        /*0562*/ 	.byte	0x08
	.zero		1


	//   ....[2]....
        /*0564*/ 	.word	0x00000380
        /*0568*/ 	.word	0x000000ff
        /*056c*/ 	.word	0x00036830
        /*0570*/ 	.short	0x0100
        /*0572*/ 	.byte	0x08
	.zero		1


	//   ....[3]....
        /*0574*/ 	.word	0x00000390
        /*0578*/ 	.word	0x000000ff
        /*057c*/ 	.word	0x00036840
        /*0580*/ 	.short	0x0100
        /*0582*/ 	.byte	0x08
	.zero		1


	//   ....[4]....
        /*0584*/ 	.word	0x000003a0
        /*0588*/ 	.word	0x000000ff
        /*058c*/ 	.word	0x00036838
        /*0590*/ 	.short	0x0100
        /*0592*/ 	.byte	0x08
	.zero		1


	//   ....[5]....
        /*0594*/ 	.word	0x000003b0
        /*0598*/ 	.word	0x000000ff
        /*059c*/ 	.word	0x00036848
        /*05a0*/ 	.short	0x0100
        /*05a2*/ 	.byte	0x08
	.zero		1


	//   ....[6]....
        /*05a4*/ 	.word	0x000004e0
        /*05a8*/ 	.word	0x000000ff
        /*05ac*/ 	.word	0x00036850
        /*05b0*/ 	.short	0x0100
        /*05b2*/ 	.byte	0x08
	.zero		1


	//   ....[7]....
        /*05b4*/ 	.word	0x000004f0
        /*05b8*/ 	.word	0x000000ff
        /*05bc*/ 	.word	0x00036860
        /*05c0*/ 	.short	0x0100
        /*05c2*/ 	.byte	0x08
	.zero		1


	//   ....[8]....
        /*05c4*/ 	.word	0x00000500
        /*05c8*/ 	.word	0x000000ff
        /*05cc*/ 	.word	0x00036858
        /*05d0*/ 	.short	0x0100
        /*05d2*/ 	.byte	0x08
	.zero		1


	//   ....[9]....
        /*05d4*/ 	.word	0x00000510
        /*05d8*/ 	.word	0x000000ff
        /*05dc*/ 	.word	0x00036868
        /*05e0*/ 	.short	0x0100
        /*05e2*/ 	.byte	0x08
	.zero		1


	//   ....[10]....
        /*05e4*/ 	.word	0x00000600
        /*05e8*/ 	.word	0x000000ff
        /*05ec*/ 	.word	0x00036870
        /*05f0*/ 	.short	0x0100
        /*05f2*/ 	.byte	0x06
	.zero		1


	//   ....[11]....
        /*05f4*/ 	.word	0x00000610
        /*05f8*/ 	.word	0x000000ff
        /*05fc*/ 	.word	0x00036880
        /*0600*/ 	.short	0x0100
        /*0602*/ 	.byte	0x06
	.zero		1


	//   ....[12]....
        /*0604*/ 	.word	0x00000620
        /*0608*/ 	.word	0x000000ff
        /*060c*/ 	.word	0x00036878
        /*0610*/ 	.short	0x0100
        /*0612*/ 	.byte	0x06
	.zero		1


	//   ....[13]....
        /*0614*/ 	.word	0x00000630
        /*0618*/ 	.word	0x000000ff
        /*061c*/ 	.word	0x00036888
        /*0620*/ 	.short	0x0100
        /*0622*/ 	.byte	0x06
	.zero		1


	//   ....[14]....
        /*0624*/ 	.word	0x00000760
        /*0628*/ 	.word	0x000000ff
        /*062c*/ 	.word	0x00036890
        /*0630*/ 	.short	0x0100
        /*0632*/ 	.byte	0x08
	.zero		1


	//   ....[15]....
        /*0634*/ 	.word	0x00000770
        /*0638*/ 	.word	0x000000ff
        /*063c*/ 	.word	0x000368a0
        /*0640*/ 	.short	0x0100
        /*0642*/ 	.byte	0x08
	.zero		1


	//   ....[16]....
        /*0644*/ 	.word	0x00000780
        /*0648*/ 	.word	0x000000ff
        /*064c*/ 	.word	0x00036898
        /*0650*/ 	.short	0x0100
        /*0652*/ 	.byte	0x08
	.zero		1


	//   ....[17]....
        /*0654*/ 	.word	0x00000790
        /*0658*/ 	.word	0x000000ff
        /*065c*/ 	.word	0x000368a8
        /*0660*/ 	.short	0x0100
        /*0662*/ 	.byte	0x08
	.zero		1


	//   ....[18]....
        /*0664*/ 	.word	0x000008c0
        /*0668*/ 	.word	0x000000ff
        /*066c*/ 	.word	0x000368b0
        /*0670*/ 	.short	0x0100
        /*0672*/ 	.byte	0x08
	.zero		1


	//   ....[19]....
        /*0674*/ 	.word	0x000008d0
        /*0678*/ 	.word	0x000000ff
        /*067c*/ 	.word	0x000368c0
        /*0680*/ 	.short	0x0100
        /*0682*/ 	.byte	0x08
	.zero		1


	//   ....[20]....
        /*0684*/ 	.word	0x000008e0
        /*0688*/ 	.word	0x000000ff
        /*068c*/ 	.word	0x000368b8
        /*0690*/ 	.short	0x0100
        /*0692*/ 	.byte	0x08
	.zero		1


	//   ....[21]....
        /*0694*/ 	.word	0x000008f0
        /*0698*/ 	.word	0x000000ff
        /*069c*/ 	.word	0x000368c8
        /*06a0*/ 	.short	0x0100
        /*06a2*/ 	.byte	0x08
	.zero		1


	//   ....[22]....
        /*06a4*/ 	.word	0x00001610
        /*06a8*/ 	.word	0x00000002
        /*06ac*/ 	.word	0x00036800
        /*06b0*/ 	.short	0x010a
        /*06b2*/ 	.byte	0x3f
	.zero		1


	//   ....[23]....
        /*06b4*/ 	.word	0x00001680
        /*06b8*/ 	.word	0x00000000
        /*06bc*/ 	.word	0x00036830
        /*06c0*/ 	.short	0x010a
        /*06c2*/ 	.byte	0x3f
	.zero		1


	//   ....[24]....
        /*06c4*/ 	.word	0x000016f0
        /*06c8*/ 	.word	0x00000000
        /*06cc*/ 	.word	0x00036830
        /*06d0*/ 	.short	0x010a
        /*06d2*/ 	.byte	0x3f
	.zero		1


	//   ....[25]....
        /*06d4*/ 	.word	0x00004880
        /*06d8*/ 	.word	0x00000000
        /*06dc*/ 	.word	0x00000000
        /*06e0*/ 	.short	0x0101
        /*06e2*/ 	.byte	0x3f
	.zero		1


	//   ....[26]....
        /*06e4*/ 	.word	0x00006280
        /*06e8*/ 	.word	0x0000000c
        /*06ec*/ 	.word	0x00036830
        /*06f0*/ 	.short	0x010a
        /*06f2*/ 	.byte	0x3f
	.zero		1


	//   ....[27]....
        /*06f4*/ 	.word	0x000062d0
        /*06f8*/ 	.word	0x0000000c
        /*06fc*/ 	.word	0x00036830
        /*0700*/ 	.short	0x010a
        /*0702*/ 	.byte	0x3f
	.zero		1


	//   ....[28]....
        /*0704*/ 	.word	0x00008810
        /*0708*/ 	.word	0x0000000d
        /*070c*/ 	.word	0x00036850
        /*0710*/ 	.short	0x010a
        /*0712*/ 	.byte	0x3f
	.zero		1


	//   ....[29]....
        /*0714*/ 	.word	0x00008850
        /*0718*/ 	.word	0x0000000d
        /*071c*/ 	.word	0x00036850
        /*0720*/ 	.short	0x010a
        /*0722*/ 	.byte	0x3f
	.zero		1


	//   ....[30]....
        /*0724*/ 	.word	0x00009e00
        /*0728*/ 	.word	0x0000000c
        /*072c*/ 	.word	0x00000000
        /*0730*/ 	.short	0x0101
        /*0732*/ 	.byte	0x3f
	.zero		1


	//   ....[31]....
        /*0734*/ 	.word	0x00009e90
        /*0738*/ 	.word	0x0000000f
        /*073c*/ 	.word	0x00000000
        /*0740*/ 	.short	0x0101
        /*0742*/ 	.byte	0x3f
	.zero		1


	//   ....[32]....
        /*0744*/ 	.word	0x0000a9e0
        /*0748*/ 	.word	0x0000000f
        /*074c*/ 	.word	0x00036850
        /*0750*/ 	.short	0x010a
        /*0752*/ 	.byte	0x3f
	.zero		1


	//   ....[33]....
        /*0754*/ 	.word	0x0000aa20
        /*0758*/ 	.word	0x0000000f
        /*075c*/ 	.word	0x00036850
        /*0760*/ 	.short	0x010a
        /*0762*/ 	.byte	0x3f
	.zero		1


	//   ....[34]....
        /*0764*/ 	.word	0x0000afb0
        /*0768*/ 	.word	0x0000000b
        /*076c*/ 	.word	0x00000000
        /*0770*/ 	.short	0x0101
        /*0772*/ 	.byte	0x3f
	.zero		1


	//   ....[35]....
        /*0774*/ 	.word	0x0000c820
        /*0778*/ 	.word	0x00000026
        /*077c*/ 	.word	0x00000000
        /*0780*/ 	.short	0x0101
        /*0782*/ 	.byte	0x3f
	.zero		1


	//   ....[36]....
        /*0784*/ 	.word	0x0000f3d0
        /*0788*/ 	.word	0x00000008
        /*078c*/ 	.word	0x00036840
        /*0790*/ 	.short	0x010a
        /*0792*/ 	.byte	0x3f
	.zero		1


	//   ....[37]....
        /*0794*/ 	.word	0x0000f990
        /*0798*/ 	.word	0x00000009
        /*079c*/ 	.word	0x00036820
        /*07a0*/ 	.short	0x010a
        /*07a2*/ 	.byte	0x3f
	.zero		1


	//   ....[38]....
        /*07a4*/ 	.word	0x0000fcd0
        /*07a8*/ 	.word	0x00000002
        /*07ac*/ 	.word	0x00036840
        /*07b0*/ 	.short	0x010a
        /*07b2*/ 	.byte	0x3f
	.zero		1


	//   ....[39]....
        /*07b4*/ 	.word	0x0000ffd0
        /*07b8*/ 	.word	0x00000003
        /*07bc*/ 	.word	0x00000060
        /*07c0*/ 	.short	0x010a
        /*07c2*/ 	.byte	0x3f
	.zero		1


	//   ....[40]....
        /*07c4*/ 	.word	0x000105f0
        /*07c8*/ 	.word	0x00000002
        /*07cc*/ 	.word	0x00036840
        /*07d0*/ 	.short	0x010a
        /*07d2*/ 	.byte	0x3f
	.zero		1


	//   ....[41]....
        /*07d4*/ 	.word	0x000108f0
        /*07d8*/ 	.word	0x00000002
        /*07dc*/ 	.word	0x00000060
        /*07e0*/ 	.short	0x010a
        /*07e2*/ 	.byte	0x3f
	.zero		1


	//   ....[42]....
        /*07e4*/ 	.word	0x00010e20
        /*07e8*/ 	.word	0x00000002
        /*07ec*/ 	.word	0x00036840
        /*07f0*/ 	.short	0x010a
        /*07f2*/ 	.byte	0x3f
	.zero		1


	//   ....[43]....
        /*07f4*/ 	.word	0x00011130
        /*07f8*/ 	.word	0x00000002
        /*07fc*/ 	.word	0x00000060
        /*0800*/ 	.short	0x010a
        /*0802*/ 	.byte	0x3f
	.zero		1


	//   ....[44]....
        /*0804*/ 	.word	0x000115f0
        /*0808*/ 	.word	0x00000003
        /*080c*/ 	.word	0x00036860
        /*0810*/ 	.short	0x010a
        /*0812*/ 	.byte	0x3f
	.zero		1


	//   ....[45]....
        /*0814*/ 	.word	0x00012400
        /*0818*/ 	.word	0x00000000
        /*081c*/ 	.word	0x00036820
        /*0820*/ 	.short	0x010a
        /*0822*/ 	.byte	0x3f
	.zero		1


	//   ....[46]....
        /*0824*/ 	.word	0x000125c0
        /*0828*/ 	.word	0x00000006
        /*082c*/ 	.word	0x00000000
        /*0830*/ 	.short	0x010a
        /*0832*/ 	.byte	0x3f
	.zero		1


	//   ....[47]....
        /*0834*/ 	.word	0x00012630
        /*0838*/ 	.word	0x00000007
        /*083c*/ 	.word	0x00000000
        /*0840*/ 	.short	0x010a
        /*0842*/ 	.byte	0x3f
	.zero		1


	//   ....[48]....
        /*0844*/ 	.word	0x000126a0
        /*0848*/ 	.word	0x00000004
        /*084c*/ 	.word	0x00000000
        /*0850*/ 	.short	0x010a
        /*0852*/ 	.byte	0x3f
	.zero		1


	//   ....[49]....
        /*0854*/ 	.word	0x000126d0
        /*0858*/ 	.word	0x00000003
        /*085c*/ 	.word	0x00000000
        /*0860*/ 	.short	0x010a
        /*0862*/ 	.byte	0x3f
	.zero		1


	//   ....[50]....
        /*0864*/ 	.word	0x00012730
        /*0868*/ 	.word	0x00000002
        /*086c*/ 	.word	0x00036800
        /*0870*/ 	.short	0x010a
        /*0872*/ 	.byte	0x3f
	.zero		1


	//   ....[51]....
        /*0874*/ 	.word	0x00012780
        /*0878*/ 	.word	0x00000000
        /*087c*/ 	.word	0x00036830
        /*0880*/ 	.short	0x010a
        /*0882*/ 	.byte	0x3f
	.zero		1


	//   ....[52]....
        /*0884*/ 	.word	0x000127d0
        /*0888*/ 	.word	0x0000000c
        /*088c*/ 	.word	0x00036830
        /*0890*/ 	.short	0x010a
        /*0892*/ 	.byte	0x3f
	.zero		1


	//   ....[53]....
        /*0894*/ 	.word	0x00012820
        /*0898*/ 	.word	0x0000000d
        /*089c*/ 	.word	0x00036850
        /*08a0*/ 	.short	0x010a
        /*08a2*/ 	.byte	0x3f
	.zero		1


	//   ....[54]....
        /*08a4*/ 	.word	0x00012870
        /*08a8*/ 	.word	0x0000000f
        /*08ac*/ 	.word	0x00036850
        /*08b0*/ 	.short	0x010a
        /*08b2*/ 	.byte	0x3f
	.zero		1


	//   ....[55]....
        /*08b4*/ 	.word	0x00012a10
        /*08b8*/ 	.word	0x00000008
        /*08bc*/ 	.word	0x00036840
        /*08c0*/ 	.short	0x010a
        /*08c2*/ 	.byte	0x3f
	.zero		1


	//   ....[56]....
        /*08c4*/ 	.word	0x00012a90
        /*08c8*/ 	.word	0x00000008
        /*08cc*/ 	.word	0x00036820
        /*08d0*/ 	.short	0x010a
        /*08d2*/ 	.byte	0x3f
	.zero		1


	//   ....[57]....
        /*08d4*/ 	.word	0x00012ae0
        /*08d8*/ 	.word	0x00000002
        /*08dc*/ 	.word	0x00036840
        /*08e0*/ 	.short	0x010a
        /*08e2*/ 	.byte	0x3f
	.zero		1


	//   ....[58]....
        /*08e4*/ 	.word	0x00012b30
        /*08e8*/ 	.word	0x00000003
        /*08ec*/ 	.word	0x00000060
        /*08f0*/ 	.short	0x010a
        /*08f2*/ 	.byte	0x3f
	.zero		1


	//   ....[59]....
        /*08f4*/ 	.word	0x00012b80
        /*08f8*/ 	.word	0x00000002
        /*08fc*/ 	.word	0x00036840
        /*0900*/ 	.short	0x010a
        /*0902*/ 	.byte	0x3f
	.zero		1


	//   ....[60]....
        /*0904*/ 	.word	0x00012bd0
        /*0908*/ 	.word	0x00000002
        /*090c*/ 	.word	0x00000060
        /*0910*/ 	.short	0x010a
        /*0912*/ 	.byte	0x3f
	.zero		1


	//   ....[61]....
        /*0914*/ 	.word	0x00012c20
        /*0918*/ 	.word	0x00000002
        /*091c*/ 	.word	0x00036840
        /*0920*/ 	.short	0x010a
        /*0922*/ 	.byte	0x3f
	.zero		1


	//   ....[62]....
        /*0924*/ 	.word	0x00012c70
        /*0928*/ 	.word	0x00000002
        /*092c*/ 	.word	0x00000060
        /*0930*/ 	.short	0x010a
        /*0932*/ 	.byte	0x3f
	.zero		1


	//   ....[63]....
        /*0934*/ 	.word	0x00012cc0
        /*0938*/ 	.word	0x00000003
        /*093c*/ 	.word	0x00036860
        /*0940*/ 	.short	0x010a
        /*0942*/ 	.byte	0x3f
	.zero		1


	//   ....[64]....
        /*0944*/ 	.word	0x00013670
        /*0948*/ 	.word	0x00000000
        /*094c*/ 	.word	0x00036820
        /*0950*/ 	.short	0x010a
        /*0952*/ 	.byte	0x3f
	.zero		1


	//   ....[65]....
        /*0954*/ 	.word	0x00013810
        /*0958*/ 	.word	0x00000006
        /*095c*/ 	.word	0x00000000
        /*0960*/ 	.short	0x010a
        /*0962*/ 	.byte	0x3f
	.zero		1


	//   ....[66]....
        /*0964*/ 	.word	0x00013860
        /*0968*/ 	.word	0x00000007
        /*096c*/ 	.word	0x00000000
        /*0970*/ 	.short	0x010a
        /*0972*/ 	.byte	0x3f
	.zero		1


	//   ....[67]....
        /*0974*/ 	.word	0x000138b0
        /*0978*/ 	.word	0x00000004
        /*097c*/ 	.word	0x00000000
        /*0980*/ 	.short	0x010a
        /*0982*/ 	.byte	0x3f
	.zero		1


	//----- nvinfo : EIATTR_NUM_MBARRIERS
	.align		4
.L_157:
        /*0984*/ 	.byte	0x03, 0x38
        /*0986*/ 	.short	0x0016


	//----- nvinfo : EIATTR_EXIT_INSTR_OFFSETS
	.align		4
        /*0988*/ 	.byte	0x04, 0x1c
        /*098a*/ 	.short	(.L_159 - .L_158)


	//   ....[0]....
.L_158:
        /*098c*/ 	.word	0x00000a60


	//   ....[1]....
        /*0990*/ 	.word	0x0000d950


	//   ....[2]....
        /*0994*/ 	.word	0x0000d9b0


	//   ....[3]....
        /*0998*/ 	.word	0x00012720


	//----- nvinfo : EIATTR_MAX_THREADS
	.align		4
.L_159:
        /*099c*/ 	.byte	0x04, 0x05
        /*099e*/ 	.short	(.L_161 - .L_160)
.L_160:
        /*09a0*/ 	.word	0x00000180
        /*09a4*/ 	.word	0x00000001
        /*09a8*/ 	.word	0x00000001


	//----- nvinfo : EIATTR_CRS_STACK_SIZE
	.align		4
.L_161:
        /*09ac*/ 	.byte	0x04, 0x1e
        /*09ae*/ 	.short	(.L_163 - .L_162)
.L_162:
        /*09b0*/ 	.word	0x00000000


	//----- nvinfo : EIATTR_CBANK_PARAM_SIZE
	.align		4
.L_163:
        /*09b4*/ 	.byte	0x03, 0x19
        /*09b6*/ 	.short	0x0a70


	//----- nvinfo : EIATTR_PARAM_CBANK
	.align		4
        /*09b8*/ 	.byte	0x04, 0x0a
        /*09ba*/ 	.short	(.L_165 - .L_164)
	.align		4
.L_164:
        /*09bc*/ 	.word	index@(.nv.constant0._ZN7cutlass13device_kernelIN5flash11enable_sm90INS1_16FlashAttnFwdSm90INS1_25CollectiveMainloopFwdSm90ILi2EN4cute5tupleIJNS5_1CILi1EEES8_S8_EEENS6_IJNS7_ILi128EEENS7_ILi112EEENS7_ILi192EEEEEELi192ENS_6half_tEfNS_4arch4Sm90ELb0ELb0ELb1ELb1ELb0ELb0ELb0ELb1ELb1ELb0ELb0ELb0EEENS1_21CollectiveEpilogueFwdINS6_IJSA_SC_SB_EEES9_SE_SG_Li256ELb1ELb0ELb0ELb0EEENS1_36VarlenDynamicPersistentTileSchedulerILi128ELi112ELi256ELi32ELb0ELb0ELb1ELb0ELb1ELb1EEEEEEEEEvNT_6ParamsE)
        /*09c0*/ 	.short	0x0210
        /*09c2*/ 	.short	0x0a70


	//----- nvinfo : EIATTR_SW_WAR
	.align		4
.L_165:
        /*09c4*/ 	.byte	0x04, 0x36
        /*09c6*/ 	.short	(.L_167 - .L_166)
.L_166:
        /*09c8*/ 	.word	0x00000008
.L_167:


//--------------------- .nv.info._ZN7cutlass13device_kernelIN5flash11enable_sm90INS1_16FlashAttnFwdSm90INS1_25CollectiveMainloopFwdSm90ILi2EN4cute5tupleIJNS5_1CILi1EEES8_S8_EEENS6_IJNS7_ILi128EEENS7_ILi112EEENS7_ILi192EEEEEELi192ENS_6half_tEfNS_4arch4Sm90ELb0ELb0ELb1ELb1ELb0ELb1ELb0ELb1ELb1ELb0ELb0ELb0EEENS1_21CollectiveEpilogueFwdINS6_IJSA_SC_SB_EEES9_SE_SG_Li256ELb1ELb0ELb0ELb0EEENS1_36VarlenDynamicPersistentTileSchedulerILi128ELi112ELi256ELi32ELb0ELb0ELb1ELb0ELb1ELb1EEEEEEEEEvNT_6ParamsE --------------------------
	.section	.nv.info._ZN7cutlass13device_kernelIN5flash11enable_sm90INS1_16FlashAttnFwdSm90INS1_25CollectiveMainloopFwdSm90ILi2EN4cute5tupleIJNS5_1CILi1EEES8_S8_EEENS6_IJNS7_ILi128EEENS7_ILi112EEENS7_ILi192EEEEEELi192ENS_6half_tEfNS_4arch4Sm90ELb0ELb0ELb1ELb1ELb0ELb1ELb0ELb1ELb1ELb0ELb0ELb0EEENS1_21CollectiveEpilogueFwdINS6_IJSA_SC_SB_EEES9_SE_SG_Li256ELb1ELb0ELb0ELb0EEENS1_36VarlenDynamicPersistentTileSchedulerILi128ELi112ELi256ELi32ELb0ELb0ELb1ELb0ELb1ELb1EEEEEEEEEvNT_6ParamsE,"",@"SHT_CUDA_INFO"
	.sectionflags	@""
	.align	4


	//----- nvinfo : EIATTR_CUDA_API_VERSION
	.align		4
        /*0000*/ 	.byte	0x04, 0x37
        /*0002*/ 	.short	(.L_169 - .L_168)
.L_168:
        /*0004*/ 	.word	0x00000082


	//----- nvinfo : EIATTR_KPARAM_INFO
	.align		4
.L_169:
        /*0008*/ 	.byte	0x04, 0x17
        /*000a*/ 	.short	(.L_171 - .L_170)
.L_170:
        /*000c*/ 	.word	0x00000000
        /*0010*/ 	.short	0x0000
        /*0012*/ 	.short	0x0070
        /*0014*/ 	.byte	0x00, 0xf0, 0x01, 0x28


	//----- nvinfo : EIATTR_SPARSE_MMA_MASK
	.align		4
.L_171:
        /*0018*/ 	.byte	0x03, 0x50
        /*001a*/ 	.short	0x0000


	//----- nvinfo : EIATTR_MAXREG_COUNT
	.align		4
        /*001c*/ 	.byte	0x03, 0x1b
        /*001e*/ 	.short	0x00a8


	//----- nvinfo : EIATTR_NUM_BARRIERS
	.align		4
        /*0020*/ 	.byte	0x02, 0x4c
        /*0022*/ 	.byte	0x10
	.zero		1


	//----- nvinfo : EIATTR_EXTERNS
	.align		4
        /*0024*/ 	.byte	0x04, 0x0f
        /*0026*/ 	.short	(.L_173 - .L_172)


	//   ....[0]....
	.align		4
.L_172:
        /*0028*/ 	.word	index@(__assertfail)


	//----- nvinfo : EIATTR_ANNOTATIONS
	.align		4
.L_173:
        /*002c*/ 	.byte	0x04, 0x55
        /*002e*/ 	.short	(.L_175 - .L_174)


	//   ....[0]....
.L_174:
        /* <DEDUP_REMOVED lines=66> */


	//----- nvinfo : EIATTR_MERCURY_ISA_VERSION
	.align		4
.L_175:
        /*0440*/ 	.byte	0x03, 0x5f
        /*0442*/ 	.short	0x0101


	//----- nvinfo : EIATTR_UNUSED_LOAD_BYTE_OFFSET
	.align		4
        /*0444*/ 	.byte	0x04, 0x44
        /*0446*/ 	.short	(.L_177 - .L_176)


	//   ....[0]....
.L_176:
        /*0448*/ 	.word	0x00000ae0
        /*044c*/ 	.word	0x0000fff0


	//   ....[1]....
        /*0450*/ 	.word	0x0001c480
        /*0454*/ 	.word	0x0000fff0


	//----- nvinfo : EIATTR_INT_WARP_WIDE_INSTR_OFFSETS
	.align		4
.L_177:
        /*0458*/ 	.byte	0x04, 0x31
        /*045a*/ 	.short	(.L_179 - .L_178)


	//   ....[0]....
.L_178:
        /*045c*/ 	.word	0x000001c0


	//   ....[1]....
        /*0460*/ 	.word	0x00000200


	//   ....[2]....
        /*0464*/ 	.word	0x00000270


	//   ....[3]....
        /*0468*/ 	.word	0x00020680


	//   ....[4]....
        /*046c*/ 	.word	0x00020710


	//   ....[5]....
        /*0470*/ 	.word	0x00020b90


	//   ....[6]....
        /*0474*/ 	.word	0x00020bc0


	//   ....[7]....
        /*0478*/ 	.word	0x00020dd0


	//   ....[8]....
        /*047c*/ 	.word	0x00020ec0


	//   ....[9]....
        /*0480*/ 	.word	0x00023300


	//   ....[10]....
        /*0484*/ 	.word	0x00023390


	//----- nvinfo : EIATTR_COOP_GROUP_MASK_REGIDS
	.align		4
.L_179:
        /*0488*/ 	.byte	0x04, 0x29
        /*048a*/ 	.short	(.L_181 - .L_180)


	//   ....[0]....
.L_180:
        /*048c*/ 	.word	0xffffffff


	//   ....[1]....
        /*0490*/ 	.word	0xffffffff


	//   ....[2]....
        /*0494*/ 	.word	0xffffffff


	//   ....[3]....
        /*0498*/ 	.word	0xffffffff


	//   ....[4]....
        /*049c*/ 	.word	0xffffffff


	//   ....[5]....
        /*04a0*/ 	.word	0xffffffff


	//   ....[6]....
        /*04a4*/ 	.word	0xffffffff


	//   ....[7]....
        /*04a8*/ 	.word	0xffffffff


	//   ....[8]....
        /*04ac*/ 	.word	0xffffffff


	//   ....[9]....
        /*04b0*/ 	.word	0xffffffff


	//   ....[10]....
        /*04b4*/ 	.word	0xffffffff


	//   ....[11]....
        /*04b8*/ 	.word	0xffffffff


	//   ....[12]....
        /*04bc*/ 	.word	0xffffffff


	//   ....[13]....
        /*04c0*/ 	.word	0xffffffff


	//   ....[14]....
        /*04c4*/ 	.word	0xffffffff


	//   ....[15]....
        /*04c8*/ 	.word	0xffffffff


	//   ....[16]....
        /*04cc*/ 	.word	0xffffffff


	//   ....[17]....
        /*04d0*/ 	.word	0xffffffff


	//   ....[18]....
        /*04d4*/ 	.word	0xffffffff


	//   ....[19]....
        /*04d8*/ 	.word	0xffffffff


	//   ....[20]....
        /*04dc*/ 	.word	0xffffffff


	//   ....[21]....
        /*04e0*/ 	.word	0xffffffff


	//   ....[22]....
        /*04e4*/ 	.word	0xffffffff


	//   ....[23]....
        /*04e8*/ 	.word	0xffffffff


	//   ....[24]....
        /*04ec*/ 	.word	0xffffffff


	//   ....[25]....
        /*04f0*/ 	.word	0xffffffff


	//   ....[26]....
        /*04f4*/ 	.word	0xffffffff


	//   ....[27]....
        /*04f8*/ 	.word	0xffffffff


	//   ....[28]....
        /*04fc*/ 	.word	0xffffffff


	//   ....[29]....
        /*0500*/ 	.word	0xffffffff


	//   ....[30]....
        /*0504*/ 	.word	0xffffffff


	//   ....[31]....
        /*0508*/ 	.word	0xffffffff


	//   ....[32]....
        /*050c*/ 	.word	0xffffffff


	//   ....[33]....
        /*0510*/ 	.word	0xffffffff


	//   ....[34]....
        /*0514*/ 	.word	0xffffffff


	//   ....[35]....
        /*0518*/ 	.word	0xffffffff


	//   ....[36]....
        /*051c*/ 	.word	0xffffffff


	//   ....[37]....
        /*0520*/ 	.word	0xffffffff


	//   ....[38]....
        /*0524*/ 	.word	0xffffffff


	//   ....[39]....
        /*0528*/ 	.word	0xffffffff


	//   ....[40]....
        /*052c*/ 	.word	0xffffffff


	//   ....[41]....
        /*0530*/ 	.word	0xffffffff


	//   ....[42]....
        /*0534*/ 	.word	0xffffffff


	//   ....[43]....
        /*0538*/ 	.word	0xffffffff


	//   ....[44]....
        /*053c*/ 	.word	0xffffffff


	//   ....[45]....
        /*0540*/ 	.word	0xffffffff


	//   ....[46]....
        /*0544*/ 	.word	0xffffffff


	//   ....[47]....
        /*0548*/ 	.word	0xffffffff


	//   ....[48]....
        /*054c*/ 	.word	0xffffffff


	//   ....[49]....
        /*0550*/ 	.word	0xffffffff


	//   ....[50]....
        /*0554*/ 	.word	0xffffffff


	//   ....[51]....
        /*0558*/ 	.word	0xffffffff


	//   ....[52]....
        /*055c*/ 	.word	0xffffffff


	//   ....[53]....
        /*0560*/ 	.word	0xffffffff


	//   ....[54]....
        /*0564*/ 	.word	0x0500000f


	//   ....[55]....
        /*0568*/ 	.word	0x0500000f


	//   ....[56]....
        /*056c*/ 	.word	0x0500000f


	//   ....[57]....
        /*0570*/ 	.word	0x0500000f


	//   ....[58]....
        /*0574*/ 	.word	0x0500000f


	//   ....[59]....
        /*0578*/ 	.word	0x0500000f


	//   ....[60]....
        /*057c*/ 	.word	0x0500000f


	//   ....[61]....
        /*0580*/ 	.word	0x0500000f


	//   ....[62]....
        /*0584*/ 	.word	0x0500000f


	//   ....[63]....
        /*0588*/ 	.word	0x0500000f


	//   ....[64]....
        /*058c*/ 	.word	0x0500000f


	//   ....[65]....
        /*0590*/ 	.word	0x0500000f


	//   ....[66]....
        /*0594*/ 	.word	0x0500000f


	//   ....[67]....
        /*0598*/ 	.word	0x0500000f


	//   ....[68]....
        /*059c*/ 	.word	0x0500000f


	//   ....[69]....
        /*05a0*/ 	.word	0x0500000f


	//   ....[70]....
        /*05a4*/ 	.word	0x0500000f


	//   ....[71]....
        /*05a8*/ 	.word	0x0500000f


	//   ....[72]....
        /*05ac*/ 	.word	0x0500000f


	//   ....[73]....
        /*05b0*/ 	.word	0x0500000f


	//   ....[74]....
        /*05b4*/ 	.word	0x0500000f


	//   ....[75]....
        /*05b8*/ 	.word	0x0500000f


	//   ....[76]....
        /*05bc*/ 	.word	0x0500000f


	//   ....[77]....
        /*05c0*/ 	.word	0x0500000f


	//   ....[78]....
        /*05c4*/ 	.word	0x0500000f


	//   ....[79]....
        /*05c8*/ 	.word	0x0500000f


	//   ....[80]....
        /*05cc*/ 	.word	0x0500000f


	//   ....[81]....
        /*05d0*/ 	.word	0x0500000f


	//----- nvinfo : EIATTR_COOP_GROUP_INSTR_OFFSETS
	.align		4
.L_181:
        /*05d4*/ 	.byte	0x04, 0x28
        /*05d6*/ 	.short	(.L_183 - .L_182)


	//   ....[0]....
.L_182:
        /*05d8*/ 	.word	0x00000060


	//   ....[1]....
        /*05dc*/ 	.word	0x000001d0


	//   ....[2]....
        /*05e0*/ 	.word	0x00000220


	//   ....[3]....
        /*05e4*/ 	.word	0x00000450


	//   ....[4]....
        /*05e8*/ 	.word	0x000005b0


	//   ....[5]....
        /*05ec*/ 	.word	0x000006d0


	//   ....[6]....
        /*05f0*/ 	.word	0x00000830


	//   ....[7]....
        /*05f4*/ 	.word	0x0000a860


	//   ....[8]....
        /*05f8*/ 	.word	0x00014720


	//   ....[9]....
        /*05fc*/ 	.word	0x00014790


	//   ....[10]....
        /*0600*/ 	.word	0x00014dc0


	//   ....[11]....
        /*0604*/ 	.word	0x00014e20


	//   ....[12]....
        /*0608*/ 	.word	0x0001a0e0


	//   ....[13]....
        /*060c*/ 	.word	0x0001a100


	//   ....[14]....
        /*0610*/ 	.word	0x0001a4b0


	//   ....[15]....
        /*0614*/ 	.word	0x0001a560


	//   ....[16]....
        /*0618*/ 	.word	0x0001b920


	//   ....[17]....
        /*061c*/ 	.word	0x0001bc50


	//   ....[18]....
        /*0620*/ 	.word	0x0001bc60


	//   ....[19]....
        /*0624*/ 	.word	0x0001bcb0


	//   ....[20]....
        /*0628*/ 	.word	0x0001e820


	//   ....[21]....
        /*062c*/ 	.word	0x0001e9a0


	//   ....[22]....
        /*0630*/ 	.word	0x0001e9d0


	//   ....[23]....
        /*0634*/ 	.word	0x0001ea10


	//   ....[24]....
        /*0638*/ 	.word	0x0001ea70


	//   ....[25]....
        /*063c*/ 	.word	0x0001ead0


	//   ....[26]....
        /*0640*/ 	.word	0x0001eb10


	//   ....[27]....
        /*0644*/ 	.word	0x0001ecc0


	//   ....[28]....
        /*0648*/ 	.word	0x0001ed20


	//   ....[29]....
        /*064c*/ 	.word	0x0001ed60


	//   ....[30]....
        /*0650*/ 	.word	0x0001eda0


	//   ....[31]....
        /*0654*/ 	.word	0x0001edd0


	//   ....[32]....
        /*0658*/ 	.word	0x0001ee00


	//   ....[33]....
        /*065c*/ 	.word	0x0001ee90


	//   ....[34]....
        /*0660*/ 	.word	0x0001eec0


	//   ....[35]....
        /*0664*/ 	.word	0x0001ef50


	//   ....[36]....
        /*0668*/ 	.word	0x00023810


	//   ....[37]....
        /*066c*/ 	.word	0x00023820


	//   ....[38]....
        /*0670*/ 	.word	0x00023930


	//   ....[39]....
        /*0674*/ 	.word	0x00023990


	//   ....[40]....
        /*0678*/ 	.word	0x000239d0


	//   ....[41]....
        /*067c*/ 	.word	0x00023a10


	//   ....[42]....
        /*0680*/ 	.word	0x00023a40


	//   ....[43]....
        /*0684*/ 	.word	0x00023a70


	//   ....[44]....
        /*0688*/ 	.word	0x00023c00


	//   ....[45]....
        /*068c*/ 	.word	0x00023c60


	//   ....[46]....
        /*0690*/ 	.word	0x00023ca0


	//   ....[47]....
        /*0694*/ 	.word	0x00023ce0


	//   ....[48]....
        /*0698*/ 	.word	0x00023d10


	//   ....[49]....
        /*069c*/ 	.word	0x00023d40


	//   ....[50]....
        /*06a0*/ 	.word	0x00023e00


	//   ....[51]....
        /*06a4*/ 	.word	0x00023e20


	//   ....[52]....
        /*06a8*/ 	.word	0x00023e90


	//   ....[53]....
        /*06ac*/ 	.word	0x000242e0


	//   ....[54]....
        /*06b0*/ 	.word	0x00024740


	//   ....[55]....
        /*06b4*/ 	.word	0x000247e0


	//   ....[56]....
        /*06b8*/ 	.word	0x00024880


	//   ....[57]....
        /*06bc*/ 	.word	0x00024920


	//   ....[58]....
        /*06c0*/ 	.word	0x00024a10


	//   ....[59]....
        /*06c4*/ 	.word	0x00024ab0


	//   ....[60]....
        /*06c8*/ 	.word	0x00024b50


	//   ....[61]....
        /*06cc*/ 	.word	0x00024bf0


	//   ....[62]....
        /*06d0*/ 	.word	0x00024e50


	//   ....[63]....
        /*06d4*/ 	.word	0x00025130


	//   ....[64]....
        /*06d8*/ 	.word	0x00025550


	//   ....[65]....
        /*06dc*/ 	.word	0x000255e0


	//   ....[66]....
        /*06e0*/ 	.word	0x00025680


	//   ....[67]....
        /*06e4*/ 	.word	0x00025730


	//   ....[68]....
        /*06e8*/ 	.word	0x000257b0


	//   ....[69]....
        /*06ec*/ 	.word	0x00025830


	//   ....[70]....
        /*06f0*/ 	.word	0x000258b0


	//   ....[71]....
        /*06f4*/ 	.word	0x00025930


	//   ....[72]....
        /*06f8*/ 	.word	0x000259c0


	//   ....[73]....
        /*06fc*/ 	.word	0x00025a70


	//   ....[74]....
        /*0700*/ 	.word	0x00025af0


	//   ....[75]....
        /*0704*/ 	.word	0x00025b70


	//   ....[76]....
        /*0708*/ 	.word	0x00025bf0


	//   ....[77]....
        /*070c*/ 	.word	0x00025c70


	//   ....[78]....
        /*0710*/ 	.word	0x00025ce0


	//   ....[79]....
        /*0714*/ 	.word	0x00025d80


	//   ....[80]....
        /*0718*/ 	.word	0x00025e10


	//   ....[81]....
        /*071c*/ 	.word	0x00025f30


	//----- nvinfo : EIATTR_REG_RECONFIG
	.align		4
.L_183:
        /*0720*/ 	.byte	0x01, 0x54
	.zero		2


	//----- nvinfo : EIATTR_SYSCALL_OFFSETS
	.align		4
        /*0724*/ 	.byte	0x04, 0x46
        /*0726*/ 	.short	(.L_185 - .L_184)


	//   ....[0]....
.L_184:
        /*0728*/ 	.word	0x000019b0


	//   ....[1]....
        /*072c*/ 	.word	0x00001b00


	//   ....[2]....
        /*0730*/ 	.word	0x0000aa00


	//   ....[3]....
        /*0734*/ 	.word	0x0000aea0


	//   ....[4]....
        /*0738*/ 	.word	0x000208a0


	//   ....[5]....
        /*073c*/ 	.word	0x000209e0


	//   ....[6]....
        /*0740*/ 	.word	0x00020ae0


	//----- nvinfo : EIATTR_MBARRIER_INSTR_OFFSETS
	.align		4
.L_185:
        /*0744*/ 	.byte	0x04, 0x39
        /*0746*/ 	.short	(.L_187 - .L_186)


	//   ....[0]....
.L_186:
        /*0748*/ 	.word	0x00000300
        /*074c*/ 	.word	0x000000ff
        /*0750*/ 	.word	0x00036800
        /*0754*/ 	.short	0x0100
        /*0756*/ 	.byte	0x08
	.zero		1


	//   ....[1]....
        /*0758*/ 	.word	0x00000310
        /*075c*/ 	.word	0x000000ff
        /*0760*/ 	.word	0x00036820
        /*0764*/ 	.short	0x0100
        /*0766*/ 	.byte	0x08
	.zero		1


	//   ....[2]....
        /*0768*/ 	.word	0x00000400
        /*076c*/ 	.word	0x000000ff
        /*0770*/ 	.word	0x00036830
        /*0774*/ 	.short	0x0100
        /*0776*/ 	.byte	0x08
	.zero		1


	//   ....[3]....
        /*0778*/ 	.word	0x00000410
        /*077c*/ 	.word	0x000000ff
        /*0780*/ 	.word	0x00036840
        /*0784*/ 	.short	0x0100
        /*0786*/ 	.byte	0x08
	.zero		1


	//   ....[4]....
        /*0788*/ 	.word	0x00000420
        /*078c*/ 	.word	0x000000ff
        /*0790*/ 	.word	0x00036838
        /*0794*/ 	.short	0x0100
        /*0796*/ 	.byte	0x08
	.zero		1


	//   ....[5]....
        /*0798*/ 	.word	0x00000430
        /*079c*/ 	.word	0x000000ff
        /*07a0*/ 	.word	0x00036848
        /*07a4*/ 	.short	0x0100
        /*07a6*/ 	.byte	0x08
	.zero		1


	//   ....[6]....
        /*07a8*/ 	.word	0x00000560
        /*07ac*/ 	.word	0x000000ff
        /*07b0*/ 	.word	0x00036850
        /*07b4*/ 	.short	0x0100
        /*07b6*/ 	.byte	0x08
	.zero		1


	//   ....[7]....
        /*07b8*/ 	.word	0x00000570
        /*07bc*/ 	.word	0x000000ff
        /*07c0*/ 	.word	0x00036860
        /*07c4*/ 	.short	0x0100
        /*07c6*/ 	.byte	0x08
	.zero		1


	//   ....[8]....
        /*07c8*/ 	.word	0x00000580
        /*07cc*/ 	.word	0x000000ff
        /*07d0*/ 	.word	0x00036858
        /*07d4*/ 	.short	0x0100
        /*07d6*/ 	.byte	0x08
	.zero		1


	//   ....[9]....
        /*07d8*/ 	.word	0x00000590
        /*07dc*/ 	.word	0x000000ff
        /*07e0*/ 	.word	0x00036868
        /*07e4*/ 	.short	0x0100
        /*07e6*/ 	.byte	0x08
	.zero		1


	//   ....[10]....
        /*07e8*/ 	.word	0x00000680
        /*07ec*/ 	.word	0x000000ff
        /*07f0*/ 	.word	0x00036870
        /*07f4*/ 	.short	0x0100
        /*07f6*/ 	.byte	0x06
	.zero		1


	//   ....[11]....
        /*07f8*/ 	.word	0x00000690
        /*07fc*/ 	.word	0x000000ff
        /*0800*/ 	.word	0x00036880
        /*0804*/ 	.short	0x0100
        /*0806*/ 	.byte	0x06
	.zero		1


	//   ....[12]....
        /*0808*/ 	.word	0x000006a0
        /*080c*/ 	.word	0x000000ff
        /*0810*/ 	.word	0x00036878
        /*0814*/ 	.short	0x0100
        /*0816*/ 	.byte	0x06
	.zero		1


	//   ....[13]....
        /*0818*/ 	.word	0x000006b0
        /*081c*/ 	.word	0x000000ff
        /*0820*/ 	.word	0x00036888
        /*0824*/ 	.short	0x0100
        /*0826*/ 	.byte	0x06
	.zero		1


	//   ....[14]....
        /*0828*/ 	.word	0x000007e0
        /*082c*/ 	.word	0x000000ff
        /*0830*/ 	.word	0x00036890
        /*0834*/ 	.short	0x0100
        /*0836*/ 	.byte	0x08
	.zero		1


	//   ....[15]....
        /*0838*/ 	.word	0x000007f0
        /*083c*/ 	.word	0x000000ff
        /*0840*/ 	.word	0x000368a0
        /*0844*/ 	.short	0x0100
        /*0846*/ 	.byte	0x08
	.zero		1


	//   ....[16]....
        /*0848*/ 	.word	0x00000800
        /*084c*/ 	.word	0x000000ff
        /*0850*/ 	.word	0x00036898
        /*0854*/ 	.short	0x0100
        /*0856*/ 	.byte	0x08
	.zero		1


	//   ....[17]....
        /*0858*/ 	.word	0x00000810
        /*085c*/ 	.word	0x000000ff
        /*0860*/ 	.word	0x000368a8
        /*0864*/ 	.short	0x0100
        /*0866*/ 	.byte	0x08
	.zero		1


	//   ....[18]....
        /*0868*/ 	.word	0x00000940
        /*086c*/ 	.word	0x000000ff
        /*0870*/ 	.word	0x000368b0
        /*0874*/ 	.short	0x0100
        /*0876*/ 	.byte	0x08
	.zero		1


	//   ....[19]....
        /*0878*/ 	.word	0x00000950
        /*087c*/ 	.word	0x000000ff
        /*0880*/ 	.word	0x000368c0
        /*0884*/ 	.short	0x0100
        /*0886*/ 	.byte	0x08
	.zero		1


	//   ....[20]....
        /*0888*/ 	.word	0x00000960
        /*088c*/ 	.word	0x000000ff
        /*0890*/ 	.word	0x000368b8
        /*0894*/ 	.short	0x0100
        /*0896*/ 	.byte	0x08
	.zero		1


	//   ....[21]....
        /*0898*/ 	.word	0x00000970
        /*089c*/ 	.word	0x000000ff
        /*08a0*/ 	.word	0x000368c8
        /*08a4*/ 	.short	0x0100
        /*08a6*/ 	.byte	0x08
	.zero		1


	//   ....[22]....
        /*08a8*/ 	.word	0x00003680
        /*08ac*/ 	.word	0x00000064
        /*08b0*/ 	.word	0x00036890
        /*08b4*/ 	.short	0x010a
        /*08b6*/ 	.byte	0x3f
	.zero		1


	//   ....[23]....
        /*08b8*/ 	.word	0x000068f0
        /*08bc*/ 	.word	0x00000064
        /*08c0*/ 	.word	0x00036890
        /*08c4*/ 	.short	0x010a
        /*08c6*/ 	.byte	0x3f
	.zero		1


	//   ....[24]....
        /*08c8*/ 	.word	0x000099a0
        /*08cc*/ 	.word	0x00000064
        /*08d0*/ 	.word	0x00036890
        /*08d4*/ 	.short	0x010a
        /*08d6*/ 	.byte	0x3f
	.zero		1


	//   ....[25]....
        /*08d8*/ 	.word	0x00009d70
        /*08dc*/ 	.word	0x0000002c
        /*08e0*/ 	.word	0x00000000
        /*08e4*/ 	.short	0x0101
        /*08e6*/ 	.byte	0x3f
	.zero		1


	//   ....[26]....
        /*08e8*/ 	.word	0x00009db0
        /*08ec*/ 	.word	0x00000064
        /*08f0*/ 	.word	0x000368b0
        /*08f4*/ 	.short	0x010a
        /*08f6*/ 	.byte	0x3f
	.zero		1


	//   ....[27]....
        /*08f8*/ 	.word	0x0000a420
        /*08fc*/ 	.word	0x00000064
        /*0900*/ 	.word	0x00000000
        /*0904*/ 	.short	0x0101
        /*0906*/ 	.byte	0x3f
	.zero		1


	//   ....[28]....
        /*0908*/ 	.word	0x0000aa80
        /*090c*/ 	.word	0x00000002
        /*0910*/ 	.word	0x00036800
        /*0914*/ 	.short	0x010a
        /*0916*/ 	.byte	0x3f
	.zero		1


	//   ....[29]....
        /*0918*/ 	.word	0x0000aad0
        /*091c*/ 	.word	0x00000002
        /*0920*/ 	.word	0x00036800
        /*0924*/ 	.short	0x010a
        /*0926*/ 	.byte	0x3f
	.zero		1


	//   ....[30]....
        /*0928*/ 	.word	0x0000b6f0
        /*092c*/ 	.word	0x00000002
        /*0930*/ 	.word	0x00036800
        /*0934*/ 	.short	0x010a
        /*0936*/ 	.byte	0x3f
	.zero		1


	//   ....[31]....
        /*0938*/ 	.word	0x0000df30
        /*093c*/ 	.word	0x00000002
        /*0940*/ 	.word	0x00036800
        /*0944*/ 	.short	0x010a
        /*0946*/ 	.byte	0x3f
	.zero		1


	//   ....[32]....
        /*0948*/ 	.word	0x000103d0
        /*094c*/ 	.word	0x00000000
        /*0950*/ 	.word	0x00036830
        /*0954*/ 	.short	0x010a
        /*0956*/ 	.byte	0x3f
	.zero		1


	//   ....[33]....
        /*0958*/ 	.word	0x00010450
        /*095c*/ 	.word	0x00000000
        /*0960*/ 	.word	0x00036830
        /*0964*/ 	.short	0x010a
        /*0966*/ 	.byte	0x3f
	.zero		1


	//   ....[34]....
        /*0968*/ 	.word	0x000144d0
        /*096c*/ 	.word	0x00000000
        /*0970*/ 	.word	0x00000000
        /*0974*/ 	.short	0x0101
        /*0976*/ 	.byte	0x3f
	.zero		1


	//   ....[35]....
        /*0978*/ 	.word	0x00015e20
        /*097c*/ 	.word	0x0000000e
        /*0980*/ 	.word	0x00036830
        /*0984*/ 	.short	0x010a
        /*0986*/ 	.byte	0x3f
	.zero		1


	//   ....[36]....
        /*0988*/ 	.word	0x00015ea0
        /*098c*/ 	.word	0x0000000e
        /*0990*/ 	.word	0x00036830
        /*0994*/ 	.short	0x010a
        /*0996*/ 	.byte	0x3f
	.zero		1


	//   ....[37]....
        /*0998*/ 	.word	0x00019530
        /*099c*/ 	.word	0x00000014
        /*09a0*/ 	.word	0x00036850
        /*09a4*/ 	.short	0x010a
        /*09a6*/ 	.byte	0x3f
	.zero		1


	//   ....[38]....
        /*09a8*/ 	.word	0x00019580
        /*09ac*/ 	.word	0x00000014
        /*09b0*/ 	.word	0x00036850
        /*09b4*/ 	.short	0x010a
        /*09b6*/ 	.byte	0x3f
	.zero		1


	//   ....[39]....
        /*09b8*/ 	.word	0x0001aca0
        /*09bc*/ 	.word	0x0000000e
        /*09c0*/ 	.word	0x00000000
        /*09c4*/ 	.short	0x0101
        /*09c6*/ 	.byte	0x3f
	.zero		1


	//   ....[40]....
        /*09c8*/ 	.word	0x0001ad00
        /*09cc*/ 	.word	0x00000014
        /*09d0*/ 	.word	0x00000000
        /*09d4*/ 	.short	0x0101
        /*09d6*/ 	.byte	0x3f
	.zero		1


	//   ....[41]....
        /*09d8*/ 	.word	0x0001b820
        /*09dc*/ 	.word	0x0000000c
        /*09e0*/ 	.word	0x00036850
        /*09e4*/ 	.short	0x010a
        /*09e6*/ 	.byte	0x3f
	.zero		1


	//   ....[42]....
        /*09e8*/ 	.word	0x0001b8c0
        /*09ec*/ 	.word	0x0000000c
        /*09f0*/ 	.word	0x00036850
        /*09f4*/ 	.short	0x010a
        /*09f6*/ 	.byte	0x3f
	.zero		1


	//   ....[43]....
        /*09f8*/ 	.word	0x0001be10
        /*09fc*/ 	.word	0x0000000b
        /*0a00*/ 	.word	0x00000000
        /*0a04*/ 	.short	0x0101
        /*0a06*/ 	.byte	0x3f
	.zero		1


	//   ....[44]....
        /*0a08*/ 	.word	0x0001d6d0
        /*0a0c*/ 	.word	0x00000000
        /*0a10*/ 	.word	0x00000000
        /*0a14*/ 	.short	0x0101
        /*0a16*/ 	.byte	0x3f
	.zero		1


	//   ....[45]....
        /*0a18*/ 	.word	0x0001f9b0
        /*0a1c*/ 	.word	0x00000009
        /*0a20*/ 	.word	0x00036820
        /*0a24*/ 	.short	0x010a
        /*0a26*/ 	.byte	0x3f
	.zero		1


	//   ....[46]....
        /*0a28*/ 	.word	0x0001fa40
        /*0a2c*/ 	.word	0x00000005
        /*0a30*/ 	.word	0x000368a0
        /*0a34*/ 	.short	0x010a
        /*0a36*/ 	.byte	0x3f
	.zero		1


	//   ....[47]....
        /*0a38*/ 	.word	0x0001fcc0
        /*0a3c*/ 	.word	0x00000005
        /*0a40*/ 	.word	0x000368c0
        /*0a44*/ 	.short	0x010a
        /*0a46*/ 	.byte	0x3f
	.zero		1


	//   ....[48]....
        /*0a48*/ 	.word	0x00020060
        /*0a4c*/ 	.word	0x00000006
        /*0a50*/ 	.word	0x000368a0
        /*0a54*/ 	.short	0x010a
        /*0a56*/ 	.byte	0x3f
	.zero		1


	//   ....[49]....
        /*0a58*/ 	.word	0x000202c0
        /*0a5c*/ 	.word	0x00000006
        /*0a60*/ 	.word	0x000368c0
        /*0a64*/ 	.short	0x010a
        /*0a66*/ 	.byte	0x3f
	.zero		1


	//   ....[50]....
        /*0a68*/ 	.word	0x00021220
        /*0a6c*/ 	.word	0x00000006
        /*0a70*/ 	.word	0x00036840
        /*0a74*/ 	.short	0x010a
        /*0a76*/ 	.byte	0x3f
	.zero		1


	//   ....[51]....
        /*0a78*/ 	.word	0x000217e0
        /*0a7c*/ 	.word	0x00000007
        /*0a80*/ 	.word	0x00036820
        /*0a84*/ 	.short	0x010a
        /*0a86*/ 	.byte	0x3f
	.zero		1


	//   ....[52]....
        /*0a88*/ 	.word	0x00021b30
        /*0a8c*/ 	.word	0x00000008
        /*0a90*/ 	.word	0x00036840
        /*0a94*/ 	.short	0x010a
        /*0a96*/ 	.byte	0x3f
	.zero		1


	//   ....[53]....
        /*0a98*/ 	.word	0x00021e30
        /*0a9c*/ 	.word	0x00000009
        /*0aa0*/ 	.word	0x00000060
        /*0aa4*/ 	.short	0x010a
        /*0aa6*/ 	.byte	0x3f
	.zero		1


	//   ....[54]....
        /*0aa8*/ 	.word	0x00022450
        /*0aac*/ 	.word	0x00000002
        /*0ab0*/ 	.word	0x00036840
        /*0ab4*/ 	.short	0x010a
        /*0ab6*/ 	.byte	0x3f
	.zero		1


	//   ....[55]....
        /*0ab8*/ 	.word	0x00022750
        /*0abc*/ 	.word	0x00000003
        /*0ac0*/ 	.word	0x00000060
        /*0ac4*/ 	.short	0x010a
        /*0ac6*/ 	.byte	0x3f
	.zero		1


	//   ....[56]....
        /*0ac8*/ 	.word	0x00022c80
        /*0acc*/ 	.word	0x00000002
        /*0ad0*/ 	.word	0x00036840
        /*0ad4*/ 	.short	0x010a
        /*0ad6*/ 	.byte	0x3f
	.zero		1


	//   ....[57]....
        /*0ad8*/ 	.word	0x00022f90
        /*0adc*/ 	.word	0x00000002
        /*0ae0*/ 	.word	0x00000060
        /*0ae4*/ 	.short	0x010a
        /*0ae6*/ 	.byte	0x3f
	.zero		1


	//   ....[58]....
        /*0ae8*/ 	.word	0x00023450
        /*0aec*/ 	.word	0x00000003
        /*0af0*/ 	.word	0x00036860
        /*0af4*/ 	.short	0x010a
        /*0af6*/ 	.byte	0x3f
	.zero		1


	//   ....[59]....
        /*0af8*/ 	.word	0x00024260
        /*0afc*/ 	.word	0x00000000
        /*0b00*/ 	.word	0x00036820
        /*0b04*/ 	.short	0x010a
        /*0b06*/ 	.byte	0x3f
	.zero		1


	//   ....[60]....
        /*0b08*/ 	.word	0x00024430
        /*0b0c*/ 	.word	0x00000006
        /*0b10*/ 	.word	0x00000000
        /*0b14*/ 	.short	0x010a
        /*0b16*/ 	.byte	0x3f
	.zero		1


	//   ....[61]....
        /*0b18*/ 	.word	0x000244a0
        /*0b1c*/ 	.word	0x00000007
        /*0b20*/ 	.word	0x00000000
        /*0b24*/ 	.short	0x010a
        /*0b26*/ 	.byte	0x3f
	.zero		1


	//   ....[62]....
        /*0b28*/ 	.word	0x00024510
        /*0b2c*/ 	.word	0x00000004
        /*0b30*/ 	.word	0x00000000
        /*0b34*/ 	.short	0x010a
        /*0b36*/ 	.byte	0x3f
	.zero		1


	//   ....[63]....
        /*0b38*/ 	.word	0x00024540
        /*0b3c*/ 	.word	0x00000003
        /*0b40*/ 	.word	0x00000000
        /*0b44*/ 	.short	0x010a
        /*0b46*/ 	.byte	0x3f
	.zero		1


	//   ....[64]....
        /*0b48*/ 	.word	0x000245a0
        /*0b4c*/ 	.word	0x00000064
        /*0b50*/ 	.word	0x00036890
        /*0b54*/ 	.short	0x010a
        /*0b56*/ 	.byte	0x3f
	.zero		1


	//   ....[65]....
        /*0b58*/ 	.word	0x000245f0
        /*0b5c*/ 	.word	0x00000064
        /*0b60*/ 	.word	0x00036890
        /*0b64*/ 	.short	0x010a
        /*0b66*/ 	.byte	0x3f
	.zero		1


	//   ....[66]....
        /*0b68*/ 	.word	0x00024640
        /*0b6c*/ 	.word	0x00000064
        /*0b70*/ 	.word	0x00036890
        /*0b74*/ 	.short	0x010a
        /*0b76*/ 	.byte	0x3f
	.zero		1


	//   ....[67]....
        /*0b78*/ 	.word	0x00024690
        /*0b7c*/ 	.word	0x00000064
        /*0b80*/ 	.word	0x000368b0
        /*0b84*/ 	.short	0x010a
        /*0b86*/ 	.byte	0x3f
	.zero		1


	//   ....[68]....
        /*0b88*/ 	.word	0x00024960
        /*0b8c*/ 	.word	0x00000002
        /*0b90*/ 	.word	0x00036800
        /*0b94*/ 	.short	0x010a
        /*0b96*/ 	.byte	0x3f
	.zero		1


	//   ....[69]....
        /*0b98*/ 	.word	0x00024c30
        /*0b9c*/ 	.word	0x00000002
        /*0ba0*/ 	.word	0x00036800
        /*0ba4*/ 	.short	0x010a
        /*0ba6*/ 	.byte	0x3f
	.zero		1


	//   ....[70]....
        /*0ba8*/ 	.word	0x00024c80
        /*0bac*/ 	.word	0x00000000
        /*0bb0*/ 	.word	0x00036830
        /*0bb4*/ 	.short	0x010a
        /*0bb6*/ 	.byte	0x3f
	.zero		1


	//   ....[71]....
        /*0bb8*/ 	.word	0x00024cd0
        /*0bbc*/ 	.word	0x0000000e
        /*0bc0*/ 	.word	0x00036830
        /*0bc4*/ 	.short	0x010a
        /*0bc6*/ 	.byte	0x3f
	.zero		1


	//   ....[72]....
        /*0bc8*/ 	.word	0x00024d20
        /*0bcc*/ 	.word	0x00000014
        /*0bd0*/ 	.word	0x00036850
        /*0bd4*/ 	.short	0x010a
        /*0bd6*/ 	.byte	0x3f
	.zero		1


	//   ....[73]....
        /*0bd8*/ 	.word	0x00024d70
        /*0bdc*/ 	.word	0x0000000c
        /*0be0*/ 	.word	0x00036850
        /*0be4*/ 	.short	0x010a
        /*0be6*/ 	.byte	0x3f
	.zero		1


	//   ....[74]....
        /*0be8*/ 	.word	0x00024f10
        /*0bec*/ 	.word	0x00000009
        /*0bf0*/ 	.word	0x00036820
        /*0bf4*/ 	.short	0x010a
        /*0bf6*/ 	.byte	0x3f
	.zero		1


	//   ....[75]....
        /*0bf8*/ 	.word	0x00024f60
        /*0bfc*/ 	.word	0x00000005
        /*0c00*/ 	.word	0x000368a0
        /*0c04*/ 	.short	0x010a
        /*0c06*/ 	.byte	0x3f
	.zero		1


	//   ....[76]....
        /*0c08*/ 	.word	0x00024fb0
        /*0c0c*/ 	.word	0x00000005
        /*0c10*/ 	.word	0x000368c0
        /*0c14*/ 	.short	0x010a
        /*0c16*/ 	.byte	0x3f
	.zero		1


	//   ....[77]....
        /*0c18*/ 	.word	0x00025000
        /*0c1c*/ 	.word	0x00000006
        /*0c20*/ 	.word	0x000368a0
        /*0c24*/ 	.short	0x010a
        /*0c26*/ 	.byte	0x3f
	.zero		1


	//   ....[78]....
        /*0c28*/ 	.word	0x00025050
        /*0c2c*/ 	.word	0x00000006
        /*0c30*/ 	.word	0x000368c0
        /*0c34*/ 	.short	0x010a
        /*0c36*/ 	.byte	0x3f
	.zero		1


	//   ....[79]....
        /*0c38*/ 	.word	0x000251f0
        /*0c3c*/ 	.word	0x00000006
        /*0c40*/ 	.word	0x00036840
        /*0c44*/ 	.short	0x010a
        /*0c46*/ 	.byte	0x3f
	.zero		1


	//   ....[80]....
        /*0c48*/ 	.word	0x00025270
        /*0c4c*/ 	.word	0x00000006
        /*0c50*/ 	.word	0x00036820
        /*0c54*/ 	.short	0x010a
        /*0c56*/ 	.byte	0x3f
	.zero		1


	//   ....[81]....
        /*0c58*/ 	.word	0x000252c0
        /*0c5c*/ 	.word	0x00000008
        /*0c60*/ 	.word	0x00036840
        /*0c64*/ 	.short	0x010a
        /*0c66*/ 	.byte	0x3f
	.zero		1


	//   ....[82]....
        /*0c68*/ 	.word	0x00025310
        /*0c6c*/ 	.word	0x00000009
        /*0c70*/ 	.word	0x00000060
        /*0c74*/ 	.short	0x010a
        /*0c76*/ 	.byte	0x3f
	.zero		1


	//   ....[83]....
        /*0c78*/ 	.word	0x00025360
        /*0c7c*/ 	.word	0x00000002
        /*0c80*/ 	.word	0x00036840
        /*0c84*/ 	.short	0x010a
        /*0c86*/ 	.byte	0x3f
	.zero		1


	//   ....[84]....
        /*0c88*/ 	.word	0x000253b0
        /*0c8c*/ 	.word	0x00000003
        /*0c90*/ 	.word	0x00000060
        /*0c94*/ 	.short	0x010a
        /*0c96*/ 	.byte	0x3f
	.zero		1


	//   ....[85]....
        /*0c98*/ 	.word	0x00025400
        /*0c9c*/ 	.word	0x00000002
        /*0ca0*/ 	.word	0x00036840
        /*0ca4*/ 	.short	0x010a
        /*0ca6*/ 	.byte	0x3f
	.zero		1


	//   ....[86]....
        /*0ca8*/ 	.word	0x00025450
        /*0cac*/ 	.word	0x00000002
        /*0cb0*/ 	.word	0x00000060
        /*0cb4*/ 	.short	0x010a
        /*0cb6*/ 	.byte	0x3f
	.zero		1


	//   ....[87]....
        /*0cb8*/ 	.word	0x000254a0
        /*0cbc*/ 	.word	0x00000003
        /*0cc0*/ 	.word	0x00036860
        /*0cc4*/ 	.short	0x010a
        /*0cc6*/ 	.byte	0x3f
	.zero		1


	//   ....[88]....
        /*0cc8*/ 	.word	0x00025e50
        /*0ccc*/ 	.word	0x00000000
        /*0cd0*/ 	.word	0x00036820
        /*0cd4*/ 	.short	0x010a
        /*0cd6*/ 	.byte	0x3f
	.zero		1


	//   ....[89]....
        /*0cd8*/ 	.word	0x00025ff0
        /*0cdc*/ 	.word	0x00000006
        /*0ce0*/ 	.word	0x00000000
        /*0ce4*/ 	.short	0x010a
        /*0ce6*/ 	.byte	0x3f
	.zero		1


	//   ....[90]....
        /*0ce8*/ 	.word	0x00026040
        /*0cec*/ 	.word	0x00000007
        /*0cf0*/ 	.word	0x00000000
        /*0cf4*/ 	.short	0x010a
        /*0cf6*/ 	.byte	0x3f
	.zero		1


	//   ....[91]....
        /*0cf8*/ 	.word	0x00026090
        /*0cfc*/ 	.word	0x00000004
        /*0d00*/ 	.word	0x00000000
        /*0d04*/ 	.short	0x010a
        /*0d06*/ 	.byte	0x3f
	.zero		1


	//----- nvinfo : EIATTR_NUM_MBARRIERS
	.align		4
.L_187:
        /*0d08*/ 	.byte	0x03, 0x38
        /*0d0a*/ 	.short	0x0016


	//----- nvinfo : EIATTR_EXIT_INSTR_OFFSETS
	.align		4
        /*0d0c*/ 	.byte	0x04, 0x1c
        /*0d0e*/ 	.short	(.L_189 - .L_188)


	//   ....[0]....
.L_188:
        /*0d10*/ 	.word	0x00024590


	//----- nvinfo : EIATTR_MAX_THREADS
	.align		4
.L_189:
        /*0d14*/ 	.byte	0x04, 0x05
        /*0d16*/ 	.short	(.L_191 - .L_190)
.L_190:
        /*0d18*/ 	.word	0x00000180
        /*0d1c*/ 	.word	0x00000001
        /*0d20*/ 	.word	0x00000001


	//----- nvinfo : EIATTR_CRS_STACK_SIZE
	.align		4
.L_191:
        /*0d24*/ 	.byte	0x04, 0x1e
        /*0d26*/ 	.short	(.L_193 - .L_192)
.L_192:
        /*0d28*/ 	.word	0x00000000


	//----- nvinfo : EIATTR_CBANK_PARAM_SIZE
	.align		4
.L_193:
        /*0d2c*/ 	.byte	0x03, 0x19
        /*0d2e*/ 	.short	0x0a70


	//----- nvinfo : EIATTR_PARAM_CBANK
	.align		4
        /*0d30*/ 	.byte	0x04, 0x0a
        /*0d32*/ 	.short	(.L_195 - .L_194)
	.align		4
.L_194:
        /*0d34*/ 	.word	index@(.nv.constant0._ZN7cutlass13device_kernelIN5flash11enable_sm90INS1_16FlashAttnFwdSm90INS1_25CollectiveMainloopFwdSm90ILi2EN4cute5tupleIJNS5_1CILi1EEES8_S8_EEENS6_IJNS7_ILi128EEENS7_ILi112EEENS7_ILi192EEEEEELi192ENS_6half_tEfNS_4arch4Sm90ELb0ELb0ELb1ELb1ELb0ELb1ELb0ELb1ELb1ELb0ELb0ELb0EEENS1_21CollectiveEpilogueFwdINS6_IJSA_SC_SB_EEES9_SE_SG_Li256ELb1ELb0ELb0ELb0EEENS1_36VarlenDynamicPersistentTileSchedulerILi128ELi112ELi256ELi32ELb0ELb0ELb1ELb0ELb1ELb1EEEEEEEEEvNT_6ParamsE)
        /*0d38*/ 	.short	0x0210
        /*0d3a*/ 	.short	0x0a70


	//----- nvinfo : EIATTR_SW_WAR
	.align		4
.L_195:
        /*0d3c*/ 	.byte	0x04, 0x36
        /*0d3e*/ 	.short	(.L_197 - .L_196)
.L_196:
        /*0d40*/ 	.word	0x00000008
.L_197:


//--------------------- .nv.info._ZN7cutlass13device_kernelIN5flash11enable_sm90INS1_16FlashAttnFwdSm90INS1_25CollectiveMainloopFwdSm90ILi2EN4cute5tupleIJNS5_1CILi1EEES8_S8_EEENS6_IJNS7_ILi128EEENS7_ILi96EEENS7_ILi192EEEEEELi192ENS_6half_tEfNS_4arch4Sm90ELb0ELb1ELb1ELb0ELb0ELb0ELb0ELb1ELb1ELb0ELb0ELb0EEENS1_21CollectiveEpilogueFwdINS6_IJSA_SC_SB_EEES9_SE_SG_Li256ELb0ELb0ELb0ELb0EEENS1_30DynamicPersistentTileSchedulerILi256ELi32ELb0ELb0ELb1EEEEEEEEEvNT_6ParamsE --------------------------
	.section	.nv.info._ZN7cutlass13device_kernelIN5flash11enable_sm90INS1_16FlashAttnFwdSm90INS1_25CollectiveMainloopFwdSm90ILi2EN4cute5tupleIJNS5_1CILi1EEES8_S8_EEENS6_IJNS7_ILi128EEENS7_ILi96EEENS7_ILi192EEEEEELi192ENS_6half_tEfNS_4arch4Sm90ELb0ELb1ELb1ELb0ELb0ELb0ELb0ELb1ELb1ELb0ELb0ELb0EEENS1_21CollectiveEpilogueFwdINS6_IJSA_SC_SB_EEES9_SE_SG_Li256ELb0ELb0ELb0ELb0EEENS1_30DynamicPersistentTileSchedulerILi256ELi32ELb0ELb0ELb1EEEEEEEEEvNT_6ParamsE,"",@"SHT_CUDA_INFO"
	.sectionflags	@""
	.align	4


	//----- nvinfo : EIATTR_CUDA_API_VERSION
	.align		4
        /*0000*/ 	.byte	0x04, 0x37
        /*0002*/ 	.short	(.L_199 - .L_198)
.L_198:
        /*0004*/ 	.word	0x00000082


	//----- nvinfo : EIATTR_KPARAM_INFO
	.align		4
.L_199:
        /*0008*/ 	.byte	0x04, 0x17
        /*000a*/ 	.short	(.L_201 - .L_200)
.L_200:
        /*000c*/ 	.word	0x00000000
        /*0010*/ 	.short	0x0000
        /*0012*/ 	.short	0x0070
        /*0014*/ 	.byte	0x00, 0xf0, 0x01, 0x2e


	//----- nvinfo : EIATTR_SPARSE_MMA_MASK
	.align		4
.L_201:
        /*0018*/ 	.byte	0x03, 0x50
        /*001a*/ 	.short	0x0000


	//----- nvinfo : EIATTR_MAXREG_COUNT
	.align		4
        /*001c*/ 	.byte	0x03, 0x1b
        /*001e*/ 	.short	0x00a8


	//----- nvinfo : EIATTR_NUM_BARRIERS
	.align		4
        /*0020*/ 	.byte	0x02, 0x4c
        /*0022*/ 	.byte	0x09
	.zero		1


	//----- nvinfo : EIATTR_EXTERNS
	.align		4
        /*0024*/ 	.byte	0x04, 0x0f
        /*0026*/ 	.short	(.L_203 - .L_202)


	//   ....[0]....
	.align		4
.L_202:
        /*0028*/ 	.word	index@(__assertfail)


	//----- nvinfo : EIATTR_ANNOTATIONS
	.align		4
.L_203:
        /*002c*/ 	.byte	0x04, 0x55
        /*002e*/ 	.short	(.L_205 - .L_204)


	//   ....[0]....
.L_204:
        /*0030*/ 	.word	0x00000001
        /*0034*/ 	.byte	0x80, 0x09, 0x00, 0x00, 0x01, 0x00, 0x00, 0x00, 0x50, 0x0a, 0x00, 0x00, 0x01, 0x00, 0x00, 0x00
        /*0044*/ 	.byte	0xa0, 0x39, 0x01, 0x00


	//----- nvinfo : EIATTR_MERCURY_ISA_VERSION
	.align		4
.L_205:
        /*0048*/ 	.byte	0x03, 0x5f
        /*004a*/ 	.short	0x0101


	//----- nvinfo : EIATTR_INT_WARP_WIDE_INSTR_OFFSETS
	.align		4
        /*004c*/ 	.byte	0x04, 0x31
        /*004e*/ 	.short	(.L_207 - .L_206)


	//   ....[0]....
.L_206:
        /*0050*/ 	.word	0x00000190


	//   ....[1]....
        /*0054*/ 	.word	0x000001c0


	//   ....[2]....
        /*0058*/ 	.word	0x000001d0


	//   ....[3]....
        /*005c*/ 	.word	0x00010f40


	//   ....[4]....
        /*0060*/ 	.word	0x00010fd0


	//   ....[5]....
        /*0064*/ 	.word	0x00011540


	//   ....[6]....
        /*0068*/ 	.word	0x00013350


	//   ....[7]....
        /*006c*/ 	.word	0x000133e0


	//----- nvinfo : EIATTR_COOP_GROUP_MASK_REGIDS
	.align		4
.L_207:
        /*0070*/ 	.byte	0x04, 0x29
        /*0072*/ 	.short	(.L_209 - .L_208)


	//   ....[0]....
.L_208:
        /*0074*/ 	.word	0xffffffff


	//   ....[1]....
        /*0078*/ 	.word	0xffffffff


	//   ....[2]....
        /*007c*/ 	.word	0xffffffff


	//   ....[3]....
        /*0080*/ 	.word	0xffffffff


	//   ....[4]....
        /*0084*/ 	.word	0xffffffff


	//   ....[5]....
        /*0088*/ 	.word	0xffffffff


	//   ....[6]....
        /*008c*/ 	.word	0xffffffff


	//   ....[7]....
        /*0090*/ 	.word	0xffffffff


	//   ....[8]....
        /*0094*/ 	.word	0xffffffff


	//   ....[9]....
        /*0098*/ 	.word	0xffffffff


	//   ....[10]....
        /*009c*/ 	.word	0xffffffff


	//   ....[11]....
        /*00a0*/ 	.word	0xffffffff


	//   ....[12]....
        /*00a4*/ 	.word	0xffffffff


	//   ....[13]....
        /*00a8*/ 	.word	0xffffffff


	//   ....[14]....
        /*00ac*/ 	.word	0xffffffff


	//   ....[15]....
        /*00b0*/ 	.word	0xffffffff


	//   ....[16]....
        /*00b4*/ 	.word	0xffffffff


	//   ....[17]....
        /*00b8*/ 	.word	0xffffffff


	//   ....[18]....
        /*00bc*/ 	.word	0xffffffff


	//   ....[19]....
        /*00c0*/ 	.word	0xffffffff


	//   ....[20]....
        /*00c4*/ 	.word	0xffffffff


	//   ....[21]....
        /*00c8*/ 	.word	0xffffffff


	//   ....[22]....
        /*00cc*/ 	.word	0xffffffff


	//   ....[23]....
        /*00d0*/ 	.word	0xffffffff


	//   ....[24]....
        /*00d4*/ 	.word	0xffffffff


	//   ....[25]....
        /*00d8*/ 	.word	0xffffffff


	//   ....[26]....
        /*00dc*/ 	.word	0xffffffff


	//   ....[27]....
        /*00e0*/ 	.word	0xffffffff


	//   ....[28]....
        /*00e4*/ 	.word	0xffffffff


	//   ....[29]....
        /*00e8*/ 	.word	0xffffffff


	//   ....[30]....
        /*00ec*/ 	.word	0xffffffff


	//   ....[31]....
        /*00f0*/ 	.word	0xffffffff


	//   ....[32]....
        /*00f4*/ 	.word	0x0500000f


	//   ....[33]....
        /*00f8*/ 	.word	0x0500000f


	//----- nvinfo : EIATTR_COOP_GROUP_INSTR_OFFSETS
	.align		4
.L_209:
        /*00fc*/ 	.byte	0x04, 0x28
        /*00fe*/ 	.short	(.L_211 - .L_210)


	//   ....[0]....
.L_210:
        /*0100*/ 	.word	0x00000060


	//   ....[1]....
        /*0104*/ 	.word	0x000001a0


	//   ....[2]....
        /*0108*/ 	.word	0x000001f0


	//   ....[3]....
        /*010c*/ 	.word	0x000003e0


	//   ....[4]....
        /*0110*/ 	.word	0x00000540


	//   ....[5]....
        /*0114*/ 	.word	0x00000660


	//   ....[6]....
        /*0118*/ 	.word	0x000007c0


	//   ....[7]....
        /*011c*/ 	.word	0x00001890


	//   ....[8]....
        /*0120*/ 	.word	0x000039d0


	//   ....[9]....
        /*0124*/ 	.word	0x00003a90


	//   ....[10]....
        /*0128*/ 	.word	0x00003f50


	//   ....[11]....
        /*012c*/ 	.word	0x00003ff0


	//   ....[12]....
        /*0130*/ 	.word	0x00007220


	//   ....[13]....
        /*0134*/ 	.word	0x00007330


	//   ....[14]....
        /*0138*/ 	.word	0x000078c0


	//   ....[15]....
        /*013c*/ 	.word	0x00007910


	//   ....[16]....
        /*0140*/ 	.word	0x00009b90


	//   ....[17]....
        /*0144*/ 	.word	0x00009c50


	//   ....[18]....
        /*0148*/ 	.word	0x00009cf0


	//   ....[19]....
        /*014c*/ 	.word	0x00009e50


	//   ....[20]....
        /*0150*/ 	.word	0x0000ce00


	//   ....[21]....
        /*0154*/ 	.word	0x0000cf20


	//   ....[22]....
        /*0158*/ 	.word	0x0000d530


	//   ....[23]....
        /*015c*/ 	.word	0x0000d580


	//   ....[24]....
        /*0160*/ 	.word	0x0000e5a0


	//   ....[25]....
        /*0164*/ 	.word	0x0000e5d0


	//   ....[26]....
        /*0168*/ 	.word	0x0000e6d0


	//   ....[27]....
        /*016c*/ 	.word	0x0000e6f0


	//   ....[28]....
        /*0170*/ 	.word	0x0000fae0


	//   ....[29]....
        /*0174*/ 	.word	0x00010690


	//   ....[30]....
        /*0178*/ 	.word	0x00013770


	//   ....[31]....
        /*017c*/ 	.word	0x00013940


	//   ....[32]....
        /*0180*/ 	.word	0x00013f90


	//   ....[33]....
        /*0184*/ 	.word	0x00014370


	//----- nvinfo : EIATTR_REG_RECONFIG
	.align		4
.L_211:
        /*0188*/ 	.byte	0x01, 0x54
	.zero		2


	//----- nvinfo : EIATTR_SYSCALL_OFFSETS
	.align		4
        /*018c*/ 	.byte	0x04, 0x46
        /*018e*/ 	.short	(.L_213 - .L_212)


	//   ....[0]....
.L_212:
        /*0190*/ 	.word	0x00001a40


	//   ....[1]....
        /*0194*/ 	.word	0x00011160


	//   ....[2]....
        /*0198*/ 	.word	0x000112a0


	//   ....[3]....
        /*019c*/ 	.word	0x00011390


	//----- nvinfo : EIATTR_MBARRIER_INSTR_OFFSETS
	.align		4
.L_213:
        /*01a0*/ 	.byte	0x04, 0x39
        /*01a2*/ 	.short	(.L_215 - .L_214)


	//   ....[0]....
.L_214:
        /*01a4*/ 	.word	0x00000290
        /*01a8*/ 	.word	0x000000ff
        /*01ac*/ 	.word	0x00030800
        /*01b0*/ 	.short	0x0100
        /*01b2*/ 	.byte	0x06
	.zero		1


	//   ....[1]....
        /*01b4*/ 	.word	0x000002a0
        /*01b8*/ 	.word	0x000000ff
        /*01bc*/ 	.word	0x00030820
        /*01c0*/ 	.short	0x0100
        /*01c2*/ 	.byte	0x06
	.zero		1


	//   ....[2]....
        /*01c4*/ 	.word	0x00000390
        /*01c8*/ 	.word	0x000000ff
        /*01cc*/ 	.word	0x00030830
        /*01d0*/ 	.short	0x0100
        /*01d2*/ 	.byte	0x08
	.zero		1


	//   ....[3]....
        /*01d4*/ 	.word	0x000003a0
        /*01d8*/ 	.word	0x000000ff
        /*01dc*/ 	.word	0x00030840
        /*01e0*/ 	.short	0x0100
        /*01e2*/ 	.byte	0x08
	.zero		1


	//   ....[4]....
        /*01e4*/ 	.word	0x000003b0
        /*01e8*/ 	.word	0x000000ff
        /*01ec*/ 	.word	0x00030838
        /*01f0*/ 	.short	0x0100
        /*01f2*/ 	.byte	0x08
	.zero		1


	//   ....[5]....
        /*01f4*/ 	.word	0x000003c0
        /*01f8*/ 	.word	0x000000ff
        /*01fc*/ 	.word	0x00030848
        /*0200*/ 	.short	0x0100
        /*0202*/ 	.byte	0x08
	.zero		1


	//   ....[6]....
        /*0204*/ 	.word	0x000004f0
        /*0208*/ 	.word	0x000000ff
        /*020c*/ 	.word	0x00030850
        /*0210*/ 	.short	0x0100
        /*0212*/ 	.byte	0x08
	.zero		1


	//   ....[7]....
        /*0214*/ 	.word	0x00000500
        /*0218*/ 	.word	0x000000ff
        /*021c*/ 	.word	0x00030860
        /*0220*/ 	.short	0x0100
        /*0222*/ 	.byte	0x08
	.zero		1


	//   ....[8]....
        /*0224*/ 	.word	0x00000510
        /*0228*/ 	.word	0x000000ff
        /*022c*/ 	.word	0x00030858
        /*0230*/ 	.short	0x0100
        /*0232*/ 	.byte	0x08
	.zero		1


	//   ....[9]....
        /*0234*/ 	.word	0x00000520
        /*0238*/ 	.word	0x000000ff
        /*023c*/ 	.word	0x00030868
        /*0240*/ 	.short	0x0100
        /*0242*/ 	.byte	0x08
	.zero		1


	//   ....[10]....
        /*0244*/ 	.word	0x00000610
        /*0248*/ 	.word	0x000000ff
        /*024c*/ 	.word	0x00030870
        /*0250*/ 	.short	0x0100
        /*0252*/ 	.byte	0x06
	.zero		1


	//   ....[11]....
        /*0254*/ 	.word	0x00000620
        /*0258*/ 	.word	0x000000ff
        /*025c*/ 	.word	0x00030880
        /*0260*/ 	.short	0x0100
        /*0262*/ 	.byte	0x06
	.zero		1


	//   ....[12]....
        /*0264*/ 	.word	0x00000630
        /*0268*/ 	.word	0x000000ff
        /*026c*/ 	.word	0x00030878
        /*0270*/ 	.short	0x0100
        /*0272*/ 	.byte	0x06
	.zero		1


	//   ....[13]....
        /*0274*/ 	.word	0x00000640
        /*0278*/ 	.word	0x000000ff
        /*027c*/ 	.word	0x00030888
        /*0280*/ 	.short	0x0100
        /*0282*/ 	.byte	0x06
	.zero		1


	//   ....[14]....
        /*0284*/ 	.word	0x00000770
        /*0288*/ 	.word	0x000000ff
        /*028c*/ 	.word	0x00030890
        /*0290*/ 	.short	0x0100
        /*0292*/ 	.byte	0x08
	.zero		1


	//   ....[15]....
        /*0294*/ 	.word	0x00000780
        /*0298*/ 	.word	0x000000ff
        /*029c*/ 	.word	0x000308a0
        /*02a0*/ 	.short	0x0100
        /*02a2*/ 	.byte	0x08
	.zero		1


	//   ....[16]....
        /*02a4*/ 	.word	0x00000790
        /*02a8*/ 	.word	0x000000ff
        /*02ac*/ 	.word	0x00030898
        /*02b0*/ 	.short	0x0100
        /*02b2*/ 	.byte	0x08
	.zero		1


	//   ....[17]....
        /*02b4*/ 	.word	0x000007a0
        /*02b8*/ 	.word	0x000000ff
        /*02bc*/ 	.word	0x000308a8
        /*02c0*/ 	.short	0x0100
        /*02c2*/ 	.byte	0x08
	.zero		1


	//   ....[18]....
        /*02c4*/ 	.word	0x000008d0
        /*02c8*/ 	.word	0x000000ff
        /*02cc*/ 	.word	0x000308b0
        /*02d0*/ 	.short	0x0100
        /*02d2*/ 	.byte	0x08
	.zero		1


	//   ....[19]....
        /*02d4*/ 	.word	0x000008e0
        /*02d8*/ 	.word	0x000000ff
        /*02dc*/ 	.word	0x000308c0
        /*02e0*/ 	.short	0x0100
        /*02e2*/ 	.byte	0x08
	.zero		1


	//   ....[20]....
        /*02e4*/ 	.word	0x000008f0
        /*02e8*/ 	.word	0x000000ff
        /*02ec*/ 	.word	0x000308b8
        /*02f0*/ 	.short	0x0100
        /*02f2*/ 	.byte	0x08
	.zero		1


	//   ....[21]....
        /*02f4*/ 	.word	0x00000900
        /*02f8*/ 	.word	0x000000ff
        /*02fc*/ 	.word	0x000308c8
        /*0300*/ 	.short	0x0100
        /*0302*/ 	.byte	0x08
	.zero		1


	//   ....[22]....
        /*0304*/ 	.word	0x00001ae0
        /*0308*/ 	.word	0x000000ff
        /*030c*/ 	.word	0x00030800
        /*0310*/ 	.short	0x010a
        /*0312*/ 	.byte	0x25
	.zero		1


	//   ....[23]....
        /*0314*/ 	.word	0x00001b60
        /*0318*/ 	.word	0x00000005
        /*031c*/ 	.word	0x00030830
        /*0320*/ 	.short	0x010a
        /*0322*/ 	.byte	0x3f
	.zero		1


	//   ....[24]....
        /*0324*/ 	.word	0x00001be0
        /*0328*/ 	.word	0x00000005
        /*032c*/ 	.word	0x00030830
        /*0330*/ 	.short	0x010a
        /*0332*/ 	.byte	0x3f
	.zero		1


	//   ....[25]....
        /*0334*/ 	.word	0x000025e0
        /*0338*/ 	.word	0x00000005
        /*033c*/ 	.word	0x00000000
        /*0340*/ 	.short	0x0101
        /*0342*/ 	.byte	0x3f
	.zero		1


	//   ....[26]....
        /*0344*/ 	.word	0x00004e70
        /*0348*/ 	.word	0x000000ff
        /*034c*/ 	.word	0x00030830
        /*0350*/ 	.short	0x010a
        /*0352*/ 	.byte	0x07
	.zero		1


	//   ....[27]....
        /*0354*/ 	.word	0x00004eb0
        /*0358*/ 	.word	0x000000ff
        /*035c*/ 	.word	0x00030830
        /*0360*/ 	.short	0x010a
        /*0362*/ 	.byte	0x07
	.zero		1


	//   ....[28]....
        /*0364*/ 	.word	0x00005970
        /*0368*/ 	.word	0x000000ff
        /*036c*/ 	.word	0x00030850
        /*0370*/ 	.short	0x010a
        /*0372*/ 	.byte	0x06
	.zero		1


	//   ....[29]....
        /*0374*/ 	.word	0x000059b0
        /*0378*/ 	.word	0x000000ff
        /*037c*/ 	.word	0x00030850
        /*0380*/ 	.short	0x010a
        /*0382*/ 	.byte	0x06
	.zero		1


	//   ....[30]....
        /*0384*/ 	.word	0x00006260
        /*0388*/ 	.word	0x00000078
        /*038c*/ 	.word	0x00000000
        /*0390*/ 	.short	0x0101
        /*0392*/ 	.byte	0x3f
	.zero		1


	//   ....[31]....
        /*0394*/ 	.word	0x00007ce0
        /*0398*/ 	.word	0x00000081
        /*039c*/ 	.word	0x00000000
        /*03a0*/ 	.short	0x0101
        /*03a2*/ 	.byte	0x3f
	.zero		1


	//   ....[32]....
        /*03a4*/ 	.word	0x000085e0
        /*03a8*/ 	.word	0x000000ff
        /*03ac*/ 	.word	0x00030830
        /*03b0*/ 	.short	0x010a
        /*03b2*/ 	.byte	0x06
	.zero		1


	//   ....[33]....
        /*03b4*/ 	.word	0x00008620
        /*03b8*/ 	.word	0x000000ff
        /*03bc*/ 	.word	0x00030830
        /*03c0*/ 	.short	0x010a
        /*03c2*/ 	.byte	0x06
	.zero		1


	//   ....[34]....
        /*03c4*/ 	.word	0x000090e0
        /*03c8*/ 	.word	0x000000ff
        /*03cc*/ 	.word	0x00030850
        /*03d0*/ 	.short	0x010a
        /*03d2*/ 	.byte	0x0a
	.zero		1


	//   ....[35]....
        /*03d4*/ 	.word	0x00009120
        /*03d8*/ 	.word	0x000000ff
        /*03dc*/ 	.word	0x00030850
        /*03e0*/ 	.short	0x010a
        /*03e2*/ 	.byte	0x0a
	.zero		1


	//   ....[36]....
        /*03e4*/ 	.word	0x0000a480
        /*03e8*/ 	.word	0x0000007d
        /*03ec*/ 	.word	0x00000000
        /*03f0*/ 	.short	0x0101
        /*03f2*/ 	.byte	0x3f
	.zero		1


	//   ....[37]....
        /*03f4*/ 	.word	0x0000a4d0
        /*03f8*/ 	.word	0x00000081
        /*03fc*/ 	.word	0x00000000
        /*0400*/ 	.short	0x0101
        /*0402*/ 	.byte	0x3f
	.zero		1


	//   ....[38]....
        /*0404*/ 	.word	0x0000aa70
        /*0408*/ 	.word	0x000000ff
        /*040c*/ 	.word	0x00030830
        /*0410*/ 	.short	0x010a
        /*0412*/ 	.byte	0x06
	.zero		1


	//   ....[39]....
        /*0414*/ 	.word	0x0000aab0
        /*0418*/ 	.word	0x000000ff
        /*041c*/ 	.word	0x00030830
        /*0420*/ 	.short	0x010a
        /*0422*/ 	.byte	0x06
	.zero		1


	//   ....[40]....
        /*0424*/ 	.word	0x0000b570
        /*0428*/ 	.word	0x000000ff
        /*042c*/ 	.word	0x00030850
        /*0430*/ 	.short	0x010a
        /*0432*/ 	.byte	0x0a
	.zero		1


	//   ....[41]....
        /*0434*/ 	.word	0x0000b5b0
        /*0438*/ 	.word	0x000000ff
        /*043c*/ 	.word	0x00030850
        /*0440*/ 	.short	0x010a
        /*0442*/ 	.byte	0x0a
	.zero		1


	//   ....[42]....
        /*0444*/ 	.word	0x0000be60
        /*0448*/ 	.word	0x0000007e
        /*044c*/ 	.word	0x00000000
        /*0450*/ 	.short	0x0101
        /*0452*/ 	.byte	0x3f
	.zero		1


	//   ....[43]....
        /*0454*/ 	.word	0x0000d910
        /*0458*/ 	.word	0x00000085
        /*045c*/ 	.word	0x00000000
        /*0460*/ 	.short	0x0101
        /*0462*/ 	.byte	0x3f
	.zero		1


	//   ....[44]....
        /*0464*/ 	.word	0x0000e510
        /*0468*/ 	.word	0x000000ff
        /*046c*/ 	.word	0x00030850
        /*0470*/ 	.short	0x010a
        /*0472*/ 	.byte	0x05
	.zero		1


	//   ....[45]....
        /*0474*/ 	.word	0x0000e550
        /*0478*/ 	.word	0x000000ff
        /*047c*/ 	.word	0x00030850
        /*0480*/ 	.short	0x010a
        /*0482*/ 	.byte	0x05
	.zero		1


	//   ....[46]....
        /*0484*/ 	.word	0x0000ea00
        /*0488*/ 	.word	0x00000004
        /*048c*/ 	.word	0x00000000
        /*0490*/ 	.short	0x0101
        /*0492*/ 	.byte	0x3f
	.zero		1


	//   ....[47]....
        /*0494*/ 	.word	0x0000fcc0
        /*0498*/ 	.word	0x000000ff
        /*049c*/ 	.word	0x00000000
        /*04a0*/ 	.short	0x0101
        /*04a2*/ 	.byte	0x05
	.zero		1


	//   ....[48]....
        /*04a4*/ 	.word	0x00011810
        /*04a8*/ 	.word	0x00000008
        /*04ac*/ 	.word	0x00030840
        /*04b0*/ 	.short	0x010a
        /*04b2*/ 	.byte	0x3f
	.zero		1


	//   ....[49]....
        /*04b4*/ 	.word	0x00011ca0
        /*04b8*/ 	.word	0x000000ff
        /*04bc*/ 	.word	0x00030820
        /*04c0*/ 	.short	0x010a
        /*04c2*/ 	.byte	0x26
	.zero		1


	//   ....[50]....
        /*04c4*/ 	.word	0x00011f80
        /*04c8*/ 	.word	0x00000003
        /*04cc*/ 	.word	0x00030840
        /*04d0*/ 	.short	0x010a
        /*04d2*/ 	.byte	0x3f
	.zero		1


	//   ....[51]....
        /*04d4*/ 	.word	0x000121f0
        /*04d8*/ 	.word	0x00000002
        /*04dc*/ 	.word	0x00000060
        /*04e0*/ 	.short	0x010a
        /*04e2*/ 	.byte	0x3f
	.zero		1


	//   ....[52]....
        /*04e4*/ 	.word	0x00012710
        /*04e8*/ 	.word	0x00000003
        /*04ec*/ 	.word	0x00030840
        /*04f0*/ 	.short	0x010a
        /*04f2*/ 	.byte	0x3f
	.zero		1


	//   ....[53]....
        /*04f4*/ 	.word	0x00012980
        /*04f8*/ 	.word	0x00000002
        /*04fc*/ 	.word	0x00000060
        /*0500*/ 	.short	0x010a
        /*0502*/ 	.byte	0x3f
	.zero		1


	//   ....[54]....
        /*0504*/ 	.word	0x00012dd0
        /*0508*/ 	.word	0x00000002
        /*050c*/ 	.word	0x00030840
        /*0510*/ 	.short	0x010a
        /*0512*/ 	.byte	0x3f
	.zero		1


	//   ....[55]....
        /*0514*/ 	.word	0x00013070
        /*0518*/ 	.word	0x00000002
        /*051c*/ 	.word	0x00000060
        /*0520*/ 	.short	0x010a
        /*0522*/ 	.byte	0x3f
	.zero		1


	//   ....[56]....
        /*0524*/ 	.word	0x00013480
        /*0528*/ 	.word	0x00000003
        /*052c*/ 	.word	0x00030860
        /*0530*/ 	.short	0x010a
        /*0532*/ 	.byte	0x3f
	.zero		1


	//   ....[57]....
        /*0534*/ 	.word	0x000138f0
        /*0538*/ 	.word	0x00000007
        /*053c*/ 	.word	0x00030820
        /*0540*/ 	.short	0x010a
        /*0542*/ 	.byte	0x3f
	.zero		1


	//   ....[58]....
        /*0544*/ 	.word	0x00013a60
        /*0548*/ 	.word	0x00000005
        /*054c*/ 	.word	0x00000000
        /*0550*/ 	.short	0x010a
        /*0552*/ 	.byte	0x3f
	.zero		1


	//   ....[59]....
        /*0554*/ 	.word	0x00013ad0
        /*0558*/ 	.word	0x00000003
        /*055c*/ 	.word	0x00000000
        /*0560*/ 	.short	0x010a
        /*0562*/ 	.byte	0x3f
	.zero		1


	//   ....[60]....
        /*0564*/ 	.word	0x00013b30
        /*0568*/ 	.word	0x00000005
        /*056c*/ 	.word	0x00000000
        /*0570*/ 	.short	0x010a
        /*0572*/ 	.byte	0x3f
	.zero		1


	//   ....[61]....
        /*0574*/ 	.word	0x00013b60
        /*0578*/ 	.word	0x00000003
        /*057c*/ 	.word	0x00000000
        /*0580*/ 	.short	0x010a
        /*0582*/ 	.byte	0x3f
	.zero		1


	//   ....[62]....
        /*0584*/ 	.word	0x00013bd0
        /*0588*/ 	.word	0x00000003
        /*058c*/ 	.word	0x00030800
        /*0590*/ 	.short	0x010a
        /*0592*/ 	.byte	0x3f
	.zero		1


	//   ....[63]....
        /*0594*/ 	.word	0x00013c20
        /*0598*/ 	.word	0x00000005
        /*059c*/ 	.word	0x00030830
        /*05a0*/ 	.short	0x010a
        /*05a2*/ 	.byte	0x3f
	.zero		1


	//   ....[64]....
        /*05a4*/ 	.word	0x00013c80
        /*05a8*/ 	.word	0x00000015
        /*05ac*/ 	.word	0x00030830
        /*05b0*/ 	.short	0x010a
        /*05b2*/ 	.byte	0x3f
	.zero		1


	//   ....[65]....
        /*05b4*/ 	.word	0x00013ce0
        /*05b8*/ 	.word	0x00000015
        /*05bc*/ 	.word	0x00030850
        /*05c0*/ 	.short	0x010a
        /*05c2*/ 	.byte	0x3f
	.zero		1


	//   ....[66]....
        /*05c4*/ 	.word	0x00013d40
        /*05c8*/ 	.word	0x00000004
        /*05cc*/ 	.word	0x00030830
        /*05d0*/ 	.short	0x010a
        /*05d2*/ 	.byte	0x3f
	.zero		1


	//   ....[67]....
        /*05d4*/ 	.word	0x00013da0
        /*05d8*/ 	.word	0x00000003
        /*05dc*/ 	.word	0x00030850
        /*05e0*/ 	.short	0x010a
        /*05e2*/ 	.byte	0x3f
	.zero		1


	//   ....[68]....
        /*05e4*/ 	.word	0x00013e00
        /*05e8*/ 	.word	0x00000004
        /*05ec*/ 	.word	0x00030830
        /*05f0*/ 	.short	0x010a
        /*05f2*/ 	.byte	0x3f
	.zero		1


	//   ....[69]....
        /*05f4*/ 	.word	0x00013e60
        /*05f8*/ 	.word	0x00000003
        /*05fc*/ 	.word	0x00030850
        /*0600*/ 	.short	0x010a
        /*0602*/ 	.byte	0x3f
	.zero		1


	//   ....[70]....
        /*0604*/ 	.word	0x00013ec0
        /*0608*/ 	.word	0x00000005
        /*060c*/ 	.word	0x00030850
        /*0610*/ 	.short	0x010a
        /*0612*/ 	.byte	0x3f
	.zero		1


	//   ....[71]....
        /*0614*/ 	.word	0x00014040
        /*0618*/ 	.word	0x00000008
        /*061c*/ 	.word	0x00030840
        /*0620*/ 	.short	0x010a
        /*0622*/ 	.byte	0x3f
	.zero		1


	//   ....[72]....
        /*0624*/ 	.word	0x000140a0
        /*0628*/ 	.word	0x00000008
        /*062c*/ 	.word	0x00030820
        /*0630*/ 	.short	0x010a
        /*0632*/ 	.byte	0x3f
	.zero		1


	//   ....[73]....
        /*0634*/ 	.word	0x000140f0
        /*0638*/ 	.word	0x00000003
        /*063c*/ 	.word	0x00030840
        /*0640*/ 	.short	0x010a
        /*0642*/ 	.byte	0x3f
	.zero		1


	//   ....[74]....
        /*0644*/ 	.word	0x00014140
        /*0648*/ 	.word	0x00000002
        /*064c*/ 	.word	0x00000060
        /*0650*/ 	.short	0x010a
        /*0652*/ 	.byte	0x3f
	.zero		1


	//   ....[75]....
        /*0654*/ 	.word	0x00014190
        /*0658*/ 	.word	0x00000003
        /*065c*/ 	.word	0x00030840
        /*0660*/ 	.short	0x010a
        /*0662*/ 	.byte	0x3f
	.zero		1


	//   ....[76]....
        /*0664*/ 	.word	0x000141e0
        /*0668*/ 	.word	0x00000002
        /*066c*/ 	.word	0x00000060
        /*0670*/ 	.short	0x010a
        /*0672*/ 	.byte	0x3f
	.zero		1


	//   ....[77]....
        /*0674*/ 	.word	0x00014230
        /*0678*/ 	.word	0x00000002
        /*067c*/ 	.word	0x00030840
        /*0680*/ 	.short	0x010a
        /*0682*/ 	.byte	0x3f
	.zero		1


	//   ....[78]....
        /*0684*/ 	.word	0x00014280
        /*0688*/ 	.word	0x00000002
        /*068c*/ 	.word	0x00000060
        /*0690*/ 	.short	0x010a
        /*0692*/ 	.byte	0x3f
	.zero		1


	//   ....[79]....
        /*0694*/ 	.word	0x000142d0
        /*0698*/ 	.word	0x00000003
        /*069c*/ 	.word	0x00030860
        /*06a0*/ 	.short	0x010a
        /*06a2*/ 	.byte	0x3f
	.zero		1


	//   ....[80]....
        /*06a4*/ 	.word	0x000143b0
        /*06a8*/ 	.word	0x00000007
        /*06ac*/ 	.word	0x00030820
        /*06b0*/ 	.short	0x010a
        /*06b2*/ 	.byte	0x3f
	.zero		1


	//   ....[81]....
        /*06b4*/ 	.word	0x00014400
        /*06b8*/ 	.word	0x00000005
        /*06bc*/ 	.word	0x00000000
        /*06c0*/ 	.short	0x010a
        /*06c2*/ 	.byte	0x3f
	.zero		1


	//   ....[82]....
        /*06c4*/ 	.word	0x00014450
        /*06c8*/ 	.word	0x00000003
        /*06cc*/ 	.word	0x00000000
        /*06d0*/ 	.short	0x010a
        /*06d2*/ 	.byte	0x3f
	.zero		1


	//   ....[83]....
        /*06d4*/ 	.word	0x000144a0
        /*06d8*/ 	.word	0x00000005
        /*06dc*/ 	.word	0x00000000
        /*06e0*/ 	.short	0x010a
        /*06e2*/ 	.byte	0x3f
	.zero		1


	//----- nvinfo : EIATTR_NUM_MBARRIERS
	.align		4
.L_215:
        /*06e4*/ 	.byte	0x03, 0x38
        /*06e6*/ 	.short	0x0016


	//----- nvinfo : EIATTR_EXIT_INSTR_OFFSETS
	.align		4
        /*06e8*/ 	.byte	0x04, 0x1c
        /*06ea*/ 	.short	(.L_217 - .L_216)


	//   ....[0]....
.L_216:
        /*06ec*/ 	.word	0x00000a40


	//   ....[1]....
        /*06f0*/ 	.word	0x00010650


	//   ....[2]....
        /*06f4*/ 	.word	0x000106b0


	//   ....[3]....
        /*06f8*/ 	.word	0x00013960


	//   ....[4]....
        /*06fc*/ 	.word	0x00013bb0


	//----- nvinfo : EIATTR_MAX_THREADS
	.align		4
.L_217:
        /*0700*/ 	.byte	0x04, 0x05
        /*0702*/ 	.short	(.L_219 - .L_218)
.L_218:
        /*0704*/ 	.word	0x00000180
        /*0708*/ 	.word	0x00000001
        /*070c*/ 	.word	0x00000001


	//----- nvinfo : EIATTR_CRS_STACK_SIZE
	.align		4
.L_219:
        /*0710*/ 	.byte	0x04, 0x1e
        /*0712*/ 	.short	(.L_221 - .L_220)
.L_220:
        /*0714*/ 	.word	0x00000000


	//----- nvinfo : EIATTR_CBANK_PARAM_SIZE
	.align		4
.L_221:
        /*0718*/ 	.byte	0x03, 0x19
        /*071a*/ 	.short	0x0bf0


	//----- nvinfo : EIATTR_PARAM_CBANK
	.align		4
        /*071c*/ 	.byte	0x04, 0x0a
        /*071e*/ 	.short	(.L_223 - .L_222)
	.align		4
.L_222:
        /*0720*/ 	.word	index@(.nv.constant0._ZN7cutlass13device_kernelIN5flash11enable_sm90INS1_16FlashAttnFwdSm90INS1_25CollectiveMainloopFwdSm90ILi2EN4cute5tupleIJNS5_1CILi1EEES8_S8_EEENS6_IJNS7_ILi128EEENS7_ILi96EEENS7_ILi192EEEEEELi192ENS_6half_tEfNS_4arch4Sm90ELb0ELb1ELb1ELb0ELb0ELb0ELb0ELb1ELb1ELb0ELb0ELb0EEENS1_21CollectiveEpilogueFwdINS6_IJSA_SC_SB_EEES9_SE_SG_Li256ELb0ELb0ELb0ELb0EEENS1_30DynamicPersistentTileSchedulerILi256ELi32ELb0ELb0ELb1EEEEEEEEEvNT_6ParamsE)
        /*0724*/ 	.short	0x0210
        /*0726*/ 	.short	0x0bf0


	//----- nvinfo : EIATTR_SW_WAR
	.align		4
.L_223:
        /*0728*/ 	.byte	0x04, 0x36
        /*072a*/ 	.short	(.L_225 - .L_224)
.L_224:
        /*072c*/ 	.word	0x00000008
.L_225:


//--------------------- .nv.info._ZN7cutlass13device_kernelIN5flash11enable_sm90INS1_16FlashAttnFwdSm90INS1_25CollectiveMainloopFwdSm90ILi2EN4cute5tupleIJNS5_1CILi1EEES8_S8_EEENS6_IJNS7_ILi128EEENS7_ILi96EEENS7_ILi192EEEEEELi192ENS_6half_tEfNS_4arch4Sm90ELb0ELb1ELb1ELb1ELb0ELb0ELb0ELb1ELb1ELb0ELb0ELb0EEENS1_21CollectiveEpilogueFwdINS6_IJSA_SC_SB_EEES9_SE_SG_Li256ELb1ELb0ELb0ELb0EEENS1_36VarlenDynamicPersistentTileSchedulerILi128ELi96ELi256ELi32ELb0ELb0ELb1ELb1ELb0ELb1EEEEEEEEEvNT_6ParamsE --------------------------
	.section	.nv.info._ZN7cutlass13device_kernelIN5flash11enable_sm90INS1_16FlashAttnFwdSm90INS1_25CollectiveMainloopFwdSm90ILi2EN4cute5tupleIJNS5_1CILi1EEES8_S8_EEENS6_IJNS7_ILi128EEENS7_ILi96EEENS7_ILi192EEEEEELi192ENS_6half_tEfNS_4arch4Sm90ELb0ELb1ELb1ELb1ELb0ELb0ELb0ELb1ELb1ELb0ELb0ELb0EEENS1_21CollectiveEpilogueFwdINS6_IJSA_SC_SB_EEES9_SE_SG_Li256ELb1ELb0ELb0ELb0EEENS1_36VarlenDynamicPersistentTileSchedulerILi128ELi96ELi256ELi32ELb0ELb0ELb1ELb1ELb0ELb1EEEEEEEEEvNT_6ParamsE,"",@"SHT_CUDA_INFO"
	.sectionflags	@""
	.align	4


	//----- nvinfo : EIATTR_CUDA_API_VERSION
	.align		4
        /*0000*/ 	.byte	0x04, 0x37
        /*0002*/ 	.short	(.L_227 - .L_226)
.L_226:
        /*0004*/ 	.word	0x00000082


	//----- nvinfo : EIATTR_KPARAM_INFO
	.align		4
.L_227:
        /*0008*/ 	.byte	0x04, 0x17
        /*000a*/ 	.short	(.L_229 - .L_228)
.L_228:
        /*000c*/ 	.word	0x00000000
        /*0010*/ 	.short	0x0000
        /*0012*/ 	.short	0x0070
        /*0014*/ 	.byte	0x00, 0xf0, 0x01, 0x28


	//----- nvinfo : EIATTR_SPARSE_MMA_MASK
	.align		4
.L_229:
        /*0018*/ 	.byte	0x03, 0x50
        /*001a*/ 	.short	0x0000


	//----- nvinfo : EIATTR_MAXREG_COUNT
	.align		4
        /*001c*/ 	.byte	0x03, 0x1b
        /*001e*/ 	.short	0x00a8


	//----- nvinfo : EIATTR_NUM_BARRIERS
	.align		4
        /*0020*/ 	.byte	0x02, 0x4c
        /*0022*/ 	.byte	0x09
	.zero		1


	//----- nvinfo : EIATTR_EXTERNS
	.align		4
        /*0024*/ 	.byte	0x04, 0x0f
        /*0026*/ 	.short	(.L_231 - .L_230)


	//   ....[0]....
	.align		4
.L_230:
        /*0028*/ 	.word	index@(__assertfail)


	//----- nvinfo : EIATTR_ANNOTATIONS
	.align		4
.L_231:
        /*002c*/ 	.byte	0x04, 0x55
        /*002e*/ 	.short	(.L_233 - .L_232)


	//   ....[0]....
.L_232:
        /* <DEDUP_REMOVED lines=34> */


	//----- nvinfo : EIATTR_MERCURY_ISA_VERSION
	.align		4
.L_233:
        /*0240*/ 	.byte	0x03, 0x5f
        /*0242*/ 	.short	0x0101


	//----- nvinfo : EIATTR_UNUSED_LOAD_BYTE_OFFSET
	.align		4
        /*0244*/ 	.byte	0x04, 0x44
        /*0246*/ 	.short	(.L_235 - .L_234)


	//   ....[0]....
.L_234:
        /*0248*/ 	.word	0x00000a40
        /*024c*/ 	.word	0x0000fff0


	//   ....[1]....
        /*0250*/ 	.word	0x0000f070
        /*0254*/ 	.word	0x0000fff0


	//----- nvinfo : EIATTR_INT_WARP_WIDE_INSTR_OFFSETS
	.align		4
.L_235:
        /*0258*/ 	.byte	0x04, 0x31
        /*025a*/ 	.short	(.L_237 - .L_236)


	//   ....[0]....
.L_236:
        /*025c*/ 	.word	0x00000160


	//   ....[1]....
        /*0260*/ 	.word	0x000001a0


	//   ....[2]....
        /*0264*/ 	.word	0x00000210


	//   ....[3]....
        /*0268*/ 	.word	0x00012be0


	//   ....[4]....
        /*026c*/ 	.word	0x00012c80


	//   ....[5]....
        /*0270*/ 	.word	0x00013190


	//   ....[6]....
        /*0274*/ 	.word	0x00013210


	//   ....[7]....
        /*0278*/ 	.word	0x00013320


	//   ....[8]....
        /*027c*/ 	.word	0x00013410


	//   ....[9]....
        /*0280*/ 	.word	0x00015870


	//   ....[10]....
        /*0284*/ 	.word	0x00015910


	//----- nvinfo : EIATTR_COOP_GROUP_MASK_REGIDS
	.align		4
.L_237:
        /*0288*/ 	.byte	0x04, 0x29
        /*028a*/ 	.short	(.L_239 - .L_238)


	//   ....[0]....
.L_238:
        /*028c*/ 	.word	0xffffffff


	//   ....[1]....
        /*0290*/ 	.word	0xffffffff


	//   ....[2]....
        /*0294*/ 	.word	0xffffffff


	//   ....[3]....
        /*0298*/ 	.word	0xffffffff


	//   ....[4]....
        /*029c*/ 	.word	0xffffffff


	//   ....[5]....
        /*02a0*/ 	.word	0xffffffff


	//   ....[6]....
        /*02a4*/ 	.word	0xffffffff


	//   ....[7]....
        /*02a8*/ 	.word	0xffffffff


	//   ....[8]....
        /*02ac*/ 	.word	0xffffffff


	//   ....[9]....
        /*02b0*/ 	.word	0xffffffff


	//   ....[10]....
        /*02b4*/ 	.word	0xffffffff


	//   ....[11]....
        /*02b8*/ 	.word	0xffffffff


	//   ....[12]....
        /*02bc*/ 	.word	0xffffffff


	//   ....[13]....
        /*02c0*/ 	.word	0xffffffff


	//   ....[14]....
        /*02c4*/ 	.word	0xffffffff


	//   ....[15]....
        /*02c8*/ 	.word	0xffffffff


	//   ....[16]....
        /*02cc*/ 	.word	0xffffffff


	//   ....[17]....
        /*02d0*/ 	.word	0xffffffff


	//   ....[18]....
        /*02d4*/ 	.word	0xffffffff


	//   ....[19]....
        /*02d8*/ 	.word	0xffffffff


	//   ....[20]....
        /*02dc*/ 	.word	0xffffffff


	//   ....[21]....
        /*02e0*/ 	.word	0xffffffff


	//   ....[22]....
        /*02e4*/ 	.word	0xffffffff


	//   ....[23]....
        /*02e8*/ 	.word	0xffffffff


	//   ....[24]....
        /*02ec*/ 	.word	0xffffffff


	//   ....[25]....
        /*02f0*/ 	.word	0xffffffff


	//   ....[26]....
        /*02f4*/ 	.word	0xffffffff


	//   ....[27]....
        /*02f8*/ 	.word	0xffffffff


	//   ....[28]....
        /*02fc*/ 	.word	0xffffffff


	//   ....[29]....
        /*0300*/ 	.word	0xffffffff


	//   ....[30]....
        /*0304*/ 	.word	0xffffffff


	//   ....[31]....
        /*0308*/ 	.word	0xffffffff


	//   ....[32]....
        /*030c*/ 	.word	0xffffffff


	//   ....[33]....
        /*0310*/ 	.word	0xffffffff


	//   ....[34]....
        /*0314*/ 	.word	0xffffffff


	//   ....[35]....
        /*0318*/ 	.word	0xffffffff


	//   ....[36]....
        /*031c*/ 	.word	0xffffffff


	//   ....[37]....
        /*0320*/ 	.word	0xffffffff


	//   ....[38]....
        /*0324*/ 	.word	0xffffffff


	//   ....[39]....
        /*0328*/ 	.word	0xffffffff


	//   ....[40]....
        /*032c*/ 	.word	0xffffffff


	//   ....[41]....
        /*0330*/ 	.word	0xffffffff


	//   ....[42]....
        /*0334*/ 	.word	0xffffffff


	//   ....[43]....
        /*0338*/ 	.word	0xffffffff


	//   ....[44]....
        /*033c*/ 	.word	0xffffffff


	//   ....[45]....
        /*0340*/ 	.word	0xffffffff


	//   ....[46]....
        /*0344*/ 	.word	0xffffffff


	//   ....[47]....
        /*0348*/ 	.word	0xffffffff


	//   ....[48]....
        /*034c*/ 	.word	0xffffffff


	//   ....[49]....
        /*0350*/ 	.word	0xffffffff


	//   ....[50]....
        /*0354*/ 	.word	0xffffffff


	//   ....[51]....
        /*0358*/ 	.word	0xffffffff


	//   ....[52]....
        /*035c*/ 	.word	0xffffffff


	//   ....[53]....
        /*0360*/ 	.word	0xffffffff


	//   ....[54]....
        /*0364*/ 	.word	0xffffffff


	//   ....[55]....
        /*0368*/ 	.word	0xffffffff


	//   ....[56]....
        /*036c*/ 	.word	0xffffffff


	//   ....[57]....
        /*0370*/ 	.word	0xffffffff


	//   ....[58]....
        /*0374*/ 	.word	0xffffffff


	//   ....[59]....
        /*0378*/ 	.word	0xffffffff


	//   ....[60]....
        /*037c*/ 	.word	0xffffffff


	//   ....[61]....
        /*0380*/ 	.word	0xffffffff


	//   ....[62]....
        /*0384*/ 	.word	0x0500000f


	//   ....[63]....
        /*0388*/ 	.word	0x0500000f


	//   ....[64]....
        /*038c*/ 	.word	0x0500000f


	//   ....[65]....
        /*0390*/ 	.word	0x0500000f


	//   ....[66]....
        /*0394*/ 	.word	0x0500000f


	//   ....[67]....
        /*0398*/ 	.word	0x0500000f


	//   ....[68]....
        /*039c*/ 	.word	0x0500000f


	//   ....[69]....
        /*03a0*/ 	.word	0x0500000f


	//   ....[70]....
        /*03a4*/ 	.word	0x0500000f


	//   ....[71]....
        /*03a8*/ 	.word	0x0500000f


	//   ....[72]....
        /*03ac*/ 	.word	0x0500000f


	//   ....[73]....
        /*03b0*/ 	.word	0x0500000f


	//   ....[74]....
        /*03b4*/ 	.word	0x0500000f


	//   ....[75]....
        /*03b8*/ 	.word	0x0500000f


	//   ....[76]....
        /*03bc*/ 	.word	0x0500000f


	//   ....[77]....
        /*03c0*/ 	.word	0x0500000f


	//   ....[78]....
        /*03c4*/ 	.word	0x0500000f


	//   ....[79]....
        /*03c8*/ 	.word	0x0500000f


	//   ....[80]....
        /*03cc*/ 	.word	0x0500000f


	//----- nvinfo : EIATTR_COOP_GROUP_INSTR_OFFSETS
	.align		4
.L_239:
        /*03d0*/ 	.byte	0x04, 0x28
        /*03d2*/ 	.short	(.L_241 - .L_240)


	//   ....[0]....
.L_240:
        /*03d4*/ 	.word	0x00000060


	//   ....[1]....
        /*03d8*/ 	.word	0x00000170


	//   ....[2]....
        /*03dc*/ 	.word	0x000001c0


	//   ....[3]....
        /*03e0*/ 	.word	0x000003f0


	//   ....[4]....
        /*03e4*/ 	.word	0x00000550


	//   ....[5]....
        /*03e8*/ 	.word	0x00000670


	//   ....[6]....
        /*03ec*/ 	.word	0x000007d0


	//   ....[7]....
        /*03f0*/ 	.word	0x00001900


	//   ....[8]....
        /*03f4*/ 	.word	0x000038c0


	//   ....[9]....
        /*03f8*/ 	.word	0x000039c0


	//   ....[10]....
        /*03fc*/ 	.word	0x00003ee0


	//   ....[11]....
        /*0400*/ 	.word	0x00003f70


	//   ....[12]....
        /*0404*/ 	.word	0x00007220


	//   ....[13]....
        /*0408*/ 	.word	0x00007330


	//   ....[14]....
        /*040c*/ 	.word	0x00007920


	//   ....[15]....
        /*0410*/ 	.word	0x000079a0


	//   ....[16]....
        /*0414*/ 	.word	0x00009bf0


	//   ....[17]....
        /*0418*/ 	.word	0x00009c10


	//   ....[18]....
        /*041c*/ 	.word	0x00009f40


	//   ....[19]....
        /*0420*/ 	.word	0x00009fa0


	//   ....[20]....
        /*0424*/ 	.word	0x0000ce00


	//   ....[21]....
        /*0428*/ 	.word	0x0000cf20


	//   ....[22]....
        /*042c*/ 	.word	0x0000d510


	//   ....[23]....
        /*0430*/ 	.word	0x0000d590


	//   ....[24]....
        /*0434*/ 	.word	0x0000e5a0


	//   ....[25]....
        /*0438*/ 	.word	0x0000e5e0


	//   ....[26]....
        /*043c*/ 	.word	0x0000e6e0


	//   ....[27]....
        /*0440*/ 	.word	0x0000e700


	//   ....[28]....
        /*0444*/ 	.word	0x000116d0


	//   ....[29]....
        /*0448*/ 	.word	0x00011870


	//   ....[30]....
        /*044c*/ 	.word	0x000118a0


	//   ....[31]....
        /*0450*/ 	.word	0x000118d0


	//   ....[32]....
        /*0454*/ 	.word	0x00011910


	//   ....[33]....
        /*0458*/ 	.word	0x00011960


	//   ....[34]....
        /*045c*/ 	.word	0x000119c0


	//   ....[35]....
        /*0460*/ 	.word	0x00011bb0


	//   ....[36]....
        /*0464*/ 	.word	0x00011c10


	//   ....[37]....
        /*0468*/ 	.word	0x00011c50


	//   ....[38]....
        /*046c*/ 	.word	0x00011c90


	//   ....[39]....
        /*0470*/ 	.word	0x00011cc0


	//   ....[40]....
        /*0474*/ 	.word	0x00011cf0


	//   ....[41]....
        /*0478*/ 	.word	0x00011d90


	//   ....[42]....
        /*047c*/ 	.word	0x00011df0


	//   ....[43]....
        /*0480*/ 	.word	0x00011e80


	//   ....[44]....
        /*0484*/ 	.word	0x00015d80


	//   ....[45]....
        /*0488*/ 	.word	0x00015d90


	//   ....[46]....
        /*048c*/ 	.word	0x00015eb0


	//   ....[47]....
        /*0490*/ 	.word	0x00015f10


	//   ....[48]....
        /*0494*/ 	.word	0x00015f50


	//   ....[49]....
        /*0498*/ 	.word	0x00015f90


	//   ....[50]....
        /*049c*/ 	.word	0x00015fc0


	//   ....[51]....
        /*04a0*/ 	.word	0x00015ff0


	//   ....[52]....
        /*04a4*/ 	.word	0x00016190


	//   ....[53]....
        /*04a8*/ 	.word	0x000161f0


	//   ....[54]....
        /*04ac*/ 	.word	0x00016230


	//   ....[55]....
        /*04b0*/ 	.word	0x00016270


	//   ....[56]....
        /*04b4*/ 	.word	0x000162a0


	//   ....[57]....
        /*04b8*/ 	.word	0x000162d0


	//   ....[58]....
        /*04bc*/ 	.word	0x00016390


	//   ....[59]....
        /*04c0*/ 	.word	0x000163b0


	//   ....[60]....
        /*04c4*/ 	.word	0x00016420


	//   ....[61]....
        /*04c8*/ 	.word	0x00016ac0


	//   ....[62]....
        /*04cc*/ 	.word	0x00017170


	//   ....[63]....
        /*04d0*/ 	.word	0x00017590


	//   ....[64]....
        /*04d4*/ 	.word	0x00017620


	//   ....[65]....
        /*04d8*/ 	.word	0x000176c0


	//   ....[66]....
        /*04dc*/ 	.word	0x00017770


	//   ....[67]....
        /*04e0*/ 	.word	0x000177f0


	//   ....[68]....
        /*04e4*/ 	.word	0x00017870


	//   ....[69]....
        /*04e8*/ 	.word	0x000178f0


	//   ....[70]....
        /*04ec*/ 	.word	0x00017970


	//   ....[71]....
        /*04f0*/ 	.word	0x00017a00


	//   ....[72]....
        /*04f4*/ 	.word	0x00017ab0


	//   ....[73]....
        /*04f8*/ 	.word	0x00017b30


	//   ....[74]....
        /*04fc*/ 	.word	0x00017bb0


	//   ....[75]....
        /*0500*/ 	.word	0x00017c30


	//   ....[76]....
        /*0504*/ 	.word	0x00017cb0


	//   ....[77]....
        /*0508*/ 	.word	0x00017d20


	//   ....[78]....
        /*050c*/ 	.word	0x00017dc0


	//   ....[79]....
        /*0510*/ 	.word	0x00017e50


	//   ....[80]....
        /*0514*/ 	.word	0x00017f80


	//----- nvinfo : EIATTR_REG_RECONFIG
	.align		4
.L_241:
        /*0518*/ 	.byte	0x01, 0x54
	.zero		2


	//----- nvinfo : EIATTR_SYSCALL_OFFSETS
	.align		4
        /*051c*/ 	.byte	0x04, 0x46
        /*051e*/ 	.short	(.L_243 - .L_242)


	//   ....[0]....
.L_242:
        /*0520*/ 	.word	0x00001ae0


	//   ....[1]....
        /*0524*/ 	.word	0x00012e10


	//   ....[2]....
        /*0528*/ 	.word	0x00012f50


	//   ....[3]....
        /*052c*/ 	.word	0x00013050


	//----- nvinfo : EIATTR_MBARRIER_INSTR_OFFSETS
	.align		4
.L_243:
        /*0530*/ 	.byte	0x04, 0x39
        /*0532*/ 	.short	(.L_245 - .L_244)


	//   ....[0]....
.L_244:
        /*0534*/ 	.word	0x000002a0
        /*0538*/ 	.word	0x000000ff
        /*053c*/ 	.word	0x00030800
        /*0540*/ 	.short	0x0100
        /*0542*/ 	.byte	0x08
	.zero		1


	//   ....[1]....
        /*0544*/ 	.word	0x000002b0
        /*0548*/ 	.word	0x000000ff
        /*054c*/ 	.word	0x00030820
        /*0550*/ 	.short	0x0100
        /*0552*/ 	.byte	0x08
	.zero		1


	//   ....[2]....
        /*0554*/ 	.word	0x000003a0
        /*0558*/ 	.word	0x000000ff
        /*055c*/ 	.word	0x00030830
        /*0560*/ 	.short	0x0100
        /*0562*/ 	.byte	0x08
	.zero		1


	//   ....[3]....
        /*0564*/ 	.word	0x000003b0
        /*0568*/ 	.word	0x000000ff
        /*056c*/ 	.word	0x00030840
        /*0570*/ 	.short	0x0100
        /*0572*/ 	.byte	0x08
	.zero		1


	//   ....[4]....
        /*0574*/ 	.word	0x000003c0
        /*0578*/ 	.word	0x000000ff
        /*057c*/ 	.word	0x00030838
        /*0580*/ 	.short	0x0100
        /*0582*/ 	.byte	0x08
	.zero		1


	//   ....[5]....
        /*0584*/ 	.word	0x000003d0
        /*0588*/ 	.word	0x000000ff
        /*058c*/ 	.word	0x00030848
        /*0590*/ 	.short	0x0100
        /*0592*/ 	.byte	0x08
	.zero		1


	//   ....[6]....
        /*0594*/ 	.word	0x00000500
        /*0598*/ 	.word	0x000000ff
        /*059c*/ 	.word	0x00030850
        /*05a0*/ 	.short	0x0100
        /*05a2*/ 	.byte	0x08
	.zero		1


	//   ....[7]....
        /*05a4*/ 	.word	0x00000510
        /*05a8*/ 	.word	0x000000ff
        /*05ac*/ 	.word	0x00030860
        /*05b0*/ 	.short	0x0100
        /*05b2*/ 	.byte	0x08
	.zero		1


	//   ....[8]....
        /*05b4*/ 	.word	0x00000520
        /*05b8*/ 	.word	0x000000ff
        /*05bc*/ 	.word	0x00030858
        /*05c0*/ 	.short	0x0100
        /*05c2*/ 	.byte	0x08
	.zero		1


	//   ....[9]....
        /*05c4*/ 	.word	0x00000530
        /*05c8*/ 	.word	0x000000ff
        /*05cc*/ 	.word	0x00030868
        /*05d0*/ 	.short	0x0100
        /*05d2*/ 	.byte	0x08
	.zero		1


	//   ....[10]....
        /*05d4*/ 	.word	0x00000620
        /*05d8*/ 	.word	0x000000ff
        /*05dc*/ 	.word	0x00030870
        /*05e0*/ 	.short	0x0100
        /*05e2*/ 	.byte	0x06
	.zero		1


	//   ....[11]....
        /*05e4*/ 	.word	0x00000630
        /*05e8*/ 	.word	0x000000ff
        /*05ec*/ 	.word	0x00030880
        /*05f0*/ 	.short	0x0100
        /*05f2*/ 	.byte	0x06
	.zero		1


	//   ....[12]....
        /*05f4*/ 	.word	0x00000640
        /*05f8*/ 	.word	0x000000ff
        /*05fc*/ 	.word	0x00030878
        /*0600*/ 	.short	0x0100
        /*0602*/ 	.byte	0x06
	.zero		1


	//   ....[13]....
        /*0604*/ 	.word	0x00000650
        /*0608*/ 	.word	0x000000ff
        /*060c*/ 	.word	0x00030888
        /*0610*/ 	.short	0x0100
        /*0612*/ 	.byte	0x06
	.zero		1


	//   ....[14]....
        /*0614*/ 	.word	0x00000780
        /*0618*/ 	.word	0x000000ff
        /*061c*/ 	.word	0x00030890
        /*0620*/ 	.short	0x0100
        /*0622*/ 	.byte	0x08
	.zero		1


	//   ....[15]....
        /*0624*/ 	.word	0x00000790
        /*0628*/ 	.word	0x000000ff
        /*062c*/ 	.word	0x000308a0
        /*0630*/ 	.short	0x0100
        /*0632*/ 	.byte	0x08
	.zero		1


	//   ....[16]....
        /*0634*/ 	.word	0x000007a0
        /*0638*/ 	.word	0x000000ff
        /*063c*/ 	.word	0x00030898
        /*0640*/ 	.short	0x0100
        /*0642*/ 	.byte	0x08
	.zero		1


	//   ....[17]....
        /*0644*/ 	.word	0x000007b0
        /*0648*/ 	.word	0x000000ff
        /*064c*/ 	.word	0x000308a8
        /*0650*/ 	.short	0x0100
        /*0652*/ 	.byte	0x08
	.zero		1


	//   ....[18]....
        /*0654*/ 	.word	0x000008e0
        /*0658*/ 	.word	0x000000ff
        /*065c*/ 	.word	0x000308b0
        /*0660*/ 	.short	0x0100
        /*0662*/ 	.byte	0x08
	.zero		1


	//   ....[19]....
        /*0664*/ 	.word	0x000008f0
        /*0668*/ 	.word	0x000000ff
        /*066c*/ 	.word	0x000308c0
        /*0670*/ 	.short	0x0100
        /*0672*/ 	.byte	0x08
	.zero		1


	//   ....[20]....
        /*0674*/ 	.word	0x00000900
        /*0678*/ 	.word	0x000000ff
        /*067c*/ 	.word	0x000308b8
        /*0680*/ 	.short	0x0100
        /*0682*/ 	.byte	0x08
	.zero		1


	//   ....[21]....
        /*0684*/ 	.word	0x00000910
        /*0688*/ 	.word	0x000000ff
        /*068c*/ 	.word	0x000308c8
        /*0690*/ 	.short	0x0100
        /*0692*/ 	.byte	0x08
	.zero		1


	//   ....[22]....
        /*0694*/ 	.word	0x00001b80
        /*0698*/ 	.word	0x000000ff
        /*069c*/ 	.word	0x00030800
        /*06a0*/ 	.short	0x010a
        /*06a2*/ 	.byte	0x27
	.zero		1


	//   ....[23]....
        /*06a4*/ 	.word	0x00001c00
        /*06a8*/ 	.word	0x00000005
        /*06ac*/ 	.word	0x00030830
        /*06b0*/ 	.short	0x010a
        /*06b2*/ 	.byte	0x3f
	.zero		1


	//   ....[24]....
        /*06b4*/ 	.word	0x00001ca0
        /*06b8*/ 	.word	0x00000005
        /*06bc*/ 	.word	0x00030830
        /*06c0*/ 	.short	0x010a
        /*06c2*/ 	.byte	0x3f
	.zero		1


	//   ....[25]....
        /*06c4*/ 	.word	0x00002620
        /*06c8*/ 	.word	0x00000004
        /*06cc*/ 	.word	0x00000000
        /*06d0*/ 	.short	0x0101
        /*06d2*/ 	.byte	0x3f
	.zero		1


	//   ....[26]....
        /*06d4*/ 	.word	0x00004e80
        /*06d8*/ 	.word	0x000000ff
        /*06dc*/ 	.word	0x00030830
        /*06e0*/ 	.short	0x010a
        /*06e2*/ 	.byte	0x06
	.zero		1


	//   ....[27]....
        /*06e4*/ 	.word	0x00004ec0
        /*06e8*/ 	.word	0x000000ff
        /*06ec*/ 	.word	0x00030830
        /*06f0*/ 	.short	0x010a
        /*06f2*/ 	.byte	0x06
	.zero		1


	//   ....[28]....
        /*06f4*/ 	.word	0x00005980
        /*06f8*/ 	.word	0x000000ff
        /*06fc*/ 	.word	0x00030850
        /*0700*/ 	.short	0x010a
        /*0702*/ 	.byte	0x0e
	.zero		1


	//   ....[29]....
        /*0704*/ 	.word	0x000059c0
        /*0708*/ 	.word	0x000000ff
        /*070c*/ 	.word	0x00030850
        /*0710*/ 	.short	0x010a
        /*0712*/ 	.byte	0x0e
	.zero		1


	//   ....[30]....
        /*0714*/ 	.word	0x000062d0
        /*0718*/ 	.word	0x00000078
        /*071c*/ 	.word	0x00000000
        /*0720*/ 	.short	0x0101
        /*0722*/ 	.byte	0x3f
	.zero		1


	//   ....[31]....
        /*0724*/ 	.word	0x00007df0
        /*0728*/ 	.word	0x00000087
        /*072c*/ 	.word	0x00000000
        /*0730*/ 	.short	0x0101
        /*0732*/ 	.byte	0x3f
	.zero		1


	//   ....[32]....
        /*0734*/ 	.word	0x000085f0
        /*0738*/ 	.word	0x000000ff
        /*073c*/ 	.word	0x00030830
        /*0740*/ 	.short	0x010a
        /*0742*/ 	.byte	0x06
	.zero		1


	//   ....[33]....
        /*0744*/ 	.word	0x00008630
        /*0748*/ 	.word	0x000000ff
        /*074c*/ 	.word	0x00030830
        /*0750*/ 	.short	0x010a
        /*0752*/ 	.byte	0x06
	.zero		1


	//   ....[34]....
        /*0754*/ 	.word	0x000090f0
        /*0758*/ 	.word	0x000000ff
        /*075c*/ 	.word	0x00030850
        /*0760*/ 	.short	0x010a
        /*0762*/ 	.byte	0x07
	.zero		1


	//   ....[35]....
        /*0764*/ 	.word	0x00009130
        /*0768*/ 	.word	0x000000ff
        /*076c*/ 	.word	0x00030850
        /*0770*/ 	.short	0x010a
        /*0772*/ 	.byte	0x07
	.zero		1


	//   ....[36]....
        /*0774*/ 	.word	0x0000a420
        /*0778*/ 	.word	0x0000007b
        /*077c*/ 	.word	0x00000000
        /*0780*/ 	.short	0x0101
        /*0782*/ 	.byte	0x3f
	.zero		1


	//   ....[37]....
        /*0784*/ 	.word	0x0000a460
        /*0788*/ 	.word	0x0000007d
        /*078c*/ 	.word	0x00000000
        /*0790*/ 	.short	0x0101
        /*0792*/ 	.byte	0x3f
	.zero		1


	//   ....[38]....
        /*0794*/ 	.word	0x0000aa90
        /*0798*/ 	.word	0x000000ff
        /*079c*/ 	.word	0x00030830
        /*07a0*/ 	.short	0x010a
        /*07a2*/ 	.byte	0x06
	.zero		1


	//   ....[39]....
        /*07a4*/ 	.word	0x0000aad0
        /*07a8*/ 	.word	0x000000ff
        /*07ac*/ 	.word	0x00030830
        /*07b0*/ 	.short	0x010a
        /*07b2*/ 	.byte	0x06
	.zero		1


	//   ....[40]....
        /*07b4*/ 	.word	0x0000b590
        /*07b8*/ 	.word	0x000000ff
        /*07bc*/ 	.word	0x00030850
        /*07c0*/ 	.short	0x010a
        /*07c2*/ 	.byte	0x07
	.zero		1


	//   ....[41]....
        /*07c4*/ 	.word	0x0000b5d0
        /*07c8*/ 	.word	0x000000ff
        /*07cc*/ 	.word	0x00030850
        /*07d0*/ 	.short	0x010a
        /*07d2*/ 	.byte	0x07
	.zero		1


	//   ....[42]....
        /*07d4*/ 	.word	0x0000bf00
        /*07d8*/ 	.word	0x00000002
        /*07dc*/ 	.word	0x00000000
        /*07e0*/ 	.short	0x0101
        /*07e2*/ 	.byte	0x3f
	.zero		1


	//   ....[43]....
        /*07e4*/ 	.word	0x0000d850
        /*07e8*/ 	.word	0x00000081
        /*07ec*/ 	.word	0x00000000
        /*07f0*/ 	.short	0x0101
        /*07f2*/ 	.byte	0x3f
	.zero		1


	//   ....[44]....
        /*07f4*/ 	.word	0x0000e510
        /*07f8*/ 	.word	0x000000ff
        /*07fc*/ 	.word	0x00030850
        /*0800*/ 	.short	0x010a
        /*0802*/ 	.byte	0x05
	.zero		1


	//   ....[45]....
        /*0804*/ 	.word	0x0000e550
        /*0808*/ 	.word	0x000000ff
        /*080c*/ 	.word	0x00030850
        /*0810*/ 	.short	0x010a
        /*0812*/ 	.byte	0x05
	.zero		1


	//   ....[46]....
        /*0814*/ 	.word	0x0000ea10
        /*0818*/ 	.word	0x00000009
        /*081c*/ 	.word	0x00000000
        /*0820*/ 	.short	0x0101
        /*0822*/ 	.byte	0x3f
	.zero		1


	//   ....[47]....
        /*0824*/ 	.word	0x000103a0
        /*0828*/ 	.word	0x00000026
        /*082c*/ 	.word	0x00000000
        /*0830*/ 	.short	0x0101
        /*0832*/ 	.byte	0x3f
	.zero		1


	//   ....[48]....
        /*0834*/ 	.word	0x00013760
        /*0838*/ 	.word	0x00000009
        /*083c*/ 	.word	0x00030840
        /*0840*/ 	.short	0x010a
        /*0842*/ 	.byte	0x3f
	.zero		1


	//   ....[49]....
        /*0844*/ 	.word	0x00013d10
        /*0848*/ 	.word	0x0000000a
        /*084c*/ 	.word	0x00030820
        /*0850*/ 	.short	0x010a
        /*0852*/ 	.byte	0x3f
	.zero		1


	//   ....[50]....
        /*0854*/ 	.word	0x00014060
        /*0858*/ 	.word	0x00000002
        /*085c*/ 	.word	0x00030840
        /*0860*/ 	.short	0x010a
        /*0862*/ 	.byte	0x3f
	.zero		1


	//   ....[51]....
        /*0864*/ 	.word	0x00014360
        /*0868*/ 	.word	0x00000003
        /*086c*/ 	.word	0x00000060
        /*0870*/ 	.short	0x010a
        /*0872*/ 	.byte	0x3f
	.zero		1


	//   ....[52]....
        /*0874*/ 	.word	0x000149b0
        /*0878*/ 	.word	0x00000002
        /*087c*/ 	.word	0x00030840
        /*0880*/ 	.short	0x010a
        /*0882*/ 	.byte	0x3f
	.zero		1


	//   ....[53]....
        /*0884*/ 	.word	0x00014cb0
        /*0888*/ 	.word	0x00000003
        /*088c*/ 	.word	0x00000060
        /*0890*/ 	.short	0x010a
        /*0892*/ 	.byte	0x3f
	.zero		1


	//   ....[54]....
        /*0894*/ 	.word	0x000151f0
        /*0898*/ 	.word	0x00000002
        /*089c*/ 	.word	0x00030840
        /*08a0*/ 	.short	0x010a
        /*08a2*/ 	.byte	0x3f
	.zero		1


	//   ....[55]....
        /*08a4*/ 	.word	0x00015500
        /*08a8*/ 	.word	0x00000002
        /*08ac*/ 	.word	0x00000060
        /*08b0*/ 	.short	0x010a
        /*08b2*/ 	.byte	0x3f
	.zero		1


	//   ....[56]....
        /*08b4*/ 	.word	0x000159d0
        /*08b8*/ 	.word	0x00000003
        /*08bc*/ 	.word	0x00030860
        /*08c0*/ 	.short	0x010a
        /*08c2*/ 	.byte	0x3f
	.zero		1


	//   ....[57]....
        /*08c4*/ 	.word	0x00016a40
        /*08c8*/ 	.word	0x00000000
        /*08cc*/ 	.word	0x00030820
        /*08d0*/ 	.short	0x010a
        /*08d2*/ 	.byte	0x3f
	.zero		1


	//   ....[58]....
        /*08d4*/ 	.word	0x00016c20
        /*08d8*/ 	.word	0x00000006
        /*08dc*/ 	.word	0x00000000
        /*08e0*/ 	.short	0x010a
        /*08e2*/ 	.byte	0x3f
	.zero		1


	//   ....[59]....
        /*08e4*/ 	.word	0x00016c90
        /*08e8*/ 	.word	0x00000007
        /*08ec*/ 	.word	0x00000000
        /*08f0*/ 	.short	0x010a
        /*08f2*/ 	.byte	0x3f
	.zero		1


	//   ....[60]....
        /*08f4*/ 	.word	0x00016d00
        /*08f8*/ 	.word	0x00000004
        /*08fc*/ 	.word	0x00000000
        /*0900*/ 	.short	0x010a
        /*0902*/ 	.byte	0x3f
	.zero		1


	//   ....[61]....
        /*0904*/ 	.word	0x00016d30
        /*0908*/ 	.word	0x00000003
        /*090c*/ 	.word	0x00000000
        /*0910*/ 	.short	0x010a
        /*0912*/ 	.byte	0x3f
	.zero		1


	//   ....[62]....
        /*0914*/ 	.word	0x00016da0
        /*0918*/ 	.word	0x00000003
        /*091c*/ 	.word	0x00030800
        /*0920*/ 	.short	0x010a
        /*0922*/ 	.byte	0x3f
	.zero		1


	//   ....[63]....
        /*0924*/ 	.word	0x00016df0
        /*0928*/ 	.word	0x00000005
        /*092c*/ 	.word	0x00030830
        /*0930*/ 	.short	0x010a
        /*0932*/ 	.byte	0x3f
	.zero		1


	//   ....[64]....
        /*0934*/ 	.word	0x00016e50
        /*0938*/ 	.word	0x00000079
        /*093c*/ 	.word	0x00030830
        /*0940*/ 	.short	0x010a
        /*0942*/ 	.byte	0x3f
	.zero		1


	//   ....[65]....
        /*0944*/ 	.word	0x00016eb0
        /*0948*/ 	.word	0x000000c3
        /*094c*/ 	.word	0x00030850
        /*0950*/ 	.short	0x010a
        /*0952*/ 	.byte	0x3f
	.zero		1


	//   ....[66]....
        /*0954*/ 	.word	0x00016f10
        /*0958*/ 	.word	0x00000004
        /*095c*/ 	.word	0x00030830
        /*0960*/ 	.short	0x010a
        /*0962*/ 	.byte	0x3f
	.zero		1


	//   ....[67]....
        /*0964*/ 	.word	0x00016f70
        /*0968*/ 	.word	0x00000003
        /*096c*/ 	.word	0x00030850
        /*0970*/ 	.short	0x010a
        /*0972*/ 	.byte	0x3f
	.zero		1


	//   ....[68]....
        /*0974*/ 	.word	0x00016fd0
        /*0978*/ 	.word	0x00000004
        /*097c*/ 	.word	0x00030830
        /*0980*/ 	.short	0x010a
        /*0982*/ 	.byte	0x3f
	.zero		1


	//   ....[69]....
        /*0984*/ 	.word	0x00017030
        /*0988*/ 	.word	0x00000003
        /*098c*/ 	.word	0x00030850
        /*0990*/ 	.short	0x010a
        /*0992*/ 	.byte	0x3f
	.zero		1


	//   ....[70]....
        /*0994*/ 	.word	0x00017090
        /*0998*/ 	.word	0x00000005
        /*099c*/ 	.word	0x00030850
        /*09a0*/ 	.short	0x010a
        /*09a2*/ 	.byte	0x3f
	.zero		1


	//   ....[71]....
        /*09a4*/ 	.word	0x00017230
        /*09a8*/ 	.word	0x00000009
        /*09ac*/ 	.word	0x00030840
        /*09b0*/ 	.short	0x010a
        /*09b2*/ 	.byte	0x3f
	.zero		1


	//   ....[72]....
        /*09b4*/ 	.word	0x000172b0
        /*09b8*/ 	.word	0x00000008
        /*09bc*/ 	.word	0x00030820
        /*09c0*/ 	.short	0x010a
        /*09c2*/ 	.byte	0x3f
	.zero		1


	//   ....[73]....
        /*09c4*/ 	.word	0x00017300
        /*09c8*/ 	.word	0x00000002
        /*09cc*/ 	.word	0x00030840
        /*09d0*/ 	.short	0x010a
        /*09d2*/ 	.byte	0x3f
	.zero		1


	//   ....[74]....
        /*09d4*/ 	.word	0x00017350
        /*09d8*/ 	.word	0x00000003
        /*09dc*/ 	.word	0x00000060
        /*09e0*/ 	.short	0x010a
        /*09e2*/ 	.byte	0x3f
	.zero		1


	//   ....[75]....
        /*09e4*/ 	.word	0x000173a0
        /*09e8*/ 	.word	0x00000002
        /*09ec*/ 	.word	0x00030840
        /*09f0*/ 	.short	0x010a
        /*09f2*/ 	.byte	0x3f
	.zero		1


	//   ....[76]....
        /*09f4*/ 	.word	0x000173f0
        /*09f8*/ 	.word	0x00000003
        /*09fc*/ 	.word	0x00000060
        /*0a00*/ 	.short	0x010a
        /*0a02*/ 	.byte	0x3f
	.zero		1


	//   ....[77]....
        /*0a04*/ 	.word	0x00017440
        /*0a08*/ 	.word	0x00000002
        /*0a0c*/ 	.word	0x00030840
        /*0a10*/ 	.short	0x010a
        /*0a12*/ 	.byte	0x3f
	.zero		1


	//   ....[78]....
        /*0a14*/ 	.word	0x00017490
        /*0a18*/ 	.word	0x00000002
        /*0a1c*/ 	.word	0x00000060
        /*0a20*/ 	.short	0x010a
        /*0a22*/ 	.byte	0x3f
	.zero		1


	//   ....[79]....
        /*0a24*/ 	.word	0x000174e0
        /*0a28*/ 	.word	0x00000003
        /*0a2c*/ 	.word	0x00030860
        /*0a30*/ 	.short	0x010a
        /*0a32*/ 	.byte	0x3f
	.zero		1


	//   ....[80]....
        /*0a34*/ 	.word	0x00017ea0
        /*0a38*/ 	.word	0x00000000
        /*0a3c*/ 	.word	0x00030820
        /*0a40*/ 	.short	0x010a
        /*0a42*/ 	.byte	0x3f
	.zero		1


	//   ....[81]....
        /*0a44*/ 	.word	0x00018040
        /*0a48*/ 	.word	0x00000006
        /*0a4c*/ 	.word	0x00000000
        /*0a50*/ 	.short	0x010a
        /*0a52*/ 	.byte	0x3f
	.zero		1


	//   ....[82]....
        /*0a54*/ 	.word	0x00018090
        /*0a58*/ 	.word	0x00000007
        /*0a5c*/ 	.word	0x00000000
        /*0a60*/ 	.short	0x010a
        /*0a62*/ 	.byte	0x3f
	.zero		1


	//   ....[83]....
        /*0a64*/ 	.word	0x000180e0
        /*0a68*/ 	.word	0x00000004
        /*0a6c*/ 	.word	0x00000000
        /*0a70*/ 	.short	0x010a
        /*0a72*/ 	.byte	0x3f
	.zero		1


	//----- nvinfo : EIATTR_NUM_MBARRIERS
	.align		4
.L_245:
        /*0a74*/ 	.byte	0x03, 0x38
        /*0a76*/ 	.short	0x0016


	//----- nvinfo : EIATTR_EXIT_INSTR_OFFSETS
	.align		4
        /*0a78*/ 	.byte	0x04, 0x1c
        /*0a7a*/ 	.short	(.L_247 - .L_246)


	//   ....[0]....
.L_246:
        /*0a7c*/ 	.word	0x00000a80


	//   ....[1]....
        /*0a80*/ 	.word	0x00011690


	//   ....[2]....
        /*0a84*/ 	.word	0x000116f0


	//   ....[3]....
        /*0a88*/ 	.word	0x00016d80


	//----- nvinfo : EIATTR_MAX_THREADS
	.align		4
.L_247:
        /*0a8c*/ 	.byte	0x04, 0x05
        /*0a8e*/ 	.short	(.L_249 - .L_248)
.L_248:
        /*0a90*/ 	.word	0x00000180
        /*0a94*/ 	.word	0x00000001
        /*0a98*/ 	.word	0x00000001


	//----- nvinfo : EIATTR_CRS_STACK_SIZE
	.align		4
.L_249:
        /*0a9c*/ 	.byte	0x04, 0x1e
        /*0a9e*/ 	.short	(.L_251 - .L_250)
.L_250:
        /*0aa0*/ 	.word	0x00000000


	//----- nvinfo : EIATTR_CBANK_PARAM_SIZE
	.align		4
.L_251:
        /*0aa4*/ 	.byte	0x03, 0x19
        /*0aa6*/ 	.short	0x0a70


	//----- nvinfo : EIATTR_PARAM_CBANK
	.align		4
        /*0aa8*/ 	.byte	0x04, 0x0a
        /*0aaa*/ 	.short	(.L_253 - .L_252)
	.align		4
.L_252:
        /*0aac*/ 	.word	index@(.nv.constant0._ZN7cutlass13device_kernelIN5flash11enable_sm90INS1_16FlashAttnFwdSm90INS1_25CollectiveMainloopFwdSm90ILi2EN4cute5tupleIJNS5_1CILi1EEES8_S8_EEENS6_IJNS7_ILi128EEENS7_ILi96EEENS7_ILi192EEEEEELi192ENS_6half_tEfNS_4arch4Sm90ELb0ELb1ELb1ELb1ELb0ELb0ELb0ELb1ELb1ELb0ELb0ELb0EEENS1_21CollectiveEpilogueFwdINS6_IJSA_SC_SB_EEES9_SE_SG_Li256ELb1ELb0ELb0ELb0EEENS1_36VarlenDynamicPersistentTileSchedulerILi128ELi96ELi256ELi32ELb0ELb0ELb1ELb1ELb0ELb1EEEEEEEEEvNT_6ParamsE)
        /*0ab0*/ 	.short	0x0210
        /*0ab2*/ 	.short	0x0a70


	//----- nvinfo : EIATTR_SW_WAR
	.align		4
.L_253:
        /*0ab4*/ 	.byte	0x04, 0x36
        /*0ab6*/ 	.short	(.L_255 - .L_254)
.L_254:
        /*0ab8*/ 	.word	0x00000008
.L_255:


//--------------------- .nv.info._ZN7cutlass13device_kernelIN5flash11enable_sm90INS1_16FlashAttnFwdSm90INS1_25CollectiveMainloopFwdSm90ILi2EN4cute5tupleIJNS5_1CILi1EEES8_S8_EEENS6_IJNS7_ILi128EEENS7_ILi96EEENS7_ILi192EEEEEELi192ENS_6half_tEfNS_4arch4Sm90ELb0ELb1ELb1ELb1ELb0ELb1ELb0ELb1ELb1ELb0ELb0ELb0EEENS1_21CollectiveEpilogueFwdINS6_IJSA_SC_SB_EEES9_SE_SG_Li256ELb1ELb0ELb0ELb0EEENS1_36VarlenDynamicPersistentTileSchedulerILi128ELi96ELi256ELi32ELb0ELb0ELb1ELb1ELb0ELb1EEEEEEEEEvNT_6ParamsE --------------------------
	.section	.nv.info._ZN7cutlass13device_kernelIN5flash11enable_sm90INS1_16FlashAttnFwdSm90INS1_25CollectiveMainloopFwdSm90ILi2EN4cute5tupleIJNS5_1CILi1EEES8_S8_EEENS6_IJNS7_ILi128EEENS7_ILi96EEENS7_ILi192EEEEEELi192ENS_6half_tEfNS_4arch4Sm90ELb0ELb1ELb1ELb1ELb0ELb1ELb0ELb1ELb1ELb0ELb0ELb0EEENS1_21CollectiveEpilogueFwdINS6_IJSA_SC_SB_EEES9_SE_SG_Li256ELb1ELb0ELb0ELb0EEENS1_36VarlenDynamicPersistentTileSchedulerILi128ELi96ELi256ELi32ELb0ELb0ELb1ELb1ELb0ELb1EEEEEEEEEvNT_6ParamsE,"",@"SHT_CUDA_INFO"
	.sectionflags	@""
	.align	4


	//----- nvinfo : EIATTR_CUDA_API_VERSION
	.align		4
        /*0000*/ 	.byte	0x04, 0x37
        /*0002*/ 	.short	(.L_257 - .L_256)
.L_256:
        /*0004*/ 	.word	0x00000082


	//----- nvinfo : EIATTR_KPARAM_INFO
	.align		4
.L_257:
        /*0008*/ 	.byte	0x04, 0x17
        /*000a*/ 	.short	(.L_259 - .L_258)
.L_258:
        /*000c*/ 	.word	0x00000000
        /*0010*/ 	.short	0x0000
        /*0012*/ 	.short	0x0070
        /*0014*/ 	.byte	0x00, 0xf0, 0x01, 0x28


	//----- nvinfo : EIATTR_SPARSE_MMA_MASK
	.align		4
.L_259:
        /*0018*/ 	.byte	0x03, 0x50
        /*001a*/ 	.short	0x0000


	//----- nvinfo : EIATTR_MAXREG_COUNT
	.align		4
        /*001c*/ 	.byte	0x03, 0x1b
        /*001e*/ 	.short	0x00a8


	//----- nvinfo : EIATTR_NUM_BARRIERS
	.align		4
        /*0020*/ 	.byte	0x02, 0x4c
        /*0022*/ 	.byte	0x10
	.zero		1


	//----- nvinfo : EIATTR_EXTERNS
	.align		4
        /*0024*/ 	.byte	0x04, 0x0f
        /*0026*/ 	.short	(.L_261 - .L_260)


	//   ....[0]....
	.align		4
.L_260:
        /*0028*/ 	.word	index@(__assertfail)


	//----- nvinfo : EIATTR_ANNOTATIONS
	.align		4
.L_261:
        /*002c*/ 	.byte	0x04, 0x55
        /*002e*/ 	.short	(.L_263 - .L_262)


	//   ....[0]....
.L_262:
        /* <DEDUP_REMOVED lines=58> */


	//----- nvinfo : EIATTR_MERCURY_ISA_VERSION
	.align		4
.L_263:
        /*03b8*/ 	.byte	0x03, 0x5f
        /*03ba*/ 	.short	0x0101


	//----- nvinfo : EIATTR_UNUSED_LOAD_BYTE_OFFSET
	.align		4
        /*03bc*/ 	.byte	0x04, 0x44
        /*03be*/ 	.short	(.L_265 - .L_264)


	//   ....[0]....
.L_264:
        /*03c0*/ 	.word	0x00000ab0
        /*03c4*/ 	.word	0x0000fff0


	//   ....[1]....
        /*03c8*/ 	.word	0x00020440
        /*03cc*/ 	.word	0x0000fff0


	//----- nvinfo : EIATTR_INT_WARP_WIDE_INSTR_OFFSETS
	.align		4
.L_265:
        /*03d0*/ 	.byte	0x04, 0x31
        /*03d2*/ 	.short	(.L_267 - .L_266)


	//   ....[0]....
.L_266:
        /*03d4*/ 	.word	0x000001c0


	//   ....[1]....
        /*03d8*/ 	.word	0x00000200


	//   ....[2]....
        /*03dc*/ 	.word	0x00000270


	//   ....[3]....
        /*03e0*/ 	.word	0x00025070


	//   ....[4]....
        /*03e4*/ 	.word	0x00025110


	//   ....[5]....
        /*03e8*/ 	.word	0x000255e0


	//   ....[6]....
        /*03ec*/ 	.word	0x00025610


	//   ....[7]....
        /*03f0*/ 	.word	0x00025800


	//   ....[8]....
        /*03f4*/ 	.word	0x00025900


	//   ....[9]....
        /*03f8*/ 	.word	0x00027be0


	//   ....[10]....
        /*03fc*/ 	.word	0x00027c80


	//----- nvinfo : EIATTR_COOP_GROUP_MASK_REGIDS
	.align		4
.L_267:
        /*0400*/ 	.byte	0x04, 0x29
        /*0402*/ 	.short	(.L_269 - .L_268)


	//   ....[0]....
.L_268:
        /*0404*/ 	.word	0xffffffff


	//   ....[1]....
        /*0408*/ 	.word	0xffffffff


	//   ....[2]....
        /*040c*/ 	.word	0xffffffff


	//   ....[3]....
        /*0410*/ 	.word	0xffffffff


	//   ....[4]....
        /*0414*/ 	.word	0xffffffff


	//   ....[5]....
        /*0418*/ 	.word	0xffffffff


	//   ....[6]....
        /*041c*/ 	.word	0xffffffff


	//   ....[7]....
        /*0420*/ 	.word	0xffffffff


	//   ....[8]....
        /*0424*/ 	.word	0xffffffff


	//   ....[9]....
        /*0428*/ 	.word	0xffffffff


	//   ....[10]....
        /*042c*/ 	.word	0xffffffff


	//   ....[11]....
        /*0430*/ 	.word	0xffffffff


	//   ....[12]....
        /*0434*/ 	.word	0xffffffff


	//   ....[13]....
        /*0438*/ 	.word	0xffffffff


	//   ....[14]....
        /*043c*/ 	.word	0xffffffff


	//   ....[15]....
        /*0440*/ 	.word	0xffffffff


	//   ....[16]....
        /*0444*/ 	.word	0xffffffff


	//   ....[17]....
        /*0448*/ 	.word	0xffffffff


	//   ....[18]....
        /*044c*/ 	.word	0xffffffff


	//   ....[19]....
        /*0450*/ 	.word	0xffffffff


	//   ....[20]....
        /*0454*/ 	.word	0xffffffff


	//   ....[21]....
        /*0458*/ 	.word	0xffffffff


	//   ....[22]....
        /*045c*/ 	.word	0xffffffff


	//   ....[23]....
        /*0460*/ 	.word	0xffffffff


	//   ....[24]....
        /*0464*/ 	.word	0xffffffff


	//   ....[25]....
        /*0468*/ 	.word	0xffffffff


	//   ....[26]....
        /*046c*/ 	.word	0xffffffff


	//   ....[27]....
        /*0470*/ 	.word	0xffffffff


	//   ....[28]....
        /*0474*/ 	.word	0xffffffff


	//   ....[29]....
        /*0478*/ 	.word	0xffffffff


	//   ....[30]....
        /*047c*/ 	.word	0xffffffff


	//   ....[31]....
        /*0480*/ 	.word	0xffffffff


	//   ....[32]....
        /*0484*/ 	.word	0xffffffff


	//   ....[33]....
        /*0488*/ 	.word	0xffffffff


	//   ....[34]....
        /*048c*/ 	.word	0xffffffff


	//   ....[35]....
        /*0490*/ 	.word	0xffffffff


	//   ....[36]....
        /*0494*/ 	.word	0xffffffff


	//   ....[37]....
        /*0498*/ 	.word	0xffffffff


	//   ....[38]....
        /*049c*/ 	.word	0xffffffff


	//   ....[39]....
        /*04a0*/ 	.word	0xffffffff


	//   ....[40]....
        /*04a4*/ 	.word	0xffffffff


	//   ....[41]....
        /*04a8*/ 	.word	0xffffffff


	//   ....[42]....
        /*04ac*/ 	.word	0xffffffff


	//   ....[43]....
        /*04b0*/ 	.word	0xffffffff


	//   ....[44]....
        /*04b4*/ 	.word	0xffffffff


	//   ....[45]....
        /*04b8*/ 	.word	0xffffffff


	//   ....[46]....
        /*04bc*/ 	.word	0xffffffff


	//   ....[47]....
        /*04c0*/ 	.word	0xffffffff


	//   ....[48]....
        /*04c4*/ 	.word	0xffffffff


	//   ....[49]....
        /*04c8*/ 	.word	0xffffffff


	//   ....[50]....
        /*04cc*/ 	.word	0xffffffff


	//   ....[51]....
        /*04d0*/ 	.word	0xffffffff


	//   ....[52]....
        /*04d4*/ 	.word	0xffffffff


	//   ....[53]....
        /*04d8*/ 	.word	0xffffffff


	//   ....[54]....
        /*04dc*/ 	.word	0xffffffff


	//   ....[55]....
        /*04e0*/ 	.word	0xffffffff


	//   ....[56]....
        /*04e4*/ 	.word	0xffffffff


	//   ....[57]....
        /*04e8*/ 	.word	0xffffffff


	//   ....[58]....
        /*04ec*/ 	.word	0xffffffff


	//   ....[59]....
        /*04f0*/ 	.word	0xffffffff


	//   ....[60]....
        /*04f4*/ 	.word	0xffffffff


	//   ....[61]....
        /*04f8*/ 	.word	0xffffffff


	//   ....[62]....
        /*04fc*/ 	.word	0x0500000f


	//   ....[63]....
        /*0500*/ 	.word	0x0500000f


	//   ....[64]....
        /*0504*/ 	.word	0x0500000f


	//   ....[65]....
        /*0508*/ 	.word	0x0500000f


	//   ....[66]....
        /*050c*/ 	.word	0x0500000f


	//   ....[67]....
        /*0510*/ 	.word	0x0500000f


	//   ....[68]....
        /*0514*/ 	.word	0x0500000f


	//   ....[69]....
        /*0518*/ 	.word	0x0500000f


	//   ....[70]....
        /*051c*/ 	.word	0x0500000f


	//   ....[71]....
        /*0520*/ 	.word	0x0500000f


	//   ....[72]....
        /*0524*/ 	.word	0x0500000f


	//   ....[73]....
        /*0528*/ 	.word	0x0500000f


	//   ....[74]....
        /*052c*/ 	.word	0x0500000f


	//   ....[75]....
        /*0530*/ 	.word	0x0500000f


	//   ....[76]....
        /*0534*/ 	.word	0x0500000f


	//   ....[77]....
        /*0538*/ 	.word	0x0500000f


	//   ....[78]....
        /*053c*/ 	.word	0x0500000f


	//   ....[79]....
        /*0540*/ 	.word	0x0500000f


	//   ....[80]....
        /*0544*/ 	.word	0x0500000f


	//   ....[81]....
        /*0548*/ 	.word	0x0500000f


	//   ....[82]....
        /*054c*/ 	.word	0x0500000f


	//   ....[83]....
        /*0550*/ 	.word	0x0500000f


	//   ....[84]....
        /*0554*/ 	.word	0x0500000f


	//   ....[85]....
        /*0558*/ 	.word	0x0500000f


	//   ....[86]....
        /*055c*/ 	.word	0x0500000f


	//   ....[87]....
        /*0560*/ 	.word	0x0500000f


	//   ....[88]....
        /*0564*/ 	.word	0x0500000f


	//   ....[89]....
        /*0568*/ 	.word	0x0500000f


	//   ....[90]....
        /*056c*/ 	.word	0x0500000f


	//   ....[91]....
        /*0570*/ 	.word	0x0500000f


	//   ....[92]....
        /*0574*/ 	.word	0x0500000f


	//   ....[93]....
        /*0578*/ 	.word	0x0500000f


	//   ....[94]....
        /*057c*/ 	.word	0x0500000f


	//   ....[95]....
        /*0580*/ 	.word	0x0500000f


	//   ....[96]....
        /*0584*/ 	.word	0x0500000f


	//   ....[97]....
        /*0588*/ 	.word	0x0500000f


	//----- nvinfo : EIATTR_COOP_GROUP_INSTR_OFFSETS
	.align		4
.L_269:
        /*058c*/ 	.byte	0x04, 0x28
        /*058e*/ 	.short	(.L_271 - .L_270)


	//   ....[0]....
.L_270:
        /*0590*/ 	.word	0x00000060


	//   ....[1]....
        /*0594*/ 	.word	0x000001d0


	//   ....[2]....
        /*0598*/ 	.word	0x00000220


	//   ....[3]....
        /*059c*/ 	.word	0x00000450


	//   ....[4]....
        /*05a0*/ 	.word	0x000005b0


	//   ....[5]....
        /*05a4*/ 	.word	0x000006d0


	//   ....[6]....
        /*05a8*/ 	.word	0x00000830


	//   ....[7]....
        /*05ac*/ 	.word	0x0000ada0


	//   ....[8]....
        /*05b0*/ 	.word	0x00013d50


	//   ....[9]....
        /*05b4*/ 	.word	0x00013e10


	//   ....[10]....
        /*05b8*/ 	.word	0x000143c0


	//   ....[11]....
        /*05bc*/ 	.word	0x00014480


	//   ....[12]....
        /*05c0*/ 	.word	0x00017dc0


	//   ....[13]....
        /*05c4*/ 	.word	0x00017ea0


	//   ....[14]....
        /*05c8*/ 	.word	0x000182b0


	//   ....[15]....
        /*05cc*/ 	.word	0x00018320


	//   ....[16]....
        /*05d0*/ 	.word	0x0001a7a0


	//   ....[17]....
        /*05d4*/ 	.word	0x0001a860


	//   ....[18]....
        /*05d8*/ 	.word	0x0001ad20


	//   ....[19]....
        /*05dc*/ 	.word	0x0001ad60


	//   ....[20]....
        /*05e0*/ 	.word	0x0001e300


	//   ....[21]....
        /*05e4*/ 	.word	0x0001e3c0


	//   ....[22]....
        /*05e8*/ 	.word	0x0001e820


	//   ....[23]....
        /*05ec*/ 	.word	0x0001e880


	//   ....[24]....
        /*05f0*/ 	.word	0x0001f970


	//   ....[25]....
        /*05f4*/ 	.word	0x0001fbc0


	//   ....[26]....
        /*05f8*/ 	.word	0x0001fca0


	//   ....[27]....
        /*05fc*/ 	.word	0x0001fcd0


	//   ....[28]....
        /*0600*/ 	.word	0x000228c0


	//   ....[29]....
        /*0604*/ 	.word	0x00022a40


	//   ....[30]....
        /*0608*/ 	.word	0x00022a70


	//   ....[31]....
        /*060c*/ 	.word	0x00022ab0


	//   ....[32]....
        /*0610*/ 	.word	0x00022b20


	//   ....[33]....
        /*0614*/ 	.word	0x00022b80


	//   ....[34]....
        /*0618*/ 	.word	0x00022bc0


	//   ....[35]....
        /*061c*/ 	.word	0x00022d80


	//   ....[36]....
        /*0620*/ 	.word	0x00022de0


	//   ....[37]....
        /*0624*/ 	.word	0x00022e20


	//   ....[38]....
        /*0628*/ 	.word	0x00022e60


	//   ....[39]....
        /*062c*/ 	.word	0x00022e90


	//   ....[40]....
        /*0630*/ 	.word	0x00022ec0


	//   ....[41]....
        /*0634*/ 	.word	0x00022f60


	//   ....[42]....
        /*0638*/ 	.word	0x00022fa0


	//   ....[43]....
        /*063c*/ 	.word	0x00023060


	//   ....[44]....
        /*0640*/ 	.word	0x00028090


	//   ....[45]....
        /*0644*/ 	.word	0x000280a0


	//   ....[46]....
        /*0648*/ 	.word	0x000281d0


	//   ....[47]....
        /*064c*/ 	.word	0x00028230


	//   ....[48]....
        /*0650*/ 	.word	0x00028270


	//   ....[49]....
        /*0654*/ 	.word	0x000282b0


	//   ....[50]....
        /*0658*/ 	.word	0x000282e0


	//   ....[51]....
        /*065c*/ 	.word	0x00028310


	//   ....[52]....
        /*0660*/ 	.word	0x000284e0


	//   ....[53]....
        /*0664*/ 	.word	0x00028540


	//   ....[54]....
        /*0668*/ 	.word	0x00028580


	//   ....[55]....
        /*066c*/ 	.word	0x000285c0


	//   ....[56]....
        /*0670*/ 	.word	0x000285f0


	//   ....[57]....
        /*0674*/ 	.word	0x00028620


	//   ....[58]....
        /*0678*/ 	.word	0x000286e0


	//   ....[59]....
        /*067c*/ 	.word	0x00028700


	//   ....[60]....
        /*0680*/ 	.word	0x00028770


	//   ....[61]....
        /*0684*/ 	.word	0x00028eb0


	//   ....[62]....
        /*0688*/ 	.word	0x000292c0


	//   ....[63]....
        /*068c*/ 	.word	0x00029360


	//   ....[64]....
        /*0690*/ 	.word	0x00029400


	//   ....[65]....
        /*0694*/ 	.word	0x000294a0


	//   ....[66]....
        /*0698*/ 	.word	0x00029540


	//   ....[67]....
        /*069c*/ 	.word	0x000295e0


	//   ....[68]....
        /*06a0*/ 	.word	0x00029680


	//   ....[69]....
        /*06a4*/ 	.word	0x00029720


	//   ....[70]....
        /*06a8*/ 	.word	0x00029810


	//   ....[71]....
        /*06ac*/ 	.word	0x000298b0


	//   ....[72]....
        /*06b0*/ 	.word	0x00029950


	//   ....[73]....
        /*06b4*/ 	.word	0x000299f0


	//   ....[74]....
        /*06b8*/ 	.word	0x00029a90


	//   ....[75]....
        /*06bc*/ 	.word	0x00029b30


	//   ....[76]....
        /*06c0*/ 	.word	0x00029bd0


	//   ....[77]....
        /*06c4*/ 	.word	0x00029c70


	//   ....[78]....
        /*06c8*/ 	.word	0x0002a010


	//   ....[79]....
        /*06cc*/ 	.word	0x0002a2f0


	//   ....[80]....
        /*06d0*/ 	.word	0x0002a720


	//   ....[81]....
        /*06d4*/ 	.word	0x0002a7b0


	//   ....[82]....
        /*06d8*/ 	.word	0x0002a850


	//   ....[83]....
        /*06dc*/ 	.word	0x0002a900


	//   ....[84]....
        /*06e0*/ 	.word	0x0002a980


	//   ....[85]....
        /*06e4*/ 	.word	0x0002aa00


	//   ....[86]....
        /*06e8*/ 	.word	0x0002aa80


	//   ....[87]....
        /*06ec*/ 	.word	0x0002ab00


	//   ....[88]....
        /*06f0*/ 	.word	0x0002ab90


	//   ....[89]....
        /*06f4*/ 	.word	0x0002ac40


	//   ....[90]....
        /*06f8*/ 	.word	0x0002acc0


	//   ....[91]....
        /*06fc*/ 	.word	0x0002ad40


	//   ....[92]....
        /*0700*/ 	.word	0x0002adc0


	//   ....[93]....
        /*0704*/ 	.word	0x0002ae40


	//   ....[94]....
        /*0708*/ 	.word	0x0002aeb0


	//   ....[95]....
        /*070c*/ 	.word	0x0002af50


	//   ....[96]....
        /*0710*/ 	.word	0x0002afe0


	//   ....[97]....
        /*0714*/ 	.word	0x0002b110


	//----- nvinfo : EIATTR_REG_RECONFIG
	.align		4
.L_271:
        /*0718*/ 	.byte	0x01, 0x54
	.zero		2


	//----- nvinfo : EIATTR_SYSCALL_OFFSETS
	.align		4
        /*071c*/ 	.byte	0x04, 0x46
        /*071e*/ 	.short	(.L_273 - .L_272)


	//   ....[0]....
.L_272:
        /*0720*/ 	.word	0x00001c50


	//   ....[1]....
        /*0724*/ 	.word	0x00001da0


	//   ....[2]....
        /*0728*/ 	.word	0x0000af40


	//   ....[3]....
        /*072c*/ 	.word	0x0000b3e0


	//   ....[4]....
        /*0730*/ 	.word	0x000252b0


	//   ....[5]....
        /*0734*/ 	.word	0x000253f0


	//   ....[6]....
        /*0738*/ 	.word	0x000254f0


	//----- nvinfo : EIATTR_MBARRIER_INSTR_OFFSETS
	.align		4
.L_273:
        /*073c*/ 	.byte	0x04, 0x39
        /*073e*/ 	.short	(.L_275 - .L_274)


	//   ....[0]....
.L_274:
        /*0740*/ 	.word	0x00000300
        /*0744*/ 	.word	0x000000ff
        /*0748*/ 	.word	0x00030800
        /*074c*/ 	.short	0x0100
        /*074e*/ 	.byte	0x08
	.zero		1


	//   ....[1]....
        /*0750*/ 	.word	0x00000310
        /*0754*/ 	.word	0x000000ff
        /*0758*/ 	.word	0x00030820
        /*075c*/ 	.short	0x0100
        /*075e*/ 	.byte	0x08
	.zero		1


	//   ....[2]....
        /*0760*/ 	.word	0x00000400
        /*0764*/ 	.word	0x000000ff
        /*0768*/ 	.word	0x00030830
        /*076c*/ 	.short	0x0100
        /*076e*/ 	.byte	0x08
	.zero		1


	//   ....[3]....
        /*0770*/ 	.word	0x00000410
        /*0774*/ 	.word	0x000000ff
        /*0778*/ 	.word	0x00030840
        /*077c*/ 	.short	0x0100
        /*077e*/ 	.byte	0x08
	.zero		1


	//   ....[4]....
        /*0780*/ 	.word	0x00000420
        /*0784*/ 	.word	0x000000ff
        /*0788*/ 	.word	0x00030838
        /*078c*/ 	.short	0x0100
        /*078e*/ 	.byte	0x08
	.zero		1


	//   ....[5]....
        /*0790*/ 	.word	0x00000430
        /*0794*/ 	.word	0x000000ff
        /*0798*/ 	.word	0x00030848
        /*079c*/ 	.short	0x0100
        /*079e*/ 	.byte	0x08
	.zero		1


	//   ....[6]....
        /*07a0*/ 	.word	0x00000560
        /*07a4*/ 	.word	0x000000ff
        /*07a8*/ 	.word	0x00030850
        /*07ac*/ 	.short	0x0100
        /*07ae*/ 	.byte	0x08
	.zero		1


	//   ....[7]....
        /*07b0*/ 	.word	0x00000570
        /*07b4*/ 	.word	0x000000ff
        /*07b8*/ 	.word	0x00030860
        /*07bc*/ 	.short	0x0100
        /*07be*/ 	.byte	0x08
	.zero		1


	//   ....[8]....
        /*07c0*/ 	.word	0x00000580
        /*07c4*/ 	.word	0x000000ff
        /*07c8*/ 	.word	0x00030858
        /*07cc*/ 	.short	0x0100
        /*07ce*/ 	.byte	0x08
	.zero		1


	//   ....[9]....
        /*07d0*/ 	.word	0x00000590
        /*07d4*/ 	.word	0x000000ff
        /*07d8*/ 	.word	0x00030868
        /*07dc*/ 	.short	0x0100
        /*07de*/ 	.byte	0x08
	.zero		1


	//   ....[10]....
        /*07e0*/ 	.word	0x00000680
        /*07e4*/ 	.word	0x000000ff
        /*07e8*/ 	.word	0x00030870
        /*07ec*/ 	.short	0x0100
        /*07ee*/ 	.byte	0x06
	.zero		1


	//   ....[11]....
        /*07f0*/ 	.word	0x00000690
        /*07f4*/ 	.word	0x000000ff
        /*07f8*/ 	.word	0x00030880
        /*07fc*/ 	.short	0x0100
        /*07fe*/ 	.byte	0x06
	.zero		1


	//   ....[12]....
        /*0800*/ 	.word	0x000006a0
        /*0804*/ 	.word	0x000000ff
        /*0808*/ 	.word	0x00030878
        /*080c*/ 	.short	0x0100
        /*080e*/ 	.byte	0x06
	.zero		1


	//   ....[13]....
        /*0810*/ 	.word	0x000006b0
        /*0814*/ 	.word	0x000000ff
        /*0818*/ 	.word	0x00030888
        /*081c*/ 	.short	0x0100
        /*081e*/ 	.byte	0x06
	.zero		1


	//   ....[14]....
        /*0820*/ 	.word	0x000007e0
        /*0824*/ 	.word	0x000000ff
        /*0828*/ 	.word	0x00030890
        /*082c*/ 	.short	0x0100
        /*082e*/ 	.byte	0x08
	.zero		1


	//   ....[15]....
        /*0830*/ 	.word	0x000007f0
        /*0834*/ 	.word	0x000000ff
        /*0838*/ 	.word	0x000308a0
        /*083c*/ 	.short	0x0100
        /*083e*/ 	.byte	0x08
	.zero		1


	//   ....[16]....
        /*0840*/ 	.word	0x00000800
        /*0844*/ 	.word	0x000000ff
        /*0848*/ 	.word	0x00030898
        /*084c*/ 	.short	0x0100
        /*084e*/ 	.byte	0x08
	.zero		1


	//   ....[17]....
        /*0850*/ 	.word	0x00000810
        /*0854*/ 	.word	0x000000ff
        /*0858*/ 	.word	0x000308a8
        /*085c*/ 	.short	0x0100
        /*085e*/ 	.byte	0x08
	.zero		1


	//   ....[18]....
        /*0860*/ 	.word	0x00000940
        /*0864*/ 	.word	0x000000ff
        /*0868*/ 	.word	0x000308b0
        /*086c*/ 	.short	0x0100
        /*086e*/ 	.byte	0x08
	.zero		1


	//   ....[19]....
        /*0870*/ 	.word	0x00000950
        /*0874*/ 	.word	0x000000ff
        /*0878*/ 	.word	0x000308c0
        /*087c*/ 	.short	0x0100
        /*087e*/ 	.byte	0x08
	.zero		1


	//   ....[20]....
        /*0880*/ 	.word	0x00000960
        /*0884*/ 	.word	0x000000ff
        /*0888*/ 	.word	0x000308b8
        /*088c*/ 	.short	0x0100
        /*088e*/ 	.byte	0x08
	.zero		1


	//   ....[21]....
        /*0890*/ 	.word	0x00000970
        /*0894*/ 	.word	0x000000ff
        /*0898*/ 	.word	0x000308c8
        /*089c*/ 	.short	0x0100
        /*089e*/ 	.byte	0x08
	.zero		1


	//   ....[22]....
        /*08a0*/ 	.word	0x00003940
        /*08a4*/ 	.word	0x00000059
        /*08a8*/ 	.word	0x00030890
        /*08ac*/ 	.short	0x010a
        /*08ae*/ 	.byte	0x3f
	.zero		1


	//   ....[23]....
        /*08b0*/ 	.word	0x00006cb0
        /*08b4*/ 	.word	0x00000059
        /*08b8*/ 	.word	0x00030890
        /*08bc*/ 	.short	0x010a
        /*08be*/ 	.byte	0x3f
	.zero		1


	//   ....[24]....
        /*08c0*/ 	.word	0x00009cc0
        /*08c4*/ 	.word	0x00000059
        /*08c8*/ 	.word	0x00030890
        /*08cc*/ 	.short	0x010a
        /*08ce*/ 	.byte	0x3f
	.zero		1


	//   ....[25]....
        /*08d0*/ 	.word	0x0000a0b0
        /*08d4*/ 	.word	0x00000020
        /*08d8*/ 	.word	0x00000000
        /*08dc*/ 	.short	0x0101
        /*08de*/ 	.byte	0x3f
	.zero		1


	//   ....[26]....
        /*08e0*/ 	.word	0x0000a0f0
        /*08e4*/ 	.word	0x00000059
        /*08e8*/ 	.word	0x000308b0
        /*08ec*/ 	.short	0x010a
        /*08ee*/ 	.byte	0x3f
	.zero		1


	//   ....[27]....
        /*08f0*/ 	.word	0x0000a630
        /*08f4*/ 	.word	0x00000059
        /*08f8*/ 	.word	0x00000000
        /*08fc*/ 	.short	0x0101
        /*08fe*/ 	.byte	0x3f
	.zero		1


	//   ....[28]....
        /*0900*/ 	.word	0x0000afc0
        /*0904*/ 	.word	0x00000011
        /*0908*/ 	.word	0x00030800
        /*090c*/ 	.short	0x010a
        /*090e*/ 	.byte	0x3f
	.zero		1


	//   ....[29]....
        /*0910*/ 	.word	0x0000b010
        /*0914*/ 	.word	0x00000011
        /*0918*/ 	.word	0x00030800
        /*091c*/ 	.short	0x010a
        /*091e*/ 	.byte	0x3f
	.zero		1


	//   ....[30]....
        /*0920*/ 	.word	0x0000c3d0
        /*0924*/ 	.word	0x00000011
        /*0928*/ 	.word	0x00030800
        /*092c*/ 	.short	0x010a
        /*092e*/ 	.byte	0x3f
	.zero		1


	//   ....[31]....
        /*0930*/ 	.word	0x0000f560
        /*0934*/ 	.word	0x00000011
        /*0938*/ 	.word	0x00030800
        /*093c*/ 	.short	0x010a
        /*093e*/ 	.byte	0x3f
	.zero		1


	//   ....[32]....
        /*0940*/ 	.word	0x00011d70
        /*0944*/ 	.word	0x00000002
        /*0948*/ 	.word	0x00030830
        /*094c*/ 	.short	0x010a
        /*094e*/ 	.byte	0x3f
	.zero		1


	//   ....[33]....
        /*0950*/ 	.word	0x00011de0
        /*0954*/ 	.word	0x00000002
        /*0958*/ 	.word	0x00030830
        /*095c*/ 	.short	0x010a
        /*095e*/ 	.byte	0x3f
	.zero		1


	//   ....[34]....
        /*0960*/ 	.word	0x000127a0
        /*0964*/ 	.word	0x00000002
        /*0968*/ 	.word	0x00000000
        /*096c*/ 	.short	0x0101
        /*096e*/ 	.byte	0x3f
	.zero		1


	//   ....[35]....
        /*0970*/ 	.word	0x000152f0
        /*0974*/ 	.word	0x00000007
        /*0978*/ 	.word	0x00030830
        /*097c*/ 	.short	0x010a
        /*097e*/ 	.byte	0x3f
	.zero		1


	//   ....[36]....
        /*0980*/ 	.word	0x00015360
        /*0984*/ 	.word	0x00000007
        /*0988*/ 	.word	0x00030830
        /*098c*/ 	.short	0x010a
        /*098e*/ 	.byte	0x3f
	.zero		1


	//   ....[37]....
        /*0990*/ 	.word	0x00016140
        /*0994*/ 	.word	0x0000000e
        /*0998*/ 	.word	0x00030850
        /*099c*/ 	.short	0x010a
        /*099e*/ 	.byte	0x3f
	.zero		1


	//   ....[38]....
        /*09a0*/ 	.word	0x000161e0
        /*09a4*/ 	.word	0x0000000e
        /*09a8*/ 	.word	0x00030850
        /*09ac*/ 	.short	0x010a
        /*09ae*/ 	.byte	0x3f
	.zero		1


	//   ....[39]....
        /*09b0*/ 	.word	0x00016b20
        /*09b4*/ 	.word	0x00000007
        /*09b8*/ 	.word	0x00000000
        /*09bc*/ 	.short	0x0101
        /*09be*/ 	.byte	0x3f
	.zero		1


	//   ....[40]....
        /*09c0*/ 	.word	0x00018770
        /*09c4*/ 	.word	0x00000080
        /*09c8*/ 	.word	0x00000000
        /*09cc*/ 	.short	0x0101
        /*09ce*/ 	.byte	0x3f
	.zero		1


	//   ....[41]....
        /*09d0*/ 	.word	0x00019000
        /*09d4*/ 	.word	0x00000003
        /*09d8*/ 	.word	0x00030830
        /*09dc*/ 	.short	0x010a
        /*09de*/ 	.byte	0x3f
	.zero		1


	//   ....[42]....
        /*09e0*/ 	.word	0x00019070
        /*09e4*/ 	.word	0x00000003
        /*09e8*/ 	.word	0x00030830
        /*09ec*/ 	.short	0x010a
        /*09ee*/ 	.byte	0x3f
	.zero		1


	//   ....[43]....
        /*09f0*/ 	.word	0x00019e50
        /*09f4*/ 	.word	0x00000014
        /*09f8*/ 	.word	0x00030850
        /*09fc*/ 	.short	0x010a
        /*09fe*/ 	.byte	0x3f
	.zero		1


	//   ....[44]....
        /*0a00*/ 	.word	0x00019ea0
        /*0a04*/ 	.word	0x00000014
        /*0a08*/ 	.word	0x00030850
        /*0a0c*/ 	.short	0x010a
        /*0a0e*/ 	.byte	0x3f
	.zero		1


	//   ....[45]....
        /*0a10*/ 	.word	0x0001b1e0
        /*0a14*/ 	.word	0x0000000d
        /*0a18*/ 	.word	0x00000000
        /*0a1c*/ 	.short	0x0101
        /*0a1e*/ 	.byte	0x3f
	.zero		1


	//   ....[46]....
        /*0a20*/ 	.word	0x0001b320
        /*0a24*/ 	.word	0x00000079
        /*0a28*/ 	.word	0x00000000
        /*0a2c*/ 	.short	0x0101
        /*0a2e*/ 	.byte	0x3f
	.zero		1


	//   ....[47]....
        /*0a30*/ 	.word	0x0001b870
        /*0a34*/ 	.word	0x00000003
        /*0a38*/ 	.word	0x00030830
        /*0a3c*/ 	.short	0x010a
        /*0a3e*/ 	.byte	0x3f
	.zero		1


	//   ....[48]....
        /*0a40*/ 	.word	0x0001b8e0
        /*0a44*/ 	.word	0x00000003
        /*0a48*/ 	.word	0x00030830
        /*0a4c*/ 	.short	0x010a
        /*0a4e*/ 	.byte	0x3f
	.zero		1


	//   ....[49]....
        /*0a50*/ 	.word	0x0001c6a0
        /*0a54*/ 	.word	0x0000000e
        /*0a58*/ 	.word	0x00030850
        /*0a5c*/ 	.short	0x010a
        /*0a5e*/ 	.byte	0x3f
	.zero		1


	//   ....[50]....
        /*0a60*/ 	.word	0x0001c740
        /*0a64*/ 	.word	0x0000000e
        /*0a68*/ 	.word	0x00030850
        /*0a6c*/ 	.short	0x010a
        /*0a6e*/ 	.byte	0x3f
	.zero		1


	//   ....[51]....
        /*0a70*/ 	.word	0x0001d100
        /*0a74*/ 	.word	0x0000000c
        /*0a78*/ 	.word	0x00000000
        /*0a7c*/ 	.short	0x0101
        /*0a7e*/ 	.byte	0x3f
	.zero		1


	//   ....[52]....
        /*0a80*/ 	.word	0x0001eb00
        /*0a84*/ 	.word	0x00000086
        /*0a88*/ 	.word	0x00000000
        /*0a8c*/ 	.short	0x0101
        /*0a8e*/ 	.byte	0x3f
	.zero		1


	//   ....[53]....
        /*0a90*/ 	.word	0x0001f860
        /*0a94*/ 	.word	0x0000000d
        /*0a98*/ 	.word	0x00030850
        /*0a9c*/ 	.short	0x010a
        /*0a9e*/ 	.byte	0x3f
	.zero		1


	//   ....[54]....
        /*0aa0*/ 	.word	0x0001f900
        /*0aa4*/ 	.word	0x0000000d
        /*0aa8*/ 	.word	0x00030850
        /*0aac*/ 	.short	0x010a
        /*0aae*/ 	.byte	0x3f
	.zero		1


	//   ....[55]....
        /*0ab0*/ 	.word	0x0001fdd0
        /*0ab4*/ 	.word	0x0000000b
        /*0ab8*/ 	.word	0x00000000
        /*0abc*/ 	.short	0x0101
        /*0abe*/ 	.byte	0x3f
	.zero		1


	//   ....[56]....
        /*0ac0*/ 	.word	0x000216a0
        /*0ac4*/ 	.word	0x00000000
        /*0ac8*/ 	.word	0x00000000
        /*0acc*/ 	.short	0x0101
        /*0ace*/ 	.byte	0x3f
	.zero		1


	//   ....[57]....
        /*0ad0*/ 	.word	0x00024110
        /*0ad4*/ 	.word	0x0000000c
        /*0ad8*/ 	.word	0x00030820
        /*0adc*/ 	.short	0x010a
        /*0ade*/ 	.byte	0x3f
	.zero		1


	//   ....[58]....
        /*0ae0*/ 	.word	0x00024190
        /*0ae4*/ 	.word	0x00000009
        /*0ae8*/ 	.word	0x000308a0
        /*0aec*/ 	.short	0x010a
        /*0aee*/ 	.byte	0x3f
	.zero		1


	//   ....[59]....
        /*0af0*/ 	.word	0x00024400
        /*0af4*/ 	.word	0x00000009
        /*0af8*/ 	.word	0x000308c0
        /*0afc*/ 	.short	0x010a
        /*0afe*/ 	.byte	0x3f
	.zero		1


	//   ....[60]....
        /*0b00*/ 	.word	0x00024740
        /*0b04*/ 	.word	0x00000008
        /*0b08*/ 	.word	0x000308a0
        /*0b0c*/ 	.short	0x010a
        /*0b0e*/ 	.byte	0x3f
	.zero		1


	//   ....[61]....
        /*0b10*/ 	.word	0x000249a0
        /*0b14*/ 	.word	0x00000008
        /*0b18*/ 	.word	0x000308c0
        /*0b1c*/ 	.short	0x010a
        /*0b1e*/ 	.byte	0x3f
	.zero		1


	//   ....[62]....
        /*0b20*/ 	.word	0x00025c30
        /*0b24*/ 	.word	0x00000007
        /*0b28*/ 	.word	0x00030840
        /*0b2c*/ 	.short	0x010a
        /*0b2e*/ 	.byte	0x3f
	.zero		1


	//   ....[63]....
        /*0b30*/ 	.word	0x000261d0
        /*0b34*/ 	.word	0x0000000a
        /*0b38*/ 	.word	0x00030820
        /*0b3c*/ 	.short	0x010a
        /*0b3e*/ 	.byte	0x3f
	.zero		1


	//   ....[64]....
        /*0b40*/ 	.word	0x00026500
        /*0b44*/ 	.word	0x00000003
        /*0b48*/ 	.word	0x00030840
        /*0b4c*/ 	.short	0x010a
        /*0b4e*/ 	.byte	0x3f
	.zero		1


	//   ....[65]....
        /*0b50*/ 	.word	0x000267d0
        /*0b54*/ 	.word	0x00000008
        /*0b58*/ 	.word	0x00000060
        /*0b5c*/ 	.short	0x010a
        /*0b5e*/ 	.byte	0x3f
	.zero		1


	//   ....[66]....
        /*0b60*/ 	.word	0x00026dc0
        /*0b64*/ 	.word	0x00000002
        /*0b68*/ 	.word	0x00030840
        /*0b6c*/ 	.short	0x010a
        /*0b6e*/ 	.byte	0x3f
	.zero		1


	//   ....[67]....
        /*0b70*/ 	.word	0x00027090
        /*0b74*/ 	.word	0x00000002
        /*0b78*/ 	.word	0x00000060
        /*0b7c*/ 	.short	0x010a
        /*0b7e*/ 	.byte	0x3f
	.zero		1


	//   ....[68]....
        /*0b80*/ 	.word	0x00027590
        /*0b84*/ 	.word	0x00000002
        /*0b88*/ 	.word	0x00030840
        /*0b8c*/ 	.short	0x010a
        /*0b8e*/ 	.byte	0x3f
	.zero		1


	//   ....[69]....
        /*0b90*/ 	.word	0x00027880
        /*0b94*/ 	.word	0x00000002
        /*0b98*/ 	.word	0x00000060
        /*0b9c*/ 	.short	0x010a
        /*0b9e*/ 	.byte	0x3f
	.zero		1


	//   ....[70]....
        /*0ba0*/ 	.word	0x00027d30
        /*0ba4*/ 	.word	0x00000003
        /*0ba8*/ 	.word	0x00030860
        /*0bac*/ 	.short	0x010a
        /*0bae*/ 	.byte	0x3f
	.zero		1


	//   ....[71]....
        /*0bb0*/ 	.word	0x00028e30
        /*0bb4*/ 	.word	0x00000000
        /*0bb8*/ 	.word	0x00030820
        /*0bbc*/ 	.short	0x010a
        /*0bbe*/ 	.byte	0x3f
	.zero		1


	//   ....[72]....
        /*0bc0*/ 	.word	0x00028fc0
        /*0bc4*/ 	.word	0x00000007
        /*0bc8*/ 	.word	0x00000000
        /*0bcc*/ 	.short	0x010a
        /*0bce*/ 	.byte	0x3f
	.zero		1


	//   ....[73]....
        /*0bd0*/ 	.word	0x00029030
        /*0bd4*/ 	.word	0x00000003
        /*0bd8*/ 	.word	0x00000000
        /*0bdc*/ 	.short	0x010a
        /*0bde*/ 	.byte	0x3f
	.zero		1


	//   ....[74]....
        /*0be0*/ 	.word	0x00029090
        /*0be4*/ 	.word	0x00000005
        /*0be8*/ 	.word	0x00000000
        /*0bec*/ 	.short	0x010a
        /*0bee*/ 	.byte	0x3f
	.zero		1


	//   ....[75]....
        /*0bf0*/ 	.word	0x000290c0
        /*0bf4*/ 	.word	0x00000003
        /*0bf8*/ 	.word	0x00000000
        /*0bfc*/ 	.short	0x010a
        /*0bfe*/ 	.byte	0x3f
	.zero		1


	//   ....[76]....
        /*0c00*/ 	.word	0x00029120
        /*0c04*/ 	.word	0x00000059
        /*0c08*/ 	.word	0x00030890
        /*0c0c*/ 	.short	0x010a
        /*0c0e*/ 	.byte	0x3f
	.zero		1


	//   ....[77]....
        /*0c10*/ 	.word	0x00029170
        /*0c14*/ 	.word	0x00000059
        /*0c18*/ 	.word	0x00030890
        /*0c1c*/ 	.short	0x010a
        /*0c1e*/ 	.byte	0x3f
	.zero		1


	//   ....[78]....
        /*0c20*/ 	.word	0x000291c0
        /*0c24*/ 	.word	0x00000059
        /*0c28*/ 	.word	0x00030890
        /*0c2c*/ 	.short	0x010a
        /*0c2e*/ 	.byte	0x3f
	.zero		1


	//   ....[79]....
        /*0c30*/ 	.word	0x00029210
        /*0c34*/ 	.word	0x00000059
        /*0c38*/ 	.word	0x000308b0
        /*0c3c*/ 	.short	0x010a
        /*0c3e*/ 	.byte	0x3f
	.zero		1


	//   ....[80]....
        /*0c40*/ 	.word	0x00029760
        /*0c44*/ 	.word	0x00000011
        /*0c48*/ 	.word	0x00030800
        /*0c4c*/ 	.short	0x010a
        /*0c4e*/ 	.byte	0x3f
	.zero		1


	//   ....[81]....
        /*0c50*/ 	.word	0x00029cb0
        /*0c54*/ 	.word	0x00000011
        /*0c58*/ 	.word	0x00030800
        /*0c5c*/ 	.short	0x010a
        /*0c5e*/ 	.byte	0x3f
	.zero		1


	//   ....[82]....
        /*0c60*/ 	.word	0x00029d00
        /*0c64*/ 	.word	0x00000002
        /*0c68*/ 	.word	0x00030830
        /*0c6c*/ 	.short	0x010a
        /*0c6e*/ 	.byte	0x3f
	.zero		1


	//   ....[83]....
        /*0c70*/ 	.word	0x00029d50
        /*0c74*/ 	.word	0x00000007
        /*0c78*/ 	.word	0x00030830
        /*0c7c*/ 	.short	0x010a
        /*0c7e*/ 	.byte	0x3f
	.zero		1


	//   ....[84]....
        /*0c80*/ 	.word	0x00029da0
        /*0c84*/ 	.word	0x0000000e
        /*0c88*/ 	.word	0x00030850
        /*0c8c*/ 	.short	0x010a
        /*0c8e*/ 	.byte	0x3f
	.zero		1


	//   ....[85]....
        /*0c90*/ 	.word	0x00029df0
        /*0c94*/ 	.word	0x00000003
        /*0c98*/ 	.word	0x00030830
        /*0c9c*/ 	.short	0x010a
        /*0c9e*/ 	.byte	0x3f
	.zero		1


	//   ....[86]....
        /*0ca0*/ 	.word	0x00029e40
        /*0ca4*/ 	.word	0x00000014
        /*0ca8*/ 	.word	0x00030850
        /*0cac*/ 	.short	0x010a
        /*0cae*/ 	.byte	0x3f
	.zero		1


	//   ....[87]....
        /*0cb0*/ 	.word	0x00029e90
        /*0cb4*/ 	.word	0x00000003
        /*0cb8*/ 	.word	0x00030830
        /*0cbc*/ 	.short	0x010a
        /*0cbe*/ 	.byte	0x3f
	.zero		1


	//   ....[88]....
        /*0cc0*/ 	.word	0x00029ee0
        /*0cc4*/ 	.word	0x0000000e
        /*0cc8*/ 	.word	0x00030850
        /*0ccc*/ 	.short	0x010a
        /*0cce*/ 	.byte	0x3f
	.zero		1


	//   ....[89]....
        /*0cd0*/ 	.word	0x00029f30
        /*0cd4*/ 	.word	0x0000000d
        /*0cd8*/ 	.word	0x00030850
        /*0cdc*/ 	.short	0x010a
        /*0cde*/ 	.byte	0x3f
	.zero		1


	//   ....[90]....
        /*0ce0*/ 	.word	0x0002a0d0
        /*0ce4*/ 	.word	0x0000000c
        /*0ce8*/ 	.word	0x00030820
        /*0cec*/ 	.short	0x010a
        /*0cee*/ 	.byte	0x3f
	.zero		1


	//   ....[91]....
        /*0cf0*/ 	.word	0x0002a120
        /*0cf4*/ 	.word	0x00000009
        /*0cf8*/ 	.word	0x000308a0
        /*0cfc*/ 	.short	0x010a
        /*0cfe*/ 	.byte	0x3f
	.zero		1


	//   ....[92]....
        /*0d00*/ 	.word	0x0002a170
        /*0d04*/ 	.word	0x00000009
        /*0d08*/ 	.word	0x000308c0
        /*0d0c*/ 	.short	0x010a
        /*0d0e*/ 	.byte	0x3f
	.zero		1


	//   ....[93]....
        /*0d10*/ 	.word	0x0002a1c0
        /*0d14*/ 	.word	0x00000008
        /*0d18*/ 	.word	0x000308a0
        /*0d1c*/ 	.short	0x010a
        /*0d1e*/ 	.byte	0x3f
	.zero		1


	//   ....[94]....
        /*0d20*/ 	.word	0x0002a210
        /*0d24*/ 	.word	0x00000008
        /*0d28*/ 	.word	0x000308c0
        /*0d2c*/ 	.short	0x010a
        /*0d2e*/ 	.byte	0x3f
	.zero		1


	//   ....[95]....
        /*0d30*/ 	.word	0x0002a3b0
        /*0d34*/ 	.word	0x00000007
        /*0d38*/ 	.word	0x00030840
        /*0d3c*/ 	.short	0x010a
        /*0d3e*/ 	.byte	0x3f
	.zero		1


	//   ....[96]....
        /*0d40*/ 	.word	0x0002a430
        /*0d44*/ 	.word	0x00000003
        /*0d48*/ 	.word	0x00030820
        /*0d4c*/ 	.short	0x010a
        /*0d4e*/ 	.byte	0x3f
	.zero		1


	//   ....[97]....
        /*0d50*/ 	.word	0x0002a480
        /*0d54*/ 	.word	0x00000003
        /*0d58*/ 	.word	0x00030840
        /*0d5c*/ 	.short	0x010a
        /*0d5e*/ 	.byte	0x3f
	.zero		1


	//   ....[98]....
        /*0d60*/ 	.word	0x0002a4d0
        /*0d64*/ 	.word	0x00000008
        /*0d68*/ 	.word	0x00000060
        /*0d6c*/ 	.short	0x010a
        /*0d6e*/ 	.byte	0x3f
	.zero		1


	//   ....[99]....
        /*0d70*/ 	.word	0x0002a520
        /*0d74*/ 	.word	0x00000002
        /*0d78*/ 	.word	0x00030840
        /*0d7c*/ 	.short	0x010a
        /*0d7e*/ 	.byte	0x3f
	.zero		1


	//   ....[100]....
        /*0d80*/ 	.word	0x0002a570
        /*0d84*/ 	.word	0x00000002
        /*0d88*/ 	.word	0x00000060
        /*0d8c*/ 	.short	0x010a
        /*0d8e*/ 	.byte	0x3f
	.zero		1


	//   ....[101]....
        /*0d90*/ 	.word	0x0002a5c0
        /*0d94*/ 	.word	0x00000002
        /*0d98*/ 	.word	0x00030840
        /*0d9c*/ 	.short	0x010a
        /*0d9e*/ 	.byte	0x3f
	.zero		1


	//   ....[102]....
        /*0da0*/ 	.word	0x0002a610
        /*0da4*/ 	.word	0x00000002
        /*0da8*/ 	.word	0x00000060
        /*0dac*/ 	.short	0x010a
        /*0dae*/ 	.byte	0x3f
	.zero		1


	//   ....[103]....
        /*0db0*/ 	.word	0x0002a660
        /*0db4*/ 	.word	0x00000003
        /*0db8*/ 	.word	0x00030860
        /*0dbc*/ 	.short	0x010a
        /*0dbe*/ 	.byte	0x3f
	.zero		1


	//   ....[104]....
        /*0dc0*/ 	.word	0x0002b030
        /*0dc4*/ 	.word	0x00000000
        /*0dc8*/ 	.word	0x00030820
        /*0dcc*/ 	.short	0x010a
        /*0dce*/ 	.byte	0x3f
	.zero		1


	//   ....[105]....
        /*0dd0*/ 	.word	0x0002b1d0
        /*0dd4*/ 	.word	0x00000007
        /*0dd8*/ 	.word	0x00000000
        /*0ddc*/ 	.short	0x010a
        /*0dde*/ 	.byte	0x3f
	.zero		1


	//   ....[106]....
        /*0de0*/ 	.word	0x0002b220
        /*0de4*/ 	.word	0x00000003
        /*0de8*/ 	.word	0x00000000
        /*0dec*/ 	.short	0x010a
        /*0dee*/ 	.byte	0x3f
	.zero		1


	//   ....[107]....
        /*0df0*/ 	.word	0x0002b270
        /*0df4*/ 	.word	0x00000005
        /*0df8*/ 	.word	0x00000000
        /*0dfc*/ 	.short	0x010a
        /*0dfe*/ 	.byte	0x3f
	.zero		1


	//----- nvinfo : EIATTR_NUM_MBARRIERS
	.align		4
.L_275:
        /*0e00*/ 	.byte	0x03, 0x38
        /*0e02*/ 	.short	0x0016


	//----- nvinfo : EIATTR_EXIT_INSTR_OFFSETS
	.align		4
        /*0e04*/ 	.byte	0x04, 0x1c
        /*0e06*/ 	.short	(.L_277 - .L_276)


	//   ....[0]....
.L_276:
        /*0e08*/ 	.word	0x00029110


	//----- nvinfo : EIATTR_MAX_THREADS
	.align		4
.L_277:
        /*0e0c*/ 	.byte	0x04, 0x05
        /*0e0e*/ 	.short	(.L_279 - .L_278)
.L_278:
        /*0e10*/ 	.word	0x00000180
        /*0e14*/ 	.word	0x00000001
        /*0e18*/ 	.word	0x00000001


	//----- nvinfo : EIATTR_CRS_STACK_SIZE
	.align		4
.L_279:
        /*0e1c*/ 	.byte	0x04, 0x1e
        /*0e1e*/ 	.short	(.L_281 - .L_280)
.L_280:
        /*0e20*/ 	.word	0x00000000


	//----- nvinfo : EIATTR_CBANK_PARAM_SIZE
	.align		4
.L_281:
        /*0e24*/ 	.byte	0x03, 0x19
        /*0e26*/ 	.short	0x0a70


	//----- nvinfo : EIATTR_PARAM_CBANK
	.align		4
        /*0e28*/ 	.byte	0x04, 0x0a
        /*0e2a*/ 	.short	(.L_283 - .L_282)
	.align		4
.L_282:
        /*0e2c*/ 	.word	index@(.nv.constant0._ZN7cutlass13device_kernelIN5flash11enable_sm90INS1_16FlashAttnFwdSm90INS1_25CollectiveMainloopFwdSm90ILi2EN4cute5tupleIJNS5_1CILi1EEES8_S8_EEENS6_IJNS7_ILi128EEENS7_ILi96EEENS7_ILi192EEEEEELi192ENS_6half_tEfNS_4arch4Sm90ELb0ELb1ELb1ELb1ELb0ELb1ELb0ELb1ELb1ELb0ELb0ELb0EEENS1_21CollectiveEpilogueFwdINS6_IJSA_SC_SB_EEES9_SE_SG_Li256ELb1ELb0ELb0ELb0EEENS1_36VarlenDynamicPersistentTileSchedulerILi128ELi96ELi256ELi32ELb0ELb0ELb1ELb1ELb0ELb1EEEEEEEEEvNT_6ParamsE)
        /*0e30*/ 	.short	0x0210
        /*0e32*/ 	.short	0x0a70


	//----- nvinfo : EIATTR_SW_WAR
	.align		4
.L_283:
        /*0e34*/ 	.byte	0x04, 0x36
        /*0e36*/ 	.short	(.L_285 - .L_284)
.L_284:
        /*0e38*/ 	.word	0x00000008
.L_285:


//--------------------- .nv.info._ZN7cutlass13device_kernelIN5flash11enable_sm90INS1_16FlashAttnFwdSm90INS1_25CollectiveMainloopFwdSm90ILi2EN4cute5tupleIJNS5_1CILi1EEES8_S8_EEENS6_IJNS7_ILi128EEENS7_ILi112EEENS7_ILi192EEEEEELi192ENS_6half_tEfNS_4arch4Sm90ELb1ELb0ELb1ELb0ELb0ELb0ELb0ELb1ELb1ELb0ELb0ELb0EEENS1_21CollectiveEpilogueFwdINS6_IJSA_SC_SB_EEES9_SE_SG_Li256ELb0ELb0ELb0ELb0EEENS1_30DynamicPersistentTileSchedulerILi256ELi32ELb0ELb0ELb1EEEEEEEEEvNT_6ParamsE --------------------------
	.section	.nv.info._ZN7cutlass13device_kernelIN5flash11enable_sm90INS1_16FlashAttnFwdSm90INS1_25CollectiveMainloopFwdSm90ILi2EN4cute5tupleIJNS5_1CILi1EEES8_S8_EEENS6_IJNS7_ILi128EEENS7_ILi112EEENS7_ILi192EEEEEELi192ENS_6half_tEfNS_4arch4Sm90ELb1ELb0ELb1ELb0ELb0ELb0ELb0ELb1ELb1ELb0ELb0ELb0EEENS1_21CollectiveEpilogueFwdINS6_IJSA_SC_SB_EEES9_SE_SG_Li256ELb0ELb0ELb0ELb0EEENS1_30DynamicPersistentTileSchedulerILi256ELi32ELb0ELb0ELb1EEEEEEEEEvNT_6ParamsE,"",@"SHT_CUDA_INFO"
	.sectionflags	@""
	.align	4


	//----- nvinfo : EIATTR_CUDA_API_VERSION
	.align		4
        /*0000*/ 	.byte	0x04, 0x37
        /*0002*/ 	.short	(.L_287 - .L_286)
.L_286:
        /*0004*/ 	.word	0x00000082


	//----- nvinfo : EIATTR_KPARAM_INFO
	.align		4
.L_287:
        /*0008*/ 	.byte	0x04, 0x17
        /*000a*/ 	.short	(.L_289 - .L_288)
.L_288:
        /*000c*/ 	.word	0x00000000
        /*0010*/ 	.short	0x0000
        /*0012*/ 	.short	0x0070
        /*0014*/ 	.byte	0x00, 0xf0, 0x01, 0x2e


	//----- nvinfo : EIATTR_SPARSE_MMA_MASK
	.align		4
.L_289:
        /*0018*/ 	.byte	0x03, 0x50
        /*001a*/ 	.short	0x0000


	//----- nvinfo : EIATTR_MAXREG_COUNT
	.align		4
        /*001c*/ 	.byte	0x03, 0x1b
        /*001e*/ 	.short	0x00a8


	//----- nvinfo : EIATTR_NUM_BARRIERS
	.align		4
        /*0020*/ 	.byte	0x02, 0x4c
        /*0022*/ 	.byte	0x09
	.zero		1


	//----- nvinfo : EIATTR_EXTERNS
	.align		4
        /*0024*/ 	.byte	0x04, 0x0f
        /*0026*/ 	.short	(.L_291 - .L_290)


	//   ....[0]....
	.align		4
.L_290:
        /*0028*/ 	.word	index@(__assertfail)


	//----- nvinfo : EIATTR_ANNOTATIONS
	.align		4
.L_291:
        /*002c*/ 	.byte	0x04, 0x55
        /*002e*/ 	.short	(.L_293 - .L_292)


	//   ....[0]....
.L_292:
        /*0030*/ 	.word	0x00000001
        /*0034*/ 	.byte	0x40, 0x09, 0x00, 0x00, 0x01, 0x00, 0x00, 0x00, 0x10, 0x0a, 0x00, 0x00, 0x01, 0x00, 0x00, 0x00
        /*0044*/ 	.byte	0x50, 0x20, 0x01, 0x00, 0x01, 0x00, 0x00, 0x00, 0x00, 0x21, 0x01, 0x00, 0x01, 0x00, 0x00, 0x00
        /*0054*/ 	.byte	0x10, 0x21, 0x01, 0x00, 0x01, 0x00, 0x00, 0x00, 0x20, 0x21, 0x01, 0x00, 0x01, 0x00, 0x00, 0x00
        /*0064*/ 	.byte	0xf0, 0x30, 0x01, 0x00, 0x01, 0x00, 0x00, 0x00, 0x40, 0x33, 0x01, 0x00, 0x01, 0x00, 0x00, 0x00
        /*0074*/ 	.byte	0x90, 0x4a, 0x01, 0x00, 0x01, 0x00, 0x00, 0x00, 0x80, 0x4d, 0x01, 0x00, 0x01, 0x00, 0x00, 0x00
        /*0084*/ 	.byte	0x70, 0x4e, 0x01, 0x00, 0x01, 0x00, 0x00, 0x00, 0x10, 0x4f, 0x01, 0x00, 0x01, 0x00, 0x00, 0x00
        /*0094*/ 	.byte	0x50, 0x50, 0x01, 0x00


	//----- nvinfo : EIATTR_MERCURY_ISA_VERSION
	.align		4
.L_293:
        /*0098*/ 	.byte	0x03, 0x5f
        /*009a*/ 	.short	0x0101


	//----- nvinfo : EIATTR_INT_WARP_WIDE_INSTR_OFFSETS
	.align		4
        /*009c*/ 	.byte	0x04, 0x31
        /*009e*/ 	.short	(.L_295 - .L_294)


	//   ....[0]....
.L_294:
        /*00a0*/ 	.word	0x00000180


	//   ....[1]....
        /*00a4*/ 	.word	0x000001b0


	//   ....[2]....
        /*00a8*/ 	.word	0x00000240


	//   ....[3]....
        /*00ac*/ 	.word	0x000125c0


	//   ....[4]....
        /*00b0*/ 	.word	0x00012660


	//   ....[5]....
        /*00b4*/ 	.word	0x00012bd0


	//   ....[6]....
        /*00b8*/ 	.word	0x000149d0


	//   ....[7]....
        /*00bc*/ 	.word	0x00014a70


	//----- nvinfo : EIATTR_COOP_GROUP_MASK_REGIDS
	.align		4
.L_295:
        /*00c0*/ 	.byte	0x04, 0x29
        /*00c2*/ 	.short	(.L_297 - .L_296)


	//   ....[0]....
.L_296:
        /*00c4*/ 	.word	0xffffffff


	//   ....[1]....
        /*00c8*/ 	.word	0xffffffff


	//   ....[2]....
        /*00cc*/ 	.word	0xffffffff


	//   ....[3]....
        /*00d0*/ 	.word	0xffffffff


	//   ....[4]....
        /*00d4*/ 	.word	0xffffffff


	//   ....[5]....
        /*00d8*/ 	.word	0xffffffff


	//   ....[6]....
        /*00dc*/ 	.word	0xffffffff


	//   ....[7]....
        /*00e0*/ 	.word	0xffffffff


	//   ....[8]....
        /*00e4*/ 	.word	0xffffffff


	//   ....[9]....
        /*00e8*/ 	.word	0xffffffff


	//   ....[10]....
        /*00ec*/ 	.word	0xffffffff


	//   ....[11]....
        /*00f0*/ 	.word	0xffffffff


	//   ....[12]....
        /*00f4*/ 	.word	0xffffffff


	//   ....[13]....
        /*00f8*/ 	.word	0xffffffff


	//   ....[14]....
        /*00fc*/ 	.word	0xffffffff


	//   ....[15]....
        /*0100*/ 	.word	0xffffffff


	//   ....[16]....
        /*0104*/ 	.word	0xffffffff


	//   ....[17]....
        /*0108*/ 	.word	0xffffffff


	//   ....[18]....
        /*010c*/ 	.word	0xffffffff


	//   ....[19]....
        /*0110*/ 	.word	0xffffffff


	//   ....[20]....
        /*0114*/ 	.word	0xffffffff


	//   ....[21]....
        /*0118*/ 	.word	0xffffffff


	//   ....[22]....
        /*011c*/ 	.word	0xffffffff


	//   ....[23]....
        /*0120*/ 	.word	0xffffffff


	//   ....[24]....
        /*0124*/ 	.word	0xffffffff


	//   ....[25]....
        /*0128*/ 	.word	0xffffffff


	//   ....[26]....
        /*012c*/ 	.word	0xffffffff


	//   ....[27]....
        /*0130*/ 	.word	0xffffffff


	//   ....[28]....
        /*0134*/ 	.word	0x0500000f


	//   ....[29]....
        /*0138*/ 	.word	0x0500000f


	//----- nvinfo : EIATTR_COOP_GROUP_INSTR_OFFSETS
	.align		4
.L_297:
        /*013c*/ 	.byte	0x04, 0x28
        /*013e*/ 	.short	(.L_299 - .L_298)


	//   ....[0]....
.L_298:
        /*0140*/ 	.word	0x00000060


	//   ....[1]....
        /*0144*/ 	.word	0x00000190


	//   ....[2]....
        /*0148*/ 	.word	0x00000250


	//   ....[3]....
        /*014c*/ 	.word	0x000003c0


	//   ....[4]....
        /*0150*/ 	.word	0x00000520


	//   ....[5]....
        /*0154*/ 	.word	0x00000640


	//   ....[6]....
        /*0158*/ 	.word	0x000007a0


	//   ....[7]....
        /*015c*/ 	.word	0x00001530


	//   ....[8]....
        /*0160*/ 	.word	0x00004ca0


	//   ....[9]....
        /*0164*/ 	.word	0x00004d90


	//   ....[10]....
        /*0168*/ 	.word	0x000055d0


	//   ....[11]....
        /*016c*/ 	.word	0x00005650


	//   ....[12]....
        /*0170*/ 	.word	0x00009ec0


	//   ....[13]....
        /*0174*/ 	.word	0x0000a000


	//   ....[14]....
        /*0178*/ 	.word	0x0000a740


	//   ....[15]....
        /*017c*/ 	.word	0x0000a7b0


	//   ....[16]....
        /*0180*/ 	.word	0x0000e890


	//   ....[17]....
        /*0184*/ 	.word	0x0000e8e0


	//   ....[18]....
        /*0188*/ 	.word	0x0000e9c0


	//   ....[19]....
        /*018c*/ 	.word	0x0000ec80


	//   ....[20]....
        /*0190*/ 	.word	0x0000fe80


	//   ....[21]....
        /*0194*/ 	.word	0x0000fec0


	//   ....[22]....
        /*0198*/ 	.word	0x0000ffb0


	//   ....[23]....
        /*019c*/ 	.word	0x0000ffc0


	//   ....[24]....
        /*01a0*/ 	.word	0x00011400


	//   ....[25]....
        /*01a4*/ 	.word	0x00012010


	//   ....[26]....
        /*01a8*/ 	.word	0x00014e10


	//   ....[27]....
        /*01ac*/ 	.word	0x00014ff0


	//   ....[28]....
        /*01b0*/ 	.word	0x00015560


	//   ....[29]....
        /*01b4*/ 	.word	0x00015930


	//----- nvinfo : EIATTR_REG_RECONFIG
	.align		4
.L_299:
        /*01b8*/ 	.byte	0x01, 0x54
	.zero		2


	//----- nvinfo : EIATTR_SYSCALL_OFFSETS
	.align		4
        /*01bc*/ 	.byte	0x04, 0x46
        /*01be*/ 	.short	(.L_301 - .L_300)


	//   ....[0]....
.L_300:
        /*01c0*/ 	.word	0x000016e0


	//   ....[1]....
        /*01c4*/ 	.word	0x000127e0


	//   ....[2]....
        /*01c8*/ 	.word	0x00012910


	//   ....[3]....
        /*01cc*/ 	.word	0x00012a10


	//----- nvinfo : EIATTR_MBARRIER_INSTR_OFFSETS
	.align		4
.L_301:
        /*01d0*/ 	.byte	0x04, 0x39
        /*01d2*/ 	.short	(.L_303 - .L_302)


	//   ....[0]....
.L_302:
        /*01d4*/ 	.word	0x00000270
        /*01d8*/ 	.word	0x000000ff
        /*01dc*/ 	.word	0x00036800
        /*01e0*/ 	.short	0x0100
        /*01e2*/ 	.byte	0x06
	.zero		1


	//   ....[1]....
        /*01e4*/ 	.word	0x00000280
        /*01e8*/ 	.word	0x000000ff
        /*01ec*/ 	.word	0x00036820
        /*01f0*/ 	.short	0x0100
        /*01f2*/ 	.byte	0x06
	.zero		1


	//   ....[2]....
        /*01f4*/ 	.word	0x00000370
        /*01f8*/ 	.word	0x000000ff
        /*01fc*/ 	.word	0x00036830
        /*0200*/ 	.short	0x0100
        /*0202*/ 	.byte	0x08
	.zero		1


	//   ....[3]....
        /*0204*/ 	.word	0x00000380
        /*0208*/ 	.word	0x000000ff
        /*020c*/ 	.word	0x00036840
        /*0210*/ 	.short	0x0100
        /*0212*/ 	.byte	0x08
	.zero		1


	//   ....[4]....
        /*0214*/ 	.word	0x00000390
        /*0218*/ 	.word	0x000000ff
        /*021c*/ 	.word	0x00036838
        /*0220*/ 	.short	0x0100
        /*0222*/ 	.byte	0x08
	.zero		1


	//   ....[5]....
        /*0224*/ 	.word	0x000003a0
        /*0228*/ 	.word	0x000000ff
        /*022c*/ 	.word	0x00036848
        /*0230*/ 	.short	0x0100
        /*0232*/ 	.byte	0x08
	.zero		1


	//   ....[6]....
        /*0234*/ 	.word	0x000004d0
        /*0238*/ 	.word	0x000000ff
        /*023c*/ 	.word	0x00036850
        /*0240*/ 	.short	0x0100
        /*0242*/ 	.byte	0x08
	.zero		1


	//   ....[7]....
        /*0244*/ 	.word	0x000004e0
        /*0248*/ 	.word	0x000000ff
        /*024c*/ 	.word	0x00036860
        /*0250*/ 	.short	0x0100
        /*0252*/ 	.byte	0x08
	.zero		1


	//   ....[8]....
        /*0254*/ 	.word	0x000004f0
        /*0258*/ 	.word	0x000000ff
        /*025c*/ 	.word	0x00036858
        /*0260*/ 	.short	0x0100
        /*0262*/ 	.byte	0x08
	.zero		1


	//   ....[9]....
        /*0264*/ 	.word	0x00000500
        /*0268*/ 	.word	0x000000ff
        /*026c*/ 	.word	0x00036868
        /*0270*/ 	.short	0x0100
        /*0272*/ 	.byte	0x08
	.zero		1


	//   ....[10]....
        /*0274*/ 	.word	0x000005f0
        /*0278*/ 	.word	0x000000ff
        /*027c*/ 	.word	0x00036870
        /*0280*/ 	.short	0x0100
        /*0282*/ 	.byte	0x06
	.zero		1


	//   ....[11]....
        /*0284*/ 	.word	0x00000600
        /*0288*/ 	.word	0x000000ff
        /*028c*/ 	.word	0x00036880
        /*0290*/ 	.short	0x0100
        /*0292*/ 	.byte	0x06
	.zero		1


	//   ....[12]....
        /*0294*/ 	.word	0x00000610
        /*0298*/ 	.word	0x000000ff
        /*029c*/ 	.word	0x00036878
        /*02a0*/ 	.short	0x0100
        /*02a2*/ 	.byte	0x06
	.zero		1


	//   ....[13]....
        /*02a4*/ 	.word	0x00000620
        /*02a8*/ 	.word	0x000000ff
        /*02ac*/ 	.word	0x00036888
        /*02b0*/ 	.short	0x0100
        /*02b2*/ 	.byte	0x06
	.zero		1


	//   ....[14]....
        /*02b4*/ 	.word	0x00000750
        /*02b8*/ 	.word	0x000000ff
        /*02bc*/ 	.word	0x00036890
        /*02c0*/ 	.short	0x0100
        /*02c2*/ 	.byte	0x08
	.zero		1


	//   ....[15]....
        /*02c4*/ 	.word	0x00000760
        /*02c8*/ 	.word	0x000000ff
        /*02cc*/ 	.word	0x000368a0
        /*02d0*/ 	.short	0x0100
        /*02d2*/ 	.byte	0x08
	.zero		1


	//   ....[16]....
        /*02d4*/ 	.word	0x00000770
        /*02d8*/ 	.word	0x000000ff
        /*02dc*/ 	.word	0x00036898
        /*02e0*/ 	.short	0x0100
        /*02e2*/ 	.byte	0x08
	.zero		1


	//   ....[17]....
        /*02e4*/ 	.word	0x00000780
        /*02e8*/ 	.word	0x000000ff
        /*02ec*/ 	.word	0x000368a8
        /*02f0*/ 	.short	0x0100
        /*02f2*/ 	.byte	0x08
	.zero		1


	//   ....[18]....
        /*02f4*/ 	.word	0x000008b0
        /*02f8*/ 	.word	0x000000ff
        /*02fc*/ 	.word	0x000368b0
        /*0300*/ 	.short	0x0100
        /*0302*/ 	.byte	0x08
	.zero		1


	//   ....[19]....
        /*0304*/ 	.word	0x000008c0
        /*0308*/ 	.word	0x000000ff
        /*030c*/ 	.word	0x000368c0
        /*0310*/ 	.short	0x0100
        /*0312*/ 	.byte	0x08
	.zero		1


	//   ....[20]....
        /*0314*/ 	.word	0x000008d0
        /*0318*/ 	.word	0x000000ff
        /*031c*/ 	.word	0x000368b8
        /*0320*/ 	.short	0x0100
        /*0322*/ 	.byte	0x08
	.zero		1


	//   ....[21]....
        /*0324*/ 	.word	0x000008e0
        /*0328*/ 	.word	0x000000ff
        /*032c*/ 	.word	0x000368c8
        /*0330*/ 	.short	0x0100
        /*0332*/ 	.byte	0x08
	.zero		1


	//   ....[22]....
        /*0334*/ 	.word	0x00001740
        /*0338*/ 	.word	0x000000ff
        /*033c*/ 	.word	0x00036800
        /*0340*/ 	.short	0x010a
        /*0342*/ 	.byte	0x3d
	.zero		1


	//   ....[23]....
        /*0344*/ 	.word	0x000017d0
        /*0348*/ 	.word	0x00000000
        /*034c*/ 	.word	0x00036830
        /*0350*/ 	.short	0x010a
        /*0352*/ 	.byte	0x3f
	.zero		1


	//   ....[24]....
        /*0354*/ 	.word	0x00001840
        /*0358*/ 	.word	0x00000000
        /*035c*/ 	.word	0x00036830
        /*0360*/ 	.short	0x010a
        /*0362*/ 	.byte	0x3f
	.zero		1


	//   ....[25]....
        /*0364*/ 	.word	0x00004b40
        /*0368*/ 	.word	0x00000000
        /*036c*/ 	.word	0x00000000
        /*0370*/ 	.short	0x0101
        /*0372*/ 	.byte	0x3f
	.zero		1


	//   ....[26]....
        /*0374*/ 	.word	0x00006810
        /*0378*/ 	.word	0x000000ff
        /*037c*/ 	.word	0x00036830
        /*0380*/ 	.short	0x010a
        /*0382*/ 	.byte	0x3c
	.zero		1


	//   ....[27]....
        /*0384*/ 	.word	0x00006850
        /*0388*/ 	.word	0x000000ff
        /*038c*/ 	.word	0x00036830
        /*0390*/ 	.short	0x010a
        /*0392*/ 	.byte	0x3c
	.zero		1


	//   ....[28]....
        /*0394*/ 	.word	0x00008f40
        /*0398*/ 	.word	0x000000ff
        /*039c*/ 	.word	0x00036850
        /*03a0*/ 	.short	0x010a
        /*03a2*/ 	.byte	0x0a
	.zero		1


	//   ....[29]....
        /*03a4*/ 	.word	0x00008f80
        /*03a8*/ 	.word	0x000000ff
        /*03ac*/ 	.word	0x00036850
        /*03b0*/ 	.short	0x010a
        /*03b2*/ 	.byte	0x0a
	.zero		1


	//   ....[30]....
        /*03b4*/ 	.word	0x0000aec0
        /*03b8*/ 	.word	0x00000003
        /*03bc*/ 	.word	0x00000000
        /*03c0*/ 	.short	0x0101
        /*03c2*/ 	.byte	0x3f
	.zero		1


	//   ....[31]....
        /*03c4*/ 	.word	0x0000af20
        /*03c8*/ 	.word	0x0000008b
        /*03cc*/ 	.word	0x00000000
        /*03d0*/ 	.short	0x0101
        /*03d2*/ 	.byte	0x3f
	.zero		1


	//   ....[32]....
        /*03d4*/ 	.word	0x0000b490
        /*03d8*/ 	.word	0x000000ff
        /*03dc*/ 	.word	0x00036830
        /*03e0*/ 	.short	0x010a
        /*03e2*/ 	.byte	0x06
	.zero		1


	//   ....[33]....
        /*03e4*/ 	.word	0x0000b4d0
        /*03e8*/ 	.word	0x000000ff
        /*03ec*/ 	.word	0x00036830
        /*03f0*/ 	.short	0x010a
        /*03f2*/ 	.byte	0x06
	.zero		1


	//   ....[34]....
        /*03f4*/ 	.word	0x0000dbb0
        /*03f8*/ 	.word	0x000000ff
        /*03fc*/ 	.word	0x00036850
        /*0400*/ 	.short	0x010a
        /*0402*/ 	.byte	0x07
	.zero		1


	//   ....[35]....
        /*0404*/ 	.word	0x0000dbf0
        /*0408*/ 	.word	0x000000ff
        /*040c*/ 	.word	0x00036850
        /*0410*/ 	.short	0x010a
        /*0412*/ 	.byte	0x07
	.zero		1


	//   ....[36]....
        /*0414*/ 	.word	0x0000f1c0
        /*0418*/ 	.word	0x00000086
        /*041c*/ 	.word	0x00000000
        /*0420*/ 	.short	0x0101
        /*0422*/ 	.byte	0x3f
	.zero		1


	//   ....[37]....
        /*0424*/ 	.word	0x0000f230
        /*0428*/ 	.word	0x00000086
        /*042c*/ 	.word	0x00000000
        /*0430*/ 	.short	0x0101
        /*0432*/ 	.byte	0x3f
	.zero		1


	//   ....[38]....
        /*0434*/ 	.word	0x0000fdf0
        /*0438*/ 	.word	0x000000ff
        /*043c*/ 	.word	0x00036850
        /*0440*/ 	.short	0x010a
        /*0442*/ 	.byte	0x05
	.zero		1


	//   ....[39]....
        /*0444*/ 	.word	0x0000fe30
        /*0448*/ 	.word	0x000000ff
        /*044c*/ 	.word	0x00036850
        /*0450*/ 	.short	0x010a
        /*0452*/ 	.byte	0x05
	.zero		1


	//   ....[40]....
        /*0454*/ 	.word	0x00010320
        /*0458*/ 	.word	0x00000005
        /*045c*/ 	.word	0x00000000
        /*0460*/ 	.short	0x0101
        /*0462*/ 	.byte	0x3f
	.zero		1


	//   ....[41]....
        /*0464*/ 	.word	0x000115f0
        /*0468*/ 	.word	0x000000ff
        /*046c*/ 	.word	0x00000000
        /*0470*/ 	.short	0x0101
        /*0472*/ 	.byte	0x05
	.zero		1


	//   ....[42]....
        /*0474*/ 	.word	0x00012e60
        /*0478*/ 	.word	0x00000008
        /*047c*/ 	.word	0x00036840
        /*0480*/ 	.short	0x010a
        /*0482*/ 	.byte	0x3f
	.zero		1


	//   ....[43]....
        /*0484*/ 	.word	0x00013380
        /*0488*/ 	.word	0x00000012
        /*048c*/ 	.word	0x00036820
        /*0490*/ 	.short	0x010a
        /*0492*/ 	.byte	0x3f
	.zero		1


	//   ....[44]....
        /*0494*/ 	.word	0x000135f0
        /*0498*/ 	.word	0x00000003
        /*049c*/ 	.word	0x00036840
        /*04a0*/ 	.short	0x010a
        /*04a2*/ 	.byte	0x3f
	.zero		1


	//   ....[45]....
        /*04a4*/ 	.word	0x00013880
        /*04a8*/ 	.word	0x00000003
        /*04ac*/ 	.word	0x00000060
        /*04b0*/ 	.short	0x010a
        /*04b2*/ 	.byte	0x3f
	.zero		1


	//   ....[46]....
        /*04b4*/ 	.word	0x00013d60
        /*04b8*/ 	.word	0x00000002
        /*04bc*/ 	.word	0x00036840
        /*04c0*/ 	.short	0x010a
        /*04c2*/ 	.byte	0x3f
	.zero		1


	//   ....[47]....
        /*04c4*/ 	.word	0x00013ff0
        /*04c8*/ 	.word	0x00000002
        /*04cc*/ 	.word	0x00000060
        /*04d0*/ 	.short	0x010a
        /*04d2*/ 	.byte	0x3f
	.zero		1


	//   ....[48]....
        /*04d4*/ 	.word	0x00014440
        /*04d8*/ 	.word	0x00000002
        /*04dc*/ 	.word	0x00036840
        /*04e0*/ 	.short	0x010a
        /*04e2*/ 	.byte	0x3f
	.zero		1


	//   ....[49]....
        /*04e4*/ 	.word	0x000146f0
        /*04e8*/ 	.word	0x00000002
        /*04ec*/ 	.word	0x00000060
        /*04f0*/ 	.short	0x010a
        /*04f2*/ 	.byte	0x3f
	.zero		1


	//   ....[50]....
        /*04f4*/ 	.word	0x00014b20
        /*04f8*/ 	.word	0x00000003
        /*04fc*/ 	.word	0x00036860
        /*0500*/ 	.short	0x010a
        /*0502*/ 	.byte	0x3f
	.zero		1


	//   ....[51]....
        /*0504*/ 	.word	0x00014fa0
        /*0508*/ 	.word	0x00000007
        /*050c*/ 	.word	0x00036820
        /*0510*/ 	.short	0x010a
        /*0512*/ 	.byte	0x3f
	.zero		1


	//   ....[52]....
        /*0514*/ 	.word	0x000150f0
        /*0518*/ 	.word	0x00000005
        /*051c*/ 	.word	0x00000000
        /*0520*/ 	.short	0x010a
        /*0522*/ 	.byte	0x3f
	.zero		1


	//   ....[53]....
        /*0524*/ 	.word	0x00015160
        /*0528*/ 	.word	0x00000003
        /*052c*/ 	.word	0x00000000
        /*0530*/ 	.short	0x010a
        /*0532*/ 	.byte	0x3f
	.zero		1


	//   ....[54]....
        /*0534*/ 	.word	0x000151c0
        /*0538*/ 	.word	0x00000005
        /*053c*/ 	.word	0x00000000
        /*0540*/ 	.short	0x010a
        /*0542*/ 	.byte	0x3f
	.zero		1


	//   ....[55]....
        /*0544*/ 	.word	0x000151f0
        /*0548*/ 	.word	0x00000003
        /*054c*/ 	.word	0x00000000
        /*0550*/ 	.short	0x010a
        /*0552*/ 	.byte	0x3f
	.zero		1


	//   ....[56]....
        /*0554*/ 	.word	0x00015260
        /*0558*/ 	.word	0x00000003
        /*055c*/ 	.word	0x00036800
        /*0560*/ 	.short	0x010a
        /*0562*/ 	.byte	0x3f
	.zero		1


	//   ....[57]....
        /*0564*/ 	.word	0x000152b0
        /*0568*/ 	.word	0x00000000
        /*056c*/ 	.word	0x00036830
        /*0570*/ 	.short	0x010a
        /*0572*/ 	.byte	0x3f
	.zero		1


	//   ....[58]....
        /*0574*/ 	.word	0x00015310
        /*0578*/ 	.word	0x00000009
        /*057c*/ 	.word	0x00036830
        /*0580*/ 	.short	0x010a
        /*0582*/ 	.byte	0x3f
	.zero		1


	//   ....[59]....
        /*0584*/ 	.word	0x00015370
        /*0588*/ 	.word	0x00000009
        /*058c*/ 	.word	0x00036850
        /*0590*/ 	.short	0x010a
        /*0592*/ 	.byte	0x3f
	.zero		1


	//   ....[60]....
        /*0594*/ 	.word	0x000153d0
        /*0598*/ 	.word	0x00000009
        /*059c*/ 	.word	0x00036830
        /*05a0*/ 	.short	0x010a
        /*05a2*/ 	.byte	0x3f
	.zero		1


	//   ....[61]....
        /*05a4*/ 	.word	0x00015430
        /*05a8*/ 	.word	0x00000009
        /*05ac*/ 	.word	0x00036850
        /*05b0*/ 	.short	0x010a
        /*05b2*/ 	.byte	0x3f
	.zero		1


	//   ....[62]....
        /*05b4*/ 	.word	0x00015490
        /*05b8*/ 	.word	0x00000005
        /*05bc*/ 	.word	0x00036850
        /*05c0*/ 	.short	0x010a
        /*05c2*/ 	.byte	0x3f
	.zero		1


	//   ....[63]....
        /*05c4*/ 	.word	0x00015610
        /*05c8*/ 	.word	0x00000008
        /*05cc*/ 	.word	0x00036840
        /*05d0*/ 	.short	0x010a
        /*05d2*/ 	.byte	0x3f
	.zero		1


	//   ....[64]....
        /*05d4*/ 	.word	0x00015660
        /*05d8*/ 	.word	0x00000012
        /*05dc*/ 	.word	0x00036820
        /*05e0*/ 	.short	0x010a
        /*05e2*/ 	.byte	0x3f
	.zero		1


	//   ....[65]....
        /*05e4*/ 	.word	0x000156b0
        /*05e8*/ 	.word	0x00000003
        /*05ec*/ 	.word	0x00036840
        /*05f0*/ 	.short	0x010a
        /*05f2*/ 	.byte	0x3f
	.zero		1


	//   ....[66]....
        /*05f4*/ 	.word	0x00015700
        /*05f8*/ 	.word	0x00000003
        /*05fc*/ 	.word	0x00000060
        /*0600*/ 	.short	0x010a
        /*0602*/ 	.byte	0x3f
	.zero		1


	//   ....[67]....
        /*0604*/ 	.word	0x00015750
        /*0608*/ 	.word	0x00000002
        /*060c*/ 	.word	0x00036840
        /*0610*/ 	.short	0x010a
        /*0612*/ 	.byte	0x3f
	.zero		1


	//   ....[68]....
        /*0614*/ 	.word	0x000157a0
        /*0618*/ 	.word	0x00000002
        /*061c*/ 	.word	0x00000060
        /*0620*/ 	.short	0x010a
        /*0622*/ 	.byte	0x3f
	.zero		1


	//   ....[69]....
        /*0624*/ 	.word	0x000157f0
        /*0628*/ 	.word	0x00000002
        /*062c*/ 	.word	0x00036840
        /*0630*/ 	.short	0x010a
        /*0632*/ 	.byte	0x3f
	.zero		1


	//   ....[70]....
        /*0634*/ 	.word	0x00015840
        /*0638*/ 	.word	0x00000002
        /*063c*/ 	.word	0x00000060
        /*0640*/ 	.short	0x010a
        /*0642*/ 	.byte	0x3f
	.zero		1


	//   ....[71]....
        /*0644*/ 	.word	0x00015890
        /*0648*/ 	.word	0x00000003
        /*064c*/ 	.word	0x00036860
        /*0650*/ 	.short	0x010a
        /*0652*/ 	.byte	0x3f
	.zero		1


	//   ....[72]....
        /*0654*/ 	.word	0x00015970
        /*0658*/ 	.word	0x00000007
        /*065c*/ 	.word	0x00036820
        /*0660*/ 	.short	0x010a
        /*0662*/ 	.byte	0x3f
	.zero		1


	//   ....[73]....
        /*0664*/ 	.word	0x000159c0
        /*0668*/ 	.word	0x00000005
        /*066c*/ 	.word	0x00000000
        /*0670*/ 	.short	0x010a
        /*0672*/ 	.byte	0x3f
	.zero		1


	//   ....[74]....
        /*0674*/ 	.word	0x00015a10
        /*0678*/ 	.word	0x00000003
        /*067c*/ 	.word	0x00000000
        /*0680*/ 	.short	0x010a
        /*0682*/ 	.byte	0x3f
	.zero		1


	//   ....[75]....
        /*0684*/ 	.word	0x00015a60
        /*0688*/ 	.word	0x00000005
        /*068c*/ 	.word	0x00000000
        /*0690*/ 	.short	0x010a
        /*0692*/ 	.byte	0x3f
	.zero		1


	//----- nvinfo : EIATTR_NUM_MBARRIERS
	.align		4
.L_303:
        /*0694*/ 	.byte	0x03, 0x38
        /*0696*/ 	.short	0x0016


	//----- nvinfo : EIATTR_EXIT_INSTR_OFFSETS
	.align		4
        /*0698*/ 	.byte	0x04, 0x1c
        /*069a*/ 	.short	(.L_305 - .L_304)


	//   ....[0]....
.L_304:
        /*069c*/ 	.word	0x00000a00


	//   ....[1]....
        /*06a0*/ 	.word	0x00011fd0


	//   ....[2]....
        /*06a4*/ 	.word	0x00012030


	//   ....[3]....
        /*06a8*/ 	.word	0x00015010


	//   ....[4]....
        /*06ac*/ 	.word	0x00015240


	//----- nvinfo : EIATTR_MAX_THREADS
	.align		4
.L_305:
        /*06b0*/ 	.byte	0x04, 0x05
        /*06b2*/ 	.short	(.L_307 - .L_306)
.L_306:
        /*06b4*/ 	.word	0x00000180
        /*06b8*/ 	.word	0x00000001
        /*06bc*/ 	.word	0x00000001


	//----- nvinfo : EIATTR_CRS_STACK_SIZE
	.align		4
.L_307:
        /*06c0*/ 	.byte	0x04, 0x1e
        /*06c2*/ 	.short	(.L_309 - .L_308)
.L_308:
        /*06c4*/ 	.word	0x00000000


	//----- nvinfo : EIATTR_CBANK_PARAM_SIZE
	.align		4
.L_309:
        /*06c8*/ 	.byte	0x03, 0x19
        /*06ca*/ 	.short	0x0bf0


	//----- nvinfo : EIATTR_PARAM_CBANK
	.align		4
        /*06cc*/ 	.byte	0x04, 0x0a
        /*06ce*/ 	.short	(.L_311 - .L_310)
	.align		4
.L_310:
        /*06d0*/ 	.word	index@(.nv.constant0._ZN7cutlass13device_kernelIN5flash11enable_sm90INS1_16FlashAttnFwdSm90INS1_25CollectiveMainloopFwdSm90ILi2EN4cute5tupleIJNS5_1CILi1EEES8_S8_EEENS6_IJNS7_ILi128EEENS7_ILi112EEENS7_ILi192EEEEEELi192ENS_6half_tEfNS_4arch4Sm90ELb1ELb0ELb1ELb0ELb0ELb0ELb0ELb1ELb1ELb0ELb0ELb0EEENS1_21CollectiveEpilogueFwdINS6_IJSA_SC_SB_EEES9_SE_SG_Li256ELb0ELb0ELb0ELb0EEENS1_30DynamicPersistentTileSchedulerILi256ELi32ELb0ELb0ELb1EEEEEEEEEvNT_6ParamsE)
        /*06d4*/ 	.short	0x0210
        /*06d6*/ 	.short	0x0bf0


	//----- nvinfo : EIATTR_SW_WAR
	.align		4
.L_311:
        /*06d8*/ 	.byte	0x04, 0x36
        /*06da*/ 	.short	(.L_313 - .L_312)
.L_312:
        /*06dc*/ 	.word	0x00000008
.L_313:


//--------------------- .nv.info._ZN7cutlass13device_kernelIN5flash11enable_sm90INS1_16FlashAttnFwdSm90INS1_25CollectiveMainloopFwdSm90ILi2EN4cute5tupleIJNS5_1CILi1EEES8_S8_EEENS6_IJNS7_ILi128EEENS7_ILi112EEENS7_ILi192EEEEEELi192ENS_6half_tEfNS_4arch4Sm90ELb1ELb0ELb1ELb1ELb0ELb0ELb0ELb1ELb1ELb0ELb0ELb0EEENS1_21CollectiveEpilogueFwdINS6_IJSA_SC_SB_EEES9_SE_SG_Li256ELb1ELb0ELb0ELb0EEENS1_36VarlenDynamicPersistentTileSchedulerILi128ELi112ELi256ELi32ELb0ELb0ELb1ELb1ELb1ELb1EEEEEEEEEvNT_6ParamsE --------------------------
	.section	.nv.info._ZN7cutlass13device_kernelIN5flash11enable_sm90INS1_16FlashAttnFwdSm90INS1_25CollectiveMainloopFwdSm90ILi2EN4cute5tupleIJNS5_1CILi1EEES8_S8_EEENS6_IJNS7_ILi128EEENS7_ILi112EEENS7_ILi192EEEEEELi192ENS_6half_tEfNS_4arch4Sm90ELb1ELb0ELb1ELb1ELb0ELb0ELb0ELb1ELb1ELb0ELb0ELb0EEENS1_21CollectiveEpilogueFwdINS6_IJSA_SC_SB_EEES9_SE_SG_Li256ELb1ELb0ELb0ELb0EEENS1_36VarlenDynamicPersistentTileSchedulerILi128ELi112ELi256ELi32ELb0ELb0ELb1ELb1ELb1ELb1EEEEEEEEEvNT_6ParamsE,"",@"SHT_CUDA_INFO"
	.sectionflags	@""
	.align	4


	//----- nvinfo : EIATTR_CUDA_API_VERSION
	.align		4
        /*0000*/ 	.byte	0x04, 0x37
        /*0002*/ 	.short	(.L_315 - .L_314)
.L_314:
        /*0004*/ 	.word	0x00000082


	//----- nvinfo : EIATTR_KPARAM_INFO
	.align		4
.L_315:
        /*0008*/ 	.byte	0x04, 0x17
        /*000a*/ 	.short	(.L_317 - .L_316)
.L_316:
        /*000c*/ 	.word	0x00000000
        /*0010*/ 	.short	0x0000
        /*0012*/ 	.short	0x0070
        /*0014*/ 	.byte	0x00, 0xf0, 0x01, 0x28


	//----- nvinfo : EIATTR_SPARSE_MMA_MASK
	.align		4
.L_317:
        /*0018*/ 	.byte	0x03, 0x50
        /*001a*/ 	.short	0x0000


	//----- nvinfo : EIATTR_MAXREG_COUNT
	.align		4
        /*001c*/ 	.byte	0x03, 0x1b
        /*001e*/ 	.short	0x00a8


	//----- nvinfo : EIATTR_NUM_BARRIERS
	.align		4
        /*0020*/ 	.byte	0x02, 0x4c
        /*0022*/ 	.byte	0x09
	.zero		1


	//----- nvinfo : EIATTR_EXTERNS
	.align		4
        /*0024*/ 	.byte	0x04, 0x0f
        /*0026*/ 	.short	(.L_319 - .L_318)


	//   ....[0]....
	.align		4
.L_318:
        /*0028*/ 	.word	index@(__assertfail)


	//----- nvinfo : EIATTR_ANNOTATIONS
	.align		4
.L_319:
        /*002c*/ 	.byte	0x04, 0x55
        /*002e*/ 	.short	(.L_321 - .L_320)


	//   ....[0]....
.L_320:
        /* <DEDUP_REMOVED lines=33> */


	//----- nvinfo : EIATTR_MERCURY_ISA_VERSION
	.align		4
.L_321:
        /*0230*/ 	.byte	0x03, 0x5f
        /*0232*/ 	.short	0x0101


	//----- nvinfo : EIATTR_UNUSED_LOAD_BYTE_OFFSET
	.align		4
        /*0234*/ 	.byte	0x04, 0x44
        /*0236*/ 	.short	(.L_323 - .L_322)


	//   ....[0]....
.L_322:
        /*0238*/ 	.word	0x00000a40
        /*023c*/ 	.word	0x0000fff0


	//   ....[1]....
        /*0240*/ 	.word	0x00010790
        /*0244*/ 	.word	0x0000fff0


	//----- nvinfo : EIATTR_INT_WARP_WIDE_INSTR_OFFSETS
	.align		4
.L_323:
        /*0248*/ 	.byte	0x04, 0x31
        /*024a*/ 	.short	(.L_325 - .L_324)


	//   ....[0]....
.L_324:
        /*024c*/ 	.word	0x00000160


	//   ....[1]....
        /*0250*/ 	.word	0x000001a0


	//   ....[2]....
        /*0254*/ 	.word	0x00000210


	//   ....[3]....
        /*0258*/ 	.word	0x000141a0


	//   ....[4]....
        /*025c*/ 	.word	0x00014240


	//   ....[5]....
        /*0260*/ 	.word	0x000146d0


	//   ....[6]....
        /*0264*/ 	.word	0x00014700


	//   ....[7]....
        /*0268*/ 	.word	0x00014910


	//   ....[8]....
        /*026c*/ 	.word	0x00014a00


	//   ....[9]....
        /*0270*/ 	.word	0x00016e00


	//   ....[10]....
        /*0274*/ 	.word	0x00016ea0


	//----- nvinfo : EIATTR_COOP_GROUP_MASK_REGIDS
	.align		4
.L_325:
        /*0278*/ 	.byte	0x04, 0x29
        /*027a*/ 	.short	(.L_327 - .L_326)


	//   ....[0]....
.L_326:
        /*027c*/ 	.word	0xffffffff


	//   ....[1]....
        /*0280*/ 	.word	0xffffffff


	//   ....[2]....
        /*0284*/ 	.word	0xffffffff


	//   ....[3]....
        /*0288*/ 	.word	0xffffffff


	//   ....[4]....
        /*028c*/ 	.word	0xffffffff


	//   ....[5]....
        /*0290*/ 	.word	0xffffffff


	//   ....[6]....
        /*0294*/ 	.word	0xffffffff


	//   ....[7]....
        /*0298*/ 	.word	0xffffffff


	//   ....[8]....
        /*029c*/ 	.word	0xffffffff


	//   ....[9]....
        /*02a0*/ 	.word	0xffffffff


	//   ....[10]....
        /*02a4*/ 	.word	0xffffffff


	//   ....[11]....
        /*02a8*/ 	.word	0xffffffff


	//   ....[12]....
        /*02ac*/ 	.word	0xffffffff


	//   ....[13]....
        /*02b0*/ 	.word	0xffffffff


	//   ....[14]....
        /*02b4*/ 	.word	0xffffffff


	//   ....[15]....
        /*02b8*/ 	.word	0xffffffff


	//   ....[16]....
        /*02bc*/ 	.word	0xffffffff


	//   ....[17]....
        /*02c0*/ 	.word	0xffffffff


	//   ....[18]....
        /*02c4*/ 	.word	0xffffffff


	//   ....[19]....
        /*02c8*/ 	.word	0xffffffff


	//   ....[20]....
        /*02cc*/ 	.word	0xffffffff


	//   ....[21]....
        /*02d0*/ 	.word	0xffffffff


	//   ....[22]....
        /*02d4*/ 	.word	0xffffffff


	//   ....[23]....
        /*02d8*/ 	.word	0xffffffff


	//   ....[24]....
        /*02dc*/ 	.word	0xffffffff


	//   ....[25]....
        /*02e0*/ 	.word	0xffffffff


	//   ....[26]....
        /*02e4*/ 	.word	0xffffffff


	//   ....[27]....
        /*02e8*/ 	.word	0xffffffff


	//   ....[28]....
        /*02ec*/ 	.word	0xffffffff


	//   ....[29]....
        /*02f0*/ 	.word	0xffffffff


	//   ....[30]....
        /*02f4*/ 	.word	0xffffffff


	//   ....[31]....
        /*02f8*/ 	.word	0xffffffff


	//   ....[32]....
        /*02fc*/ 	.word	0xffffffff


	//   ....[33]....
        /*0300*/ 	.word	0xffffffff


	//   ....[34]....
        /*0304*/ 	.word	0xffffffff


	//   ....[35]....
        /*0308*/ 	.word	0xffffffff


	//   ....[36]....
        /*030c*/ 	.word	0xffffffff


	//   ....[37]....
        /*0310*/ 	.word	0xffffffff


	//   ....[38]....
        /*0314*/ 	.word	0xffffffff


	//   ....[39]....
        /*0318*/ 	.word	0xffffffff


	//   ....[40]....
        /*031c*/ 	.word	0xffffffff


	//   ....[41]....
        /*0320*/ 	.word	0xffffffff


	//   ....[42]....
        /*0324*/ 	.word	0xffffffff


	//   ....[43]....
        /*0328*/ 	.word	0xffffffff


	//   ....[44]....
        /*032c*/ 	.word	0xffffffff


	//   ....[45]....
        /*0330*/ 	.word	0xffffffff


	//   ....[46]....
        /*0334*/ 	.word	0xffffffff


	//   ....[47]....
        /*0338*/ 	.word	0xffffffff


	//   ....[48]....
        /*033c*/ 	.word	0xffffffff


	//   ....[49]....
        /*0340*/ 	.word	0xffffffff


	//   ....[50]....
        /*0344*/ 	.word	0xffffffff


	//   ....[51]....
        /*0348*/ 	.word	0xffffffff


	//   ....[52]....
        /*034c*/ 	.word	0xffffffff


	//   ....[53]....
        /*0350*/ 	.word	0xffffffff


	//   ....[54]....
        /*0354*/ 	.word	0xffffffff


	//   ....[55]....
        /*0358*/ 	.word	0xffffffff


	//   ....[56]....
        /*035c*/ 	.word	0xffffffff


	//   ....[57]....
        /*0360*/ 	.word	0xffffffff


	//   ....[58]....
        /*0364*/ 	.word	0x0500000f


	//   ....[59]....
        /*0368*/ 	.word	0x0500000f


	//   ....[60]....
        /*036c*/ 	.word	0x0500000f


	//   ....[61]....
        /*0370*/ 	.word	0x0500000f


	//   ....[62]....
        /*0374*/ 	.word	0x0500000f


	//   ....[63]....
        /*0378*/ 	.word	0x0500000f


	//   ....[64]....
        /*037c*/ 	.word	0x0500000f


	//   ....[65]....
        /*0380*/ 	.word	0x0500000f


	//   ....[66]....
        /*0384*/ 	.word	0x0500000f


	//   ....[67]....
        /*0388*/ 	.word	0x0500000f


	//   ....[68]....
        /*038c*/ 	.word	0x0500000f


	//   ....[69]....
        /*0390*/ 	.word	0x0500000f


	//   ....[70]....
        /*0394*/ 	.word	0x0500000f


	//   ....[71]....
        /*0398*/ 	.word	0x0500000f


	//   ....[72]....
        /*039c*/ 	.word	0x0500000f


	//   ....[73]....
        /*03a0*/ 	.word	0x0500000f


	//   ....[74]....
        /*03a4*/ 	.word	0x0500000f


	//   ....[75]....
        /*03a8*/ 	.word	0x0500000f


	//   ....[76]....
        /*03ac*/ 	.word	0x0500000f


	//----- nvinfo : EIATTR_COOP_GROUP_INSTR_OFFSETS
	.align		4
.L_327:
        /*03b0*/ 	.byte	0x04, 0x28
        /*03b2*/ 	.short	(.L_329 - .L_328)


	//   ....[0]....
.L_328:
        /*03b4*/ 	.word	0x00000060


	//   ....[1]....
        /*03b8*/ 	.word	0x00000170


	//   ....[2]....
        /*03bc*/ 	.word	0x000001c0


	//   ....[3]....
        /*03c0*/ 	.word	0x000003f0


	//   ....[4]....
        /*03c4*/ 	.word	0x00000550


	//   ....[5]....
        /*03c8*/ 	.word	0x00000670


	//   ....[6]....
        /*03cc*/ 	.word	0x000007d0


	//   ....[7]....
        /*03d0*/ 	.word	0x000017c0


	//   ....[8]....
        /*03d4*/ 	.word	0x00004ee0


	//   ....[9]....
        /*03d8*/ 	.word	0x00004fd0


	//   ....[10]....
        /*03dc*/ 	.word	0x00005910


	//   ....[11]....
        /*03e0*/ 	.word	0x00005990


	//   ....[12]....
        /*03e4*/ 	.word	0x00009ee0


	//   ....[13]....
        /*03e8*/ 	.word	0x0000a010


	//   ....[14]....
        /*03ec*/ 	.word	0x0000a7d0


	//   ....[15]....
        /*03f0*/ 	.word	0x0000a830


	//   ....[16]....
        /*03f4*/ 	.word	0x0000e510


	//   ....[17]....
        /*03f8*/ 	.word	0x0000e540


	//   ....[18]....
        /*03fc*/ 	.word	0x0000e950


	//   ....[19]....
        /*0400*/ 	.word	0x0000ea60


	//   ....[20]....
        /*0404*/ 	.word	0x0000fc90


	//   ....[21]....
        /*0408*/ 	.word	0x0000fcd0


	//   ....[22]....
        /*040c*/ 	.word	0x0000fdc0


	//   ....[23]....
        /*0410*/ 	.word	0x0000fde0


	//   ....[24]....
        /*0414*/ 	.word	0x00012f20


	//   ....[25]....
        /*0418*/ 	.word	0x000130b0


	//   ....[26]....
        /*041c*/ 	.word	0x000130e0


	//   ....[27]....
        /*0420*/ 	.word	0x00013120


	//   ....[28]....
        /*0424*/ 	.word	0x00013190


	//   ....[29]....
        /*0428*/ 	.word	0x000131f0


	//   ....[30]....
        /*042c*/ 	.word	0x00013230


	//   ....[31]....
        /*0430*/ 	.word	0x000133e0


	//   ....[32]....
        /*0434*/ 	.word	0x00013440


	//   ....[33]....
        /*0438*/ 	.word	0x00013480


	//   ....[34]....
        /*043c*/ 	.word	0x000134c0


	//   ....[35]....
        /*0440*/ 	.word	0x000134f0


	//   ....[36]....
        /*0444*/ 	.word	0x00013520


	//   ....[37]....
        /*0448*/ 	.word	0x000135c0


	//   ....[38]....
        /*044c*/ 	.word	0x00013620


	//   ....[39]....
        /*0450*/ 	.word	0x000136b0


	//   ....[40]....
        /*0454*/ 	.word	0x00017310


	//   ....[41]....
        /*0458*/ 	.word	0x00017320


	//   ....[42]....
        /*045c*/ 	.word	0x00017440


	//   ....[43]....
        /*0460*/ 	.word	0x000174a0


	//   ....[44]....
        /*0464*/ 	.word	0x000174e0


	//   ....[45]....
        /*0468*/ 	.word	0x00017520


	//   ....[46]....
        /*046c*/ 	.word	0x00017550


	//   ....[47]....
        /*0470*/ 	.word	0x00017580


	//   ....[48]....
        /*0474*/ 	.word	0x00017720


	//   ....[49]....
        /*0478*/ 	.word	0x00017780


	//   ....[50]....
        /*047c*/ 	.word	0x000177c0


	//   ....[51]....
        /*0480*/ 	.word	0x00017800


	//   ....[52]....
        /*0484*/ 	.word	0x00017830


	//   ....[53]....
        /*0488*/ 	.word	0x00017860


	//   ....[54]....
        /*048c*/ 	.word	0x00017920


	//   ....[55]....
        /*0490*/ 	.word	0x00017940


	//   ....[56]....
        /*0494*/ 	.word	0x000179b0


	//   ....[57]....
        /*0498*/ 	.word	0x00018050


	//   ....[58]....
        /*049c*/ 	.word	0x00018640


	//   ....[59]....
        /*04a0*/ 	.word	0x00018a60


	//   ....[60]....
        /*04a4*/ 	.word	0x00018af0


	//   ....[61]....
        /*04a8*/ 	.word	0x00018b90


	//   ....[62]....
        /*04ac*/ 	.word	0x00018c40


	//   ....[63]....
        /*04b0*/ 	.word	0x00018cc0


	//   ....[64]....
        /*04b4*/ 	.word	0x00018d40


	//   ....[65]....
        /*04b8*/ 	.word	0x00018dc0


	//   ....[66]....
        /*04bc*/ 	.word	0x00018e40


	//   ....[67]....
        /*04c0*/ 	.word	0x00018ed0


	//   ....[68]....
        /*04c4*/ 	.word	0x00018f80


	//   ....[69]....
        /*04c8*/ 	.word	0x00019000


	//   ....[70]....
        /*04cc*/ 	.word	0x00019080


	//   ....[71]....
        /*04d0*/ 	.word	0x00019100


	//   ....[72]....
        /*04d4*/ 	.word	0x00019180


	//   ....[73]....
        /*04d8*/ 	.word	0x000191f0


	//   ....[74]....
        /*04dc*/ 	.word	0x00019290


	//   ....[75]....
        /*04e0*/ 	.word	0x00019320


	//   ....[76]....
        /*04e4*/ 	.word	0x00019450


	//----- nvinfo : EIATTR_REG_RECONFIG
	.align		4
.L_329:
        /*04e8*/ 	.byte	0x01, 0x54
	.zero		2


	//----- nvinfo : EIATTR_SYSCALL_OFFSETS
	.align		4
        /*04ec*/ 	.byte	0x04, 0x46
        /*04ee*/ 	.short	(.L_331 - .L_330)


	//   ....[0]....
.L_330:
        /*04f0*/ 	.word	0x000019a0


	//   ....[1]....
        /*04f4*/ 	.word	0x000143d0


	//   ....[2]....
        /*04f8*/ 	.word	0x00014510


	//   ....[3]....
        /*04fc*/ 	.word	0x00014610


	//----- nvinfo : EIATTR_MBARRIER_INSTR_OFFSETS
	.align		4
.L_331:
        /*0500*/ 	.byte	0x04, 0x39
        /*0502*/ 	.short	(.L_333 - .L_332)


	//   ....[0]....
.L_332:
        /*0504*/ 	.word	0x000002a0
        /*0508*/ 	.word	0x000000ff
        /*050c*/ 	.word	0x00036800
        /*0510*/ 	.short	0x0100
        /*0512*/ 	.byte	0x08
	.zero		1


	//   ....[1]....
        /*0514*/ 	.word	0x000002b0
        /*0518*/ 	.word	0x000000ff
        /*051c*/ 	.word	0x00036820
        /*0520*/ 	.short	0x0100
        /*0522*/ 	.byte	0x08
	.zero		1


	//   ....[2]....
        /*0524*/ 	.word	0x000003a0
        /*0528*/ 	.word	0x000000ff
        /*052c*/ 	.word	0x00036830
        /*0530*/ 	.short	0x0100
        /*0532*/ 	.byte	0x08
	.zero		1


	//   ....[3]....
        /*0534*/ 	.word	0x000003b0
        /*0538*/ 	.word	0x000000ff
        /*053c*/ 	.word	0x00036840
        /*0540*/ 	.short	0x0100
        /*0542*/ 	.byte	0x08
	.zero		1


	//   ....[4]....
        /*0544*/ 	.word	0x000003c0
        /*0548*/ 	.word	0x000000ff
        /*054c*/ 	.word	0x00036838
        /*0550*/ 	.short	0x0100
        /*0552*/ 	.byte	0x08
	.zero		1


	//   ....[5]....
        /*0554*/ 	.word	0x000003d0
        /*0558*/ 	.word	0x000000ff
        /*055c*/ 	.word	0x00036848
        /*0560*/ 	.short	0x0100
        /*0562*/ 	.byte	0x08
	.zero		1


	//   ....[6]....
        /*0564*/ 	.word	0x00000500
        /*0568*/ 	.word	0x000000ff
        /*056c*/ 	.word	0x00036850
        /*0570*/ 	.short	0x0100
        /*0572*/ 	.byte	0x08
	.zero		1


	//   ....[7]....
        /*0574*/ 	.word	0x00000510
        /*0578*/ 	.word	0x000000ff
        /*057c*/ 	.word	0x00036860
        /*0580*/ 	.short	0x0100
        /*0582*/ 	.byte	0x08
	.zero		1


	//   ....[8]....
        /*0584*/ 	.word	0x00000520
        /*0588*/ 	.word	0x000000ff
        /*058c*/ 	.word	0x00036858
        /*0590*/ 	.short	0x0100
        /*0592*/ 	.byte	0x08
	.zero		1


	//   ....[9]....
        /*0594*/ 	.word	0x00000530
        /*0598*/ 	.word	0x000000ff
        /*059c*/ 	.word	0x00036868
        /*05a0*/ 	.short	0x0100
        /*05a2*/ 	.byte	0x08
	.zero		1


	//   ....[10]....
        /*05a4*/ 	.word	0x00000620
        /*05a8*/ 	.word	0x000000ff
        /*05ac*/ 	.word	0x00036870
        /*05b0*/ 	.short	0x0100
        /*05b2*/ 	.byte	0x06
	.zero		1


	//   ....[11]....
        /*05b4*/ 	.word	0x00000630
        /*05b8*/ 	.word	0x000000ff
        /*05bc*/ 	.word	0x00036880
        /*05c0*/ 	.short	0x0100
        /*05c2*/ 	.byte	0x06
	.zero		1


	//   ....[12]....
        /*05c4*/ 	.word	0x00000640
        /*05c8*/ 	.word	0x000000ff
        /*05cc*/ 	.word	0x00036878
        /*05d0*/ 	.short	0x0100
        /*05d2*/ 	.byte	0x06
	.zero		1


	//   ....[13]....
        /*05d4*/ 	.word	0x00000650
        /*05d8*/ 	.word	0x000000ff
        /*05dc*/ 	.word	0x00036888
        /*05e0*/ 	.short	0x0100
        /*05e2*/ 	.byte	0x06
	.zero		1


	//   ....[14]....
        /*05e4*/ 	.word	0x00000780
        /*05e8*/ 	.word	0x000000ff
        /*05ec*/ 	.word	0x00036890
        /*05f0*/ 	.short	0x0100
        /*05f2*/ 	.byte	0x08
	.zero		1


	//   ....[15]....
        /*05f4*/ 	.word	0x00000790
        /*05f8*/ 	.word	0x000000ff
        /*05fc*/ 	.word	0x000368a0
        /*0600*/ 	.short	0x0100
        /*0602*/ 	.byte	0x08
	.zero		1


	//   ....[16]....
        /*0604*/ 	.word	0x000007a0
        /*0608*/ 	.word	0x000000ff
        /*060c*/ 	.word	0x00036898
        /*0610*/ 	.short	0x0100
        /*0612*/ 	.byte	0x08
	.zero		1


	//   ....[17]....
        /*0614*/ 	.word	0x000007b0
        /*0618*/ 	.word	0x000000ff
        /*061c*/ 	.word	0x000368a8
        /*0620*/ 	.short	0x0100
        /*0622*/ 	.byte	0x08
	.zero		1


	//   ....[18]....
        /*0624*/ 	.word	0x000008e0
        /*0628*/ 	.word	0x000000ff
        /*062c*/ 	.word	0x000368b0
        /*0630*/ 	.short	0x0100
        /*0632*/ 	.byte	0x08
	.zero		1


	//   ....[19]....
        /*0634*/ 	.word	0x000008f0
        /*0638*/ 	.word	0x000000ff
        /*063c*/ 	.word	0x000368c0
        /*0640*/ 	.short	0x0100
        /*0642*/ 	.byte	0x08
	.zero		1


	//   ....[20]....
        /*0644*/ 	.word	0x00000900
        /*0648*/ 	.word	0x000000ff
        /*064c*/ 	.word	0x000368b8
        /*0650*/ 	.short	0x0100
        /*0652*/ 	.byte	0x08
	.zero		1


	//   ....[21]....
        /*0654*/ 	.word	0x00000910
        /*0658*/ 	.word	0x000000ff
        /*065c*/ 	.word	0x000368c8
        /*0660*/ 	.short	0x0100
        /*0662*/ 	.byte	0x08
	.zero		1


	//   ....[22]....
        /*0664*/ 	.word	0x00001a40
        /*0668*/ 	.word	0x000000ff
        /*066c*/ 	.word	0x00036800
        /*0670*/ 	.short	0x010a
        /*0672*/ 	.byte	0x26
	.zero		1


	//   ....[23]....
        /*0674*/ 	.word	0x00001ac0
        /*0678*/ 	.word	0x00000000
        /*067c*/ 	.word	0x00036830
        /*0680*/ 	.short	0x010a
        /*0682*/ 	.byte	0x3f
	.zero		1


	//   ....[24]....
        /*0684*/ 	.word	0x00001b30
        /*0688*/ 	.word	0x00000000
        /*068c*/ 	.word	0x00036830
        /*0690*/ 	.short	0x010a
        /*0692*/ 	.byte	0x3f
	.zero		1


	//   ....[25]....
        /*0694*/ 	.word	0x00004d80
        /*0698*/ 	.word	0x00000000
        /*069c*/ 	.word	0x00000000
        /*06a0*/ 	.short	0x0101
        /*06a2*/ 	.byte	0x3f
	.zero		1


	//   ....[26]....
        /*06a4*/ 	.word	0x000069f0
        /*06a8*/ 	.word	0x000000ff
        /*06ac*/ 	.word	0x00036830
        /*06b0*/ 	.short	0x010a
        /*06b2*/ 	.byte	0x25
	.zero		1


	//   ....[27]....
        /*06b4*/ 	.word	0x00006a30
        /*06b8*/ 	.word	0x000000ff
        /*06bc*/ 	.word	0x00036830
        /*06c0*/ 	.short	0x010a
        /*06c2*/ 	.byte	0x25
	.zero		1


	//   ....[28]....
        /*06c4*/ 	.word	0x00008f80
        /*06c8*/ 	.word	0x000000ff
        /*06cc*/ 	.word	0x00036850
        /*06d0*/ 	.short	0x010a
        /*06d2*/ 	.byte	0x04
	.zero		1


	//   ....[29]....
        /*06d4*/ 	.word	0x00008fc0
        /*06d8*/ 	.word	0x000000ff
        /*06dc*/ 	.word	0x00036850
        /*06e0*/ 	.short	0x010a
        /*06e2*/ 	.byte	0x04
	.zero		1


	//   ....[30]....
        /*06e4*/ 	.word	0x0000af70
        /*06e8*/ 	.word	0x00000003
        /*06ec*/ 	.word	0x00000000
        /*06f0*/ 	.short	0x0101
        /*06f2*/ 	.byte	0x3f
	.zero		1


	//   ....[31]....
        /*06f4*/ 	.word	0x0000afa0
        /*06f8*/ 	.word	0x0000008b
        /*06fc*/ 	.word	0x00000000
        /*0700*/ 	.short	0x0101
        /*0702*/ 	.byte	0x3f
	.zero		1


	//   ....[32]....
        /*0704*/ 	.word	0x0000b450
        /*0708*/ 	.word	0x000000ff
        /*070c*/ 	.word	0x00036830
        /*0710*/ 	.short	0x010a
        /*0712*/ 	.byte	0x04
	.zero		1


	//   ....[33]....
        /*0714*/ 	.word	0x0000b490
        /*0718*/ 	.word	0x000000ff
        /*071c*/ 	.word	0x00036830
        /*0720*/ 	.short	0x010a
        /*0722*/ 	.byte	0x04
	.zero		1


	//   ....[34]....
        /*0724*/ 	.word	0x0000d9e0
        /*0728*/ 	.word	0x000000ff
        /*072c*/ 	.word	0x00036850
        /*0730*/ 	.short	0x010a
        /*0732*/ 	.byte	0x0e
	.zero		1


	//   ....[35]....
        /*0734*/ 	.word	0x0000da20
        /*0738*/ 	.word	0x000000ff
        /*073c*/ 	.word	0x00036850
        /*0740*/ 	.short	0x010a
        /*0742*/ 	.byte	0x0e
	.zero		1


	//   ....[36]....
        /*0744*/ 	.word	0x0000f0a0
        /*0748*/ 	.word	0x0000000b
        /*074c*/ 	.word	0x00000000
        /*0750*/ 	.short	0x0101
        /*0752*/ 	.byte	0x3f
	.zero		1


	//   ....[37]....
        /*0754*/ 	.word	0x0000f0f0
        /*0758*/ 	.word	0x0000000f
        /*075c*/ 	.word	0x00000000
        /*0760*/ 	.short	0x0101
        /*0762*/ 	.byte	0x3f
	.zero		1


	//   ....[38]....
        /*0764*/ 	.word	0x0000fc00
        /*0768*/ 	.word	0x000000ff
        /*076c*/ 	.word	0x00036850
        /*0770*/ 	.short	0x010a
        /*0772*/ 	.byte	0x05
	.zero		1


	//   ....[39]....
        /*0774*/ 	.word	0x0000fc40
        /*0778*/ 	.word	0x000000ff
        /*077c*/ 	.word	0x00036850
        /*0780*/ 	.short	0x010a
        /*0782*/ 	.byte	0x05
	.zero		1


	//   ....[40]....
        /*0784*/ 	.word	0x00010130
        /*0788*/ 	.word	0x00000005
        /*078c*/ 	.word	0x00000000
        /*0790*/ 	.short	0x0101
        /*0792*/ 	.byte	0x3f
	.zero		1


	//   ....[41]....
        /*0794*/ 	.word	0x00011b60
        /*0798*/ 	.word	0x0000002a
        /*079c*/ 	.word	0x00000000
        /*07a0*/ 	.short	0x0101
        /*07a2*/ 	.byte	0x3f
	.zero		1


	//   ....[42]....
        /*07a4*/ 	.word	0x00014d50
        /*07a8*/ 	.word	0x00000008
        /*07ac*/ 	.word	0x00036840
        /*07b0*/ 	.short	0x010a
        /*07b2*/ 	.byte	0x3f
	.zero		1


	//   ....[43]....
        /*07b4*/ 	.word	0x00015300
        /*07b8*/ 	.word	0x00000009
        /*07bc*/ 	.word	0x00036820
        /*07c0*/ 	.short	0x010a
        /*07c2*/ 	.byte	0x3f
	.zero		1


	//   ....[44]....
        /*07c4*/ 	.word	0x00015630
        /*07c8*/ 	.word	0x00000002
        /*07cc*/ 	.word	0x00036840
        /*07d0*/ 	.short	0x010a
        /*07d2*/ 	.byte	0x3f
	.zero		1


	//   ....[45]....
        /*07d4*/ 	.word	0x00015930
        /*07d8*/ 	.word	0x00000003
        /*07dc*/ 	.word	0x00000060
        /*07e0*/ 	.short	0x010a
        /*07e2*/ 	.byte	0x3f
	.zero		1


	//   ....[46]....
        /*07e4*/ 	.word	0x00015f50
        /*07e8*/ 	.word	0x00000002
        /*07ec*/ 	.word	0x00036840
        /*07f0*/ 	.short	0x010a
        /*07f2*/ 	.byte	0x3f
	.zero		1


	//   ....[47]....
        /*07f4*/ 	.word	0x00016250
        /*07f8*/ 	.word	0x00000003
        /*07fc*/ 	.word	0x00000060
        /*0800*/ 	.short	0x010a
        /*0802*/ 	.byte	0x3f
	.zero		1


	//   ....[48]....
        /*0804*/ 	.word	0x00016780
        /*0808*/ 	.word	0x00000002
        /*080c*/ 	.word	0x00036840
        /*0810*/ 	.short	0x010a
        /*0812*/ 	.byte	0x3f
	.zero		1


	//   ....[49]....
        /*0814*/ 	.word	0x00016a90
        /*0818*/ 	.word	0x00000002
        /*081c*/ 	.word	0x00000060
        /*0820*/ 	.short	0x010a
        /*0822*/ 	.byte	0x3f
	.zero		1


	//   ....[50]....
        /*0824*/ 	.word	0x00016f60
        /*0828*/ 	.word	0x00000003
        /*082c*/ 	.word	0x00036860
        /*0830*/ 	.short	0x010a
        /*0832*/ 	.byte	0x3f
	.zero		1


	//   ....[51]....
        /*0834*/ 	.word	0x00017fd0
        /*0838*/ 	.word	0x00000000
        /*083c*/ 	.word	0x00036820
        /*0840*/ 	.short	0x010a
        /*0842*/ 	.byte	0x3f
	.zero		1


	//   ....[52]....
        /*0844*/ 	.word	0x000181b0
        /*0848*/ 	.word	0x00000006
        /*084c*/ 	.word	0x00000000
        /*0850*/ 	.short	0x010a
        /*0852*/ 	.byte	0x3f
	.zero		1


	//   ....[53]....
        /*0854*/ 	.word	0x00018220
        /*0858*/ 	.word	0x00000007
        /*085c*/ 	.word	0x00000000
        /*0860*/ 	.short	0x010a
        /*0862*/ 	.byte	0x3f
	.zero		1


	//   ....[54]....
        /*0864*/ 	.word	0x00018290
        /*0868*/ 	.word	0x00000004
        /*086c*/ 	.word	0x00000000
        /*0870*/ 	.short	0x010a
        /*0872*/ 	.byte	0x3f
	.zero		1


	//   ....[55]....
        /*0874*/ 	.word	0x000182c0
        /*0878*/ 	.word	0x00000003
        /*087c*/ 	.word	0x00000000
        /*0880*/ 	.short	0x010a
        /*0882*/ 	.byte	0x3f
	.zero		1


	//   ....[56]....
        /*0884*/ 	.word	0x00018330
        /*0888*/ 	.word	0x00000003
        /*088c*/ 	.word	0x00036800
        /*0890*/ 	.short	0x010a
        /*0892*/ 	.byte	0x3f
	.zero		1


	//   ....[57]....
        /*0894*/ 	.word	0x00018380
        /*0898*/ 	.word	0x00000000
        /*089c*/ 	.word	0x00036830
        /*08a0*/ 	.short	0x010a
        /*08a2*/ 	.byte	0x3f
	.zero		1


	//   ....[58]....
        /*08a4*/ 	.word	0x000183e0
        /*08a8*/ 	.word	0x00000007
        /*08ac*/ 	.word	0x00036830
        /*08b0*/ 	.short	0x010a
        /*08b2*/ 	.byte	0x3f
	.zero		1


	//   ....[59]....
        /*08b4*/ 	.word	0x00018440
        /*08b8*/ 	.word	0x00000007
        /*08bc*/ 	.word	0x00036850
        /*08c0*/ 	.short	0x010a
        /*08c2*/ 	.byte	0x3f
	.zero		1


	//   ....[60]....
        /*08c4*/ 	.word	0x000184a0
        /*08c8*/ 	.word	0x00000007
        /*08cc*/ 	.word	0x00036830
        /*08d0*/ 	.short	0x010a
        /*08d2*/ 	.byte	0x3f
	.zero		1


	//   ....[61]....
        /*08d4*/ 	.word	0x00018500
        /*08d8*/ 	.word	0x00000007
        /*08dc*/ 	.word	0x00036850
        /*08e0*/ 	.short	0x010a
        /*08e2*/ 	.byte	0x3f
	.zero		1


	//   ....[62]....
        /*08e4*/ 	.word	0x00018560
        /*08e8*/ 	.word	0x00000005
        /*08ec*/ 	.word	0x00036850
        /*08f0*/ 	.short	0x010a
        /*08f2*/ 	.byte	0x3f
	.zero		1


	//   ....[63]....
        /*08f4*/ 	.word	0x00018700
        /*08f8*/ 	.word	0x00000008
        /*08fc*/ 	.word	0x00036840
        /*0900*/ 	.short	0x010a
        /*0902*/ 	.byte	0x3f
	.zero		1


	//   ....[64]....
        /*0904*/ 	.word	0x00018780
        /*0908*/ 	.word	0x00000008
        /*090c*/ 	.word	0x00036820
        /*0910*/ 	.short	0x010a
        /*0912*/ 	.byte	0x3f
	.zero		1


	//   ....[65]....
        /*0914*/ 	.word	0x000187d0
        /*0918*/ 	.word	0x00000002
        /*091c*/ 	.word	0x00036840
        /*0920*/ 	.short	0x010a
        /*0922*/ 	.byte	0x3f
	.zero		1


	//   ....[66]....
        /*0924*/ 	.word	0x00018820
        /*0928*/ 	.word	0x00000003
        /*092c*/ 	.word	0x00000060
        /*0930*/ 	.short	0x010a
        /*0932*/ 	.byte	0x3f
	.zero		1


	//   ....[67]....
        /*0934*/ 	.word	0x00018870
        /*0938*/ 	.word	0x00000002
        /*093c*/ 	.word	0x00036840
        /*0940*/ 	.short	0x010a
        /*0942*/ 	.byte	0x3f
	.zero		1


	//   ....[68]....
        /*0944*/ 	.word	0x000188c0
        /*0948*/ 	.word	0x00000003
        /*094c*/ 	.word	0x00000060
        /*0950*/ 	.short	0x010a
        /*0952*/ 	.byte	0x3f
	.zero		1


	//   ....[69]....
        /*0954*/ 	.word	0x00018910
        /*0958*/ 	.word	0x00000002
        /*095c*/ 	.word	0x00036840
        /*0960*/ 	.short	0x010a
        /*0962*/ 	.byte	0x3f
	.zero		1


	//   ....[70]....
        /*0964*/ 	.word	0x00018960
        /*0968*/ 	.word	0x00000002
        /*096c*/ 	.word	0x00000060
        /*0970*/ 	.short	0x010a
        /*0972*/ 	.byte	0x3f
	.zero		1


	//   ....[71]....
        /*0974*/ 	.word	0x000189b0
        /*0978*/ 	.word	0x00000003
        /*097c*/ 	.word	0x00036860
        /*0980*/ 	.short	0x010a
        /*0982*/ 	.byte	0x3f
	.zero		1


	//   ....[72]....
        /*0984*/ 	.word	0x00019370
        /*0988*/ 	.word	0x00000000
        /*098c*/ 	.word	0x00036820
        /*0990*/ 	.short	0x010a
        /*0992*/ 	.byte	0x3f
	.zero		1


	//   ....[73]....
        /*0994*/ 	.word	0x00019510
        /*0998*/ 	.word	0x00000006
        /*099c*/ 	.word	0x00000000
        /*09a0*/ 	.short	0x010a
        /*09a2*/ 	.byte	0x3f
	.zero		1


	//   ....[74]....
        /*09a4*/ 	.word	0x00019560
        /*09a8*/ 	.word	0x00000007
        /*09ac*/ 	.word	0x00000000
        /*09b0*/ 	.short	0x010a
        /*09b2*/ 	.byte	0x3f
	.zero		1


	//   ....[75]....
        /*09b4*/ 	.word	0x000195b0
        /*09b8*/ 	.word	0x00000004
        /*09bc*/ 	.word	0x00000000
        /*09c0*/ 	.short	0x010a
        /*09c2*/ 	.byte	0x3f
	.zero		1


	//----- nvinfo : EIATTR_NUM_MBARRIERS
	.align		4
.L_333:
        /*09c4*/ 	.byte	0x03, 0x38
        /*09c6*/ 	.short	0x0016


	//----- nvinfo : EIATTR_EXIT_INSTR_OFFSETS
	.align		4
        /*09c8*/ 	.byte	0x04, 0x1c
        /*09ca*/ 	.short	(.L_335 - .L_334)


	//   ....[0]....
.L_334:
        /*09cc*/ 	.word	0x00000a80


	//   ....[1]....
        /*09d0*/ 	.word	0x00012ee0


	//   ....[2]....
        /*09d4*/ 	.word	0x00012f40


	//   ....[3]....
        /*09d8*/ 	.word	0x00018310


	//----- nvinfo : EIATTR_MAX_THREADS
	.align		4
.L_335:
        /*09dc*/ 	.byte	0x04, 0x05
        /*09de*/ 	.short	(.L_337 - .L_336)
.L_336:
        /*09e0*/ 	.word	0x00000180
        /*09e4*/ 	.word	0x00000001
        /*09e8*/ 	.word	0x00000001


	//----- nvinfo : EIATTR_CRS_STACK_SIZE
	.align		4
.L_337:
        /*09ec*/ 	.byte	0x04, 0x1e
        /*09ee*/ 	.short	(.L_339 - .L_338)
.L_338:
        /*09f0*/ 	.word	0x00000000


	//----- nvinfo : EIATTR_CBANK_PARAM_SIZE
	.align		4
.L_339:
        /*09f4*/ 	.byte	0x03, 0x19
        /*09f6*/ 	.short	0x0a70


	//----- nvinfo : EIATTR_PARAM_CBANK
	.align		4
        /*09f8*/ 	.byte	0x04, 0x0a
        /*09fa*/ 	.short	(.L_341 - .L_340)
	.align		4
.L_340:
        /*09fc*/ 	.word	index@(.nv.constant0._ZN7cutlass13device_kernelIN5flash11enable_sm90INS1_16FlashAttnFwdSm90INS1_25CollectiveMainloopFwdSm90ILi2EN4cute5tupleIJNS5_1CILi1EEES8_S8_EEENS6_IJNS7_ILi128EEENS7_ILi112EEENS7_ILi192EEEEEELi192ENS_6half_tEfNS_4arch4Sm90ELb1ELb0ELb1ELb1ELb0ELb0ELb0ELb1ELb1ELb0ELb0ELb0EEENS1_21CollectiveEpilogueFwdINS6_IJSA_SC_SB_EEES9_SE_SG_Li256ELb1ELb0ELb0ELb0EEENS1_36VarlenDynamicPersistentTileSchedulerILi128ELi112ELi256ELi32ELb0ELb0ELb1ELb1ELb1ELb1EEEEEEEEEvNT_6ParamsE)
        /*0a00*/ 	.short	0x0210
        /*0a02*/ 	.short	0x0a70


	//----- nvinfo : EIATTR_SW_WAR
	.align		4
.L_341:
        /*0a04*/ 	.byte	0x04, 0x36
        /*0a06*/ 	.short	(.L_343 - .L_342)
.L_342:
        /*0a08*/ 	.word	0x00000008
.L_343:


//--------------------- .nv.info._ZN7cutlass13device_kernelIN5flash11enable_sm90INS1_16FlashAttnFwdSm90INS1_25CollectiveMainloopFwdSm90ILi2EN4cute5tupleIJNS5_1CILi1EEES8_S8_EEENS6_IJNS7_ILi128EEENS7_ILi112EEENS7_ILi192EEEEEELi192ENS_6half_tEfNS_4arch4Sm90ELb1ELb0ELb1ELb1ELb0ELb1ELb0ELb1ELb1ELb0ELb0ELb0EEENS1_21CollectiveEpilogueFwdINS6_IJSA_SC_SB_EEES9_SE_SG_Li256ELb1ELb0ELb0ELb0EEENS1_36VarlenDynamicPersistentTileSchedulerILi128ELi112ELi256ELi32ELb0ELb0ELb1ELb1ELb1ELb1EEEEEEEEEvNT_6ParamsE --------------------------
	.section	.nv.info._ZN7cutlass13device_kernelIN5flash11enable_sm90INS1_16FlashAttnFwdSm90INS1_25CollectiveMainloopFwdSm90ILi2EN4cute5tupleIJNS5_1CILi1EEES8_S8_EEENS6_IJNS7_ILi128EEENS7_ILi112EEENS7_ILi192EEEEEELi192ENS_6half_tEfNS_4arch4Sm90ELb1ELb0ELb1ELb1ELb0ELb1ELb0ELb1ELb1ELb0ELb0ELb0EEENS1_21CollectiveEpilogueFwdINS6_IJSA_SC_SB_EEES9_SE_SG_Li256ELb1ELb0ELb0ELb0EEENS1_36VarlenDynamicPersistentTileSchedulerILi128ELi112ELi256ELi32ELb0ELb0ELb1ELb1ELb1ELb1EEEEEEEEEvNT_6ParamsE,"",@"SHT_CUDA_INFO"
	.sectionflags	@""
	.align	4


	//----- nvinfo : EIATTR_CUDA_API_VERSION
	.align		4
        /*0000*/ 	.byte	0x04, 0x37
        /*0002*/ 	.short	(.L_345 - .L_344)
.L_344:
        /*0004*/ 	.word	0x00000082


	//----- nvinfo : EIATTR_KPARAM_INFO
	.align		4
.L_345:
        /*0008*/ 	.byte	0x04, 0x17
        /*000a*/ 	.short	(.L_347 - .L_346)
.L_346:
        /*000c*/ 	.word	0x00000000
        /*0010*/ 	.short	0x0000
        /*0012*/ 	.short	0x0070
        /*0014*/ 	.byte	0x00, 0xf0, 0x01, 0x28


	//----- nvinfo : EIATTR_SPARSE_MMA_MASK
	.align		4
.L_347:
        /*0018*/ 	.byte	0x03, 0x50
        /*001a*/ 	.short	0x0000


	//----- nvinfo : EIATTR_MAXREG_COUNT
	.align		4
        /*001c*/ 	.byte	0x03, 0x1b
        /*001e*/ 	.short	0x00a8


	//----- nvinfo : EIATTR_NUM_BARRIERS
	.align		4
        /*0020*/ 	.byte	0x02, 0x4c
        /*0022*/ 	.byte	0x10
	.zero		1


	//----- nvinfo : EIATTR_EXTERNS
	.align		4
        /*0024*/ 	.byte	0x04, 0x0f
        /*0026*/ 	.short	(.L_349 - .L_348)


	//   ....[0]....
	.align		4
.L_348:
        /*0028*/ 	.word	index@(__assertfail)


	//----- nvinfo : EIATTR_ANNOTATIONS
	.align		4
.L_349:
        /*002c*/ 	.byte	0x04, 0x55
        /*002e*/ 	.short	(.L_351 - .L_350)


	//   ....[0]....
.L_350:
        /* <DEDUP_REMOVED lines=78> */


	//----- nvinfo : EIATTR_MERCURY_ISA_VERSION
	.align		4
.L_351:
        /*04f8*/ 	.byte	0x03, 0x5f
        /*04fa*/ 	.short	0x0101


	//----- nvinfo : EIATTR_UNUSED_LOAD_BYTE_OFFSET
	.align		4
        /*04fc*/ 	.byte	0x04, 0x44
        /*04fe*/ 	.short	(.L_353 - .L_352)


	//   ....[0]....
.L_352:
        /*0500*/ 	.word	0x00000ae0
        /*0504*/ 	.word	0x0000fff0


	//   ....[1]....
        /*0508*/ 	.word	0x00023960
        /*050c*/ 	.word	0x0000fff0


	//----- nvinfo : EIATTR_INT_WARP_WIDE_INSTR_OFFSETS
	.align		4
.L_353:
        /*0510*/ 	.byte	0x04, 0x31
        /*0512*/ 	.short	(.L_355 - .L_354)


	//   ....[0]....
.L_354:
        /*0514*/ 	.word	0x000001c0


	//   ....[1]....
        /*0518*/ 	.word	0x00000200


	//   ....[2]....
        /*051c*/ 	.word	0x00000270


	//   ....[3]....
        /*0520*/ 	.word	0x00027ec0


	//   ....[4]....
        /*0524*/ 	.word	0x00027f50


	//   ....[5]....
        /*0528*/ 	.word	0x000283d0


	//   ....[6]....
        /*052c*/ 	.word	0x00028400


	//   ....[7]....
        /*0530*/ 	.word	0x00028610


	//   ....[8]....
        /*0534*/ 	.word	0x00028700


	//   ....[9]....
        /*0538*/ 	.word	0x0002aa90


	//   ....[10]....
        /*053c*/ 	.word	0x0002ab20


	//----- nvinfo : EIATTR_COOP_GROUP_MASK_REGIDS
	.align		4
.L_355:
        /*0540*/ 	.byte	0x04, 0x29
        /*0542*/ 	.short	(.L_357 - .L_356)


	//   ....[0]....
.L_356:
        /*0544*/ 	.word	0xffffffff


	//   ....[1]....
        /*0548*/ 	.word	0xffffffff


	//   ....[2]....
        /*054c*/ 	.word	0xffffffff


	//   ....[3]....
        /*0550*/ 	.word	0xffffffff


	//   ....[4]....
        /*0554*/ 	.word	0xffffffff


	//   ....[5]....
        /*0558*/ 	.word	0xffffffff


	//   ....[6]....
        /*055c*/ 	.word	0xffffffff


	//   ....[7]....
        /*0560*/ 	.word	0xffffffff


	//   ....[8]....
        /*0564*/ 	.word	0xffffffff


	//   ....[9]....
        /*0568*/ 	.word	0xffffffff


	//   ....[10]....
        /*056c*/ 	.word	0xffffffff


	//   ....[11]....
        /*0570*/ 	.word	0xffffffff


	//   ....[12]....
        /*0574*/ 	.word	0xffffffff


	//   ....[13]....
        /*0578*/ 	.word	0xffffffff


	//   ....[14]....
        /*057c*/ 	.word	0xffffffff


	//   ....[15]....
        /*0580*/ 	.word	0xffffffff


	//   ....[16]....
        /*0584*/ 	.word	0xffffffff


	//   ....[17]....
        /*0588*/ 	.word	0xffffffff


	//   ....[18]....
        /*058c*/ 	.word	0xffffffff


	//   ....[19]....
        /*0590*/ 	.word	0xffffffff


	//   ....[20]....
        /*0594*/ 	.word	0xffffffff


	//   ....[21]....
        /*0598*/ 	.word	0xffffffff


	//   ....[22]....
        /*059c*/ 	.word	0xffffffff


	//   ....[23]....
        /*05a0*/ 	.word	0xffffffff


	//   ....[24]....
        /*05a4*/ 	.word	0xffffffff


	//   ....[25]....
        /*05a8*/ 	.word	0xffffffff


	//   ....[26]....
        /*05ac*/ 	.word	0xffffffff


	//   ....[27]....
        /*05b0*/ 	.word	0xffffffff


	//   ....[28]....
        /*05b4*/ 	.word	0xffffffff


	//   ....[29]....
        /*05b8*/ 	.word	0xffffffff


	//   ....[30]....
        /*05bc*/ 	.word	0xffffffff


	//   ....[31]....
        /*05c0*/ 	.word	0xffffffff


	//   ....[32]....
        /*05c4*/ 	.word	0xffffffff


	//   ....[33]....
        /*05c8*/ 	.word	0xffffffff


	//   ....[34]....
        /*05cc*/ 	.word	0xffffffff


	//   ....[35]....
        /*05d0*/ 	.word	0xffffffff


	//   ....[36]....
        /*05d4*/ 	.word	0xffffffff


	//   ....[37]....
        /*05d8*/ 	.word	0xffffffff


	//   ....[38]....
        /*05dc*/ 	.word	0xffffffff


	//   ....[39]....
        /*05e0*/ 	.word	0xffffffff


	//   ....[40]....
        /*05e4*/ 	.word	0xffffffff


	//   ....[41]....
        /*05e8*/ 	.word	0xffffffff


	//   ....[42]....
        /*05ec*/ 	.word	0xffffffff


	//   ....[43]....
        /*05f0*/ 	.word	0xffffffff


	//   ....[44]....
        /*05f4*/ 	.word	0xffffffff


	//   ....[45]....
        /*05f8*/ 	.word	0xffffffff


	//   ....[46]....
        /*05fc*/ 	.word	0xffffffff


	//   ....[47]....
        /*0600*/ 	.word	0xffffffff


	//   ....[48]....
        /*0604*/ 	.word	0xffffffff


	//   ....[49]....
        /*0608*/ 	.word	0xffffffff


	//   ....[50]....
        /*060c*/ 	.word	0xffffffff


	//   ....[51]....
        /*0610*/ 	.word	0xffffffff


	//   ....[52]....
        /*0614*/ 	.word	0xffffffff


	//   ....[53]....
        /*0618*/ 	.word	0xffffffff


	//   ....[54]....
        /*061c*/ 	.word	0xffffffff


	//   ....[55]....
        /*0620*/ 	.word	0xffffffff


	//   ....[56]....
        /*0624*/ 	.word	0xffffffff


	//   ....[57]....
        /*0628*/ 	.word	0xffffffff


	//   ....[58]....
        /*062c*/ 	.word	0x0500000f


	//   ....[59]....
        /*0630*/ 	.word	0x0500000f


	//   ....[60]....
        /*0634*/ 	.word	0x0500000f


	//   ....[61]....
        /*0638*/ 	.word	0x0500000f


	//   ....[62]....
        /*063c*/ 	.word	0x0500000f


	//   ....[63]....
        /*0640*/ 	.word	0x0500000f


	//   ....[64]....
        /*0644*/ 	.word	0x0500000f


	//   ....[65]....
        /*0648*/ 	.word	0x0500000f


	//   ....[66]....
        /*064c*/ 	.word	0x0500000f


	//   ....[67]....
        /*0650*/ 	.word	0x0500000f


	//   ....[68]....
        /*0654*/ 	.word	0x0500000f


	//   ....[69]....
        /*0658*/ 	.word	0x0500000f


	//   ....[70]....
        /*065c*/ 	.word	0x0500000f


	//   ....[71]....
        /*0660*/ 	.word	0x0500000f


	//   ....[72]....
        /*0664*/ 	.word	0x0500000f


	//   ....[73]....
        /*0668*/ 	.word	0x0500000f


	//   ....[74]....
        /*066c*/ 	.word	0x0500000f


	//   ....[75]....
        /*0670*/ 	.word	0x0500000f


	//   ....[76]....
        /*0674*/ 	.word	0x0500000f


	//   ....[77]....
        /*0678*/ 	.word	0x0500000f


	//   ....[78]....
        /*067c*/ 	.word	0x0500000f


	//   ....[79]....
        /*0680*/ 	.word	0x0500000f


	//   ....[80]....
        /*0684*/ 	.word	0x0500000f


	//   ....[81]....
        /*0688*/ 	.word	0x0500000f


	//   ....[82]....
        /*068c*/ 	.word	0x0500000f


	//   ....[83]....
        /*0690*/ 	.word	0x0500000f


	//   ....[84]....
        /*0694*/ 	.word	0x0500000f


	//   ....[85]....
        /*0698*/ 	.word	0x0500000f


	//   ....[86]....
        /*069c*/ 	.word	0x0500000f


	//   ....[87]....
        /*06a0*/ 	.word	0x0500000f


	//   ....[88]....
        /*06a4*/ 	.word	0x0500000f


	//   ....[89]....
        /*06a8*/ 	.word	0x0500000f


	//   ....[90]....
        /*06ac*/ 	.word	0x0500000f


	//   ....[91]....
        /*06b0*/ 	.word	0x0500000f


	//   ....[92]....
        /*06b4*/ 	.word	0x0500000f


	//   ....[93]....
        /*06b8*/ 	.word	0x0500000f


	//----- nvinfo : EIATTR_COOP_GROUP_INSTR_OFFSETS
	.align		4
.L_357:
        /*06bc*/ 	.byte	0x04, 0x28
        /*06be*/ 	.short	(.L_359 - .L_358)


	//   ....[0]....
.L_358:
        /*06c0*/ 	.word	0x00000060


	//   ....[1]....
        /*06c4*/ 	.word	0x000001d0


	//   ....[2]....
        /*06c8*/ 	.word	0x00000220


	//   ....[3]....
        /*06cc*/ 	.word	0x00000450


	//   ....[4]....
        /*06d0*/ 	.word	0x000005b0


	//   ....[5]....
        /*06d4*/ 	.word	0x000006d0


	//   ....[6]....
        /*06d8*/ 	.word	0x00000830


	//   ....[7]....
        /*06dc*/ 	.word	0x0000a8f0


	//   ....[8]....
        /*06e0*/ 	.word	0x00015ab0


	//   ....[9]....
        /*06e4*/ 	.word	0x00015b80


	//   ....[10]....
        /*06e8*/ 	.word	0x00016460


	//   ....[11]....
        /*06ec*/ 	.word	0x000164e0


	//   ....[12]....
        /*06f0*/ 	.word	0x0001bcd0


	//   ....[13]....
        /*06f4*/ 	.word	0x0001bdd0


	//   ....[14]....
        /*06f8*/ 	.word	0x0001c500


	//   ....[15]....
        /*06fc*/ 	.word	0x0001c560


	//   ....[16]....
        /*0700*/ 	.word	0x000215c0


	//   ....[17]....
        /*0704*/ 	.word	0x000215e0


	//   ....[18]....
        /*0708*/ 	.word	0x00021a20


	//   ....[19]....
        /*070c*/ 	.word	0x00021a50


	//   ....[20]....
        /*0710*/ 	.word	0x000230a0


	//   ....[21]....
        /*0714*/ 	.word	0x00023110


	//   ....[22]....
        /*0718*/ 	.word	0x00023140


	//   ....[23]....
        /*071c*/ 	.word	0x00023150


	//   ....[24]....
        /*0720*/ 	.word	0x00025cf0


	//   ....[25]....
        /*0724*/ 	.word	0x00025e70


	//   ....[26]....
        /*0728*/ 	.word	0x00025ea0


	//   ....[27]....
        /*072c*/ 	.word	0x00025ee0


	//   ....[28]....
        /*0730*/ 	.word	0x00025f40


	//   ....[29]....
        /*0734*/ 	.word	0x00025fa0


	//   ....[30]....
        /*0738*/ 	.word	0x00025ff0


	//   ....[31]....
        /*073c*/ 	.word	0x000261a0


	//   ....[32]....
        /*0740*/ 	.word	0x00026200


	//   ....[33]....
        /*0744*/ 	.word	0x00026240


	//   ....[34]....
        /*0748*/ 	.word	0x00026280


	//   ....[35]....
        /*074c*/ 	.word	0x000262b0


	//   ....[36]....
        /*0750*/ 	.word	0x000262e0


	//   ....[37]....
        /*0754*/ 	.word	0x00026370


	//   ....[38]....
        /*0758*/ 	.word	0x000263d0


	//   ....[39]....
        /*075c*/ 	.word	0x00026460


	//   ....[40]....
        /*0760*/ 	.word	0x0002af90


	//   ....[41]....
        /*0764*/ 	.word	0x0002afa0


	//   ....[42]....
        /*0768*/ 	.word	0x0002b0b0


	//   ....[43]....
        /*076c*/ 	.word	0x0002b110


	//   ....[44]....
        /*0770*/ 	.word	0x0002b150


	//   ....[45]....
        /*0774*/ 	.word	0x0002b190


	//   ....[46]....
        /*0778*/ 	.word	0x0002b1c0


	//   ....[47]....
        /*077c*/ 	.word	0x0002b1f0


	//   ....[48]....
        /*0780*/ 	.word	0x0002b380


	//   ....[49]....
        /*0784*/ 	.word	0x0002b3e0


	//   ....[50]....
        /*0788*/ 	.word	0x0002b420


	//   ....[51]....
        /*078c*/ 	.word	0x0002b460


	//   ....[52]....
        /*0790*/ 	.word	0x0002b490


	//   ....[53]....
        /*0794*/ 	.word	0x0002b4c0


	//   ....[54]....
        /*0798*/ 	.word	0x0002b580


	//   ....[55]....
        /*079c*/ 	.word	0x0002b5a0


	//   ....[56]....
        /*07a0*/ 	.word	0x0002b610


	//   ....[57]....
        /*07a4*/ 	.word	0x0002bca0


	//   ....[58]....
        /*07a8*/ 	.word	0x0002c100


	//   ....[59]....
        /*07ac*/ 	.word	0x0002c1a0


	//   ....[60]....
        /*07b0*/ 	.word	0x0002c240


	//   ....[61]....
        /*07b4*/ 	.word	0x0002c2e0


	//   ....[62]....
        /*07b8*/ 	.word	0x0002c380


	//   ....[63]....
        /*07bc*/ 	.word	0x0002c420


	//   ....[64]....
        /*07c0*/ 	.word	0x0002c4c0


	//   ....[65]....
        /*07c4*/ 	.word	0x0002c560


	//   ....[66]....
        /*07c8*/ 	.word	0x0002c650


	//   ....[67]....
        /*07cc*/ 	.word	0x0002c6f0


	//   ....[68]....
        /*07d0*/ 	.word	0x0002c790


	//   ....[69]....
        /*07d4*/ 	.word	0x0002c830


	//   ....[70]....
        /*07d8*/ 	.word	0x0002c8d0


	//   ....[71]....
        /*07dc*/ 	.word	0x0002c970


	//   ....[72]....
        /*07e0*/ 	.word	0x0002ca10


	//   ....[73]....
        /*07e4*/ 	.word	0x0002cab0


	//   ....[74]....
        /*07e8*/ 	.word	0x0002cdb0


	//   ....[75]....
        /*07ec*/ 	.word	0x0002d090


	//   ....[76]....
        /*07f0*/ 	.word	0x0002d4b0


	//   ....[77]....
        /*07f4*/ 	.word	0x0002d540


	//   ....[78]....
        /*07f8*/ 	.word	0x0002d5e0


	//   ....[79]....
        /*07fc*/ 	.word	0x0002d690


	//   ....[80]....
        /*0800*/ 	.word	0x0002d710


	//   ....[81]....
        /*0804*/ 	.word	0x0002d790


	//   ....[82]....
        /*0808*/ 	.word	0x0002d810


	//   ....[83]....
        /*080c*/ 	.word	0x0002d890


	//   ....[84]....
        /*0810*/ 	.word	0x0002d920


	//   ....[85]....
        /*0814*/ 	.word	0x0002d9d0


	//   ....[86]....
        /*0818*/ 	.word	0x0002da50


	//   ....[87]....
        /*081c*/ 	.word	0x0002dad0


	//   ....[88]....
        /*0820*/ 	.word	0x0002db50


	//   ....[89]....
        /*0824*/ 	.word	0x0002dbd0


	//   ....[90]....
        /*0828*/ 	.word	0x0002dc40


	//   ....[91]....
        /*082c*/ 	.word	0x0002dce0


	//   ....[92]....
        /*0830*/ 	.word	0x0002dd70


	//   ....[93]....
        /*0834*/ 	.word	0x0002dea0


	//----- nvinfo : EIATTR_REG_RECONFIG
	.align		4
.L_359:
        /*0838*/ 	.byte	0x01, 0x54
	.zero		2


	//----- nvinfo : EIATTR_SYSCALL_OFFSETS
	.align		4
        /*083c*/ 	.byte	0x04, 0x46
        /*083e*/ 	.short	(.L_361 - .L_360)


	//   ....[0]....
.L_360:
        /*0840*/ 	.word	0x00001a70


	//   ....[1]....
        /*0844*/ 	.word	0x00001bc0


	//   ....[2]....
        /*0848*/ 	.word	0x0000aa90


	//   ....[3]....
        /*084c*/ 	.word	0x0000af30


	//   ....[4]....
        /*0850*/ 	.word	0x000280e0


	//   ....[5]....
        /*0854*/ 	.word	0x00028220


	//   ....[6]....
        /*0858*/ 	.word	0x00028320


	//----- nvinfo : EIATTR_MBARRIER_INSTR_OFFSETS
	.align		4
.L_361:
        /*085c*/ 	.byte	0x04, 0x39
        /*085e*/ 	.short	(.L_363 - .L_362)


	//   ....[0]....
.L_362:
        /*0860*/ 	.word	0x00000300
        /*0864*/ 	.word	0x000000ff
        /*0868*/ 	.word	0x00036800
        /*086c*/ 	.short	0x0100
        /*086e*/ 	.byte	0x08
	.zero		1


	//   ....[1]....
        /*0870*/ 	.word	0x00000310
        /*0874*/ 	.word	0x000000ff
        /*0878*/ 	.word	0x00036820
        /*087c*/ 	.short	0x0100
        /*087e*/ 	.byte	0x08
	.zero		1


	//   ....[2]....
        /*0880*/ 	.word	0x00000400
        /*0884*/ 	.word	0x000000ff
        /*0888*/ 	.word	0x00036830
        /*088c*/ 	.short	0x0100
        /*088e*/ 	.byte	0x08
	.zero		1


	//   ....[3]....
        /*0890*/ 	.word	0x00000410
        /*0894*/ 	.word	0x000000ff
        /*0898*/ 	.word	0x00036840
        /*089c*/ 	.short	0x0100
        /*089e*/ 	.byte	0x08
	.zero		1


	//   ....[4]....
        /*08a0*/ 	.word	0x00000420
        /*08a4*/ 	.word	0x000000ff
        /*08a8*/ 	.word	0x00036838
        /*08ac*/ 	.short	0x0100
        /*08ae*/ 	.byte	0x08
	.zero		1


	//   ....[5]....
        /*08b0*/ 	.word	0x00000430
        /*08b4*/ 	.word	0x000000ff
        /*08b8*/ 	.word	0x00036848
        /*08bc*/ 	.short	0x0100
        /*08be*/ 	.byte	0x08
	.zero		1


	//   ....[6]....
        /*08c0*/ 	.word	0x00000560
        /*08c4*/ 	.word	0x000000ff
        /*08c8*/ 	.word	0x00036850
        /*08cc*/ 	.short	0x0100
        /*08ce*/ 	.byte	0x08
	.zero		1


	//   ....[7]....
        /*08d0*/ 	.word	0x00000570
        /*08d4*/ 	.word	0x000000ff
        /*08d8*/ 	.word	0x00036860
        /*08dc*/ 	.short	0x0100
        /*08de*/ 	.byte	0x08
	.zero		1


	//   ....[8]....
        /*08e0*/ 	.word	0x00000580
        /*08e4*/ 	.word	0x000000ff
        /*08e8*/ 	.word	0x00036858
        /*08ec*/ 	.short	0x0100
        /*08ee*/ 	.byte	0x08
	.zero		1


	//   ....[9]....
        /*08f0*/ 	.word	0x00000590
        /*08f4*/ 	.word	0x000000ff
        /*08f8*/ 	.word	0x00036868
        /*08fc*/ 	.short	0x0100
        /*08fe*/ 	.byte	0x08
	.zero		1


	//   ....[10]....
        /*0900*/ 	.word	0x00000680
        /*0904*/ 	.word	0x000000ff
        /*0908*/ 	.word	0x00036870
        /*090c*/ 	.short	0x0100
        /*090e*/ 	.byte	0x06
	.zero		1


	//   ....[11]....
        /*0910*/ 	.word	0x00000690
        /*0914*/ 	.word	0x000000ff
        /*0918*/ 	.word	0x00036880
        /*091c*/ 	.short	0x0100
        /*091e*/ 	.byte	0x06
	.zero		1


	//   ....[12]....
        /*0920*/ 	.word	0x000006a0
        /*0924*/ 	.word	0x000000ff
        /*0928*/ 	.word	0x00036878
        /*092c*/ 	.short	0x0100
        /*092e*/ 	.byte	0x06
	.zero		1


	//   ....[13]....
        /*0930*/ 	.word	0x000006b0
        /*0934*/ 	.word	0x000000ff
        /*0938*/ 	.word	0x00036888
        /*093c*/ 	.short	0x0100
        /*093e*/ 	.byte	0x06
	.zero		1


	//   ....[14]....
        /*0940*/ 	.word	0x000007e0
        /*0944*/ 	.word	0x000000ff
        /*0948*/ 	.word	0x00036890
        /*094c*/ 	.short	0x0100
        /*094e*/ 	.byte	0x08
	.zero		1


	//   ....[15]....
        /*0950*/ 	.word	0x000007f0
        /*0954*/ 	.word	0x000000ff
        /*0958*/ 	.word	0x000368a0
        /*095c*/ 	.short	0x0100
        /*095e*/ 	.byte	0x08
	.zero		1


	//   ....[16]....
        /*0960*/ 	.word	0x00000800
        /*0964*/ 	.word	0x000000ff
        /*0968*/ 	.word	0x00036898
        /*096c*/ 	.short	0x0100
        /*096e*/ 	.byte	0x08
	.zero		1


	//   ....[17]....
        /*0970*/ 	.word	0x00000810
        /*0974*/ 	.word	0x000000ff
        /*0978*/ 	.word	0x000368a8
        /*097c*/ 	.short	0x0100
        /*097e*/ 	.byte	0x08
	.zero		1


	//   ....[18]....
        /*0980*/ 	.word	0x00000940
        /*0984*/ 	.word	0x000000ff
        /*0988*/ 	.word	0x000368b0
        /*098c*/ 	.short	0x0100
        /*098e*/ 	.byte	0x08
	.zero		1


	//   ....[19]....
        /*0990*/ 	.word	0x00000950
        /*0994*/ 	.word	0x000000ff
        /*0998*/ 	.word	0x000368c0
        /*099c*/ 	.short	0x0100
        /*099e*/ 	.byte	0x08
	.zero		1


	//   ....[20]....
        /*09a0*/ 	.word	0x00000960
        /*09a4*/ 	.word	0x000000ff
        /*09a8*/ 	.word	0x000368b8
        /*09ac*/ 	.short	0x0100
        /*09ae*/ 	.byte	0x08
	.zero		1


	//   ....[21]....
        /*09b0*/ 	.word	0x00000970
        /*09b4*/ 	.word	0x000000ff
        /*09b8*/ 	.word	0x000368c8
        /*09bc*/ 	.short	0x0100
        /*09be*/ 	.byte	0x08
	.zero		1


	//   ....[22]....
        /*09c0*/ 	.word	0x000037b0
        /*09c4*/ 	.word	0x0000002b
        /*09c8*/ 	.word	0x00036890
        /*09cc*/ 	.short	0x010a
        /*09ce*/ 	.byte	0x3f
	.zero		1


	//   ....[23]....
        /*09d0*/ 	.word	0x00006a50
        /*09d4*/ 	.word	0x0000002b
        /*09d8*/ 	.word	0x00036890
        /*09dc*/ 	.short	0x010a
        /*09de*/ 	.byte	0x3f
	.zero		1


	//   ....[24]....
        /*09e0*/ 	.word	0x00009a20
        /*09e4*/ 	.word	0x0000002b
        /*09e8*/ 	.word	0x00036890
        /*09ec*/ 	.short	0x010a
        /*09ee*/ 	.byte	0x3f
	.zero		1


	//   ....[25]....
        /*09f0*/ 	.word	0x00009df0
        /*09f4*/ 	.word	0x0000002c
        /*09f8*/ 	.word	0x00000000
        /*09fc*/ 	.short	0x0101
        /*09fe*/ 	.byte	0x3f
	.zero		1


	//   ....[26]....
        /*0a00*/ 	.word	0x00009e30
        /*0a04*/ 	.word	0x0000002b
        /*0a08*/ 	.word	0x000368b0
        /*0a0c*/ 	.short	0x010a
        /*0a0e*/ 	.byte	0x3f
	.zero		1


	//   ....[27]....
        /*0a10*/ 	.word	0x0000a4a0
        /*0a14*/ 	.word	0x0000002b
        /*0a18*/ 	.word	0x00000000
        /*0a1c*/ 	.short	0x0101
        /*0a1e*/ 	.byte	0x3f
	.zero		1


	//   ....[28]....
        /*0a20*/ 	.word	0x0000ab10
        /*0a24*/ 	.word	0x00000012
        /*0a28*/ 	.word	0x00036800
        /*0a2c*/ 	.short	0x010a
        /*0a2e*/ 	.byte	0x3f
	.zero		1


	//   ....[29]....
        /*0a30*/ 	.word	0x0000ab60
        /*0a34*/ 	.word	0x00000012
        /*0a38*/ 	.word	0x00036800
        /*0a3c*/ 	.short	0x010a
        /*0a3e*/ 	.byte	0x3f
	.zero		1


	//   ....[30]....
        /*0a40*/ 	.word	0x0000bf00
        /*0a44*/ 	.word	0x00000012
        /*0a48*/ 	.word	0x00036800
        /*0a4c*/ 	.short	0x010a
        /*0a4e*/ 	.byte	0x3f
	.zero		1


	//   ....[31]....
        /*0a50*/ 	.word	0x0000f060
        /*0a54*/ 	.word	0x00000012
        /*0a58*/ 	.word	0x00036800
        /*0a5c*/ 	.short	0x010a
        /*0a5e*/ 	.byte	0x3f
	.zero		1


	//   ....[32]....
        /*0a60*/ 	.word	0x00011920
        /*0a64*/ 	.word	0x00000000
        /*0a68*/ 	.word	0x00036830
        /*0a6c*/ 	.short	0x010a
        /*0a6e*/ 	.byte	0x3f
	.zero		1


	//   ....[33]....
        /*0a70*/ 	.word	0x000119a0
        /*0a74*/ 	.word	0x00000000
        /*0a78*/ 	.word	0x00036830
        /*0a7c*/ 	.short	0x010a
        /*0a7e*/ 	.byte	0x3f
	.zero		1


	//   ....[34]....
        /*0a80*/ 	.word	0x000158d0
        /*0a84*/ 	.word	0x00000000
        /*0a88*/ 	.word	0x00000000
        /*0a8c*/ 	.short	0x0101
        /*0a8e*/ 	.byte	0x3f
	.zero		1


	//   ....[35]....
        /*0a90*/ 	.word	0x000175c0
        /*0a94*/ 	.word	0x0000000d
        /*0a98*/ 	.word	0x00036830
        /*0a9c*/ 	.short	0x010a
        /*0a9e*/ 	.byte	0x3f
	.zero		1


	//   ....[36]....
        /*0aa0*/ 	.word	0x00017640
        /*0aa4*/ 	.word	0x0000000d
        /*0aa8*/ 	.word	0x00036830
        /*0aac*/ 	.short	0x010a
        /*0aae*/ 	.byte	0x3f
	.zero		1


	//   ....[37]....
        /*0ab0*/ 	.word	0x0001ad40
        /*0ab4*/ 	.word	0x0000000b
        /*0ab8*/ 	.word	0x00036850
        /*0abc*/ 	.short	0x010a
        /*0abe*/ 	.byte	0x3f
	.zero		1


	//   ....[38]....
        /*0ac0*/ 	.word	0x0001ad90
        /*0ac4*/ 	.word	0x0000000b
        /*0ac8*/ 	.word	0x00036850
        /*0acc*/ 	.short	0x010a
        /*0ace*/ 	.byte	0x3f
	.zero		1


	//   ....[39]....
        /*0ad0*/ 	.word	0x0001cfb0
        /*0ad4*/ 	.word	0x0000000d
        /*0ad8*/ 	.word	0x00000000
        /*0adc*/ 	.short	0x0101
        /*0ade*/ 	.byte	0x3f
	.zero		1


	//   ....[40]....
        /*0ae0*/ 	.word	0x0001d020
        /*0ae4*/ 	.word	0x0000000d
        /*0ae8*/ 	.word	0x00000000
        /*0aec*/ 	.short	0x0101
        /*0aee*/ 	.byte	0x3f
	.zero		1


	//   ....[41]....
        /*0af0*/ 	.word	0x0001d2c0
        /*0af4*/ 	.word	0x00000004
        /*0af8*/ 	.word	0x00036830
        /*0afc*/ 	.short	0x010a
        /*0afe*/ 	.byte	0x3f
	.zero		1


	//   ....[42]....
        /*0b00*/ 	.word	0x0001d340
        /*0b04*/ 	.word	0x00000004
        /*0b08*/ 	.word	0x00036830
        /*0b0c*/ 	.short	0x010a
        /*0b0e*/ 	.byte	0x3f
	.zero		1


	//   ....[43]....
        /*0b10*/ 	.word	0x00020a20
        /*0b14*/ 	.word	0x0000000b
        /*0b18*/ 	.word	0x00036850
        /*0b1c*/ 	.short	0x010a
        /*0b1e*/ 	.byte	0x3f
	.zero		1


	//   ....[44]....
        /*0b20*/ 	.word	0x00020a70
        /*0b24*/ 	.word	0x0000000b
        /*0b28*/ 	.word	0x00036850
        /*0b2c*/ 	.short	0x010a
        /*0b2e*/ 	.byte	0x3f
	.zero		1


	//   ....[45]....
        /*0b30*/ 	.word	0x00022200
        /*0b34*/ 	.word	0x0000000f
        /*0b38*/ 	.word	0x00000000
        /*0b3c*/ 	.short	0x0101
        /*0b3e*/ 	.byte	0x3f
	.zero		1


	//   ....[46]....
        /*0b40*/ 	.word	0x00022260
        /*0b44*/ 	.word	0x0000000b
        /*0b48*/ 	.word	0x00000000
        /*0b4c*/ 	.short	0x0101
        /*0b4e*/ 	.byte	0x3f
	.zero		1


	//   ....[47]....
        /*0b50*/ 	.word	0x00022d10
        /*0b54*/ 	.word	0x0000000d
        /*0b58*/ 	.word	0x00036850
        /*0b5c*/ 	.short	0x010a
        /*0b5e*/ 	.byte	0x3f
	.zero		1


	//   ....[48]....
        /*0b60*/ 	.word	0x00022db0
        /*0b64*/ 	.word	0x0000000d
        /*0b68*/ 	.word	0x00036850
        /*0b6c*/ 	.short	0x010a
        /*0b6e*/ 	.byte	0x3f
	.zero		1


	//   ....[49]....
        /*0b70*/ 	.word	0x000232f0
        /*0b74*/ 	.word	0x0000000b
        /*0b78*/ 	.word	0x00000000
        /*0b7c*/ 	.short	0x0101
        /*0b7e*/ 	.byte	0x3f
	.zero		1


	//   ....[50]....
        /*0b80*/ 	.word	0x00024bb0
        /*0b84*/ 	.word	0x00000000
        /*0b88*/ 	.word	0x00000000
        /*0b8c*/ 	.short	0x0101
        /*0b8e*/ 	.byte	0x3f
	.zero		1


	//   ....[51]....
        /*0b90*/ 	.word	0x000271f0
        /*0b94*/ 	.word	0x00000009
        /*0b98*/ 	.word	0x00036820
        /*0b9c*/ 	.short	0x010a
        /*0b9e*/ 	.byte	0x3f
	.zero		1


	//   ....[52]....
        /*0ba0*/ 	.word	0x00027280
        /*0ba4*/ 	.word	0x00000005
        /*0ba8*/ 	.word	0x000368a0
        /*0bac*/ 	.short	0x010a
        /*0bae*/ 	.byte	0x3f
	.zero		1


	//   ....[53]....
        /*0bb0*/ 	.word	0x00027500
        /*0bb4*/ 	.word	0x00000005
        /*0bb8*/ 	.word	0x000368c0
        /*0bbc*/ 	.short	0x010a
        /*0bbe*/ 	.byte	0x3f
	.zero		1


	//   ....[54]....
        /*0bc0*/ 	.word	0x000278a0
        /*0bc4*/ 	.word	0x00000006
        /*0bc8*/ 	.word	0x000368a0
        /*0bcc*/ 	.short	0x010a
        /*0bce*/ 	.byte	0x3f
	.zero		1


	//   ....[55]....
        /*0bd0*/ 	.word	0x00027b00
        /*0bd4*/ 	.word	0x00000006
        /*0bd8*/ 	.word	0x000368c0
        /*0bdc*/ 	.short	0x010a
        /*0bde*/ 	.byte	0x3f
	.zero		1


	//   ....[56]....
        /*0be0*/ 	.word	0x00028a30
        /*0be4*/ 	.word	0x00000007
        /*0be8*/ 	.word	0x00036840
        /*0bec*/ 	.short	0x010a
        /*0bee*/ 	.byte	0x3f
	.zero		1


	//   ....[57]....
        /*0bf0*/ 	.word	0x00028fe0
        /*0bf4*/ 	.word	0x0000000a
        /*0bf8*/ 	.word	0x00036820
        /*0bfc*/ 	.short	0x010a
        /*0bfe*/ 	.byte	0x3f
	.zero		1


	//   ....[58]....
        /*0c00*/ 	.word	0x000292f0
        /*0c04*/ 	.word	0x00000007
        /*0c08*/ 	.word	0x00036840
        /*0c0c*/ 	.short	0x010a
        /*0c0e*/ 	.byte	0x3f
	.zero		1


	//   ....[59]....
        /*0c10*/ 	.word	0x000295f0
        /*0c14*/ 	.word	0x00000008
        /*0c18*/ 	.word	0x00000060
        /*0c1c*/ 	.short	0x010a
        /*0c1e*/ 	.byte	0x3f
	.zero		1


	//   ....[60]....
        /*0c20*/ 	.word	0x00029c00
        /*0c24*/ 	.word	0x00000002
        /*0c28*/ 	.word	0x00036840
        /*0c2c*/ 	.short	0x010a
        /*0c2e*/ 	.byte	0x3f
	.zero		1


	//   ....[61]....
        /*0c30*/ 	.word	0x00029f00
        /*0c34*/ 	.word	0x00000003
        /*0c38*/ 	.word	0x00000060
        /*0c3c*/ 	.short	0x010a
        /*0c3e*/ 	.byte	0x3f
	.zero		1


	//   ....[62]....
        /*0c40*/ 	.word	0x0002a420
        /*0c44*/ 	.word	0x00000002
        /*0c48*/ 	.word	0x00036840
        /*0c4c*/ 	.short	0x010a
        /*0c4e*/ 	.byte	0x3f
	.zero		1


	//   ....[63]....
        /*0c50*/ 	.word	0x0002a730
        /*0c54*/ 	.word	0x00000002
        /*0c58*/ 	.word	0x00000060
        /*0c5c*/ 	.short	0x010a
        /*0c5e*/ 	.byte	0x3f
	.zero		1


	//   ....[64]....
        /*0c60*/ 	.word	0x0002abe0
        /*0c64*/ 	.word	0x00000003
        /*0c68*/ 	.word	0x00036860
        /*0c6c*/ 	.short	0x010a
        /*0c6e*/ 	.byte	0x3f
	.zero		1


	//   ....[65]....
        /*0c70*/ 	.word	0x0002bc20
        /*0c74*/ 	.word	0x00000000
        /*0c78*/ 	.word	0x00036820
        /*0c7c*/ 	.short	0x010a
        /*0c7e*/ 	.byte	0x3f
	.zero		1


	//   ....[66]....
        /*0c80*/ 	.word	0x0002bdf0
        /*0c84*/ 	.word	0x00000006
        /*0c88*/ 	.word	0x00000000
        /*0c8c*/ 	.short	0x010a
        /*0c8e*/ 	.byte	0x3f
	.zero		1


	//   ....[67]....
        /*0c90*/ 	.word	0x0002be60
        /*0c94*/ 	.word	0x00000007
        /*0c98*/ 	.word	0x00000000
        /*0c9c*/ 	.short	0x010a
        /*0c9e*/ 	.byte	0x3f
	.zero		1


	//   ....[68]....
        /*0ca0*/ 	.word	0x0002bed0
        /*0ca4*/ 	.word	0x00000004
        /*0ca8*/ 	.word	0x00000000
        /*0cac*/ 	.short	0x010a
        /*0cae*/ 	.byte	0x3f
	.zero		1


	//   ....[69]....
        /*0cb0*/ 	.word	0x0002bf00
        /*0cb4*/ 	.word	0x00000003
        /*0cb8*/ 	.word	0x00000000
        /*0cbc*/ 	.short	0x010a
        /*0cbe*/ 	.byte	0x3f
	.zero		1


	//   ....[70]....
        /*0cc0*/ 	.word	0x0002bf60
        /*0cc4*/ 	.word	0x0000002b
        /*0cc8*/ 	.word	0x00036890
        /*0ccc*/ 	.short	0x010a
        /*0cce*/ 	.byte	0x3f
	.zero		1


	//   ....[71]....
        /*0cd0*/ 	.word	0x0002bfb0
        /*0cd4*/ 	.word	0x0000002b
        /*0cd8*/ 	.word	0x00036890
        /*0cdc*/ 	.short	0x010a
        /*0cde*/ 	.byte	0x3f
	.zero		1


	//   ....[72]....
        /*0ce0*/ 	.word	0x0002c000
        /*0ce4*/ 	.word	0x0000002b
        /*0ce8*/ 	.word	0x00036890
        /*0cec*/ 	.short	0x010a
        /*0cee*/ 	.byte	0x3f
	.zero		1


	//   ....[73]....
        /*0cf0*/ 	.word	0x0002c050
        /*0cf4*/ 	.word	0x0000002b
        /*0cf8*/ 	.word	0x000368b0
        /*0cfc*/ 	.short	0x010a
        /*0cfe*/ 	.byte	0x3f
	.zero		1


	//   ....[74]....
        /*0d00*/ 	.word	0x0002c5a0
        /*0d04*/ 	.word	0x00000012
        /*0d08*/ 	.word	0x00036800
        /*0d0c*/ 	.short	0x010a
        /*0d0e*/ 	.byte	0x3f
	.zero		1


	//   ....[75]....
        /*0d10*/ 	.word	0x0002caf0
        /*0d14*/ 	.word	0x00000012
        /*0d18*/ 	.word	0x00036800
        /*0d1c*/ 	.short	0x010a
        /*0d1e*/ 	.byte	0x3f
	.zero		1


	//   ....[76]....
        /*0d20*/ 	.word	0x0002cb40
        /*0d24*/ 	.word	0x00000000
        /*0d28*/ 	.word	0x00036830
        /*0d2c*/ 	.short	0x010a
        /*0d2e*/ 	.byte	0x3f
	.zero		1


	//   ....[77]....
        /*0d30*/ 	.word	0x0002cb90
        /*0d34*/ 	.word	0x0000000d
        /*0d38*/ 	.word	0x00036830
        /*0d3c*/ 	.short	0x010a
        /*0d3e*/ 	.byte	0x3f
	.zero		1


	//   ....[78]....
        /*0d40*/ 	.word	0x0002cbe0
        /*0d44*/ 	.word	0x0000000b
        /*0d48*/ 	.word	0x00036850
        /*0d4c*/ 	.short	0x010a
        /*0d4e*/ 	.byte	0x3f
	.zero		1


	//   ....[79]....
        /*0d50*/ 	.word	0x0002cc30
        /*0d54*/ 	.word	0x00000004
        /*0d58*/ 	.word	0x00036830
        /*0d5c*/ 	.short	0x010a
        /*0d5e*/ 	.byte	0x3f
	.zero		1


	//   ....[80]....
        /*0d60*/ 	.word	0x0002cc80
        /*0d64*/ 	.word	0x0000000b
        /*0d68*/ 	.word	0x00036850
        /*0d6c*/ 	.short	0x010a
        /*0d6e*/ 	.byte	0x3f
	.zero		1


	//   ....[81]....
        /*0d70*/ 	.word	0x0002ccd0
        /*0d74*/ 	.word	0x0000000d
        /*0d78*/ 	.word	0x00036850
        /*0d7c*/ 	.short	0x010a
        /*0d7e*/ 	.byte	0x3f
	.zero		1


	//   ....[82]....
        /*0d80*/ 	.word	0x0002ce70
        /*0d84*/ 	.word	0x00000009
        /*0d88*/ 	.word	0x00036820
        /*0d8c*/ 	.short	0x010a
        /*0d8e*/ 	.byte	0x3f
	.zero		1


	//   ....[83]....
        /*0d90*/ 	.word	0x0002cec0
        /*0d94*/ 	.word	0x00000005
        /*0d98*/ 	.word	0x000368a0
        /*0d9c*/ 	.short	0x010a
        /*0d9e*/ 	.byte	0x3f
	.zero		1


	//   ....[84]....
        /*0da0*/ 	.word	0x0002cf10
        /*0da4*/ 	.word	0x00000005
        /*0da8*/ 	.word	0x000368c0
        /*0dac*/ 	.short	0x010a
        /*0dae*/ 	.byte	0x3f
	.zero		1


	//   ....[85]....
        /*0db0*/ 	.word	0x0002cf60
        /*0db4*/ 	.word	0x00000006
        /*0db8*/ 	.word	0x000368a0
        /*0dbc*/ 	.short	0x010a
        /*0dbe*/ 	.byte	0x3f
	.zero		1


	//   ....[86]....
        /*0dc0*/ 	.word	0x0002cfb0
        /*0dc4*/ 	.word	0x00000006
        /*0dc8*/ 	.word	0x000368c0
        /*0dcc*/ 	.short	0x010a
        /*0dce*/ 	.byte	0x3f
	.zero		1


	//   ....[87]....
        /*0dd0*/ 	.word	0x0002d150
        /*0dd4*/ 	.word	0x00000007
        /*0dd8*/ 	.word	0x00036840
        /*0ddc*/ 	.short	0x010a
        /*0dde*/ 	.byte	0x3f
	.zero		1


	//   ....[88]....
        /*0de0*/ 	.word	0x0002d1d0
        /*0de4*/ 	.word	0x00000003
        /*0de8*/ 	.word	0x00036820
        /*0dec*/ 	.short	0x010a
        /*0dee*/ 	.byte	0x3f
	.zero		1


	//   ....[89]....
        /*0df0*/ 	.word	0x0002d220
        /*0df4*/ 	.word	0x00000007
        /*0df8*/ 	.word	0x00036840
        /*0dfc*/ 	.short	0x010a
        /*0dfe*/ 	.byte	0x3f
	.zero		1


	//   ....[90]....
        /*0e00*/ 	.word	0x0002d270
        /*0e04*/ 	.word	0x00000008
        /*0e08*/ 	.word	0x00000060
        /*0e0c*/ 	.short	0x010a
        /*0e0e*/ 	.byte	0x3f
	.zero		1


	//   ....[91]....
        /*0e10*/ 	.word	0x0002d2c0
        /*0e14*/ 	.word	0x00000002
        /*0e18*/ 	.word	0x00036840
        /*0e1c*/ 	.short	0x010a
        /*0e1e*/ 	.byte	0x3f
	.zero		1


	//   ....[92]....
        /*0e20*/ 	.word	0x0002d310
        /*0e24*/ 	.word	0x00000003
        /*0e28*/ 	.word	0x00000060
        /*0e2c*/ 	.short	0x010a
        /*0e2e*/ 	.byte	0x3f
	.zero		1


	//   ....[93]....
        /*0e30*/ 	.word	0x0002d360
        /*0e34*/ 	.word	0x00000002
        /*0e38*/ 	.word	0x00036840
        /*0e3c*/ 	.short	0x010a
        /*0e3e*/ 	.byte	0x3f
	.zero		1


	//   ....[94]....
        /*0e40*/ 	.word	0x0002d3b0
        /*0e44*/ 	.word	0x00000002
        /*0e48*/ 	.word	0x00000060
        /*0e4c*/ 	.short	0x010a
        /*0e4e*/ 	.byte	0x3f
	.zero		1


	//   ....[95]....
        /*0e50*/ 	.word	0x0002d400
        /*0e54*/ 	.word	0x00000003
        /*0e58*/ 	.word	0x00036860
        /*0e5c*/ 	.short	0x010a
        /*0e5e*/ 	.byte	0x3f
	.zero		1


	//   ....[96]....
        /*0e60*/ 	.word	0x0002ddc0
        /*0e64*/ 	.word	0x00000000
        /*0e68*/ 	.word	0x00036820
        /*0e6c*/ 	.short	0x010a
        /*0e6e*/ 	.byte	0x3f
	.zero		1


	//   ....[97]....
        /*0e70*/ 	.word	0x0002df60
        /*0e74*/ 	.word	0x00000006
        /*0e78*/ 	.word	0x00000000
        /*0e7c*/ 	.short	0x010a
        /*0e7e*/ 	.byte	0x3f
	.zero		1


	//   ....[98]....
        /*0e80*/ 	.word	0x0002dfb0
        /*0e84*/ 	.word	0x00000007
        /*0e88*/ 	.word	0x00000000
        /*0e8c*/ 	.short	0x010a
        /*0e8e*/ 	.byte	0x3f
	.zero		1


	//   ....[99]....
        /*0e90*/ 	.word	0x0002e000
        /*0e94*/ 	.word	0x00000004
        /*0e98*/ 	.word	0x00000000
        /*0e9c*/ 	.short	0x010a
        /*0e9e*/ 	.byte	0x3f
	.zero		1


	//----- nvinfo : EIATTR_NUM_MBARRIERS
	.align		4
.L_363:
        /*0ea0*/ 	.byte	0x03, 0x38
        /*0ea2*/ 	.short	0x0016


	//----- nvinfo : EIATTR_EXIT_INSTR_OFFSETS
	.align		4
        /*0ea4*/ 	.byte	0x04, 0x1c
        /*0ea6*/ 	.short	(.L_365 - .L_364)


	//   ....[0]....
.L_364:
        /*0ea8*/ 	.word	0x0002bf50


	//----- nvinfo : EIATTR_MAX_THREADS
	.align		4
.L_365:
        /*0eac*/ 	.byte	0x04, 0x05
        /*0eae*/ 	.short	(.L_367 - .L_366)
.L_366:
        /*0eb0*/ 	.word	0x00000180
        /*0eb4*/ 	.word	0x00000001
        /*0eb8*/ 	.word	0x00000001


	//----- nvinfo : EIATTR_CRS_STACK_SIZE
	.align		4
.L_367:
        /*0ebc*/ 	.byte	0x04, 0x1e
        /*0ebe*/ 	.short	(.L_369 - .L_368)
.L_368:
        /*0ec0*/ 	.word	0x00000000


	//----- nvinfo : EIATTR_CBANK_PARAM_SIZE
	.align		4
.L_369:
        /*0ec4*/ 	.byte	0x03, 0x19
        /*0ec6*/ 	.short	0x0a70


	//----- nvinfo : EIATTR_PARAM_CBANK
	.align		4
        /*0ec8*/ 	.byte	0x04, 0x0a
        /*0eca*/ 	.short	(.L_371 - .L_370)
	.align		4
.L_370:
        /*0ecc*/ 	.word	index@(.nv.constant0._ZN7cutlass13device_kernelIN5flash11enable_sm90INS1_16FlashAttnFwdSm90INS1_25CollectiveMainloopFwdSm90ILi2EN4cute5tupleIJNS5_1CILi1EEES8_S8_EEENS6_IJNS7_ILi128EEENS7_ILi112EEENS7_ILi192EEEEEELi192ENS_6half_tEfNS_4arch4Sm90ELb1ELb0ELb1ELb1ELb0ELb1ELb0ELb1ELb1ELb0ELb0ELb0EEENS1_21CollectiveEpilogueFwdINS6_IJSA_SC_SB_EEES9_SE_SG_Li256ELb1ELb0ELb0ELb0EEENS1_36VarlenDynamicPersistentTileSchedulerILi128ELi112ELi256ELi32ELb0ELb0ELb1ELb1ELb1ELb1EEEEEEEEEvNT_6ParamsE)
        /*0ed0*/ 	.short	0x0210
        /*0ed2*/ 	.short	0x0a70


	//----- nvinfo : EIATTR_SW_WAR
	.align		4
.L_371:
        /*0ed4*/ 	.byte	0x04, 0x36
        /*0ed6*/ 	.short	(.L_373 - .L_372)
.L_372:
        /*0ed8*/ 	.word	0x00000008
.L_373:


//--------------------- .nv.callgraph             --------------------------
	.section	.nv.callgraph,"",@"SHT_CUDA_CALLGRAPH"
	.align	4
	.sectionentsize	8
	.align		4
        /*0000*/ 	.word	0x00000000
	.align		4
        /*0004*/ 	.word	0xffffffff
	.align		4
        /*0008*/ 	.word	index@(_ZN7cutlass13device_kernelIN5flash11enable_sm90INS1_16FlashAttnFwdSm90INS1_25CollectiveMainloopFwdSm90ILi2EN4cute5tupleIJNS5_1CILi1EEES8_S8_EEENS6_IJNS7_ILi128EEENS7_ILi112EEENS7_ILi192EEEEEELi192ENS_6half_tEfNS_4arch4Sm90ELb0ELb0ELb1ELb0ELb0ELb0ELb0ELb1ELb1ELb0ELb0ELb0EEENS1_21CollectiveEpilogueFwdINS6_IJSA_SC_SB_EEES9_SE_SG_Li256ELb0ELb0ELb0ELb0EEENS1_29StaticPersistentTileSchedulerILb0EEEEEEEEEvNT_6ParamsE)
	.align		4
        /*000c*/ 	.word	index@(__assertfail)
	.align		4
        /*0010*/ 	.word	index@(_ZN7cutlass13device_kernelIN5flash11enable_sm90INS1_16FlashAttnFwdSm90INS1_25CollectiveMainloopFwdSm90ILi2EN4cute5tupleIJNS5_1CILi2EEENS7_ILi1EEES9_EEENS6_IJNS7_ILi128EEENS7_ILi112EEENS7_ILi192EEEEEELi192ENS_6half_tEfNS_4arch4Sm90ELb0ELb0ELb1ELb0ELb0ELb0ELb0ELb1ELb1ELb0ELb0ELb0EEENS1_21CollectiveEpilogueFwdINS6_IJSB_SD_SC_EEESA_SF_SH_Li256ELb0ELb0ELb0ELb0EEENS1_29StaticPersistentTileSchedulerILb0EEEEEEEEEvNT_6ParamsE)
	.align		4
        /*0014*/ 	.word	index@(__assertfail)
	.align		4
        /*0018*/ 	.word	index@(_ZN7cutlass13device_kernelIN5flash11enable_sm90INS1_16FlashAttnFwdSm90INS1_25CollectiveMainloopFwdSm90ILi2EN4cute5tupleIJNS5_1CILi1EEES8_S8_EEENS6_IJNS7_ILi128EEENS7_ILi112EEENS7_ILi192EEEEEELi192ENS_6half_tEfNS_4arch4Sm90ELb0ELb0ELb1ELb1ELb0ELb0ELb0ELb1ELb1ELb0ELb0ELb0EEENS1_21CollectiveEpilogueFwdINS6_IJSA_SC_SB_EEES9_SE_SG_Li256ELb1ELb0ELb0ELb0EEENS1_36VarlenDynamicPersistentTileSchedulerILi128ELi112ELi256ELi32ELb0ELb0ELb1ELb0ELb1ELb1EEEEEEEEEvNT_6ParamsE)
	.align		4
        /*001c*/ 	.word	index@(__assertfail)
	.align		4
        /*0020*/ 	.word	index@(_ZN7cutlass13device_kernelIN5flash11enable_sm90INS1_16FlashAttnFwdSm90INS1_25CollectiveMainloopFwdSm90ILi2EN4cute5tupleIJNS5_1CILi1EEES8_S8_EEENS6_IJNS7_ILi128EEENS7_ILi112EEENS7_ILi192EEEEEELi192ENS_6half_tEfNS_4arch4Sm90ELb0ELb0ELb1ELb1ELb0ELb1ELb0ELb1ELb1ELb0ELb0ELb0EEENS1_21CollectiveEpilogueFwdINS6_IJSA_SC_SB_EEES9_SE_SG_Li256ELb1ELb0ELb0ELb0EEENS1_36VarlenDynamicPersistentTileSchedulerILi128ELi112ELi256ELi32ELb0ELb0ELb1ELb0ELb1ELb1EEEEEEEEEvNT_6ParamsE)
	.align		4
        /*0024*/ 	.word	index@(__assertfail)
	.align		4
        /*0028*/ 	.word	index@(_ZN7cutlass13device_kernelIN5flash11enable_sm90INS1_16FlashAttnFwdSm90INS1_25CollectiveMainloopFwdSm90ILi2EN4cute5tupleIJNS5_1CILi1EEES8_S8_EEENS6_IJNS7_ILi128EEENS7_ILi96EEENS7_ILi192EEEEEELi192ENS_6half_tEfNS_4arch4Sm90ELb0ELb1ELb1ELb0ELb0ELb0ELb0ELb1ELb1ELb0ELb0ELb0EEENS1_21CollectiveEpilogueFwdINS6_IJSA_SC_SB_EEES9_SE_SG_Li256ELb0ELb0ELb0ELb0EEENS1_30DynamicPersistentTileSchedulerILi256ELi32ELb0ELb0ELb1EEEEEEEEEvNT_6ParamsE)
	.align		4
        /*002c*/ 	.word	index@(__assertfail)
	.align		4
        /*0030*/ 	.word	index@(_ZN7cutlass13device_kernelIN5flash11enable_sm90INS1_16FlashAttnFwdSm90INS1_25CollectiveMainloopFwdSm90ILi2EN4cute5tupleIJNS5_1CILi1EEES8_S8_EEENS6_IJNS7_ILi128EEENS7_ILi96EEENS7_ILi192EEEEEELi192ENS_6half_tEfNS_4arch4Sm90ELb0ELb1ELb1ELb1ELb0ELb0ELb0ELb1ELb1ELb0ELb0ELb0EEENS1_21CollectiveEpilogueFwdINS6_IJSA_SC_SB_EEES9_SE_SG_Li256ELb1ELb0ELb0ELb0EEENS1_36VarlenDynamicPersistentTileSchedulerILi128ELi96ELi256ELi32ELb0ELb0ELb1ELb1ELb0ELb1EEEEEEEEEvNT_6ParamsE)
	.align		4
        /*0034*/ 	.word	index@(__assertfail)
	.align		4
        /*0038*/ 	.word	index@(_ZN7cutlass13device_kernelIN5flash11enable_sm90INS1_16FlashAttnFwdSm90INS1_25CollectiveMainloopFwdSm90ILi2EN4cute5tupleIJNS5_1CILi1EEES8_S8_EEENS6_IJNS7_ILi128EEENS7_ILi96EEENS7_ILi192EEEEEELi192ENS_6half_tEfNS_4arch4Sm90ELb0ELb1ELb1ELb1ELb0ELb1ELb0ELb1ELb1ELb0ELb0ELb0EEENS1_21CollectiveEpilogueFwdINS6_IJSA_SC_SB_EEES9_SE_SG_Li256ELb1ELb0ELb0ELb0EEENS1_36VarlenDynamicPersistentTileSchedulerILi128ELi96ELi256ELi32ELb0ELb0ELb1ELb1ELb0ELb1EEEEEEEEEvNT_6ParamsE)
	.align		4
        /*003c*/ 	.word	index@(__assertfail)
	.align		4
        /*0040*/ 	.word	index@(_ZN7cutlass13device_kernelIN5flash11enable_sm90INS1_16FlashAttnFwdSm90INS1_25CollectiveMainloopFwdSm90ILi2EN4cute5tupleIJNS5_1CILi1EEES8_S8_EEENS6_IJNS7_ILi128EEENS7_ILi112EEENS7_ILi192EEEEEELi192ENS_6half_tEfNS_4arch4Sm90ELb1ELb0ELb1ELb0ELb0ELb0ELb0ELb1ELb1ELb0ELb0ELb0EEENS1_21CollectiveEpilogueFwdINS6_IJSA_SC_SB_EEES9_SE_SG_Li256ELb0ELb0ELb0ELb0EEENS1_30DynamicPersistentTileSchedulerILi256ELi32ELb0ELb0ELb1EEEEEEEEEvNT_6ParamsE)
	.align		4
        /*0044*/ 	.word	index@(__assertfail)
	.align		4
        /*0048*/ 	.word	index@(_ZN7cutlass13device_kernelIN5flash11enable_sm90INS1_16FlashAttnFwdSm90INS1_25CollectiveMainloopFwdSm90ILi2EN4cute5tupleIJNS5_1CILi1EEES8_S8_EEENS6_IJNS7_ILi128EEENS7_ILi112EEENS7_ILi192EEEEEELi192ENS_6half_tEfNS_4arch4Sm90ELb1ELb0ELb1ELb1ELb0ELb0ELb0ELb1ELb1ELb0ELb0ELb0EEENS1_21CollectiveEpilogueFwdINS6_IJSA_SC_SB_EEES9_SE_SG_Li256ELb1ELb0ELb0ELb0EEENS1_36VarlenDynamicPersistentTileSchedulerILi128ELi112ELi256ELi32ELb0ELb0ELb1ELb1ELb1ELb1EEEEEEEEEvNT_6ParamsE)
	.align		4
        /*004c*/ 	.word	index@(__assertfail)
	.align		4
        /*0050*/ 	.word	index@(_ZN7cutlass13device_kernelIN5flash11enable_sm90INS1_16FlashAttnFwdSm90INS1_25CollectiveMainloopFwdSm90ILi2EN4cute5tupleIJNS5_1CILi1EEES8_S8_EEENS6_IJNS7_ILi128EEENS7_ILi112EEENS7_ILi192EEEEEELi192ENS_6half_tEfNS_4arch4Sm90ELb1ELb0ELb1ELb1ELb0ELb1ELb0ELb1ELb1ELb0ELb0ELb0EEENS1_21CollectiveEpilogueFwdINS6_IJSA_SC_SB_EEES9_SE_SG_Li256ELb1ELb0ELb0ELb0EEENS1_36VarlenDynamicPersistentTileSchedulerILi128ELi112ELi256ELi32ELb0ELb0ELb1ELb1ELb1ELb1EEEEEEEEEvNT_6ParamsE)
	.align		4
        /*0054*/ 	.word	index@(__assertfail)
	.align		4
        /*0058*/ 	.word	0x00000000
	.align		4
        /*005c*/ 	.word	0xfffffffe
	.align		4
        /*0060*/ 	.word	0x00000000
	.align		4
        /*0064*/ 	.word	0xfffffffd
	.align		4
        /*0068*/ 	.word	0x00000000
	.align		4
        /*006c*/ 	.word	0xfffffffc


//--------------------- .nv.constant4             --------------------------
	.section	.nv.constant4,"a",@progbits
	.align	8
	.align		8
.nv.constant4:
        /*0000*/ 	.dword	__assertfail
	.align		8
        /*0008*/ 	.dword	__unnamed_1
	.align		8
        /*0010*/ 	.dword	__unnamed_2
	.align		8
        /*0018*/ 	.dword	__unnamed_3
	.align		8
        /*0020*/ 	.dword	__unnamed_4
	.align		8
        /*0028*/ 	.dword	__unnamed_5
	.align		8
        /*0030*/ 	.dword	__unnamed_6
	.align		8
        /*0038*/ 	.dword	__unnamed_7
	.align		8
        /*0040*/ 	.dword	__unnamed_8
	.align		8
        /*0048*/ 	.dword	__unnamed_9
	.align		8
        /*0050*/ 	.dword	_ZN74_INTERNAL_0f67f349_38_flash_fwd_hdim192_fp16_softcap_sm90_cu_1f2e7571_32024cuda3std3__45__cpo5beginE
	.align		8
        /*0058*/ 	.dword	_ZN74_INTERNAL_0f67f349_38_flash_fwd_hdim192_fp16_softcap_sm90_cu_1f2e7571_32024cuda3std3__45__cpo3endE
	.align		8
        /*0060*/ 	.dword	_ZN74_INTERNAL_0f67f349_38_flash_fwd_hdim192_fp16_softcap_sm90_cu_1f2e7571_32024cuda3std3__45__cpo6cbeginE
	.align		8
        /*0068*/ 	.dword	_ZN74_INTERNAL_0f67f349_38_flash_fwd_hdim192_fp16_softcap_sm90_cu_1f2e7571_32024cuda3std3__45__cpo4cendE
	.align		8
        /*0070*/ 	.dword	_ZN74_INTERNAL_0f67f349_38_flash_fwd_hdim192_fp16_softcap_sm90_cu_1f2e7571_32024cuda3std3__476_GLOBAL__N__0f67f349_38_flash_fwd_hdim192_fp16_softcap_sm90_cu_1f2e7571_32026ignoreE
	.align		8
        /*0078*/ 	.dword	_ZN74_INTERNAL_0f67f349_38_flash_fwd_hdim192_fp16_softcap_sm90_cu_1f2e7571_32024cuda3std3__419piecewise_constructE
	.align		8
        /*0080*/ 	.dword	_ZN74_INTERNAL_0f67f349_38_flash_fwd_hdim192_fp16_softcap_sm90_cu_1f2e7571_32024cuda3std3__48in_placeE
	.align		8
        /*0088*/ 	.dword	_ZN74_INTERNAL_0f67f349_38_flash_fwd_hdim192_fp16_softcap_sm90_cu_1f2e7571_32024cuda3std6ranges3__45__cpo4swapE
	.align		8
        /*0090*/ 	.dword	_ZN74_INTERNAL_0f67f349_38_flash_fwd_hdim192_fp16_softcap_sm90_cu_1f2e7571_32024cuda3std6ranges3__45__cpo9iter_moveE
	.align		8
        /*0098*/ 	.dword	_ZN74_INTERNAL_0f67f349_38_flash_fwd_hdim192_fp16_softcap_sm90_cu_1f2e7571_32024cute7productE
	.align		8
        /*00a0*/ 	.dword	_ZN74_INTERNAL_0f67f349_38_flash_fwd_hdim192_fp16_softcap_sm90_cu_1f2e7571_32024cute1_E
	.align		8
        /*00a8*/ 	.dword	$str$23
	.align		8
        /*00b0*/ 	.dword	$str$24


//--------------------- .text._ZN7cutlass13device_kernelIN5flash11enable_sm90INS1_16FlashAttnFwdSm90INS1_25CollectiveMainloopFwdSm90ILi2EN4cute5tupleIJNS5_1CILi1EEES8_S8_EEENS6_IJNS7_ILi128EEENS7_ILi112EEENS7_ILi192EEEEEELi192ENS_6half_tEfNS_4arch4Sm90ELb0ELb0ELb1ELb0ELb0ELb0ELb0ELb1ELb1ELb0ELb0ELb0EEENS1_21CollectiveEpilogueFwdINS6_IJSA_SC_SB_EEES9_SE_SG_Li256ELb0ELb0ELb0ELb0EEENS1_29StaticPersistentTileSchedulerILb0EEEEEEEEEvNT_6ParamsE --------------------------
	.section	.text._ZN7cutlass13device_kernelIN5flash11enable_sm90INS1_16FlashAttnFwdSm90INS1_25CollectiveMainloopFwdSm90ILi2EN4cute5tupleIJNS5_1CILi1EEES8_S8_EEENS6_IJNS7_ILi128EEENS7_ILi112EEENS7_ILi192EEEEEELi192ENS_6half_tEfNS_4arch4Sm90ELb0ELb0ELb1ELb0ELb0ELb0ELb0ELb1ELb1ELb0ELb0ELb0EEENS1_21CollectiveEpilogueFwdINS6_IJSA_SC_SB_EEES9_SE_SG_Li256ELb0ELb0ELb0ELb0EEENS1_29StaticPersistentTileSchedulerILb0EEEEEEEEEvNT_6ParamsE,"ax",@progbits
	.align	128
.text._ZN7cutlass13device_kernelIN5flash11enable_sm90INS1_16FlashAttnFwdSm90INS1_25CollectiveMainloopFwdSm90ILi2EN4cute5tupleIJNS5_1CILi1EEES8_S8_EEENS6_IJNS7_ILi128EEENS7_ILi112EEENS7_ILi192EEEEEELi192ENS_6half_tEfNS_4arch4Sm90ELb0ELb0ELb1ELb0ELb0ELb0ELb0ELb1ELb1ELb0ELb0ELb0EEENS1_21CollectiveEpilogueFwdINS6_IJSA_SC_SB_EEES9_SE_SG_Li256ELb0ELb0ELb0ELb0EEENS1_29StaticPersistentTileSchedulerILb0EEEEEEEEEvNT_6ParamsE:
        .type           _ZN7cutlass13device_kernelIN5flash11enable_sm90INS1_16FlashAttnFwdSm90INS1_25CollectiveMainloopFwdSm90ILi2EN4cute5tupleIJNS5_1CILi1EEES8_S8_EEENS6_IJNS7_ILi128EEENS7_ILi112EEENS7_ILi192EEEEEELi192ENS_6half_tEfNS_4arch4Sm90ELb0ELb0ELb1ELb0ELb0ELb0ELb0ELb1ELb1ELb0ELb0ELb0EEENS1_21CollectiveEpilogueFwdINS6_IJSA_SC_SB_EEES9_SE_SG_Li256ELb0ELb0ELb0ELb0EEENS1_29StaticPersistentTileSchedulerILb0EEEEEEEEEvNT_6ParamsE,@function
        .size           _ZN7cutlass13device_kernelIN5flash11enable_sm90INS1_16FlashAttnFwdSm90INS1_25CollectiveMainloopFwdSm90ILi2EN4cute5tupleIJNS5_1CILi1EEES8_S8_EEENS6_IJNS7_ILi128EEENS7_ILi112EEENS7_ILi192EEEEEELi192ENS_6half_tEfNS_4arch4Sm90ELb0ELb0ELb1ELb0ELb0ELb0ELb0ELb1ELb1ELb0ELb0ELb0EEENS1_21CollectiveEpilogueFwdINS6_IJSA_SC_SB_EEES9_SE_SG_Li256ELb0ELb0ELb0ELb0EEENS1_29StaticPersistentTileSchedulerILb0EEEEEEEEEvNT_6ParamsE,(.L_x_2655 - _ZN7cutlass13device_kernelIN5flash11enable_sm90INS1_16FlashAttnFwdSm90INS1_25CollectiveMainloopFwdSm90ILi2EN4cute5tupleIJNS5_1CILi1EEES8_S8_EEENS6_IJNS7_ILi128EEENS7_ILi112EEENS7_ILi192EEEEEELi192ENS_6half_tEfNS_4arch4Sm90ELb0ELb0ELb1ELb0ELb0ELb0ELb0ELb1ELb1ELb0ELb0ELb0EEENS1_21CollectiveEpilogueFwdINS6_IJSA_SC_SB_EEES9_SE_SG_Li256ELb0ELb0ELb0ELb0EEENS1_29StaticPersistentTileSchedulerILb0EEEEEEEEEvNT_6ParamsE)
        .other          _ZN7cutlass13device_kernelIN5flash11enable_sm90INS1_16FlashAttnFwdSm90INS1_25CollectiveMainloopFwdSm90ILi2EN4cute5tupleIJNS5_1CILi1EEES8_S8_EEENS6_IJNS7_ILi128EEENS7_ILi112EEENS7_ILi192EEEEEELi192ENS_6half_tEfNS_4arch4Sm90ELb0ELb0ELb1ELb0ELb0ELb0ELb0ELb1ELb1ELb0ELb0ELb0EEENS1_21CollectiveEpilogueFwdINS6_IJSA_SC_SB_EEES9_SE_SG_Li256ELb0ELb0ELb0ELb0EEENS1_29StaticPersistentTileSchedulerILb0EEEEEEEEEvNT_6ParamsE,@"STO_CUDA_ENTRY STV_DEFAULT"
_ZN7cutlass13device_kernelIN5flash11enable_sm90INS1_16FlashAttnFwdSm90INS1_25CollectiveMainloopFwdSm90ILi2EN4cute5tupleIJNS5_1CILi1EEES8_S8_EEENS6_IJNS7_ILi128EEENS7_ILi112EEENS7_ILi192EEEEEELi192ENS_6half_tEfNS_4arch4Sm90ELb0ELb0ELb1ELb0ELb0ELb0ELb0ELb1ELb1ELb0ELb0ELb0EEENS1_21CollectiveEpilogueFwdINS6_IJSA_SC_SB_EEES9_SE_SG_Li256ELb0ELb0ELb0ELb0EEENS1_29StaticPersistentTileSchedulerILb0EEEEEEEEEvNT_6ParamsE:
[----:B------:R-:W1:Y:S02]  /*0000*/  LDC R1, c[0x0][0x28] ;  /* 0x00000a00ff017b82 */ /* 0x000e640000000800 */
[----:B-1----:R-:W-:Y:S01]  /*0010*/  VIADD R1, R1, 0xffffffe0 ;  /* 0xffffffe001017836 */ /* 0x002fe20000000000 */
[----:B------:R-:W1:Y:S01]  /*0020*/  S2R R4, SR_TID.X ;  /* 0x0000000000047919 */ /* 0x000e620000002100 */
[----:B------:R-:W-:Y:S01]  /*0030*/  ELECT P0, URZ, PT ;  /* 0x00000000003f782f */ /* 0x000fe20003800000 */
[----:B------:R-:W-:Y:S01]  /*0040*/  BSSY B0, `(.L_x_0) ;  /* 0x0000014000007945 */ /* 0x000fe20003800000 */
[----:B-1----:R-:W-:-:S05]  /*0050*/  SHF.R.U32.HI R0, RZ, 0x5, R4 ;  /* 0x00000005ff007819 */ /* 0x002fca0000011604 */
[----:B------:R-:W1:Y:S02]  /*0060*/  SHFL.IDX PT, R2, R0, RZ, 0x1f ;  /* 0x00001fff00027589 */ /* 0x000e6400000e0000 */
[----:B-1----:R-:W-:Y:S02]  /*0070*/  ISETP.EQ.AND P0, PT, R2, RZ, P0 ;  /* 0x000000ff0200720c */ /* 0x002fe40000702270 */
[----:B------:R-:W-:-:S11]  /*0080*/  SHF.R.U32.HI R2, RZ, 0x7, R4 ;  /* 0x00000007ff027819 */ /* 0x000fd60000011604 */
[----:B------:R-:W-:Y:S05]  /*0090*/  @!P0 BRA `(.L_x_1) ;  /* 0x0000000000388947 */ /* 0x000fea0003800000 */
[----:B------:R-:W-:Y:S02]  /*00a0*/  ULDC.64 UR4, c[0x0][0x198] ;  /* 0x0000660000047ab9 */ /* 0x000fe40000000a00 */
[----:B------:R-:W-:Y:S02]  /*00b0*/  UIADD3 UR6, UP0, UR4, 0x270, URZ ;  /* 0x0000027004067890 */ /* 0x000fe4000ff1e03f */
[----:B------:R-:W-:Y:S02]  /*00c0*/  UIADD3 UR8, UP1, UR4, 0x370, URZ ;  /* 0x0000037004087890 */ /* 0x000fe4000ff3e03f */
[----:B------:R-:W-:Y:S02]  /*00d0*/  UIADD3 UR10, UP2, UR4, 0x470, URZ ;  /* 0x00000470040a7890 */ /* 0x000fe4000ff5e03f */
[----:B------:R-:W-:Y:S02]  /*00e0*/  UIADD3 UR4, UP3, UR4, 0x9f0, URZ ;  /* 0x000009f004047890 */ /* 0x000fe4000ff7e03f */
[----:B------:R-:W-:-:S02]  /*00f0*/  UIADD3.X UR7, URZ, UR5, URZ, UP0, !UPT ;  /* 0x000000053f077290 */ /* 0x000fc400087fe43f */
[----:B------:R-:W-:Y:S02]  /*0100*/  UIADD3.X UR9, URZ, UR5, URZ, UP1, !UPT ;  /* 0x000000053f097290 */ /* 0x000fe40008ffe43f */
[----:B------:R-:W-:Y:S02]  /*0110*/  UIADD3.X UR11, URZ, UR5, URZ, UP2, !UPT ;  /* 0x000000053f0b7290 */ /* 0x000fe400097fe43f */
[----:B------:R-:W-:-:S03]  /*0120*/  UIADD3.X UR5, URZ, UR5, URZ, UP3, !UPT ;  /* 0x000000053f057290 */ /* 0x000fc60009ffe43f */
[----:B------:R1:W-:Y:S02]  /*0130*/  UTMACCTL.PF [UR6] ;  /* 0x00000000060079b9 */ /* 0x0003e40008040000 */
[----:B------:R1:W-:Y:S02]  /*0140*/  UTMACCTL.PF [UR8] ;  /* 0x00000000080079b9 */ /* 0x0003e40008040000 */
[----:B------:R1:W-:Y:S02]  /*0150*/  UTMACCTL.PF [UR10] ;  /* 0x000000000a0079b9 */ /* 0x0003e40008040000 */
[----:B------:R1:W-:Y:S02]  /*0160*/  UTMACCTL.PF [UR4] ;  /* 0x00000000040079b9 */ /* 0x0003e40008040000 */
[----:B-1----:R-:W-:Y:S01]  /*0170*/  NOP ;  /* 0x0000000000007918 */ /* 0x002fe20000000000 */
.L_x_1:
[----:B------:R-:W-:Y:S05]  /*0180*/  BSYNC B0 ;  /* 0x0000000000007941 */ /* 0x000fea0003800000 */
.L_x_0:
[----:B------:R-:W-:Y:S01]  /*0190*/  VOTEU.ANY UP0, P0 ;  /* 0x00000000003f7886 */ /* 0x000fe20000000100 */
[----:B------:R-:W1:Y:S01]  /*01a0*/  SHFL.IDX PT, R2, R2, RZ, 0x1f ;  /* 0x00001fff02027589 */ /* 0x000e6200000e0000 */
[----:B------:R-:W-:Y:S01]  /*01b0*/  UMOV UR4, 0x1 ;  /* 0x0000000100047882 */ /* 0x000fe20000000000 */
[----:B------:R-:W-:Y:S01]  /*01c0*/  VOTEU.ANY UP1, P0 ;  /* 0x00000000003f7886 */ /* 0x000fe20000020100 */
[----:B------:R-:W-:Y:S01]  /*01d0*/  VOTEU.ANY UP2, P0 ;  /* 0x00000000003f7886 */ /* 0x000fe20000040100 */
[----:B------:R-:W2:Y:S01]  /*01e0*/  @UP0 S2UR UR7, SR_CgaCtaId ;  /* 0x00000000000709c3 */ /* 0x000ea20000008800 */
[----:B------:R-:W3:Y:S01]  /*01f0*/  SHFL.IDX PT, R3, R0, RZ, 0x1f ;  /* 0x00001fff00037589 */ /* 0x000ee200000e0000 */
[----:B------:R-:W-:Y:S01]  /*0200*/  @UP0 UMOV UR6, 0x400 ;  /* 0x0000040000060882 */ /* 0x000fe20000000000 */
[----:B------:R-:W-:-:S04]  /*0210*/  @UP0 UIADD3 UR4, -UR4, 0x100000, URZ ;  /* 0x0010000004040890 */ /* 0x000fc8000fffe13f */
[----:B------:R-:W-:Y:S02]  /*0220*/  @UP0 USHF.L.U32 UR5, UR4, 0xb, URZ ;  /* 0x0000000b04050899 */ /* 0x000fe4000800063f */
[----:B------:R-:W-:Y:S01]  /*0230*/  @UP0 USHF.L.U32 UR4, UR4, 0x1, URZ ;  /* 0x0000000104040899 */ /* 0x000fe2000800063f */
[----:B-1----:R-:W-:Y:S01]  /*0240*/  R2UR UR8, R2 ;  /* 0x00000000020872ca */ /* 0x002fe200000e0000 */
[----:B--2---:R-:W-:Y:S01]  /*0250*/  @UP0 ULEA UR6, UR7, UR6, 0x18 ;  /* 0x0000000607060291 */ /* 0x004fe2000f8ec03f */
[----:B---3--:R-:W-:-:S11]  /*0260*/  ISETP.NE.AND P1, PT, R3, RZ, PT ;  /* 0x000000ff0300720c */ /* 0x008fd60003f25270 */
[----:B------:R-:W-:Y:S01]  /*0270*/  UISETP.NE.AND UP0, UPT, UR8, URZ, UPT ;  /* 0x0000003f0800728c */ /* 0x000fe2000bf05270 */
[----:B------:R-:W1:Y:S02]  /*0280*/  FENCE.VIEW.ASYNC.S ;  /* 0x00000000000073c6 */ /* 0x000e640000000000 */
[----:B-1----:R1:W2:Y:S01]  /*0290*/  @UP1 SYNCS.EXCH.64 URZ, [UR6+0x36800], UR4 ;  /* 0x03680004063f15b2 */ /* 0x0022a20008000100 */
[----:B------:R1:W3:Y:S01]  /*02a0*/  @UP2 SYNCS.EXCH.64 URZ, [UR6+0x36820], UR4 ;  /* 0x03682004063f25b2 */ /* 0x0002e20008000100 */
[----:B------:R-:W-:Y:S06]  /*02b0*/  @P1 BRA `(.L_x_2) ;  /* 0x0000000000481947 */ /* 0x000fec0003800000 */
[----:B-1----:R-:W1:Y:S01]  /*02c0*/  S2UR UR5, SR_CgaCtaId ;  /* 0x00000000000579c3 */ /* 0x002e620000008800 */
[----:B------:R-:W-:Y:S01]  /*02d0*/  UMOV UR4, 0x400 ;  /* 0x0000040000047882 */ /* 0x000fe20000000000 */
[----:B------:R-:W-:Y:S01]  /*02e0*/  UMOV UR6, 0x1 ;  /* 0x0000000100067882 */ /* 0x000fe20000000000 */
[----:B------:R-:W-:Y:S01]  /*02f0*/  UMOV UR9, 0x2 ;  /* 0x0000000200097882 */ /* 0x000fe20000000000 */
[----:B------:R-:W-:-:S04]  /*0300*/  UIADD3 UR6, -UR6, 0x100000, URZ ;  /* 0x0010000006067890 */ /* 0x000fc8000fffe13f */
[----:B------:R-:W-:Y:S02]  /*0310*/  USHF.L.U32 UR7, UR6, 0xb, URZ ;  /* 0x0000000b06077899 */ /* 0x000fe4000800063f */
[----:B------:R-:W-:Y:S01]  /*0320*/  USHF.L.U32 UR6, UR6, 0x1, URZ ;  /* 0x0000000106067899 */ /* 0x000fe2000800063f */
[----:B------:R-:W-:Y:S01]  /*0330*/  ELECT P0, URZ, PT ;  /* 0x00000000003f782f */ /* 0x000fe20003800000 */
[----:B-1----:R-:W-:Y:S02]  /*0340*/  ULEA UR8, UR5, UR4, 0x18 ;  /* 0x0000000405087291 */ /* 0x002fe4000f8ec03f */
[----:B------:R-:W-:-:S04]  /*0350*/  UIADD3 UR4, -UR9, 0x100000, URZ ;  /* 0x0010000009047890 */ /* 0x000fc8000fffe13f */
[----:B------:R-:W-:Y:S02]  /*0360*/  USHF.L.U32 UR5, UR4, 0xb, URZ ;  /* 0x0000000b04057899 */ /* 0x000fe4000800063f */
[----:B------:R-:W-:Y:S01]  /*0370*/  USHF.L.U32 UR4, UR4, 0x1, URZ ;  /* 0x0000000104047899 */ /* 0x000fe2000800063f */
[----:B------:R-:W1:Y:S03]  /*0380*/  FENCE.VIEW.ASYNC.S ;  /* 0x00000000000073c6 */ /* 0x000e660000000000 */
[----:B-1----:R4:W1:Y:S08]  /*0390*/  SYNCS.EXCH.64 URZ, [UR8+0x36830], UR6 ;  /* 0x03683006083f75b2 */ /* 0x0028700008000100 */
[----:B------:R4:W1:Y:S01]  /*03a0*/  SYNCS.EXCH.64 URZ, [UR8+0x36840], UR4 ;  /* 0x03684004083f75b2 */ /* 0x0008620008000100 */
[----:B------:R4:W1:Y:S01]  /*03b0*/  SYNCS.EXCH.64 URZ, [UR8+0x36838], UR6 ;  /* 0x03683806083f75b2 */ /* 0x0008620008000100 */
[----:B------:R4:W1:Y:S02]  /*03c0*/  SYNCS.EXCH.64 URZ, [UR8+0x36848], UR4 ;  /* 0x03684804083f75b2 */ /* 0x0008640008000100 */
[----:B----4-:R-:W-:Y:S01]  /*03d0*/  NOP ;  /* 0x0000000000007918 */ /* 0x010fe20000000000 */
.L_x_2:
[----:B------:R-:W4:Y:S01]  /*03e0*/  SHFL.IDX PT, R2, R0, RZ, 0x1f ;  /* 0x00001fff00027589 */ /* 0x000f2200000e0000 */
[----:B------:R-:W-:Y:S01]  /*03f0*/  NOP ;  /* 0x0000000000007918 */ /* 0x000fe20000000000 */
[----:B----4-:R-:W-:-:S13]  /*0400*/  ISETP.NE.AND P0, PT, R2, RZ, PT ;  /* 0x000000ff0200720c */ /* 0x010fda0003f05270 */
[----:B------:R-:W-:Y:S05]  /*0410*/  @P0 BRA `(.L_x_3) ;  /* 0x0000000000480947 */ /* 0x000fea0003800000 */
[----:B-1----:R-:W1:Y:S01]  /*0420*/  S2UR UR5, SR_CgaCtaId ;  /* 0x00000000000579c3 */ /* 0x002e620000008800 */
[----:B------:R-:W-:Y:S01]  /*0430*/  UMOV UR4, 0x400 ;  /* 0x0000040000047882 */ /* 0x000fe20000000000 */
[----:B------:R-:W-:Y:S01]  /*0440*/  UMOV UR6, 0x1 ;  /* 0x0000000100067882 */ /* 0x000fe20000000000 */
[----:B------:R-:W-:Y:S01]  /*0450*/  UMOV UR7, 0x2 ;  /* 0x0000000200077882 */ /* 0x000fe20000000000 */
[----:B------:R-:W-:Y:S01]  /*0460*/  ELECT P0, URZ, PT ;  /* 0x00000000003f782f */ /* 0x000fe20003800000 */
[----:B-1----:R-:W-:Y:S02]  /*0470*/  ULEA UR8, UR5, UR4, 0x18 ;  /* 0x0000000405087291 */ /* 0x002fe4000f8ec03f */
[----:B------:R-:W-:-:S04]  /*0480*/  UIADD3 UR4, -UR6, 0x100000, URZ ;  /* 0x0010000006047890 */ /* 0x000fc8000fffe13f */
[----:B------:R-:W-:Y:S02]  /*0490*/  USHF.L.U32 UR5, UR4, 0xb, URZ ;  /* 0x0000000b04057899 */ /* 0x000fe4000800063f */
[----:B------:R-:W-:Y:S02]  /*04a0*/  USHF.L.U32 UR4, UR4, 0x1, URZ ;  /* 0x0000000104047899 */ /* 0x000fe4000800063f */
        /* <DEDUP_REMOVED lines=9> */
.L_x_3:
[----:B------:R-:W4:Y:S01]  /*0540*/  SHFL.IDX PT, R2, R0, RZ, 0x1f ;  /* 0x00001fff00027589 */ /* 0x000f2200000e0000 */
[----:B------:R-:W-:Y:S01]  /*0550*/  NOP ;  /* 0x0000000000007918 */ /* 0x000fe20000000000 */
[----:B----4-:R-:W-:-:S13]  /*0560*/  ISETP.NE.AND P0, PT, R2, RZ, PT ;  /* 0x000000ff0200720c */ /* 0x010fda0003f05270 */
[----:B------:R-:W-:Y:S05]  /*0570*/  @P0 BRA `(.L_x_4) ;  /* 0x0000000000380947 */ /* 0x000fea0003800000 */
[----:B-1----:R-:W1:Y:S01]  /*0580*/  S2UR UR5, SR_CgaCtaId ;  /* 0x00000000000579c3 */ /* 0x002e620000008800 */
[----:B------:R-:W-:Y:S01]  /*0590*/  UMOV UR4, 0x400 ;  /* 0x0000040000047882 */ /* 0x000fe20000000000 */
[----:B------:R-:W-:Y:S01]  /*05a0*/  UMOV UR7, 0x1 ;  /* 0x0000000100077882 */ /* 0x000fe20000000000 */
[----:B------:R-:W-:Y:S01]  /*05b0*/  ELECT P0, URZ, PT ;  /* 0x00000000003f782f */ /* 0x000fe20003800000 */
[----:B-1----:R-:W-:Y:S02]  /*05c0*/  ULEA UR6, UR5, UR4, 0x18 ;  /* 0x0000000405067291 */ /* 0x002fe4000f8ec03f */
[----:B------:R-:W-:-:S04]  /*05d0*/  UIADD3 UR4, -UR7, 0x100000, URZ ;  /* 0x0010000007047890 */ /* 0x000fc8000fffe13f */
[----:B------:R-:W-:Y:S02]  /*05e0*/  USHF.L.U32 UR5, UR4, 0xb, URZ ;  /* 0x0000000b04057899 */ /* 0x000fe4000800063f */
[----:B------:R-:W-:Y:S01]  /*05f0*/  USHF.L.U32 UR4, UR4, 0x1, URZ ;  /* 0x0000000104047899 */ /* 0x000fe2000800063f */
[----:B------:R-:W1:Y:S11]  /*0600*/  FENCE.VIEW.ASYNC.S ;  /* 0x00000000000073c6 */ /* 0x000e760000000000 */
[----:B-1----:R4:W1:Y:S01]  /*0610*/  SYNCS.EXCH.64 URZ, [UR6+0x36870], UR4 ;  /* 0x03687004063f75b2 */ /* 0x0028620008000100 */
[----:B------:R4:W1:Y:S01]  /*0620*/  SYNCS.EXCH.64 URZ, [UR6+0x36880], UR4 ;  /* 0x03688004063f75b2 */ /* 0x0008620008000100 */
[----:B------:R4:W1:Y:S01]  /*0630*/  SYNCS.EXCH.64 URZ, [UR6+0x36878], UR4 ;  /* 0x03687804063f75b2 */ /* 0x0008620008000100 */
[----:B------:R4:W1:Y:S02]  /*0640*/  SYNCS.EXCH.64 URZ, [UR6+0x36888], UR4 ;  /* 0x03688804063f75b2 */ /* 0x0008640008000100 */
[----:B----4-:R-:W-:Y:S01]  /*0650*/  NOP ;  /* 0x0000000000007918 */ /* 0x010fe20000000000 */
.L_x_4:
        /* <DEDUP_REMOVED lines=22> */
.L_x_5:
        /* <DEDUP_REMOVED lines=22> */
.L_x_6:
[----:B-1----:R-:W-:Y:S01]  /*0920*/  UMOV UR4, 0x1 ;  /* 0x0000000100047882 */ /* 0x002fe20000000000 */
[----:B------:R-:W-:Y:S01]  /*0930*/  PLOP3.LUT P0, PT, PT, PT, UP0, 0x80, 0x0 ;  /* 0x000000000000781c */ /* 0x000fe20003f0f008 */
[----:B------:R-:W-:Y:S01]  /*0940*/  USEL UR4, UR4, 0x2, !UP0 ;  /* 0x0000000204047887 */ /* 0x000fe2000c000000 */
[----:B------:R-:W-:-:S05]  /*0950*/  NOP ;  /* 0x0000000000007918 */ /* 0x000fca0000000000 */
[----:B------:R-:W-:-:S05]  /*0960*/  IMAD.U32 R2, RZ, RZ, UR4 ;  /* 0x00000004ff027e24 */ /* 0x000fca000f8e00ff */
[----:B------:R1:W-:Y:S01]  /*0970*/  STL [R1+0x1c], R2 ;  /* 0x00001c0201007387 */ /* 0x0003e20000100800 */
[----:B--23--:R-:W-:Y:S06]  /*0980*/  BAR.SYNC.DEFER_BLOCKING 0x0 ;  /* 0x0000000000007b1d */ /* 0x00cfec0000010000 */
[----:B------:R-:W-:Y:S05]  /*0990*/  @!P0 BRA `(.L_x_7) ;  /* 0x000000b800108947 */ /* 0x000fea0003800000 */
.L_x_8:
[----:B------:R-:W-:-:S08]  /*09a0*/  NOP ;  /* 0x0000000000007918 */ /* 0x000fd00000000000 */
[----:B------:R-:W2:Y:S02]  /*09b0*/  USETMAXREG.TRY_ALLOC.CTAPOOL UP0, 0xf0 ;  /* 0x000000f0000079c8 */ /* 0x000ea40008000600 */
[----:B--2---:R-:W-:-:S13]  /*09c0*/  PLOP3.LUT P0, PT, PT, PT, UP0, 0x80, 0x0 ;  /* 0x000000000000781c */ /* 0x004fda0003f0f008 */
[----:B------:R-:W-:Y:S05]  /*09d0*/  @!P0 BRA `(.L_x_8) ;  /* 0xfffffffc00f08947 */ /* 0x000fea000383ffff */
[----:B------:R-:W2:Y:S08]  /*09e0*/  S2UR UR7, SR_CTAID.X ;  /* 0x00000000000779c3 */ /* 0x000eb00000002500 */
[----:B------:R-:W-:Y:S08]  /*09f0*/  BAR.ARV 0x8, 0x120 ;  /* 0x0204800000007b1d */ /* 0x000ff00000002000 */
[----:B------:R-:W2:Y:S02]  /*0a00*/  LDC R0, c[0x0][0xda4] ;  /* 0x00036900ff007b82 */ /* 0x000ea40000000800 */
[----:B--2---:R-:W-:-:S13]  /*0a10*/  ISETP.LE.AND P0, PT, R0, UR7, PT ;  /* 0x0000000700007c0c */ /* 0x004fda000bf03270 */
[----:B------:R-:W-:Y:S05]  /*0a20*/  @P0 EXIT ;  /* 0x000000000000094d */ /* 0x000fea0003800000 */
[----:B-1----:R-:W2:Y:S01]  /*0a30*/  LDL R2, [R1+0x1c] ;  /* 0x00001c0001027983 */ /* 0x002ea20000100800 */
[----:B------:R-:W-:Y:S01]  /*0a40*/  IADD3 R0, R4, -0x80, RZ ;  /* 0xffffff8004007810 */ /* 0x000fe20007ffe0ff */
[----:B------:R-:W1:Y:S01]  /*0a50*/  S2UR UR5, SR_CgaCtaId ;  /* 0x00000000000579c3 */ /* 0x000e620000008800 */
[----:B------:R-:W-:Y:S01]  /*0a60*/  UMOV UR4, 0x400 ;  /* 0x0000040000047882 */ /* 0x000fe20000000000 */
[----:B------:R-:W-:Y:S01]  /*0a70*/  IMAD.MOV.U32 R209, RZ, RZ, -0x2 ;  /* 0xfffffffeffd17424 */ /* 0x000fe200078e00ff */
[----:B------:R-:W-:Y:S01]  /*0a80*/  SHF.R.S32.HI R3, RZ, 0x1f, R0 ;  /* 0x0000001fff037819 */ /* 0x000fe20000011400 */
[----:B------:R-:W-:Y:S01]  /*0a90*/  IMAD.U32 R17, RZ, RZ, UR7 ;  /* 0x00000007ff117e24 */ /* 0x000fe2000f8e00ff */
[----:B------:R-:W-:Y:S02]  /*0aa0*/  UMOV UR38, URZ ;  /* 0x0000003f00267c82 */ /* 0x000fe40008000000 */
[CC--:B------:R-:W-:Y:S01]  /*0ab0*/  LEA.HI R5, R3.reuse, R0.reuse, RZ, 0x7 ;  /* 0x0000000003057211 */ /* 0x0c0fe200078f38ff */
[----:B------:R-:W3:Y:S01]  /*0ac0*/  S2UR UR6, SR_SWINHI ;  /* 0x00000000000679c3 */ /* 0x000ee20000002f00 */
[----:B------:R-:W-:-:S02]  /*0ad0*/  LEA.HI R207, R3, R0, RZ, 0x5 ;  /* 0x0000000003cf7211 */ /* 0x000fc400078f28ff */
[----:B------:R-:W-:Y:S02]  /*0ae0*/  LOP3.LUT R23, R5, 0xffffff80, RZ, 0xc0, !PT ;  /* 0xffffff8005177812 */ /* 0x000fe400078ec0ff */
[----:B------:R-:W-:Y:S02]  /*0af0*/  SHF.R.S32.HI R207, RZ, 0x5, R207 ;  /* 0x00000005ffcf7819 */ /* 0x000fe400000114cf */
[----:B------:R-:W-:Y:S01]  /*0b00*/  SHF.R.S32.HI R206, RZ, 0x7, R5 ;  /* 0x00000007ffce7819 */ /* 0x000fe20000011405 */
[----:B------:R-:W-:-:S03]  /*0b10*/  IMAD.IADD R23, R0, 0x1, -R23 ;  /* 0x0000000100177824 */ /* 0x000fc600078e0a17 */
[----:B------:R-:W-:Y:S02]  /*0b20*/  LEA.HI R5, R5, R206, RZ, 0x1 ;  /* 0x000000ce05057211 */ /* 0x000fe400078f08ff */
[----:B------:R-:W-:Y:S02]  /*0b30*/  SHF.R.S32.HI R4, RZ, 0x1f, R23 ;  /* 0x0000001fff047819 */ /* 0x000fe40000011417 */
[----:B------:R-:W-:Y:S01]  /*0b40*/  LOP3.LUT R5, R5, 0x3fffffe, RZ, 0xc0, !PT ;  /* 0x03fffffe05057812 */ /* 0x000fe200078ec0ff */
[----:B-1----:R-:W-:Y:S01]  /*0b50*/  ULEA UR9, UR5, UR4, 0x18 ;  /* 0x0000000405097291 */ /* 0x002fe2000f8ec03f */
[CC--:B------:R-:W-:Y:S02]  /*0b60*/  LEA.HI R6, R4.reuse, R23.reuse, RZ, 0x2 ;  /* 0x0000001704067211 */ /* 0x0c0fe400078f10ff */
[----:B------:R-:W-:Y:S01]  /*0b70*/  LEA.HI R4, R4, R23, RZ, 0x5 ;  /* 0x0000001704047211 */ /* 0x000fe200078f28ff */
[----:B------:R-:W-:Y:S01]  /*0b80*/  IMAD.IADD R5, R206, 0x1, -R5 ;  /* 0x00000001ce057824 */ /* 0x000fe200078e0a05 */
[----:B------:R-:W-:-:S02]  /*0b90*/  SHF.R.S32.HI R9, RZ, 0x1f, R6 ;  /* 0x0000001fff097819 */ /* 0x000fc40000011406 */
[----:B------:R-:W-:Y:S01]  /*0ba0*/  SHF.R.S32.HI R4, RZ, 0x5, R4 ;  /* 0x00000005ff047819 */ /* 0x000fe20000011404 */
[----:B------:R-:W-:Y:S01]  /*0bb0*/  UMOV UR4, UR9 ;  /* 0x0000000900047c82 */ /* 0x000fe20008000000 */
[----:B---3--:R-:W-:Y:S01]  /*0bc0*/  UMOV UR5, UR6 ;  /* 0x0000000600057c82 */ /* 0x008fe20008000000 */
[----:B------:R-:W-:Y:S02]  /*0bd0*/  IMAD.U32 R18, RZ, RZ, UR4 ;  /* 0x00000004ff127e24 */ /* 0x000fe4000f8e00ff */
[----:B------:R-:W-:Y:S01]  /*0be0*/  IMAD.U32 R19, RZ, RZ, UR5 ;  /* 0x00000005ff137e24 */ /* 0x000fe2000f8e00ff */
[----:B------:R-:W-:Y:S02]  /*0bf0*/  UMOV UR5, URZ ;  /* 0x0000003f00057c82 */ /* 0x000fe40008000000 */
[----:B------:R-:W-:Y:S02]  /*0c00*/  MOV R22, UR5 ;  /* 0x0000000500167c02 */ /* 0x000fe40008000f00 */
[----:B--2---:R-:W-:-:S02]  /*0c10*/  R2UR UR8, R2 ;  /* 0x00000000020872ca */ /* 0x004fc400000e0000 */
[----:B------:R-:W-:-:S04]  /*0c20*/  LEA.HI R2, R3, R0, RZ, 0x4 ;  /* 0x0000000003027211 */ /* 0x000fc800078f20ff */
[----:B------:R-:W-:Y:S02]  /*0c30*/  SHF.R.S32.HI R7, RZ, 0x4, R2 ;  /* 0x00000004ff077819 */ /* 0x000fe40000011402 */
[C---:B------:R-:W-:Y:S02]  /*0c40*/  LOP3.LUT R3, R2.reuse, 0x3fffff0, RZ, 0xc0, !PT ;  /* 0x03fffff002037812 */ /* 0x040fe400078ec0ff */
[----:B------:R-:W-:Y:S02]  /*0c50*/  LEA.HI R8, R2, R7, RZ, 0x1 ;  /* 0x0000000702087211 */ /* 0x000fe400078f08ff */
[----:B------:R-:W-:Y:S01]  /*0c60*/  SHF.R.S32.HI R2, RZ, 0x2, R6 ;  /* 0x00000002ff027819 */ /* 0x000fe20000011406 */
[----:B------:R-:W-:Y:S01]  /*0c70*/  IMAD.IADD R0, R0, 0x1, -R3 ;  /* 0x0000000100007824 */ /* 0x000fe200078e0a03 */
[----:B------:R-:W-:Y:S01]  /*0c80*/  LOP3.LUT R8, R8, 0x1ffffffe, RZ, 0xc0, !PT ;  /* 0x1ffffffe08087812 */ /* 0x000fe200078ec0ff */
[----:B------:R-:W-:Y:S01]  /*0c90*/  ULOP3.LUT UR4, UR8, 0x1, URZ, 0xfc, !UPT ;  /* 0x0000000108047892 */ /* 0x000fe2000f8efc3f */
[----:B------:R-:W-:Y:S01]  /*0ca0*/  LEA.HI R9, R9, R2, RZ, 0x3 ;  /* 0x0000000209097211 */ /* 0x000fe200078f18ff */
[----:B------:R-:W-:Y:S01]  /*0cb0*/  IMAD R3, R207, 0x10, R0 ;  /* 0x00000010cf037824 */ /* 0x000fe200078e0200 */
[----:B------:R-:W-:-:S02]  /*0cc0*/  IADD3 R8, R7, -R8, RZ ;  /* 0x8000000807087210 */ /* 0x000fc40007ffe0ff */
[----:B------:R-:W-:Y:S01]  /*0cd0*/  LOP3.LUT R9, R9, 0xfffffff8, RZ, 0xc0, !PT ;  /* 0xfffffff809097812 */ /* 0x000fe200078ec0ff */
[----:B------:R-:W-:Y:S01]  /*0ce0*/  IMAD.U32 R210, RZ, RZ, UR4 ;  /* 0x00000004ffd27e24 */ /* 0x000fe2000f8e00ff */
[----:B------:R-:W-:Y:S01]  /*0cf0*/  LOP3.LUT R6, R6, 0x7ffffffc, RZ, 0xc0, !PT ;  /* 0x7ffffffc06067812 */ /* 0x000fe200078ec0ff */
[----:B------:R-:W-:Y:S01]  /*0d00*/  IMAD R3, R3, 0x8, R8 ;  /* 0x0000000803037824 */ /* 0x000fe200078e0208 */
[----:B------:R-:W-:Y:S01]  /*0d10*/  IADD3 R9, R2, -R9, RZ ;  /* 0x8000000902097210 */ /* 0x000fe20007ffe0ff */
[----:B------:R-:W-:Y:S01]  /*0d20*/  UMOV UR4, URZ ;  /* 0x0000003f00047c82 */ /* 0x000fe20008000000 */
[----:B------:R-:W-:Y:S01]  /*0d30*/  IADD3 R6, R23, -R6, RZ ;  /* 0x8000000617067210 */ /* 0x000fe20007ffe0ff */
[----:B------:R-:W-:Y:S01]  /*0d40*/  IMAD.U32 R2, RZ, RZ, UR9 ;  /* 0x00000009ff027e24 */ /* 0x000fe2000f8e00ff */
[----:B------:R-:W-:Y:S01]  /*0d50*/  SHF.L.U32 R3, R3, 0x3, RZ ;  /* 0x0000000303037819 */ /* 0x000fe200000006ff */
[----:B------:R-:W-:Y:S02]  /*0d60*/  IMAD R4, R4, 0x10, R9 ;  /* 0x0000001004047824 */ /* 0x000fe400078e0209 */
[----:B------:R-:W-:-:S02]  /*0d70*/  IMAD R209, R6, R209, 0x70 ;  /* 0x0000007006d17424 */ /* 0x000fc400078e02d1 */
[----:B------:R-:W-:Y:S01]  /*0d80*/  IMAD.WIDE R18, R3, 0x2, R18 ;  /* 0x0000000203127825 */ /* 0x000fe200078e0212 */
[----:B------:R-:W-:-:S03]  /*0d90*/  LEA R208, R5, R4, 0x6 ;  /* 0x0000000405d07211 */ /* 0x000fc600078e30ff */
[----:B------:R-:W-:-:S07]  /*0da0*/  IMAD.U32 R16, RZ, RZ, UR4 ;  /* 0x00000004ff107e24 */ /* 0x000fce000f8e00ff */
.L_x_31:
[----:B------:R-:W1:Y:S01]  /*0db0*/  SHFL.IDX PT, R0, R206, RZ, 0x1f ;  /* 0x00001fffce007589 */ /* 0x000e6200000e0000 */
[----:B------:R-:W-:Y:S01]  /*0dc0*/  R2UR UR9, R2 ;  /* 0x00000000020972ca */ /* 0x000fe200000e0000 */
[----:B------:R-:W-:Y:S01]  /*0dd0*/  ULDC UR5, c[0x0][0xda8] ;  /* 0x00036a0000057ab9 */ /* 0x000fe20000000800 */
[----:B------:R-:W-:Y:S01]  /*0de0*/  ULDC.64 UR6, c[0x0][0x3f8] ;  /* 0x0000fe0000067ab9 */ /* 0x000fe20000000a00 */
[----:B------:R-:W-:Y:S01]  /*0df0*/  R2UR UR12, R17 ;  /* 0x00000000110c72ca */ /* 0x000fe200000e0000 */
[----:B------:R-:W-:Y:S02]  /*0e00*/  UISETP.NE.AND UP1, UPT, UR5, 0x1, UPT ;  /* 0x000000010500788c */ /* 0x000fe4000bf25270 */
[----:B------:R-:W-:Y:S01]  /*0e10*/  UISETP.NE.U32.AND UP0, UPT, UR6, URZ, UPT ;  /* 0x0000003f0600728c */ /* 0x000fe2000bf05070 */
[----:B------:R-:W-:Y:S01]  /*0e20*/  ULDC UR5, c[0x0][0xdb4] ;  /* 0x00036d0000057ab9 */ /* 0x000fe20000000800 */
[----:B------:R-:W-:Y:S01]  /*0e30*/  ULDC UR60, c[0x0][0x404] ;  /* 0x00010100003c7ab9 */ /* 0x000fe20000000800 */
[----:B------:R-:W-:-:S02]  /*0e40*/  UISETP.NE.AND UP2, UPT, UR5, 0x1, UPT ;  /* 0x000000010500788c */ /* 0x000fc4000bf45270 */
[----:B------:R-:W-:Y:S02]  /*0e50*/  UISETP.NE.AND.EX UP0, UPT, UR7, URZ, UPT, UP0 ;  /* 0x0000003f0700728c */ /* 0x000fe4000bf05300 */
[----:B------:R-:W-:Y:S02]  /*0e60*/  UIADD3 UR9, UR9, 0x15400, URZ ;  /* 0x0001540009097890 */ /* 0x000fe4000fffe03f */
[----:B------:R-:W-:Y:S01]  /*0e70*/  USEL UR60, UR60, 0x1, UP0 ;  /* 0x000000013c3c7887 */ /* 0x000fe20008000000 */
[----:B------:R-:W-:Y:S01]  /*0e80*/  ULDC UR8, c[0x0][0x2e0] ;  /* 0x0000b80000087ab9 */ /* 0x000fe20000000800 */
[----:B------:R-:W-:Y:S01]  /*0e90*/  @UP1 ULDC UR6, c[0x0][0xdac] ;  /* 0x00036b0000061ab9 */ /* 0x000fe20000000800 */
[----:B------:R-:W-:Y:S02]  /*0ea0*/  ULOP3.LUT UP0, URZ, UR9, 0x9f, URZ, 0xc0, !UPT ;  /* 0x0000009f093f7892 */ /* 0x000fe4000f80c03f */
[----:B------:R-:W-:Y:S01]  /*0eb0*/  UIMAD.WIDE.U32 UR6, UR12, UR6, URZ ;  /* 0x000000060c0672a5 */ /* 0x000fe2000f8e003f */
[----:B-1----:R-:W-:Y:S01]  /*0ec0*/  R2UR UR4, R0 ;  /* 0x00000000000472ca */ /* 0x002fe200000e0000 */
[----:B------:R-:W-:Y:S01]  /*0ed0*/  UIMAD UR60, UR60, UR8, URZ ;  /* 0x000000083c3c72a4 */ /* 0x000fe2000f8e023f */
[----:B------:R-:W-:-:S02]  /*0ee0*/  UMOV UR13, UR12 ;  /* 0x0000000c000d7c82 */ /* 0x000fc40008000000 */
[----:B------:R-:W-:Y:S01]  /*0ef0*/  @UP1 ULDC UR8, c[0x0][0xdb0] ;  /* 0x00036c0000081ab9 */ /* 0x000fe20000000800 */
[----:B------:R-:W-:Y:S01]  /*0f00*/  PLOP3.LUT P0, PT, PT, PT, UP0, 0x80, 0x0 ;  /* 0x000000000000781c */ /* 0x000fe20003f0f008 */
[----:B------:R-:W-:Y:S01]  /*0f10*/  @UP1 USHF.R.U32.HI UR13, URZ, UR8, UR7 ;  /* 0x000000083f0d1299 */ /* 0x000fe20008011607 */
[----:B------:R-:W-:-:S03]  /*0f20*/  @UP2 ULDC.64 UR10, c[0x0][0xdb8] ;  /* 0x00036e00000a2ab9 */ /* 0x000fc60000000a00 */
[----:B------:R-:W-:Y:S02]  /*0f30*/  UIMAD.WIDE.U32 UR6, UR13, UR10, URZ ;  /* 0x0000000a0d0672a5 */ /* 0x000fe4000f8e003f */
[----:B------:R-:W-:Y:S01]  /*0f40*/  IMAD.U32 R205, RZ, RZ, UR13 ;  /* 0x0000000dffcd7e24 */ /* 0x000fe2000f8e00ff */
[----:B------:R-:W-:Y:S01]  /*0f50*/  ULEA.HI UR5, UR4, UR4, URZ, 0x1 ;  /* 0x0000000404057291 */ /* 0x000fe2000f8f083f */
[----:B------:R-:W-:Y:S01]  /*0f60*/  UMOV UR36, UR13 ;  /* 0x0000000d00247c82 */ /* 0x000fe20008000000 */
[----:B------:R-:W-:Y:S02]  /*0f70*/  @UP2 USHF.R.U32.HI UR36, URZ, UR11, UR7 ;  /* 0x0000000b3f242299 */ /* 0x000fe40008011607 */
[----:B------:R-:W-:-:S04]  /*0f80*/  ULOP3.LUT UR5, UR5, 0x1e, URZ, 0xc0, !UPT ;  /* 0x0000001e05057892 */ /* 0x000fc8000f8ec03f */
[----:B------:R-:W-:Y:S02]  /*0f90*/  UIADD3 UR4, UR4, -UR5, URZ ;  /* 0x8000000504047290 */ /* 0x000fe4000fffe03f */
[----:B------:R-:W-:Y:S02]  /*0fa0*/  UIADD3 UR5, UR60, 0x6f, URZ ;  /* 0x0000006f3c057890 */ /* 0x000fe4000fffe03f */
[----:B------:R-:W-:-:S03]  /*0fb0*/  ULEA UR8, UR4, UR9, 0xd ;  /* 0x0000000904087291 */ /* 0x000fc6000f8e683f */
[----:B------:R-:W-:Y:S01]  /*0fc0*/  UMOV UR4, URZ ;  /* 0x0000003f00047c82 */ /* 0x000fe20008000000 */
[----:B------:R-:W-:Y:S02]  /*0fd0*/  USHF.R.U32.HI UR8, URZ, 0x4, UR8 ;  /* 0x000000043f087899 */ /* 0x000fe40008011608 */
[----:B------:R-:W-:Y:S02]  /*0fe0*/  UIMAD.WIDE UR4, UR5, -0x6db6db6d, UR4 ;  /* 0x92492493050478a5 */ /* 0x000fe4000f8e0204 */
[----:B------:R-:W-:Y:S02]  /*0ff0*/  ULOP3.LUT UR39, UR8, 0x3fff, URZ, 0xc0, !UPT ;  /* 0x00003fff08277892 */ /* 0x000fe4000f8ec03f */
[----:B------:R-:W-:-:S03]  /*1000*/  USHF.R.U32.HI UR61, URZ, 0x1f, UR5 ;  /* 0x0000001f3f3d7899 */ /* 0x000fc60008011605 */
[----:B------:R-:W-:Y:S01]  /*1010*/  UMOV UR4, UR12 ;  /* 0x0000000c00047c82 */ /* 0x000fe20008000000 */
[----:B------:R-:W-:Y:S01]  /*1020*/  ULEA.HI.SX32 UR61, UR5, UR61, 0x1a ;  /* 0x0000003d053d7291 */ /* 0x000fe2000f8fd23f */
[----:B------:R-:W-:Y:S01]  /*1030*/  MOV R204, UR4 ;  /* 0x0000000400cc7c02 */ /* 0x000fe20008000f00 */
[----:B------:R-:W-:Y:S10]  /*1040*/  @!P0 BRA `(.L_x_9) ;  /* 0x0000000000408947 */ /* 0x000ff40003800000 */
[----:B------:R-:W-:Y:S01]  /*1050*/  MOV R0, 0x0 ;  /* 0x0000000000007802 */ /* 0x000fe20000000f00 */
[----:B------:R-:W-:Y:S01]  /*1060*/  ULDC.64 UR4, c[0x4][0xa8] ;  /* 0x01002a0000047ab9 */ /* 0x000fe20000000a00 */
[----:B------:R-:W-:Y:S01]  /*1070*/  ULDC.64 UR6, c[0x4][0x20] ;  /* 0x0100080000067ab9 */ /* 0x000fe20000000a00 */
[----:B------:R-:W-:Y:S01]  /*1080*/  IMAD.U32 R4, RZ, RZ, UR4 ;  /* 0x00000004ff047e24 */ /* 0x000fe2000f8e00ff */
[----:B------:R1:W2:Y:S01]  /*1090*/  LDC.64 R14, c[0x4][R0] ;  /* 0x01000000000e7b82 */ /* 0x0002a20000000a00 */
[----:B------:R-:W-:Y:S01]  /*10a0*/  IMAD.U32 R5, RZ, RZ, UR5 ;  /* 0x00000005ff057e24 */ /* 0x000fe2000f8e00ff */
[----:B------:R-:W-:Y:S01]  /*10b0*/  ULDC.64 UR4, c[0x4][0xb0] ;  /* 0x01002c0000047ab9 */ /* 0x000fe20000000a00 */
[----:B------:R-:W-:Y:S01]  /*10c0*/  IMAD.U32 R10, RZ, RZ, UR6 ;  /* 0x00000006ff0a7e24 */ /* 0x000fe2000f8e00ff */
[----:B------:R-:W-:Y:S01]  /*10d0*/  MOV R6, UR4 ;  /* 0x0000000400067c02 */ /* 0x000fe20008000f00 */
[----:B------:R-:W-:Y:S01]  /*10e0*/  IMAD.U32 R7, RZ, RZ, UR5 ;  /* 0x00000005ff077e24 */ /* 0x000fe2000f8e00ff */
[----:B------:R-:W-:Y:S01]  /*10f0*/  MOV R11, UR7 ;  /* 0x00000007000b7c02 */ /* 0x000fe20008000f00 */
[----:B------:R-:W-:Y:S01]  /*1100*/  IMAD.MOV.U32 R8, RZ, RZ, 0x70 ;  /* 0x00000070ff087424 */ /* 0x000fe200078e00ff */
[----:B------:R-:W-:Y:S01]  /*1110*/  MOV R13, RZ ;  /* 0x000000ff000d7202 */ /* 0x000fe20000000f00 */
[----:B-1----:R-:W-:-:S07]  /*1120*/  IMAD.MOV.U32 R12, RZ, RZ, 0x1 ;  /* 0x00000001ff0c7424 */ /* 0x002fce00078e00ff */
[----:B------:R-:W-:-:S07]  /*1130*/  LEPC R20, `(.L_x_9) ;  /* 0x000000001014794e */ /* 0x000fce0000000000 */
[----:B--2---:R-:W-:Y:S05]  /*1140*/  CALL.ABS.NOINC R14 ;  /* 0x000000000e007343 */ /* 0x004fea0003c00000 */
.L_x_9:
[----:B------:R-:W-:Y:S02]  /*1150*/  R2UR UR4, R22 ;  /* 0x00000000160472ca */ /* 0x000fe400000e0000 */
[----:B------:R-:W-:Y:S02]  /*1160*/  R2UR UR6, R2 ;  /* 0x00000000020672ca */ /* 0x000fe400000e0000 */
[----:B------:R-:W-:-:S09]  /*1170*/  R2UR UR5, R210 ;  /* 0x00000000d20572ca */ /* 0x000fd200000e0000 */
[----:B------:R-:W-:-:S04]  /*1180*/  ULOP3.LUT UR4, UR4, 0x1, URZ, 0xc0, !UPT ;  /* 0x0000000104047892 */ /* 0x000fc8000f8ec03f */
[----:B------:R-:W-:Y:S02]  /*1190*/  IMAD.U32 R3, RZ, RZ, UR5 ;  /* 0x00000005ff037e24 */ /* 0x000fe4000f8e00ff */
[----:B------:R-:W-:-:S03]  /*11a0*/  IMAD.U32 R0, RZ, RZ, UR4 ;  /* 0x00000004ff007e24 */ /* 0x000fc6000f8e00ff */
[----:B------:R-:W-:Y:S02]  /*11b0*/  ISETP.NE.AND P0, PT, R3, 0x3, PT ;  /* 0x000000030300780c */ /* 0x000fe40003f05270 */
[----:B------:R-:W-:-:S04]  /*11c0*/  SHF.L.U32 R0, R0, 0x1f, RZ ;  /* 0x0000001f00007819 */ /* 0x000fc800000006ff */
[----:B------:R-:W1:Y:S02]  /*11d0*/  SYNCS.PHASECHK.TRANS64.TRYWAIT P1, [UR6+0x36800], R0 ;  /* 0x03680000ff0075a7 */ /* 0x000e640008020146 */
[----:B-1----:R-:W-:Y:S05]  /*11e0*/  @!P1 BRA `(.L_x_10) ;  /* 0x000000e000c09947 */ /* 0x002fea0003800000 */
.L_x_89:
[----:B------:R-:W-:Y:S05]  /*11f0*/  @!P0 BRA `(.L_x_11) ;  /* 0x0000000000048947 */ /* 0x000fea0003800000 */
[----:B------:R-:W-:Y:S01]  /*1200*/  BPT.TRAP 0x1 ;  /* 0x000000040000795c */ /* 0x000fe20000300000 */
.L_x_11:
[----:B------:R-:W-:Y:S02]  /*1210*/  R2UR UR5, R16 ;  /* 0x00000000100572ca */ /* 0x000fe400000e0000 */
[----:B------:R-:W-:Y:S02]  /*1220*/  R2UR UR4, R2 ;  /* 0x00000000020472ca */ /* 0x000fe400000e0000 */
[----:B-1----:R-:W-:-:S09]  /*1230*/  MOV R0, UR38 ;  /* 0x0000002600007c02 */ /* 0x002fd20008000f00 */
[----:B------:R-:W-:Y:S02]  /*1240*/  IMAD.U32 R3, RZ, RZ, UR5 ;  /* 0x00000005ff037e24 */ /* 0x000fe4000f8e00ff */
[----:B------:R-:W-:-:S03]  /*1250*/  LEA R0, R0, UR4, 0x3 ;  /* 0x0000000400007c11 */ /* 0x000fc6000f8e18ff */
[----:B------:R-:W-:-:S04]  /*1260*/  SHF.L.U32 R3, R3, 0x1f, RZ ;  /* 0x0000001f03037819 */ /* 0x000fc800000006ff */
[----:B------:R1:W2:Y:S01]  /*1270*/  SYNCS.PHASECHK.TRANS64.TRYWAIT P2, [R0+URZ+0x36830], R3 ;  /* 0x03683003000075a7 */ /* 0x0002a2000804017f */
[----:B------:R-:W-:Y:S05]  /*1280*/  @!P0 BRA `(.L_x_12) ;  /* 0x0000000000048947 */ /* 0x000fea0003800000 */
[----:B------:R-:W-:Y:S01]  /*1290*/  BPT.TRAP 0x1 ;  /* 0x000000040000795c */ /* 0x000fe20000300000 */
.L_x_12:
[----:B------:R-:W3:Y:S01]  /*12a0*/  S2R R4, SR_TID.X ;  /* 0x0000000000047919 */ /* 0x000ee20000002100 */
[----:B------:R-:W-:Y:S01]  /*12b0*/  IMAD.MOV.U32 R119, RZ, RZ, RZ ;  /* 0x000000ffff777224 */ /* 0x000fe200078e00ff */
[----:B---3--:R-:W-:-:S04]  /*12c0*/  LOP3.LUT R4, R4, 0x7f, RZ, 0xc0, !PT ;  /* 0x0000007f04047812 */ /* 0x008fc800078ec0ff */
[----:B------:R-:W-:Y:S01]  /*12d0*/  ISETP.NE.AND P1, PT, R4, RZ, PT ;  /* 0x000000ff0400720c */ /* 0x000fe20003f25270 */
[----:B--2---:R-:W-:-:S12]  /*12e0*/  @P2 BRA `(.L_x_13) ;  /* 0x0000000000082947 */ /* 0x004fd80003800000 */
[----:B------:R-:W2:Y:S02]  /*12f0*/  SYNCS.PHASECHK.TRANS64.TRYWAIT P2, [R0+URZ+0x36830], R3 ;  /* 0x03683003000075a7 */ /* 0x000ea4000804017f */
[----:B--2---:R-:W-:Y:S05]  /*1300*/  @!P2 BRA `(.L_x_14) ;  /* 0x000000e00094a947 */ /* 0x004fea0003800000 */
.L_x_13:
[----:B------:R-:W-:Y:S05]  /*1310*/  WARPSYNC.ALL ;  /* 0x0000000000007948 */ /* 0x000fea0003800000 */
[----:B------:R-:W-:Y:S01]  /*1320*/  R2UR UR4, R2 ;  /* 0x00000000020472ca */ /* 0x000fe200000e0000 */
[----:B------:R-:W-:Y:S01]  /*1330*/  ULOP3.LUT UR39, UR39, 0x10000, URZ, 0xfc, !UPT ;  /* 0x0001000027277892 */ /* 0x000fe2000f8efc3f */
[----:B------:R-:W-:Y:S01]  /*1340*/  WARPGROUP.ARRIVE ;  /* 0x00000000000079c5 */ /* 0x000fe20000000000 */
[----:B------:R-:W-:Y:S01]  /*1350*/  UMOV UR57, 0x40000040 ;  /* 0x4000004000397882 */ /* 0x000fe20000000000 */
[----:B------:R-:W-:Y:S01]  /*1360*/  UMOV UR59, 0x40000040 ;  /* 0x40000040003b7882 */ /* 0x000fe20000000000 */
[----:B------:R-:W-:Y:S01]  /*1370*/  UMOV UR7, 0x40000040 ;  /* 0x4000004000077882 */ /* 0x000fe20000000000 */
[----:B------:R-:W-:Y:S01]  /*1380*/  UMOV UR9, UR57 ;  /* 0x0000003900097c82 */ /* 0x000fe20008000000 */
[----:B------:R-:W-:Y:S01]  /*1390*/  UMOV UR11, 0x40000040 ;  /* 0x40000040000b7882 */ /* 0x000fe20000000000 */
[----:B------:R-:W-:Y:S01]  /*13a0*/  UMOV UR56, UR39 ;  /* 0x0000002700387c82 */ /* 0x000fe20008000000 */
[----:B------:R-:W-:Y:S01]  /*13b0*/  UMOV UR13, UR57 ;  /* 0x00000039000d7c82 */ /* 0x000fe20008000000 */
[----:B------:R-:W-:Y:S01]  /*13c0*/  UMOV UR8, UR56 ;  /* 0x0000003800087c82 */ /* 0x000fe20008000000 */
[----:B------:R-:W-:Y:S01]  /*13d0*/  UMOV UR12, UR56 ;  /* 0x00000038000c7c82 */ /* 0x000fe20008000000 */
[----:B------:R-:W-:Y:S01]  /*13e0*/  UMOV UR15, 0x40000040 ;  /* 0x40000040000f7882 */ /* 0x000fe20000000000 */
[----:B------:R-:W-:Y:S01]  /*13f0*/  UIADD3 UR4, UR4, 0x21400, URZ ;  /* 0x0002140004047890 */ /* 0x000fe2000fffe03f */
[----:B------:R-:W-:Y:S01]  /*1400*/  MOV R6, UR57 ;  /* 0x0000003900067c02 */ /* 0x000fe20008000f00 */
[----:B------:R-:W-:Y:S01]  /*1410*/  UMOV UR16, UR56 ;  /* 0x0000003800107c82 */ /* 0x000fe20008000000 */
[----:B------:R-:W-:Y:S01]  /*1420*/  UMOV UR17, UR57 ;  /* 0x0000003900117c82 */ /* 0x000fe20008000000 */
[----:B------:R-:W-:Y:S01]  /*1430*/  USHF.R.U32.HI UR4, URZ, 0x4, UR4 ;  /* 0x000000043f047899 */ /* 0x000fe20008011604 */
[----:B------:R-:W-:Y:S01]  /*1440*/  MOV R7, UR56 ;  /* 0x0000003800077c02 */ /* 0x000fe20008000f00 */
[----:B------:R-:W-:Y:S01]  /*1450*/  UMOV UR19, 0x40000040 ;  /* 0x4000004000137882 */ /* 0x000fe20000000000 */
[----:B------:R-:W-:Y:S01]  /*1460*/  UMOV UR20, UR56 ;  /* 0x0000003800147c82 */ /* 0x000fe20008000000 */
[----:B------:R-:W-:Y:S01]  /*1470*/  ULOP3.LUT UR4, UR4, 0x3fff, URZ, 0xc0, !UPT ;  /* 0x00003fff04047892 */ /* 0x000fe2000f8ec03f */
[----:B------:R-:W-:Y:S01]  /*1480*/  VIADD R8, R209, UR60 ;  /* 0x0000003cd1087c36 */ /* 0x000fe20008000000 */
[----:B------:R-:W-:Y:S01]  /*1490*/  UMOV UR21, UR57 ;  /* 0x0000003900157c82 */ /* 0x000fe20008000000 */
[----:B------:R-:W-:Y:S01]  /*14a0*/  UMOV UR23, 0x40000040 ;  /* 0x4000004000177882 */ /* 0x000fe20000000000 */
[----:B------:R-:W-:Y:S01]  /*14b0*/  ULOP3.LUT UR5, UR4, 0x10000, URZ, 0xfc, !UPT ;  /* 0x0001000004057892 */ /* 0x000fe2000f8efc3f */
[----:B------:R-:W-:Y:S01]  /*14c0*/  IMAD.U32 R9, RZ, RZ, UR61 ;  /* 0x0000003dff097e24 */ /* 0x000fe2000f8e00ff */
[----:B------:R-:W-:Y:S01]  /*14d0*/  UIADD3 UR24, UR39, 0x2, URZ ;  /* 0x0000000227187890 */ /* 0x000fe2000fffe03f */
[----:B------:R-:W-:Y:S01]  /*14e0*/  P2R R80, PR, RZ, 0x1 ;  /* 0x00000001ff507803 */ /* 0x000fe20000000000 */
[----:B------:R-:W-:Y:S01]  /*14f0*/  UIMAD UR37, UR38, 0xa80, UR5 ;  /* 0x00000a80262578a4 */ /* 0x000fe2000f8e0205 */
[----:B-12---:R-:W-:Y:S01]  /*1500*/  @!P1 VIADD R0, R0, 0x36840 ;  /* 0x0003684000009836 */ /* 0x006fe20000000000 */
[----:B------:R-:W-:Y:S01]  /*1510*/  MOV R5, UR5 ;  /* 0x0000000500057c02 */ /* 0x000fe20008000f00 */
[----:B------:R-:W-:Y:S01]  /*1520*/  UMOV UR4, UR56 ;  /* 0x0000003800047c82 */ /* 0x000fe20008000000 */
[----:B------:R-:W-:Y:S01]  /*1530*/  UIADD3 UR6, UR37, 0x80, URZ ;  /* 0x0000008025067890 */ /* 0x000fe2000fffe03f */
[--C-:B------:R-:W-:Y:S01]  /*1540*/  IMAD.MOV.U32 R118, RZ, RZ, R119.reuse ;  /* 0x000000ffff767224 */ /* 0x100fe200078e0077 */
[----:B------:R-:W-:Y:S01]  /*1550*/  UMOV UR5, UR57 ;  /* 0x0000003900057c82 */ /* 0x000fe20008000000 */
[----:B------:R-:W-:Y:S01]  /*1560*/  UMOV UR58, UR37 ;  /* 0x00000025003a7c82 */ /* 0x000fe20008000000 */
[----:B------:R-:W-:Y:S01]  /*1570*/  UIADD3 UR10, UR37, 0x100, URZ ;  /* 0x00000100250a7890 */ /* 0x000fe2000fffe03f */
[----:B------:R-:W-:Y:S01]  /*1580*/  HGMMA.64x16x16.F32 R72, gdesc[UR56], RZ, !UPT, gsb0 ;  /* 0x00200000384879f0 */ /* 0x000fe2000c0008ff */
[----:B------:R-:W-:Y:S01]  /*1590*/  UIADD3 UR14, UR37, 0x180, URZ ;  /* 0x00000180250e7890 */ /* 0x000fe2000fffe03f */
[----:B------:R-:W-:Y:S01]  /*15a0*/  @!P1 PRMT R0, RZ, 0x654, R0 ;  /* 0x00000654ff009816 */ /* 0x000fe20000000000 */
[----:B------:R-:W-:Y:S01]  /*15b0*/  UIADD3 UR18, UR37, 0x200, URZ ;  /* 0x0000020025127890 */ /* 0x000fe2000fffe03f */
[-C--:B------:R-:W-:Y:S01]  /*15c0*/  MOV R116, R119.reuse ;  /* 0x0000007700747202 */ /* 0x080fe20000000f00 */
[----:B------:R-:W-:Y:S01]  /*15d0*/  UIADD3 UR22, UR37, 0x280, URZ ;  /* 0x0000028025167890 */ /* 0x000fe2000fffe03f */
[--C-:B------:R-:W-:Y:S01]  /*15e0*/  IMAD.MOV.U32 R114, RZ, RZ, R119.reuse ;  /* 0x000000ffff727224 */ /* 0x100fe200078e0077 */
[----:B------:R-:W-:Y:S01]  /*15f0*/  UIADD3 UR26, UR37, 0x284, URZ ;  /* 0x00000284251a7890 */ /* 0x000fe2000fffe03f */
[--C-:B------:R-:W-:Y:S01]  /*1600*/  IMAD.MOV.U32 R112, RZ, RZ, R119.reuse ;  /* 0x000000ffff707224 */ /* 0x100fe200078e0077 */
[----:B------:R-:W-:Y:S01]  /*1610*/  UMOV UR27, 0x40000040 ;  /* 0x40000040001b7882 */ /* 0x000fe20000000000 */
[----:B------:R-:W-:Y:S01]  /*1620*/  UIADD3 UR30, UR37, 0x286, URZ ;  /* 0x00000286251e7890 */ /* 0x000fe2000fffe03f */
[-C--:B------:R-:W-:Y:S01]  /*1630*/  MOV R110, R119.reuse ;  /* 0x00000077006e7202 */ /* 0x080fe20000000f00 */
[----:B------:R-:W-:Y:S01]  /*1640*/  UMOV UR31, 0x40000040 ;  /* 0x40000040001f7882 */ /* 0x000fe20000000000 */
[----:B------:R-:W-:Y:S01]  /*1650*/  UIADD3 UR34, UR37, 0x600, URZ ;  /* 0x0000060025227890 */ /* 0x000fe2000fffe03f */
[--C-:B------:R-:W-:Y:S01]  /*1660*/  IMAD.MOV.U32 R108, RZ, RZ, R119.reuse ;  /* 0x000000ffff6c7224 */ /* 0x100fe200078e0077 */
[----:B------:R-:W-:Y:S01]  /*1670*/  UMOV UR35, 0x40000040 ;  /* 0x4000004000237882 */ /* 0x000fe20000000000 */
        /* <DEDUP_REMOVED lines=12> */
[----:B------:R-:W-:Y:S01]  /*1740*/  UMOV UR59, 0x40000040 ;  /* 0x40000040003b7882 */ /* 0x000fe20000000000 */
[----:B------:R-:W-:Y:S01]  /*1750*/  UISETP.GE.AND UP0, UPT, UR60, 0x71, UPT ;  /* 0x000000713c00788c */ /* 0x000fe2000bf06270 */
[-C--:B------:R-:W-:Y:S01]  /*1760*/  MOV R98, R119.reuse ;  /* 0x0000007700627202 */ /* 0x080fe20000000f00 */
[--C-:B------:R-:W-:Y:S01]  /*1770*/  IMAD.MOV.U32 R96, RZ, RZ, R119.reuse ;  /* 0x000000ffff607224 */ /* 0x100fe200078e0077 */
[-C--:B------:R-:W-:Y:S01]  /*1780*/  MOV R92, R119.reuse ;  /* 0x00000077005c7202 */ /* 0x080fe20000000f00 */
[--C-:B------:R-:W-:Y:S01]  /*1790*/  IMAD.MOV.U32 R94, RZ, RZ, R119.reuse ;  /* 0x000000ffff5e7224 */ /* 0x100fe200078e0077 */
[----:B------:R-:W-:Y:S01]  /*17a0*/  MOV R86, R119 ;  /* 0x0000007700567202 */ /* 0x000fe20000000f00 */
[----:B------:R-:W-:-:S02]  /*17b0*/  IMAD.MOV.U32 R90, RZ, RZ, R119 ;  /* 0x000000ffff5a7224 */ /* 0x000fc400078e0077 */
[--C-:B------:R-:W-:Y:S02]  /*17c0*/  IMAD.MOV.U32 R88, RZ, RZ, R119.reuse ;  /* 0x000000ffff587224 */ /* 0x100fe400078e0077 */
[--C-:B------:R-:W-:Y:S02]  /*17d0*/  IMAD.MOV.U32 R84, RZ, RZ, R119.reuse ;  /* 0x000000ffff547224 */ /* 0x100fe400078e0077 */
[----:B------:R-:W-:Y:S01]  /*17e0*/  IMAD.MOV.U32 R82, RZ, RZ, R119 ;  /* 0x000000ffff527224 */ /* 0x000fe200078e0077 */
[----:B------:R-:W-:Y:S02]  /*17f0*/  WARPGROUP.DEPBAR.LE gsb0, 0x0 ;  /* 0x00008000000079c5 */ /* 0x000fe40000010000 */
[----:B------:R-:W-:-:S06]  /*1800*/  WARPGROUP.ARRIVE ;  /* 0x00000000000079c5 */ /* 0x000fcc0000000000 */
[----:B------:R-:W-:Y:S01]  /*1810*/  HGMMA.64x16x16.F32 R64, gdesc[UR4], RZ, !UPT, gsb0 ;  /* 0x00200000044079f0 */ /* 0x000fe2000c0008ff */
[----:B------:R-:W-:Y:S01]  /*1820*/  UIADD3 UR6, UR37, 0x300, URZ ;  /* 0x0000030025067890 */ /* 0x000fe2000fffe03f */
[----:B------:R-:W-:Y:S01]  /*1830*/  UMOV UR4, UR56 ;  /* 0x0000003800047c82 */ /* 0x000fe20008000000 */
[----:B------:R-:W-:Y:S01]  /*1840*/  UMOV UR5, UR57 ;  /* 0x0000003900057c82 */ /* 0x000fe20008000000 */
[----:B------:R-:W-:Y:S01]  /*1850*/  UMOV UR7, 0x40000040 ;  /* 0x4000004000077882 */ /* 0x000fe20000000000 */
[----:B------:R-:W-:Y:S02]  /*1860*/  WARPGROUP.DEPBAR.LE gsb0, 0x0 ;  /* 0x00008000000079c5 */ /* 0x000fe40000010000 */
[----:B------:R-:W-:-:S06]  /*1870*/  WARPGROUP.ARRIVE ;  /* 0x00000000000079c5 */ /* 0x000fcc0000000000 */
[----:B------:R-:W-:Y:S01]  /*1880*/  HGMMA.64x16x16.F32 R56, gdesc[UR8], RZ, !UPT, gsb0 ;  /* 0x00200000083879f0 */ /* 0x000fe2000c0008ff */
[----:B------:R-:W-:Y:S01]  /*1890*/  UIADD3 UR10, UR37, 0x2, URZ ;  /* 0x00000002250a7890 */ /* 0x000fe2000fffe03f */
[----:B------:R-:W-:Y:S01]  /*18a0*/  UMOV UR8, UR24 ;  /* 0x0000001800087c82 */ /* 0x000fe20008000000 */
[----:B------:R-:W-:Y:S01]  /*18b0*/  UMOV UR9, 0x40000040 ;  /* 0x4000004000097882 */ /* 0x000fe20000000000 */
[----:B------:R-:W-:Y:S01]  /*18c0*/  UMOV UR11, 0x40000040 ;  /* 0x40000040000b7882 */ /* 0x000fe20000000000 */
[----:B------:R-:W-:Y:S01]  /*18d0*/  UIADD3 UR24, UR39, 0x4, URZ ;  /* 0x0000000427187890 */ /* 0x000fe2000fffe03f */
        /* <DEDUP_REMOVED lines=30> */
[----:B------:R-:W-:Y:S01]  /*1ac0*/  HGMMA.64x16x16.F32 R72, gdesc[UR8], R72, gsb0 ;  /* 0x00200000084879f0 */ /* 0x000fe20008000848 */
[----:B------:R-:W-:Y:S01]  /*1ad0*/  UIADD3 UR10, UR37, 0x102, URZ ;  /* 0x00000102250a7890 */ /* 0x000fe2000fffe03f */
[----:B------:R-:W-:Y:S01]  /*1ae0*/  UMOV UR11, 0x40000040 ;  /* 0x40000040000b7882 */ /* 0x000fe20000000000 */
[----:B------:R-:W-:Y:S02]  /*1af0*/  WARPGROUP.DEPBAR.LE gsb0, 0x0 ;  /* 0x00008000000079c5 */ /* 0x000fe40000010000 */
[----:B------:R-:W-:-:S06]  /*1b00*/  WARPGROUP.ARRIVE ;  /* 0x00000000000079c5 */ /* 0x000fcc0000000000 */
[----:B------:R-:W-:Y:S01]  /*1b10*/  HGMMA.64x16x16.F32 R64, gdesc[UR4], R64, gsb0 ;  /* 0x00200000044079f0 */ /* 0x000fe20008000840 */
[----:B------:R-:W-:Y:S01]  /*1b20*/  UIADD3 UR6, UR37, 0x302, URZ ;  /* 0x0000030225067890 */ /* 0x000fe2000fffe03f */
[----:B------:R-:W-:Y:S01]  /*1b30*/  UMOV UR4, UR8 ;  /* 0x0000000800047c82 */ /* 0x000fe20008000000 */
[----:B------:R-:W-:Y:S01]  /*1b40*/  UMOV UR5, UR9 ;  /* 0x0000000900057c82 */ /* 0x000fe20008000000 */
[----:B------:R-:W-:Y:S01]  /*1b50*/  UMOV UR7, 0x40000040 ;  /* 0x4000004000077882 */ /* 0x000fe20000000000 */
[----:B------:R-:W-:Y:S02]  /*1b60*/  WARPGROUP.DEPBAR.LE gsb0, 0x0 ;  /* 0x00008000000079c5 */ /* 0x000fe40000010000 */
[----:B------:R-:W-:-:S06]  /*1b70*/  WARPGROUP.ARRIVE ;  /* 0x00000000000079c5 */ /* 0x000fcc0000000000 */
[----:B------:R-:W-:Y:S01]  /*1b80*/  HGMMA.64x16x16.F32 R56, gdesc[UR8], R56, gsb0 ;  /* 0x00200000083879f0 */ /* 0x000fe20008000838 */
[----:B------:R-:W-:Y:S02]  /*1b90*/  UIADD3 UR10, UR39, 0x6, URZ ;  /* 0x00000006270a7890 */ /* 0x000fe4000fffe03f */
[----:B------:R-:W-:Y:S01]  /*1ba0*/  UIADD3 UR11, UR37, 0x702, URZ ;  /* 0x00000702250b7890 */ /* 0x000fe2000fffe03f */
[----:B------:R-:W-:Y:S02]  /*1bb0*/  WARPGROUP.DEPBAR.LE gsb0, 0x0 ;  /* 0x00008000000079c5 */ /* 0x000fe40000010000 */
[----:B------:R-:W-:-:S06]  /*1bc0*/  WARPGROUP.ARRIVE ;  /* 0x00000000000079c5 */ /* 0x000fcc0000000000 */
[----:B------:R-:W-:Y:S01]  /*1bd0*/  HGMMA.64x16x16.F32 R48, gdesc[UR12], R48, gsb0 ;  /* 0x002000000c3079f0 */ /* 0x000fe20008000830 */
[----:B------:R-:W-:Y:S01]  /*1be0*/  UIADD3 UR14, UR37, 0x4, URZ ;  /* 0x00000004250e7890 */ /* 0x000fe2000fffe03f */
[----:B------:R-:W-:Y:S01]  /*1bf0*/  UMOV UR12, UR24 ;  /* 0x00000018000c7c82 */ /* 0x000fe20008000000 */
[----:B------:R-:W-:Y:S01]  /*1c00*/  UMOV UR13, 0x40000040 ;  /* 0x40000040000d7882 */ /* 0x000fe20000000000 */
[----:B------:R-:W-:Y:S01]  /*1c10*/  UMOV UR15, 0x40000040 ;  /* 0x40000040000f7882 */ /* 0x000fe20000000000 */
[----:B------:R-:W-:Y:S01]  /*1c20*/  UMOV UR24, UR12 ;  /* 0x0000000c00187c82 */ /* 0x000fe20008000000 */
[----:B------:R-:W-:Y:S01]  /*1c30*/  UMOV UR25, UR13 ;  /* 0x0000000d00197c82 */ /* 0x000fe20008000000 */
[----:B------:R-:W-:Y:S02]  /*1c40*/  MOV R3, UR13 ;  /* 0x0000000d00037c02 */ /* 0x000fe40008000f00 */
[----:B------:R-:W-:Y:S01]  /*1c50*/  MOV R4, UR12 ;  /* 0x0000000c00047c02 */ /* 0x000fe20008000f00 */
[----:B------:R-:W-:-:S02]  /*1c60*/  WARPGROUP.DEPBAR.LE gsb0, 0x0 ;  /* 0x00008000000079c5 */ /* 0x000fc40000010000 */
        /* <DEDUP_REMOVED lines=35> */
[----:B------:R-:W-:Y:S02]  /*1ea0*/  UMOV UR15, 0x40000040 ;  /* 0x40000040000f7882 */ /* 0x000fe40000000000 */
        /* <DEDUP_REMOVED lines=9> */
[----:B------:R-:W-:Y:S01]  /*1f40*/  UIADD3 UR10, UR39, 0x400, URZ ;  /* 0x00000400270a7890 */ /* 0x000fe2000fffe03f */
        /* <DEDUP_REMOVED lines=35> */
[----:B------:R-:W-:Y:S03]  /*2180*/  HGMMA.64x16x16.F32 R56, gdesc[UR16], R56, gsb0 ;  /* 0x00200000103879f0 */ /* 0x000fe60008000838 */
        /* <DEDUP_REMOVED lines=198> */
[----:B------:R-:W-:Y:S01]  /*2df0*/  UMOV UR48, UR40 ;  /* 0x0000002800307c82 */ /* 0x000fe20008000000 */
[----:B------:R-:W-:Y:S01]  /*2e00*/  UMOV UR49, UR41 ;  /* 0x0000002900317c82 */ /* 0x000fe20008000000 */
[----:B------:R-:W-:Y:S01]  /*2e10*/  UIADD3 UR10, UR39, 0x802, URZ ;  /* 0x00000802270a7890 */ /* 0x000fe2000fffe03f */
        /* <DEDUP_REMOVED lines=42> */
[----:B------:R-:W-:Y:S01]  /*30c0*/  UMOV UR44, UR10 ;  /* 0x0000000a002c7c82 */ /* 0x000fe20008000000 */
[----:B------:R-:W-:Y:S01]  /*30d0*/  UMOV UR45, 0x40000040 ;  /* 0x40000040002d7882 */ /* 0x000fe20000000000 */
[----:B------:R-:W-:Y:S01]  /*30e0*/  UMOV UR46, UR11 ;  /* 0x0000000b002e7c82 */ /* 0x000fe20008000000 */
[----:B------:R-:W-:Y:S01]  /*30f0*/  UMOV UR47, 0x40000040 ;  /* 0x40000040002f7882 */ /* 0x000fe20000000000 */
[----:B------:R-:W-:Y:S01]  /*3100*/  UMOV UR56, UR44 ;  /* 0x0000002c00387c82 */ /* 0x000fe20008000000 */
[----:B------:R-:W-:Y:S01]  /*3110*/  UMOV UR57, UR45 ;  /* 0x0000002d00397c82 */ /* 0x000fe20008000000 */
[----:B------:R-:W-:Y:S01]  /*3120*/  UMOV UR52, UR44 ;  /* 0x0000002c00347c82 */ /* 0x000fe20008000000 */
[----:B------:R-:W-:Y:S01]  /*3130*/  UMOV UR53, UR45 ;  /* 0x0000002d00357c82 */ /* 0x000fe20008000000 */
[----:B------:R-:W-:Y:S01]  /*3140*/  UMOV UR48, UR44 ;  /* 0x0000002c00307c82 */ /* 0x000fe20008000000 */
[----:B------:R-:W-:Y:S01]  /*3150*/  UMOV UR49, UR45 ;  /* 0x0000002d00317c82 */ /* 0x000fe20008000000 */
[----:B------:R-:W-:-:S02]  /*3160*/  UIADD3 UR11, UR37, 0xa02, URZ ;  /* 0x00000a02250b7890 */ /* 0x000fc4000fffe03f */
[----:B------:R-:W-:Y:S01]  /*3170*/  UIADD3 UR10, UR39, 0x804, URZ ;  /* 0x00000804270a7890 */ /* 0x000fe2000fffe03f */
[----:B------:R-:W-:Y:S02]  /*3180*/  WARPGROUP.DEPBAR.LE gsb0, 0x0 ;  /* 0x00008000000079c5 */ /* 0x000fe40000010000 */
[----:B------:R-:W-:-:S06]  /*3190*/  WARPGROUP.ARRIVE ;  /* 0x00000000000079c5 */ /* 0x000fcc0000000000 */
[----:B------:R-:W-:Y:S01]  /*31a0*/  HGMMA.64x16x16.F32 R24, gdesc[UR4], R24, gsb0 ;  /* 0x00200000041879f0 */ /* 0x000fe20008000818 */
[----:B------:R-:W-:Y:S01]  /*31b0*/  UIADD3 UR6, UR37, 0x782, URZ ;  /* 0x0000078225067890 */ /* 0x000fe2000fffe03f */
[----:B------:R-:W-:Y:S01]  /*31c0*/  UMOV UR4, UR44 ;  /* 0x0000002c00047c82 */ /* 0x000fe20008000000 */
[----:B------:R-:W-:Y:S01]  /*31d0*/  UMOV UR5, UR45 ;  /* 0x0000002d00057c82 */ /* 0x000fe20008000000 */
[----:B------:R-:W-:-:S04]  /*31e0*/  UMOV UR7, 0x40000040 ;  /* 0x4000004000077882 */ /* 0x000fc80000000000 */
[----:B------:R-:W-:Y:S01]  /*31f0*/  UMOV UR58, UR6 ;  /* 0x00000006003a7c82 */ /* 0x000fe20008000000 */
[----:B------:R-:W-:Y:S01]  /*3200*/  UIADD3 UR6, UR37, 0x902, URZ ;  /* 0x0000090225067890 */ /* 0x000fe2000fffe03f */
        /* <DEDUP_REMOVED lines=31> */
[----:B------:R-:W-:Y:S01]  /*3400*/  UMOV UR4, UR44 ;  /* 0x0000002c00047c82 */ /* 0x000fe20008000000 */
[----:B------:R-:W-:Y:S01]  /*3410*/  UMOV UR5, UR45 ;  /* 0x0000002d00057c82 */ /* 0x000fe20008000000 */
[----:B------:R-:W-:Y:S01]  /*3420*/  UMOV UR6, UR11 ;  /* 0x0000000b00067c82 */ /* 0x000fe20008000000 */
[----:B------:R-:W-:Y:S01]  /*3430*/  UMOV UR7, 0x40000040 ;  /* 0x4000004000077882 */ /* 0x000fe20000000000 */
[----:B------:R-:W-:Y:S01]  /*3440*/  UIADD3 UR11, UR37, 0xa04, URZ ;  /* 0x00000a04250b7890 */ /* 0x000fe2000fffe03f */
[----:B------:R-:W-:Y:S02]  /*3450*/  WARPGROUP.DEPBAR.LE gsb0, 0x0 ;  /* 0x00008000000079c5 */ /* 0x000fe40000010000 */
[----:B------:R-:W-:-:S06]  /*3460*/  WARPGROUP.ARRIVE ;  /* 0x00000000000079c5 */ /* 0x000fcc0000000000 */
[----:B------:R-:W-:Y:S03]  /*3470*/  HGMMA.64x16x16.F32 R32, gdesc[UR44], R32, gsb0 ;  /* 0x002000002c2079f0 */ /* 0x000fe60008000820 */
[----:B------:R-:W-:Y:S02]  /*3480*/  WARPGROUP.DEPBAR.LE gsb0, 0x0 ;  /* 0x00008000000079c5 */ /* 0x000fe40000010000 */
[----:B------:R-:W-:-:S06]  /*3490*/  WARPGROUP.ARRIVE ;  /* 0x00000000000079c5 */ /* 0x000fcc0000000000 */
[----:B------:R-:W-:Y:S01]  /*34a0*/  HGMMA.64x16x16.F32 R24, gdesc[UR4], R24, gsb0 ;  /* 0x00200000041879f0 */ /* 0x000fe20008000818 */
[----:B------:R-:W-:Y:S02]  /*34b0*/  UIADD3 UR6, UR37, 0x784, URZ ;  /* 0x0000078425067890 */ /* 0x000fe4000fffe03f */
[----:B------:R-:W-:Y:S01]  /*34c0*/  UIADD3 UR7, UR37, 0x804, URZ ;  /* 0x0000080425077890 */ /* 0x000fe2000fffe03f */
[----:B------:R-:W-:Y:S01]  /*34d0*/  UMOV UR4, UR48 ;  /* 0x0000003000047c82 */ /* 0x000fe20008000000 */
[----:B------:R-:W-:-:S03]  /*34e0*/  UMOV UR5, UR49 ;  /* 0x0000003100057c82 */ /* 0x000fc60008000000 */
[----:B------:R-:W-:Y:S01]  /*34f0*/  UMOV UR14, UR6 ;  /* 0x00000006000e7c82 */ /* 0x000fe20008000000 */
[----:B------:R-:W-:Y:S01]  /*3500*/  UIADD3 UR6, UR37, 0x984, URZ ;  /* 0x0000098425067890 */ /* 0x000fe2000fffe03f */
        /* <DEDUP_REMOVED lines=10> */
[----:B------:R-:W-:Y:S02]  /*35b0*/  R2UR UR13, R3 ;  /* 0x00000000030d72ca */ /* 0x000fe400000e0000 */
[----:B------:R-:W-:Y:S01]  /*35c0*/  R2UR UR12, R4 ;  /* 0x00000000040c72ca */ /* 0x000fe200000e0000 */
        /* <DEDUP_REMOVED lines=8> */
[----:B------:R-:W-:Y:S01]  /*3650*/  UIADD3 UR54, UR37, 0x706, URZ ;  /* 0x0000070625367890 */ /* 0x000fe2000fffe03f */
[----:B------:R-:W-:Y:S01]  /*3660*/  UMOV UR52, UR10 ;  /* 0x0000000a00347c82 */ /* 0x000fe20008000000 */
[----:B------:R-:W-:Y:S01]  /*3670*/  UMOV UR53, 0x40000040 ;  /* 0x4000004000357882 */ /* 0x000fe20000000000 */
[----:B------:R-:W-:Y:S01]  /*3680*/  UMOV UR55, 0x40000040 ;  /* 0x4000004000377882 */ /* 0x000fe20000000000 */
[----:B------:R-:W-:Y:S01]  /*3690*/  ULDC UR10, c[0x0][0x9d8] ;  /* 0x00027600000a7ab9 */ /* 0x000fe20000000800 */
[----:B------:R-:W-:Y:S02]  /*36a0*/  WARPGROUP.DEPBAR.LE gsb0, 0x0 ;  /* 0x00008000000079c5 */ /* 0x000fe40000010000 */
[----:B------:R-:W-:-:S06]  /*36b0*/  WARPGROUP.ARRIVE ;  /* 0x00000000000079c5 */ /* 0x000fcc0000000000 */
[----:B------:R-:W-:Y:S03]  /*36c0*/  HGMMA.64x16x16.F32 R40, gdesc[UR48], R40, gsb0 ;  /* 0x00200000302879f0 */ /* 0x000fe60008000828 */
[----:B------:R-:W-:Y:S02]  /*36d0*/  WARPGROUP.DEPBAR.LE gsb0, 0x0 ;  /* 0x00008000000079c5 */ /* 0x000fe40000010000 */
[----:B------:R-:W-:-:S06]  /*36e0*/  WARPGROUP.ARRIVE ;  /* 0x00000000000079c5 */ /* 0x000fcc0000000000 */
[----:B------:R-:W-:Y:S01]  /*36f0*/  HGMMA.64x16x16.F32 R32, gdesc[UR4], R32, gsb0 ;  /* 0x00200000042079f0 */ /* 0x000fe20008000820 */
[----:B------:R-:W-:Y:S01]  /*3700*/  UMOV UR4, UR48 ;  /* 0x0000003000047c82 */ /* 0x000fe20008000000 */
        /* <DEDUP_REMOVED lines=14> */
[----:B------:R-:W-:Y:S01]  /*37f0*/  WARPGROUP.ARRIVE ;  /* 0x00000000000079c5 */ /* 0x000fe20000000000 */
[----:B------:R-:W-:Y:S01]  /*3800*/  FMUL.FTZ R72, R72, UR10 ;  /* 0x0000000a48487c20 */ /* 0x000fe20008410000 */
[----:B------:R-:W-:Y:S01]  /*3810*/  FMUL.FTZ R73, R73, UR10 ;  /* 0x0000000a49497c20 */ /* 0x000fe20008410000 */
[----:B------:R-:W-:Y:S01]  /*3820*/  FMUL.FTZ R76, R76, UR10 ;  /* 0x0000000a4c4c7c20 */ /* 0x000fe20008410000 */
[----:B------:R-:W-:Y:S01]  /*3830*/  FMUL.FTZ R77, R77, UR10 ;  /* 0x0000000a4d4d7c20 */ /* 0x000fe20008410000 */
[----:B------:R-:W-:Y:S01]  /*3840*/  FMUL.FTZ R74, R74, UR10 ;  /* 0x0000000a4a4a7c20 */ /* 0x000fe20008410000 */
[----:B------:R-:W-:Y:S01]  /*3850*/  HGMMA.64x16x16.F32 R64, gdesc[UR4], R64, gsb0 ;  /* 0x00200000044079f0 */ /* 0x000fe20008000840 */
[----:B------:R-:W-:Y:S01]  /*3860*/  UIADD3 UR6, UR37, 0x806, URZ ;  /* 0x0000080625067890 */ /* 0x000fe2000fffe03f */
[----:B------:R-:W-:Y:S01]  /*3870*/  MUFU.TANH R72, R72 ;  /* 0x0000004800487308 */ /* 0x000fe20000002400 */
[----:B------:R-:W-:Y:S01]  /*3880*/  UMOV UR4, UR52 ;  /* 0x0000003400047c82 */ /* 0x000fe20008000000 */
[----:B------:R-:W-:Y:S01]  /*3890*/  UMOV UR5, UR53 ;  /* 0x0000003500057c82 */ /* 0x000fe20008000000 */
[----:B------:R-:W-:Y:S01]  /*38a0*/  UMOV UR7, 0x40000040 ;  /* 0x4000004000077882 */ /* 0x000fe20000000000 */
[----:B------:R-:W-:Y:S01]  /*38b0*/  FMUL.FTZ R75, R75, UR10 ;  /* 0x0000000a4b4b7c20 */ /* 0x000fe20008410000 */
[----:B------:R-:W-:Y:S01]  /*38c0*/  FMUL.FTZ R78, R78, UR10 ;  /* 0x0000000a4e4e7c20 */ /* 0x000fe20008410000 */
[----:B------:R-:W-:-:S02]  /*38d0*/  FMUL.FTZ R79, R79, UR10 ;  /* 0x0000000a4f4f7c20 */ /* 0x000fc40008410000 */
[----:B------:R-:W1:Y:S08]  /*38e0*/  MUFU.TANH R73, R73 ;  /* 0x0000004900497308 */ /* 0x000e700000002400 */
[----:B------:R-:W2:Y:S08]  /*38f0*/  MUFU.TANH R76, R76 ;  /* 0x0000004c004c7308 */ /* 0x000eb00000002400 */
[----:B------:R-:W3:Y:S08]  /*3900*/  MUFU.TANH R77, R77 ;  /* 0x0000004d004d7308 */ /* 0x000ef00000002400 */
[----:B------:R4:W5:Y:S08]  /*3910*/  MUFU.TANH R3, R74 ;  /* 0x0000004a00037308 */ /* 0x0009700000002400 */
[----:B------:R-:W5:Y:S01]  /*3920*/  MUFU.TANH R4, R75 ;  /* 0x0000004b00047308 */ /* 0x000f620000002400 */
[----:B----4-:R-:W-:-:S07]  /*3930*/  MOV R74, R119 ;  /* 0x00000077004a7202 */ /* 0x010fce0000000f00 */
[----:B------:R-:W-:Y:S01]  /*3940*/  MUFU.TANH R7, R78 ;  /* 0x0000004e00077308 */ /* 0x000fe20000002400 */
[----:B------:R-:W-:Y:S02]  /*3950*/  WARPGROUP.DEPBAR.LE gsb0, 0x0 ;  /* 0x00008000000079c5 */ /* 0x000fe40000010000 */
[----:B------:R-:W-:Y:S01]  /*3960*/  WARPGROUP.ARRIVE ;  /* 0x00000000000079c5 */ /* 0x000fe20000000000 */
[----:B------:R-:W-:Y:S01]  /*3970*/  FMUL.FTZ R66, R66, UR10 ;  /* 0x0000000a42427c20 */ /* 0x000fe20008410000 */
[----:B------:R-:W-:Y:S01]  /*3980*/  FMUL.FTZ R64, R64, UR10 ;  /* 0x0000000a40407c20 */ /* 0x000fe20008410000 */
[----:B------:R-:W-:Y:S01]  /*3990*/  FMUL.FTZ R65, R65, UR10 ;  /* 0x0000000a41417c20 */ /* 0x000fe20008410000 */
[----:B------:R-:W-:Y:S01]  /*39a0*/  FMUL.FTZ R67, R67, UR10 ;  /* 0x0000000a43437c20 */ /* 0x000fe20008410000 */
[----:B------:R4:W-:Y:S01]  /*39b0*/  MUFU.TANH R13, R66 ;  /* 0x00000042000d7308 */ /* 0x0009e20000002400 */
[----:B------:R-:W-:Y:S01]  /*39c0*/  HGMMA.64x16x16.F32 R56, gdesc[UR4], R56, gsb0 ;  /* 0x00200000043879f0 */ /* 0x000fe20008000838 */
[----:B------:R-:W-:Y:S01]  /*39d0*/  UIADD3 UR6, UR37, 0x886, URZ ;  /* 0x0000088625067890 */ /* 0x000fe2000fffe03f */
[----:B------:R-:W-:Y:S01]  /*39e0*/  FMUL.FTZ R68, R68, UR10 ;  /* 0x0000000a44447c20 */ /* 0x000fe20008410000 */
[----:B------:R-:W-:Y:S01]  /*39f0*/  UMOV UR4, UR52 ;  /* 0x0000003400047c82 */ /* 0x000fe20008000000 */
[----:B------:R-:W-:Y:S01]  /*3a00*/  UMOV UR5, UR53 ;  /* 0x0000003500057c82 */ /* 0x000fe20008000000 */
[----:B------:R-:W-:Y:S01]  /*3a10*/  UMOV UR7, 0x40000040 ;  /* 0x4000004000077882 */ /* 0x000fe20000000000 */
[----:B------:R-:W-:Y:S01]  /*3a20*/  FMUL.FTZ R69, R69, UR10 ;  /* 0x0000000a45457c20 */ /* 0x000fe20008410000 */
[----:B------:R-:W-:Y:S01]  /*3a30*/  MUFU.TANH R64, R64 ;  /* 0x0000004000407308 */ /* 0x000fe20000002400 */
[----:B----4-:R-:W-:-:S02]  /*3a40*/  IMAD R66, R9, -0x70, R8 ;  /* 0xffffff9009427824 */ /* 0x010fc400078e0208 */
[----:B------:R-:W-:Y:S01]  /*3a50*/  FMUL.FTZ R71, R71, UR10 ;  /* 0x0000000a47477c20 */ /* 0x000fe20008410000 */
[----:B------:R-:W-:Y:S01]  /*3a60*/  FMUL.FTZ R70, R70, UR10 ;  /* 0x0000000a46467c20 */ /* 0x000fe20008410000 */
[----:B------:R-:W-:Y:S01]  /*3a70*/  IMAD.MOV.U32 R78, RZ, RZ, R119 ;  /* 0x000000ffff4e7224 */ /* 0x000fe200078e0077 */
[C---:B------:R-:W-:Y:S02]  /*3a80*/  ISETP.GT.AND P4, PT, R66.reuse, RZ, PT ;  /* 0x000000ff4200720c */ /* 0x040fe40003f84270 */
[C---:B------:R-:W-:Y:S01]  /*3a90*/  ISETP.GT.AND P2, PT, R66.reuse, 0x1, PT ;  /* 0x000000014200780c */ /* 0x040fe20003f44270 */
[----:B------:R-:W4:Y:S01]  /*3aa0*/  MUFU.TANH R65, R65 ;  /* 0x0000004100417308 */ /* 0x000f220000002400 */
[C---:B------:R-:W-:Y:S02]  /*3ab0*/  ISETP.GT.AND P3, PT, R66.reuse, 0x8, PT ;  /* 0x000000084200780c */ /* 0x040fe40003f64270 */
[----:B-1----:R-:W-:Y:S02]  /*3ac0*/  FSEL R73, R73, -INF , P2 ;  /* 0xff80000049497808 */ /* 0x002fe40001000000 */
[----:B------:R-:W-:-:S02]  /*3ad0*/  ISETP.GT.AND P6, PT, R66, 0x9, PT ;  /* 0x000000094200780c */ /* 0x000fc40003fc4270 */
[----:B--2---:R-:W-:Y:S01]  /*3ae0*/  FSEL R75, R76, -INF , P3 ;  /* 0xff8000004c4b7808 */ /* 0x004fe20001800000 */
[----:B------:R1:W-:Y:S01]  /*3af0*/  MUFU.TANH R15, R67 ;  /* 0x00000043000f7308 */ /* 0x0003e20000002400 */
[----:B------:R-:W-:Y:S01]  /*3b00*/  ISETP.GT.AND P5, PT, R66, 0x10, PT ;  /* 0x000000104200780c */ /* 0x000fe20003fa4270 */
[--C-:B------:R-:W-:Y:S01]  /*3b10*/  IMAD.MOV.U32 R76, RZ, RZ, R119.reuse ;  /* 0x000000ffff4c7224 */ /* 0x100fe200078e0077 */
[----:B---3--:R-:W-:Y:S02]  /*3b20*/  FSEL R77, R77, -INF , P6 ;  /* 0xff8000004d4d7808 */ /* 0x008fe40003000000 */
[----:B-----5:R-:W-:Y:S02]  /*3b30*/  FSEL R3, R3, -INF , P4 ;  /* 0xff80000003037808 */ /* 0x020fe40002000000 */
[----:B------:R-:W-:Y:S01]  /*3b40*/  FSEL R4, R4, -INF , P2 ;  /* 0xff80000004047808 */ /* 0x000fe20001000000 */
[----:B------:R-:W2:Y:S01]  /*3b50*/  MUFU.TANH R68, R68 ;  /* 0x0000004400447308 */ /* 0x000ea20000002400 */
[----:B-1----:R-:W-:Y:S01]  /*3b60*/  FSEL R67, R72, -INF , P4 ;  /* 0xff80000048437808 */ /* 0x002fe20002000000 */
[----:B------:R-:W-:Y:S01]  /*3b70*/  IMAD.MOV.U32 R72, RZ, RZ, R119 ;  /* 0x000000ffff487224 */ /* 0x000fe200078e0077 */
[----:B------:R-:W-:-:S02]  /*3b80*/  ISETP.GT.AND P4, PT, R66, 0x11, PT ;  /* 0x000000114200780c */ /* 0x000fc40003f84270 */
[----:B------:R-:W-:Y:S02]  /*3b90*/  FMNMX.FTZ R12, R67, R73, !PT ;  /* 0x00000049430c7209 */ /* 0x000fe40007810000 */
[----:B------:R-:W-:Y:S01]  /*3ba0*/  ISETP.GT.AND P2, PT, R66, 0x18, PT ;  /* 0x000000184200780c */ /* 0x000fe20003f44270 */
[----:B------:R1:W3:Y:S01]  /*3bb0*/  MUFU.TANH R11, R79 ;  /* 0x0000004f000b7308 */ /* 0x0002e20000002400 */
[----:B------:R-:W-:Y:S02]  /*3bc0*/  FMNMX.FTZ R14, R75, R12, !PT ;  /* 0x0000000c4b0e7209 */ /* 0x000fe40007810000 */
[----:B----4-:R-:W-:Y:S02]  /*3bd0*/  FSEL R65, R65, -INF , P4 ;  /* 0xff80000041417808 */ /* 0x010fe40002000000 */
[----:B------:R-:W-:Y:S02]  /*3be0*/  FMNMX.FTZ R14, R77, R14, !PT ;  /* 0x0000000e4d0e7209 */ /* 0x000fe40007810000 */
[----:B------:R-:W-:Y:S01]  /*3bf0*/  FSEL R7, R7, -INF , P3 ;  /* 0xff80000007077808 */ /* 0x000fe20001800000 */
[----:B------:R-:W4:Y:S01]  /*3c00*/  MUFU.TANH R69, R69 ;  /* 0x0000004500457308 */ /* 0x000f220000002400 */
[----:B-1----:R-:W-:Y:S01]  /*3c10*/  FSEL R79, R64, -INF , P5 ;  /* 0xff800000404f7808 */ /* 0x002fe20002800000 */
[----:B------:R-:W-:Y:S01]  /*3c20*/  IMAD.MOV.U32 R64, RZ, RZ, R119 ;  /* 0x000000ffff407224 */ /* 0x000fe200078e0077 */
[----:B------:R-:W-:Y:S01]  /*3c30*/  ISETP.GT.AND P3, PT, R66, 0x19, PT ;  /* 0x000000194200780c */ /* 0x000fe20003f64270 */
[----:B------:R-:W-:-:S02]  /*3c40*/  WARPGROUP.DEPBAR.LE gsb0, 0x0 ;  /* 0x00008000000079c5 */ /* 0x000fc40000010000 */
[----:B------:R-:W-:Y:S01]  /*3c50*/  WARPGROUP.ARRIVE ;  /* 0x00000000000079c5 */ /* 0x000fe20000000000 */
[----:B------:R-:W-:Y:S01]  /*3c60*/  FMUL.FTZ R56, R56, UR10 ;  /* 0x0000000a38387c20 */ /* 0x000fe20008410000 */
[----:B------:R-:W-:Y:S01]  /*3c70*/  FMUL.FTZ R57, R57, UR10 ;  /* 0x0000000a39397c20 */ /* 0x000fe20008410000 */
[----:B------:R-:W-:Y:S01]  /*3c80*/  MUFU.TANH R71, R71 ;  /* 0x0000004700477308 */ /* 0x000fe20000002400 */
[----:B------:R-:W-:Y:S01]  /*3c90*/  FMUL.FTZ R60, R60, UR10 ;  /* 0x0000000a3c3c7c20 */ /* 0x000fe20008410000 */
[----:B------:R-:W-:Y:S01]  /*3ca0*/  FMUL.FTZ R63, R63, UR10 ;  /* 0x0000000a3f3f7c20 */ /* 0x000fe20008410000 */
[----:B------:R-:W-:Y:S01]  /*3cb0*/  HGMMA.64x16x16.F32 R48, gdesc[UR4], R48, gsb0 ;  /* 0x00200000043079f0 */ /* 0x000fe20008000830 */
[----:B------:R-:W-:Y:S01]  /*3cc0*/  UIADD3 UR6, UR37, 0x906, URZ ;  /* 0x0000090625067890 */ /* 0x000fe2000fffe03f */
[----:B------:R-:W-:Y:S01]  /*3cd0*/  FMNMX.FTZ R14, R79, R14, !PT ;  /* 0x0000000e4f0e7209 */ /* 0x000fe20007810000 */
[----:B------:R-:W-:Y:S01]  /*3ce0*/  UMOV UR4, UR52 ;  /* 0x0000003400047c82 */ /* 0x000fe20008000000 */
[----:B------:R-:W-:Y:S01]  /*3cf0*/  UMOV UR5, UR53 ;  /* 0x0000003500057c82 */ /* 0x000fe20008000000 */
[----:B------:R-:W-:Y:S01]  /*3d00*/  UMOV UR7, 0x40000040 ;  /* 0x4000004000077882 */ /* 0x000fe20000000000 */
[----:B------:R-:W-:Y:S01]  /*3d10*/  MUFU.TANH R56, R56 ;  /* 0x0000003800387308 */ /* 0x000fe20000002400 */
[----:B------:R-:W-:Y:S01]  /*3d20*/  FMUL.FTZ R61, R61, UR10 ;  /* 0x0000000a3d3d7c20 */ /* 0x000fe20008410000 */
[----:B------:R-:W-:Y:S01]  /*3d30*/  FMUL.FTZ R58, R58, UR10 ;  /* 0x0000000a3a3a7c20 */ /* 0x000fe20008410000 */
[----:B--2---:R-:W-:Y:S01]  /*3d40*/  FSEL R81, R68, -INF , P2 ;  /* 0xff80000044517808 */ /* 0x004fe20001000000 */
[----:B------:R-:W-:Y:S01]  /*3d50*/  FMUL.FTZ R59, R59, UR10 ;  /* 0x0000000a3b3b7c20 */ /* 0x000fe20008410000 */
[----:B------:R-:W-:Y:S01]  /*3d60*/  FMNMX.FTZ R14, R65, R14, !PT ;  /* 0x0000000e410e7209 */ /* 0x000fe20007810000 */
[----:B------:R-:W-:Y:S01]  /*3d70*/  FMUL.FTZ R62, R62, UR10 ;  /* 0x0000000a3e3e7c20 */ /* 0x000fe20008410000 */
[----:B---3--:R-:W-:Y:S01]  /*3d80*/  FSEL R11, R11, -INF , P6 ;  /* 0xff8000000b0b7808 */ /* 0x008fe20003000000 */
[----:B------:R-:W1:Y:S01]  /*3d90*/  MUFU.TANH R57, R57 ;  /* 0x0000003900397308 */ /* 0x000e620000002400 */
[----:B------:R-:W-:-:S02]  /*3da0*/  ISETP.GT.AND P6, PT, R66, 0x20, PT ;  /* 0x000000204200780c */ /* 0x000fc40003fc4270 */
[----:B----4-:R-:W-:Y:S02]  /*3db0*/  FSEL R69, R69, -INF , P3 ;  /* 0xff80000045457808 */ /* 0x010fe40001800000 */
[----:B------:R-:W-:Y:S02]  /*3dc0*/  FMNMX.FTZ R20, R81, R14, !PT ;  /* 0x0000000e51147209 */ /* 0x000fe40007810000 */
[----:B------:R-:W-:Y:S01]  /*3dd0*/  FSEL R13, R13, -INF , P5 ;  /* 0xff8000000d0d7808 */ /* 0x000fe20002800000 */
[----:B------:R2:W3:Y:S01]  /*3de0*/  MUFU.TANH R21, R70 ;  /* 0x0000004600157308 */ /* 0x0004e20000002400 */
[----:B------:R-:W-:Y:S02]  /*3df0*/  ISETP.GT.AND P5, PT, R66, 0x21, PT ;  /* 0x000000214200780c */ /* 0x000fe40003fa4270 */
[----:B------:R-:W-:Y:S02]  /*3e00*/  FMNMX.FTZ R20, R69, R20, !PT ;  /* 0x0000001445147209 */ /* 0x000fe40007810000 */
[----:B------:R-:W-:-:S02]  /*3e10*/  FSEL R15, R15, -INF , P4 ;  /* 0xff8000000f0f7808 */ /* 0x000fc40002000000 */
[----:B------:R-:W-:Y:S01]  /*3e20*/  ISETP.GT.AND P4, PT, R66, 0x28, PT ;  /* 0x000000284200780c */ /* 0x000fe20003f84270 */
[----:B------:R-:W4:Y:S01]  /*3e30*/  MUFU.TANH R60, R60 ;  /* 0x0000003c003c7308 */ /* 0x000f220000002400 */
[----:B-1----:R-:W-:Y:S01]  /*3e40*/  FSEL R83, R57, -INF , P5 ;  /* 0xff80000039537808 */ /* 0x002fe20002800000 */
[----:B--2---:R-:W-:Y:S01]  /*3e50*/  IMAD.MOV.U32 R70, RZ, RZ, R119 ;  /* 0x000000ffff467224 */ /* 0x004fe200078e0077 */
[----:B------:R-:W-:-:S05]  /*3e60*/  MOV R68, R119 ;  /* 0x0000007700447202 */ /* 0x000fca0000000f00 */
[----:B------:R-:W-:Y:S01]  /*3e70*/  MUFU.TANH R63, R63 ;  /* 0x0000003f003f7308 */ /* 0x000fe20000002400 */
[----:B---3--:R-:W-:Y:S02]  /*3e80*/  FSEL R21, R21, -INF , P2 ;  /* 0xff80000015157808 */ /* 0x008fe40001000000 */
[----:B------:R-:W-:-:S05]  /*3e90*/  ISETP.GT.AND P2, PT, R66, 0x29, PT ;  /* 0x000000294200780c */ /* 0x000fca0003f44270 */
[----:B------:R-:W-:Y:S01]  /*3ea0*/  MUFU.TANH R61, R61 ;  /* 0x0000003d003d7308 */ /* 0x000fe20000002400 */
[----:B----4-:R-:W-:Y:S01]  /*3eb0*/  FSEL R85, R60, -INF , P4 ;  /* 0xff8000003c557808 */ /* 0x010fe20002000000 */
[----:B------:R-:W-:Y:S01]  /*3ec0*/  IMAD.MOV.U32 R60, RZ, RZ, R119 ;  /* 0x000000ffff3c7224 */ /* 0x000fe200078e0077 */
[----:B------:R-:W-:Y:S02]  /*3ed0*/  WARPGROUP.DEPBAR.LE gsb0, 0x0 ;  /* 0x00008000000079c5 */ /* 0x000fe40000010000 */
        /* <DEDUP_REMOVED lines=8> */
[----:B------:R-:W-:Y:S01]  /*3f60*/  FMUL.FTZ R50, R50, UR10 ;  /* 0x0000000a32327c20 */ /* 0x000fe20008410000 */
[----:B------:R-:W-:Y:S01]  /*3f70*/  UMOV UR4, UR52 ;  /* 0x0000003400047c82 */ /* 0x000fe20008000000 */
[----:B------:R-:W-:Y:S01]  /*3f80*/  UMOV UR5, UR53 ;  /* 0x0000003500057c82 */ /* 0x000fe20008000000 */
[----:B------:R-:W-:Y:S01]  /*3f90*/  UMOV UR7, 0x40000040 ;  /* 0x4000004000077882 */ /* 0x000fe20000000000 */
[----:B------:R-:W1:Y:S01]  /*3fa0*/  MUFU.TANH R48, R48 ;  /* 0x0000003000307308 */ /* 0x000e620000002400 */
[----:B------:R-:W-:Y:S01]  /*3fb0*/  FMUL.FTZ R51, R51, UR10 ;  /* 0x0000000a33337c20 */ /* 0x000fe20008410000 */
[----:B------:R-:W-:Y:S01]  /*3fc0*/  FMUL.FTZ R54, R54, UR10 ;  /* 0x0000000a36367c20 */ /* 0x000fe20008410000 */
[----:B------:R-:W-:-:S05]  /*3fd0*/  FMUL.FTZ R55, R55, UR10 ;  /* 0x0000000a37377c20 */ /* 0x000fca0008410000 */
[----:B------:R-:W-:Y:S08]  /*3fe0*/  MUFU.TANH R59, R59 ;  /* 0x0000003b003b7308 */ /* 0x000ff00000002400 */
[----:B------:R-:W2:Y:S08]  /*3ff0*/  MUFU.TANH R49, R49 ;  /* 0x0000003100317308 */ /* 0x000eb00000002400 */
[----:B------:R-:W3:Y:S08]  /*4000*/  MUFU.TANH R62, R62 ;  /* 0x0000003e003e7308 */ /* 0x000ef00000002400 */
[----:B------:R-:W4:Y:S08]  /*4010*/  MUFU.TANH R52, R52 ;  /* 0x0000003400347308 */ /* 0x000f300000002400 */
[----:B------:R-:W5:Y:S01]  /*4020*/  MUFU.TANH R53, R53 ;  /* 0x0000003500357308 */ /* 0x000f620000002400 */
[----:B------:R-:W-:-:S02]  /*4030*/  WARPGROUP.DEPBAR.LE gsb0, 0x0 ;  /* 0x00008000000079c5 */ /* 0x000fc40000010000 */
[----:B------:R-:W-:Y:S01]  /*4040*/  WARPGROUP.ARRIVE ;  /* 0x00000000000079c5 */ /* 0x000fe20000000000 */
[----:B------:R-:W-:Y:S01]  /*4050*/  FMUL.FTZ R41, R41, UR10 ;  /* 0x0000000a29297c20 */ /* 0x000fe20008410000 */
[----:B------:R-:W-:Y:S01]  /*4060*/  FMUL.FTZ R40, R40, UR10 ;  /* 0x0000000a28287c20 */ /* 0x000fe20008410000 */
[----:B------:R-:W-:Y:S02]  /*4070*/  FMUL.FTZ R43, R43, UR10 ;  /* 0x0000000a2b2b7c20 */ /* 0x000fe40008410000 */
[----:B------:R-:W-:Y:S01]  /*4080*/  MUFU.TANH R50, R50 ;  /* 0x0000003200327308 */ /* 0x000fe20000002400 */
[----:B------:R-:W-:Y:S01]  /*4090*/  FMUL.FTZ R44, R44, UR10 ;  /* 0x0000000a2c2c7c20 */ /* 0x000fe20008410000 */
[----:B------:R-:W-:Y:S01]  /*40a0*/  HGMMA.64x16x16.F32 R32, gdesc[UR4], R32, gsb0 ;  /* 0x00200000042079f0 */ /* 0x000fe20008000820 */
[----:B------:R-:W-:Y:S01]  /*40b0*/  UIADD3 UR6, UR37, 0xa06, URZ ;  /* 0x00000a0625067890 */ /* 0x000fe2000fffe03f */
[----:B------:R-:W-:Y:S01]  /*40c0*/  FMUL.FTZ R45, R45, UR10 ;  /* 0x0000000a2d2d7c20 */ /* 0x000fe20008410000 */
[----:B------:R-:W-:Y:S01]  /*40d0*/  UMOV UR4, UR52 ;  /* 0x0000003400047c82 */ /* 0x000fe20008000000 */
[----:B------:R-:W-:Y:S01]  /*40e0*/  UMOV UR5, UR53 ;  /* 0x0000003500057c82 */ /* 0x000fe20008000000 */
[----:B------:R-:W-:Y:S01]  /*40f0*/  UMOV UR7, 0x40000040 ;  /* 0x4000004000077882 */ /* 0x000fe20000000000 */
[----:B------:R1:W-:Y:S01]  /*4100*/  MUFU.TANH R6, R41 ;  /* 0x0000002900067308 */ /* 0x0003e20000002400 */
[----:B------:R-:W-:Y:S01]  /*4110*/  FMUL.FTZ R47, R47, UR10 ;  /* 0x0000000a2f2f7c20 */ /* 0x000fe20008410000 */
[----:B------:R-:W-:Y:S01]  /*4120*/  FMUL.FTZ R42, R42, UR10 ;  /* 0x0000000a2a2a7c20 */ /* 0x000fe20008410000 */
[----:B------:R-:W-:-:S05]  /*4130*/  FMUL.FTZ R46, R46, UR10 ;  /* 0x0000000a2e2e7c20 */ /* 0x000fca0008410000 */
[----:B------:R2:W-:Y:S01]  /*4140*/  MUFU.TANH R8, R43 ;  /* 0x0000002b00087308 */ /* 0x0005e20000002400 */
[----:B-1----:R-:W-:Y:S02]  /*4150*/  FSEL R41, R71, -INF , P3 ;  /* 0xff80000047297808 */ /* 0x002fe40001800000 */
[----:B------:R-:W-:Y:S02]  /*4160*/  FSEL R71, R56, -INF , P6 ;  /* 0xff80000038477808 */ /* 0x000fe40003000000 */
[----:B------:R-:W-:Y:S02]  /*4170*/  ISETP.GT.AND P3, PT, R66, 0x30, PT ;  /* 0x000000304200780c */ /* 0x000fe40003f64270 */
[----:B------:R-:W-:Y:S01]  /*4180*/  FMNMX.FTZ R20, R71, R20, !PT ;  /* 0x0000001447147209 */ /* 0x000fe20007810000 */
[----:B------:R-:W1:Y:S01]  /*4190*/  MUFU.TANH R40, R40 ;  /* 0x0000002800287308 */ /* 0x000e620000002400 */
[----:B------:R-:W-:Y:S02]  /*41a0*/  FSEL R87, R48, -INF , P3 ;  /* 0xff80000030577808 */ /* 0x000fe40001800000 */
[----:B------:R-:W-:-:S02]  /*41b0*/  FMNMX.FTZ R48, R83, R20, !PT ;  /* 0x0000001453307209 */ /* 0x000fc40007810000 */
[----:B--2---:R-:W-:Y:S01]  /*41c0*/  FSEL R43, R58, -INF , P6 ;  /* 0xff8000003a2b7808 */ /* 0x004fe20003000000 */
[----:B------:R-:W-:Y:S01]  /*41d0*/  IMAD.MOV.U32 R58, RZ, RZ, R119 ;  /* 0x000000ffff3a7224 */ /* 0x000fe200078e0077 */
[----:B------:R-:W-:Y:S01]  /*41e0*/  FMNMX.FTZ R48, R85, R48, !PT ;  /* 0x0000003055307209 */ /* 0x000fe20007810000 */
[----:B------:R-:W2:Y:S01]  /*41f0*/  MUFU.TANH R51, R51 ;  /* 0x0000003300337308 */ /* 0x000ea20000002400 */
[----:B------:R-:W-:Y:S02]  /*4200*/  ISETP.GT.AND P6, PT, R66, 0x31, PT ;  /* 0x000000314200780c */ /* 0x000fe40003fc4270 */
[----:B------:R-:W-:Y:S02]  /*4210*/  MOV R56, R119 ;  /* 0x0000007700387202 */ /* 0x000fe40000000f00 */
[----:B------:R-:W-:-:S03]  /*4220*/  FSEL R89, R49, -INF , P6 ;  /* 0xff80000031597808 */ /* 0x000fc60003000000 */
[----:B------:R-:W2:Y:S08]  /*4230*/  MUFU.TANH R54, R54 ;  /* 0x0000003600367308 */ /* 0x000eb00000002400 */
[----:B------:R3:W-:Y:S01]  /*4240*/  MUFU.TANH R9, R45 ;  /* 0x0000002d00097308 */ /* 0x0007e20000002400 */
[----:B------:R-:W-:Y:S02]  /*4250*/  WARPGROUP.DEPBAR.LE gsb0, 0x0 ;  /* 0x00008000000079c5 */ /* 0x000fe40000010000 */
[----:B------:R-:W-:Y:S01]  /*4260*/  WARPGROUP.ARRIVE ;  /* 0x00000000000079c5 */ /* 0x000fe20000000000 */
[----:B------:R-:W-:Y:S01]  /*4270*/  FMUL.FTZ R14, R35, UR10 ;  /* 0x0000000a230e7c20 */ /* 0x000fe20008410000 */
[----:B------:R-:W-:Y:S01]  /*4280*/  FSEL R35, R63, -INF , P2 ;  /* 0xff8000003f237808 */ /* 0x000fe20001000000 */
[----:B------:R-:W-:Y:S01]  /*4290*/  FMUL.FTZ R12, R33, UR10 ;  /* 0x0000000a210c7c20 */ /* 0x000fe20008410000 */
[----:B------:R-:W-:Y:S01]  /*42a0*/  FSEL R63, R61, -INF , P2 ;  /* 0xff8000003d3f7808 */ /* 0x000fe20001000000 */
[----:B------:R-:W2:Y:S01]  /*42b0*/  MUFU.TANH R44, R44 ;  /* 0x0000002c002c7308 */ /* 0x000ea20000002400 */
[----:B------:R-:W-:Y:S01]  /*42c0*/  HGMMA.64x16x16.F32 R24, gdesc[UR4], R24, gsb0 ;  /* 0x00200000041879f0 */ /* 0x000fe20008000818 */
[----:B------:R-:W-:Y:S01]  /*42d0*/  FSEL R33, R59, -INF , P5 ;  /* 0xff8000003b217808 */ /* 0x000fe20002800000 */
[----:B------:R-:W-:Y:S01]  /*42e0*/  FMUL.FTZ R32, R32, UR10 ;  /* 0x0000000a20207c20 */ /* 0x000fe20008410000 */
[----:B------:R-:W-:Y:S01]  /*42f0*/  FMNMX.FTZ R48, R63, R48, !PT ;  /* 0x000000303f307209 */ /* 0x000fe20007810000 */
[----:B------:R-:W-:Y:S01]  /*4300*/  FMUL.FTZ R36, R36, UR10 ;  /* 0x0000000a24247c20 */ /* 0x000fe20008410000 */
[----:B------:R-:W-:Y:S01]  /*4310*/  ISETP.GT.AND P5, PT, R66, 0x38, PT ;  /* 0x000000384200780c */ /* 0x000fe20003fa4270 */
[----:B------:R-:W-:Y:S01]  /*4320*/  FMUL.FTZ R20, R37, UR10 ;  /* 0x0000000a25147c20 */ /* 0x000fe20008410000 */
[----:B------:R-:W-:Y:S01]  /*4330*/  FMNMX.FTZ R48, R87, R48, !PT ;  /* 0x0000003057307209 */ /* 0x000fe20007810000 */
[----:B------:R-:W2:Y:S01]  /*4340*/  MUFU.TANH R55, R55 ;  /* 0x0000003700377308 */ /* 0x000ea20000002400 */
[----:B---3--:R-:W-:Y:S01]  /*4350*/  FSEL R45, R62, -INF , P4 ;  /* 0xff8000003e2d7808 */ /* 0x008fe20002000000 */
[----:B------:R-:W-:Y:S01]  /*4360*/  FMUL.FTZ R34, R34, UR10 ;  /* 0x0000000a22227c20 */ /* 0x000fe20008410000 */
[----:B------:R-:W-:Y:S01]  /*4370*/  ISETP.GT.AND P4, PT, R66, 0x39, PT ;  /* 0x000000394200780c */ /* 0x000fe20003f84270 */
[----:B------:R-:W-:Y:S01]  /*4380*/  FMUL.FTZ R38, R38, UR10 ;  /* 0x0000000a26267c20 */ /* 0x000fe20008410000 */
[----:B----4-:R-:W-:Y:S01]  /*4390*/  FSEL R91, R52, -INF , P5 ;  /* 0xff800000345b7808 */ /* 0x010fe20002800000 */
[----:B------:R-:W-:Y:S01]  /*43a0*/  ULDC UR4, c[0x0][0x988] ;  /* 0x0002620000047ab9 */ /* 0x000fe20000000800 */
[----:B------:R-:W-:Y:S01]  /*43b0*/  FMNMX.FTZ R48, R89, R48, !PT ;  /* 0x0000003059307209 */ /* 0x000fe20007810000 */
[----:B------:R3:W-:Y:S01]  /*43c0*/  MUFU.TANH R10, R47 ;  /* 0x0000002f000a7308 */ /* 0x0007e20000002400 */
[----:B------:R-:W-:Y:S01]  /*43d0*/  ISETP.GT.AND P2, PT, R66, 0x40, PT ;  /* 0x000000404200780c */ /* 0x000fe20003f44270 */
[----:B------:R-:W-:Y:S01]  /*43e0*/  FMUL.FTZ R39, R39, UR10 ;  /* 0x0000000a27277c20 */ /* 0x000fe20008410000 */
[----:B-----5:R-:W-:Y:S01]  /*43f0*/  FSEL R93, R53, -INF , P4 ;  /* 0xff800000355d7808 */ /* 0x020fe20002000000 */
[----:B------:R-:W-:Y:S01]  /*4400*/  IMAD.MOV.U32 R52, RZ, RZ, R119 ;  /* 0x000000ffff347224 */ /* 0x000fe200078e0077 */
[----:B------:R-:W-:-:S02]  /*4410*/  FMNMX.FTZ R48, R91, R48, !PT ;  /* 0x000000305b307209 */ /* 0x000fc40007810000 */
[----:B-1----:R-:W-:Y:S01]  /*4420*/  FSEL R95, R40, -INF , P2 ;  /* 0xff800000285f7808 */ /* 0x002fe20001000000 */
[----:B------:R-:W1:Y:S01]  /*4430*/  MUFU.TANH R32, R32 ;  /* 0x0000002000207308 */ /* 0x000e620000002400 */
[----:B---3--:R-:W-:Y:S02]  /*4440*/  FSEL R47, R50, -INF , P3 ;  /* 0xff800000322f7808 */ /* 0x008fe40001800000 */
[C---:B------:R-:W-:Y:S02]  /*4450*/  ISETP.GT.AND P3, PT, R66.reuse, 0x41, PT ;  /* 0x000000414200780c */ /* 0x040fe40003f64270 */
[----:B------:R-:W-:Y:S02]  /*4460*/  FMNMX.FTZ R48, R93, R48, !PT ;  /* 0x000000305d307209 */ /* 0x000fe40007810000 */
[----:B--2---:R-:W-:Y:S01]  /*4470*/  FSEL R37, R51, -INF , P6 ;  /* 0xff80000033257808 */ /* 0x004fe20003000000 */
[----:B------:R-:W2:Y:S01]  /*4480*/  MUFU.TANH R42, R42 ;  /* 0x0000002a002a7308 */ /* 0x000ea20000002400 */
[----:B------:R-:W-:-:S02]  /*4490*/  ISETP.GT.AND P6, PT, R66, 0x48, PT ;  /* 0x000000484200780c */ /* 0x000fc40003fc4270 */
[----:B------:R-:W-:Y:S02]  /*44a0*/  FSEL R97, R6, -INF , P3 ;  /* 0xff80000006617808 */ /* 0x000fe40001800000 */
[----:B------:R-:W-:Y:S02]  /*44b0*/  FMNMX.FTZ R48, R95, R48, !PT ;  /* 0x000000305f307209 */ /* 0x000fe40007810000 */
[----:B------:R-:W-:Y:S01]  /*44c0*/  FSEL R49, R54, -INF , P5 ;  /* 0xff80000036317808 */ /* 0x000fe20002800000 */
[----:B------:R-:W3:Y:S01]  /*44d0*/  MUFU.TANH R12, R12 ;  /* 0x0000000c000c7308 */ /* 0x000ee20000002400 */
[----:B------:R-:W-:Y:S01]  /*44e0*/  ISETP.GT.AND P5, PT, R66, 0x49, PT ;  /* 0x000000494200780c */ /* 0x000fe20003fa4270 */
[----:B------:R-:W-:Y:S01]  /*44f0*/  IMAD.MOV.U32 R54, RZ, RZ, R119 ;  /* 0x000000ffff367224 */ /* 0x000fe200078e0077 */
[----:B------:R-:W-:Y:S02]  /*4500*/  FSEL R99, R44, -INF , P6 ;  /* 0xff8000002c637808 */ /* 0x000fe40003000000 */
[----:B------:R-:W-:-:S02]  /*4510*/  FMNMX.FTZ R48, R97, R48, !PT ;  /* 0x0000003061307209 */ /* 0x000fc40007810000 */
[----:B------:R-:W-:Y:S01]  /*4520*/  FSEL R51, R55, -INF , P4 ;  /* 0xff80000037337808 */ /* 0x000fe20002000000 */
[----:B------:R-:W4:Y:S01]  /*4530*/  MUFU.TANH R46, R46 ;  /* 0x0000002e002e7308 */ /* 0x000f220000002400 */
[----:B------:R-:W-:Y:S02]  /*4540*/  ISETP.GT.AND P4, PT, R66, 0x50, PT ;  /* 0x000000504200780c */ /* 0x000fe40003f84270 */
[----:B------:R-:W-:Y:S01]  /*4550*/  FSEL R101, R9, -INF , P5 ;  /* 0xff80000009657808 */ /* 0x000fe20002800000 */
[----:B------:R-:W-:Y:S02]  /*4560*/  WARPGROUP.DEPBAR.LE gsb0, 0x0 ;  /* 0x00008000000079c5 */ /* 0x000fe40000010000 */
[----:B------:R-:W-:Y:S01]  /*4570*/  FMUL.FTZ R24, R24, UR10 ;  /* 0x0000000a18187c20 */ /* 0x000fe20008410000 */
[----:B------:R-:W-:Y:S01]  /*4580*/  FMNMX.FTZ R48, R99, R48, !PT ;  /* 0x0000003063307209 */ /* 0x000fe20007810000 */
[----:B------:R-:W5:Y:S01]  /*4590*/  MUFU.TANH R36, R36 ;  /* 0x0000002400247308 */ /* 0x000f620000002400 */
[----:B------:R-:W-:Y:S01]  /*45a0*/  FMUL.FTZ R6, R25, UR10 ;  /* 0x0000000a19067c20 */ /* 0x000fe20008410000 */
[----:B------:R-:W-:Y:S01]  /*45b0*/  FSEL R55, R8, -INF , P3 ;  /* 0xff80000008377808 */ /* 0x000fe20001800000 */
[----:B------:R-:W-:Y:S01]  /*45c0*/  FMUL.FTZ R28, R28, UR10 ;  /* 0x0000000a1c1c7c20 */ /* 0x000fe20008410000 */
[----:B------:R-:W-:Y:S01]  /*45d0*/  ISETP.GT.AND P3, PT, R66, 0x51, PT ;  /* 0x000000514200780c */ /* 0x000fe20003f64270 */
[----:B------:R-:W-:Y:S01]  /*45e0*/  FMUL.FTZ R8, R29, UR10 ;  /* 0x0000000a1d087c20 */ /* 0x000fe20008410000 */
[----:B-1----:R-:W-:Y:S01]  /*45f0*/  FSEL R103, R32, -INF , P4 ;  /* 0xff80000020677808 */ /* 0x002fe20002000000 */
[----:B------:R-:W-:Y:S01]  /*4600*/  FMUL.FTZ R26, R26, UR10 ;  /* 0x0000000a1a1a7c20 */ /* 0x000fe20008410000 */
[----:B------:R-:W1:Y:S01]  /*4610*/  MUFU.TANH R20, R20 ;  /* 0x0000001400147308 */ /* 0x000e620000002400 */
[----:B------:R-:W-:Y:S01]  /*4620*/  FMNMX.FTZ R48, R101, R48, !PT ;  /* 0x0000003065307209 */ /* 0x000fe20007810000 */
[----:B------:R-:W-:Y:S01]  /*4630*/  FMUL.FTZ R30, R30, UR10 ;  /* 0x0000000a1e1e7c20 */ /* 0x000fe20008410000 */
[----:B--2---:R-:W-:Y:S01]  /*4640*/  FSEL R53, R42, -INF , P2 ;  /* 0xff8000002a357808 */ /* 0x004fe20001000000 */
[----:B------:R-:W-:Y:S01]  /*4650*/  FMUL.FTZ R31, R31, UR10 ;  /* 0x0000000a1f1f7c20 */ /* 0x000fe20008410000 */
[----:B------:R-:W-:Y:S01]  /*4660*/  ISETP.GT.AND P2, PT, R66, 0x58, PT ;  /* 0x000000584200780c */ /* 0x000fe20003f44270 */
[----:B------:R2:W-:Y:S01]  /*4670*/  @!P1 SYNCS.ARRIVE.TRANS64.RED.A1T0 RZ, [R0+URZ], RZ ;  /* 0x000000ff00ff99a7 */ /* 0x0005e2000810043f */
[----:B---3--:R-:W-:Y:S01]  /*4680*/  FSEL R105, R12, -INF , P3 ;  /* 0xff8000000c697808 */ /* 0x008fe20001800000 */
[----:B------:R-:W3:Y:S01]  /*4690*/  MUFU.TANH R34, R34 ;  /* 0x0000002200227308 */ /* 0x000ee20000002400 */
[----:B------:R-:W-:-:S02]  /*46a0*/  FMNMX.FTZ R48, R103, R48, !PT ;  /* 0x0000003067307209 */ /* 0x000fc40007810000 */
[----:B----4-:R-:W-:Y:S01]  /*46b0*/  FSEL R25, R46, -INF , P6 ;  /* 0xff8000002e197808 */ /* 0x010fe20003000000 */
[----:B------:R-:W-:Y:S01]  /*46c0*/  IMAD.MOV.U32 R46, RZ, RZ, R119 ;  /* 0x000000ffff2e7224 */ /* 0x000fe200078e0077 */
[----:B------:R-:W-:Y:S02]  /*46d0*/  ISETP.GT.AND P6, PT, R66, 0x59, PT ;  /* 0x000000594200780c */ /* 0x000fe40003fc4270 */
[----:B-----5:R-:W-:Y:S01]  /*46e0*/  FSEL R107, R36, -INF , P2 ;  /* 0xff800000246b7808 */ /* 0x020fe20001000000 */
[----:B------:R-:W4:Y:S01]  /*46f0*/  MUFU.TANH R24, R24 ;  /* 0x0000001800187308 */ /* 0x000f220000002400 */
[----:B------:R-:W-:Y:S02]  /*4700*/  FMNMX.FTZ R48, R105, R48, !PT ;  /* 0x0000003069307209 */ /* 0x000fe40007810000 */
[----:B------:R-:W-:Y:S02]  /*4710*/  FSEL R29, R10, -INF , P5 ;  /* 0xff8000000a1d7808 */ /* 0x000fe40002800000 */
[----:B------:R-:W-:-:S02]  /*4720*/  ISETP.GT.AND P5, PT, R66, 0x60, PT ;  /* 0x000000604200780c */ /* 0x000fc40003fa4270 */
[----:B-1----:R-:W-:Y:S01]  /*4730*/  FSEL R109, R20, -INF , P6 ;  /* 0xff800000146d7808 */ /* 0x002fe20003000000 */
[----:B------:R-:W1:Y:S01]  /*4740*/  MUFU.TANH R14, R14 ;  /* 0x0000000e000e7308 */ /* 0x000e620000002400 */
[----:B------:R-:W-:Y:S02]  /*4750*/  FMNMX.FTZ R48, R107, R48, !PT ;  /* 0x000000306b307209 */ /* 0x000fe40007810000 */
[----:B---3--:R-:W-:Y:S02]  /*4760*/  FSEL R57, R34, -INF , P4 ;  /* 0xff80000022397808 */ /* 0x008fe40002000000 */
[----:B------:R-:W-:Y:S02]  /*4770*/  ISETP.GT.AND P4, PT, R66, 0x61, PT ;  /* 0x000000614200780c */ /* 0x000fe40003f84270 */
[----:B------:R-:W-:Y:S01]  /*4780*/  FMNMX.FTZ R48, R109, R48, !PT ;  /* 0x000000306d307209 */ /* 0x000fe20007810000 */
[----:B------:R-:W3:Y:S01]  /*4790*/  MUFU.TANH R6, R6 ;  /* 0x0000000600067308 */ /* 0x000ee20000002400 */
[----:B----4-:R-:W-:-:S02]  /*47a0*/  FSEL R111, R24, -INF , P5 ;  /* 0xff800000186f7808 */ /* 0x010fc40002800000 */
[-C--:B------:R-:W-:Y:S02]  /*47b0*/  MOV R62, R119.reuse ;  /* 0x00000077003e7202 */ /* 0x080fe40000000f00 */
[----:B------:R-:W-:Y:S02]  /*47c0*/  FMNMX.FTZ R48, R111, R48, !PT ;  /* 0x000000306f307209 */ /* 0x000fe40007810000 */
[----:B------:R-:W-:Y:S01]  /*47d0*/  MOV R50, R119 ;  /* 0x0000007700327202 */ /* 0x000fe20000000f00 */
[----:B------:R-:W4:Y:S01]  /*47e0*/  MUFU.TANH R38, R38 ;  /* 0x0000002600267308 */ /* 0x000f220000002400 */
[----:B-1----:R-:W-:Y:S02]  /*47f0*/  FSEL R59, R14, -INF , P3 ;  /* 0xff8000000e3b7808 */ /* 0x002fe40001800000 */
[----:B------:R-:W-:Y:S02]  /*4800*/  ISETP.GT.AND P3, PT, R66, 0x68, PT ;  /* 0x000000684200780c */ /* 0x000fe40003f64270 */
[----:B------:R-:W-:-:S02]  /*4810*/  FMNMX.FTZ R14, R3, R4, !PT ;  /* 0x00000004030e7209 */ /* 0x000fc40007810000 */
[----:B------:R-:W-:Y:S01]  /*4820*/  MOV R44, R119 ;  /* 0x00000077002c7202 */ /* 0x000fe20000000f00 */
[----:B------:R-:W1:Y:S01]  /*4830*/  MUFU.TANH R28, R28 ;  /* 0x0000001c001c7308 */ /* 0x000e620000002400 */
[----:B---3--:R-:W-:Y:S02]  /*4840*/  FSEL R113, R6, -INF , P4 ;  /* 0xff80000006717808 */ /* 0x008fe40002000000 */
[----:B------:R-:W-:Y:S02]  /*4850*/  FMNMX.FTZ R14, R7, R14, !PT ;  /* 0x0000000e070e7209 */ /* 0x000fe40007810000 */
[----:B------:R-:W-:Y:S02]  /*4860*/  FMNMX.FTZ R48, R113, R48, !PT ;  /* 0x0000003071307209 */ /* 0x000fe40007810000 */
[----:B------:R-:W-:Y:S01]  /*4870*/  FMNMX.FTZ R14, R11, R14, !PT ;  /* 0x0000000e0b0e7209 */ /* 0x000fe20007810000 */
[----:B------:R-:W3:Y:S01]  /*4880*/  MUFU.TANH R8, R8 ;  /* 0x0000000800087308 */ /* 0x000ee20000002400 */
[----:B----4-:R-:W-:-:S02]  /*4890*/  FSEL R61, R38, -INF , P2 ;  /* 0xff800000263d7808 */ /* 0x010fc40001000000 */
[----:B------:R-:W-:Y:S01]  /*48a0*/  ISETP.GT.AND P2, PT, R66, 0x69, PT ;  /* 0x000000694200780c */ /* 0x000fe20003f44270 */
[----:B------:R-:W-:Y:S01]  /*48b0*/  IMAD.MOV.U32 R66, RZ, RZ, R119 ;  /* 0x000000ffff427224 */ /* 0x000fe200078e0077 */
[----:B------:R-:W-:Y:S02]  /*48c0*/  FMNMX.FTZ R14, R13, R14, !PT ;  /* 0x0000000e0d0e7209 */ /* 0x000fe40007810000 */
[----:B------:R-:W-:Y:S01]  /*48d0*/  MOV R6, UR4 ;  /* 0x0000000400067c02 */ /* 0x000fe20008000f00 */
[----:B------:R-:W4:Y:S01]  /*48e0*/  MUFU.TANH R26, R26 ;  /* 0x0000001a001a7308 */ /* 0x000f220000002400 */
[----:B-1----:R-:W-:Y:S02]  /*48f0*/  FSEL R115, R28, -INF , P3 ;  /* 0xff8000001c737808 */ /* 0x002fe40001800000 */
[----:B------:R-:W-:Y:S02]  /*4900*/  FMNMX.FTZ R14, R15, R14, !PT ;  /* 0x0000000e0f0e7209 */ /* 0x000fe40007810000 */
[----:B------:R-:W-:-:S02]  /*4910*/  FMNMX.FTZ R48, R115, R48, !PT ;  /* 0x0000003073307209 */ /* 0x000fc40007810000 */
[----:B------:R-:W-:Y:S01]  /*4920*/  FMNMX.FTZ R14, R21, R14, !PT ;  /* 0x0000000e150e7209 */ /* 0x000fe20007810000 */
[----:B------:R-:W-:Y:S01]  /*4930*/  MUFU.TANH R30, R30 ;  /* 0x0000001e001e7308 */ /* 0x000fe20000002400 */
[----:B---3--:R-:W-:Y:S02]  /*4940*/  FSEL R117, R8, -INF , P2 ;  /* 0xff80000008757808 */ /* 0x008fe40001000000 */
[----:B------:R-:W-:Y:S02]  /*4950*/  FMNMX.FTZ R14, R41, R14, !PT ;  /* 0x0000000e290e7209 */ /* 0x000fe40007810000 */
[----:B------:R-:W-:Y:S02]  /*4960*/  FMNMX.FTZ R48, R117, R48, !PT ;  /* 0x0000003075307209 */ /* 0x000fe40007810000 */
[----:B------:R-:W-:Y:S01]  /*4970*/  FMNMX.FTZ R14, R43, R14, !PT ;  /* 0x0000000e2b0e7209 */ /* 0x000fe20007810000 */
[----:B------:R1:W-:Y:S02]  /*4980*/  MUFU.TANH R12, R31 ;  /* 0x0000001f000c7308 */ /* 0x0003e40000002400 */
[----:B------:R-:W3:Y:S01]  /*4990*/  SHFL.BFLY PT, R9, R48, 0x2, 0x1f ;  /* 0x0c401f0030097f89 */ /* 0x000ee200000e0000 */
[----:B------:R-:W-:-:S04]  /*49a0*/  FMNMX.FTZ R14, R33, R14, !PT ;  /* 0x0000000e210e7209 */ /* 0x000fc80007810000 */
[----:B------:R-:W-:-:S04]  /*49b0*/  FMNMX.FTZ R14, R45, R14, !PT ;  /* 0x0000000e2d0e7209 */ /* 0x000fc80007810000 */
[----:B------:R-:W-:-:S04]  /*49c0*/  FMNMX.FTZ R14, R35, R14, !PT ;  /* 0x0000000e230e7209 */ /* 0x000fc80007810000 */
[----:B------:R-:W-:-:S04]  /*49d0*/  FMNMX.FTZ R14, R47, R14, !PT ;  /* 0x0000000e2f0e7209 */ /* 0x000fc80007810000 */
[----:B------:R-:W-:-:S04]  /*49e0*/  FMNMX.FTZ R14, R37, R14, !PT ;  /* 0x0000000e250e7209 */ /* 0x000fc80007810000 */
[----:B------:R-:W-:Y:S02]  /*49f0*/  FMNMX.FTZ R14, R49, R14, !PT ;  /* 0x0000000e310e7209 */ /* 0x000fe40007810000 */
[----:B---3--:R-:W-:Y:S01]  /*4a00*/  FMNMX.FTZ R10, R48, R9, !PT ;  /* 0x00000009300a7209 */ /* 0x008fe20007810000 */
[----:B------:R-:W-:Y:S01]  /*4a10*/  IMAD.MOV.U32 R48, RZ, RZ, R119 ;  /* 0x000000ffff307224 */ /* 0x000fe200078e0077 */
[----:B------:R-:W-:-:S03]  /*4a20*/  FMNMX.FTZ R14, R51, R14, !PT ;  /* 0x0000000e330e7209 */ /* 0x000fc60007810000 */
        /* <DEDUP_REMOVED lines=8> */
[----:B------:R-:W-:Y:S01]  /*4ab0*/  FMUL.FTZ R10, R27, UR10 ;  /* 0x0000000a1b0a7c20 */ /* 0x000fe20008410000 */
[----:B------:R-:W-:Y:S02]  /*4ac0*/  FMNMX.FTZ R14, R61, R14, !PT ;  /* 0x0000000e3d0e7209 */ /* 0x000fe40007810000 */
[C---:B------:R-:W-:Y:S01]  /*4ad0*/  FSETP.NEU.FTZ.AND P0, PT, R8.reuse, -INF , PT ;  /* 0xff8000000800780b */ /* 0x040fe20003f1d000 */
[----:B------:R-:W-:Y:S02]  /*4ae0*/  FMUL.FTZ R9, R8, R6 ;  /* 0x0000000608097220 */ /* 0x000fe40000410000 */
[----:B------:R-:W3:Y:S03]  /*4af0*/  MUFU.TANH R10, R10 ;  /* 0x0000000a000a7308 */ /* 0x000ee60000002400 */
[----:B------:R-:W-:-:S02]  /*4b00*/  FSEL R20, R9, RZ, P0 ;  /* 0x000000ff09147208 */ /* 0x000fc40000000000 */
[----:B------:R-:W-:Y:S02]  /*4b10*/  ISETP.NE.AND P0, PT, R80, RZ, PT ;  /* 0x000000ff5000720c */ /* 0x000fe40003f05270 */
[-C--:B------:R-:W-:Y:S01]  /*4b20*/  MOV R80, R119.reuse ;  /* 0x0000007700507202 */ /* 0x080fe20000000f00 */
[----:B------:R5:W2:Y:S01]  /*4b30*/  MUFU.TANH R9, R39 ;  /* 0x0000002700097308 */ /* 0x000aa20000002400 */
[-CC-:B------:R-:W-:Y:S01]  /*4b40*/  FFMA.FTZ R24, R63, R6.reuse, -R20.reuse ;  /* 0x000000063f187223 */ /* 0x180fe20000010814 */
[-CC-:B------:R-:W-:Y:S01]  /*4b50*/  FFMA.FTZ R200, R67, R6.reuse, -R20.reuse ;  /* 0x0000000643c87223 */ /* 0x180fe20000010814 */
[-CC-:B------:R-:W-:Y:S01]  /*4b60*/  FFMA.FTZ R69, R69, R6.reuse, -R20.reuse ;  /* 0x0000000645457223 */ /* 0x180fe20000010814 */
[-CC-:B------:R-:W-:Y:S01]  /*4b70*/  FFMA.FTZ R27, R73, R6.reuse, -R20.reuse ;  /* 0x00000006491b7223 */ /* 0x180fe20000010814 */
[-CC-:B------:R-:W-:Y:S01]  /*4b80*/  FFMA.FTZ R71, R71, R6.reuse, -R20.reuse ;  /* 0x0000000647477223 */ /* 0x180fe20000010814 */
[-CC-:B------:R-:W-:Y:S01]  /*4b90*/  FFMA.FTZ R202, R75, R6.reuse, -R20.reuse ;  /* 0x000000064bca7223 */ /* 0x180fe20000010814 */
[-CC-:B-1----:R-:W-:Y:S01]  /*4ba0*/  FFMA.FTZ R31, R77, R6.reuse, -R20.reuse ;  /* 0x000000064d1f7223 */ /* 0x182fe20000010814 */
[----:B------:R1:W-:Y:S01]  /*4bb0*/  MUFU.EX2 R73, R69 ;  /* 0x0000004500497308 */ /* 0x0003e20000000800 */
[-CC-:B-----5:R-:W-:Y:S01]  /*4bc0*/  FFMA.FTZ R39, R65, R6.reuse, -R20.reuse ;  /* 0x0000000641277223 */ /* 0x1a0fe20000010814 */
[----:B----4-:R-:W-:Y:S01]  /*4bd0*/  FSEL R65, R26, -INF , P5 ;  /* 0xff8000001a417808 */ /* 0x010fe20002800000 */
[-CC-:B------:R-:W-:Y:S01]  /*4be0*/  FFMA.FTZ R196, R79, R6.reuse, -R20.reuse ;  /* 0x000000064fc47223 */ /* 0x180fe20000010814 */
[----:B---3--:R-:W-:Y:S01]  /*4bf0*/  FSEL R67, R10, -INF , P4 ;  /* 0xff8000000a437808 */ /* 0x008fe20002000000 */
[-CC-:B------:R-:W-:Y:S01]  /*4c00*/  FFMA.FTZ R198, R81, R6.reuse, -R20.reuse ;  /* 0x0000000651c67223 */ /* 0x180fe20000010814 */
[-CC-:B------:R-:W-:Y:S01]  /*4c10*/  FFMA.FTZ R83, R83, R6.reuse, -R20.reuse ;  /* 0x0000000653537223 */ /* 0x180fe20000010814 */
[-CC-:B------:R-:W-:Y:S01]  /*4c20*/  FFMA.FTZ R85, R85, R6.reuse, -R20.reuse ;  /* 0x0000000655557223 */ /* 0x180fe20000010814 */
[----:B------:R3:W-:Y:S01]  /*4c30*/  MUFU.EX2 R192, R71 ;  /* 0x0000004700c07308 */ /* 0x0007e20000000800 */
[----:B--2---:R-:W-:Y:S01]  /*4c40*/  FSEL R63, R9, -INF , P6 ;  /* 0xff800000093f7808 */ /* 0x004fe20003000000 */
[-CC-:B------:R-:W-:Y:S01]  /*4c50*/  FFMA.FTZ R87, R87, R6.reuse, -R20.reuse ;  /* 0x0000000657577223 */ /* 0x180fe20000010814 */
[----:B-1----:R-:W-:Y:S01]  /*4c60*/  FSEL R69, R30, -INF , P3 ;  /* 0xff8000001e457808 */ /* 0x002fe20001800000 */
[--C-:B------:R-:W-:Y:S01]  /*4c70*/  FFMA.FTZ R89, R89, R6, -R20.reuse ;  /* 0x0000000659597223 */ /* 0x100fe20000010814 */
[----:B------:R-:W-:Y:S01]  /*4c80*/  FMNMX.FTZ R14, R63, R14, !PT ;  /* 0x0000000e3f0e7209 */ /* 0x000fe20007810000 */
[-CC-:B------:R-:W-:Y:S01]  /*4c90*/  FFMA.FTZ R91, R91, R6.reuse, -R20.reuse ;  /* 0x000000065b5b7223 */ /* 0x180fe20000010814 */
[--C-:B------:R-:W-:Y:S01]  /*4ca0*/  FFMA.FTZ R93, R93, R6, -R20.reuse ;  /* 0x000000065d5d7223 */ /* 0x100fe20000010814 */
[----:B------:R-:W-:Y:S01]  /*4cb0*/  MUFU.EX2 R200, R200 ;  /* 0x000000c800c87308 */ /* 0x000fe20000000800 */
[----:B------:R-:W-:Y:S01]  /*4cc0*/  FMNMX.FTZ R14, R65, R14, !PT ;  /* 0x0000000e410e7209 */ /* 0x000fe20007810000 */
[-CC-:B------:R-:W-:Y:S01]  /*4cd0*/  FFMA.FTZ R95, R95, R6.reuse, -R20.reuse ;  /* 0x000000065f5f7223 */ /* 0x180fe20000010814 */
[----:B---3--:R-:W-:Y:S01]  /*4ce0*/  FSEL R71, R12, -INF , P2 ;  /* 0xff8000000c477808 */ /* 0x008fe20001000000 */
[--C-:B------:R-:W-:Y:S01]  /*4cf0*/  FFMA.FTZ R97, R97, R6, -R20.reuse ;  /* 0x0000000661617223 */ /* 0x100fe20000010814 */
[----:B------:R-:W-:Y:S01]  /*4d00*/  FMNMX.FTZ R14, R67, R14, !PT ;  /* 0x0000000e430e7209 */ /* 0x000fe20007810000 */
[-CC-:B------:R-:W-:Y:S01]  /*4d10*/  FFMA.FTZ R99, R99, R6.reuse, -R20.reuse ;  /* 0x0000000663637223 */ /* 0x180fe20000010814 */
[--C-:B------:R-:W-:Y:S01]  /*4d20*/  FFMA.FTZ R101, R101, R6, -R20.reuse ;  /* 0x0000000665657223 */ /* 0x100fe20000010814 */
[----:B------:R-:W1:Y:S01]  /*4d30*/  MUFU.EX2 R27, R27 ;  /* 0x0000001b001b7308 */ /* 0x000e620000000800 */
[----:B------:R-:W-:Y:S01]  /*4d40*/  FMNMX.FTZ R14, R69, R14, !PT ;  /* 0x0000000e450e7209 */ /* 0x000fe20007810000 */
[-CC-:B------:R-:W-:Y:S01]  /*4d50*/  FFMA.FTZ R103, R103, R6.reuse, -R20.reuse ;  /* 0x0000000667677223 */ /* 0x180fe20000010814 */
[-CC-:B------:R-:W-:Y:S01]  /*4d60*/  FFMA.FTZ R105, R105, R6.reuse, -R20.reuse ;  /* 0x0000000669697223 */ /* 0x180fe20000010814 */
[--C-:B------:R-:W-:Y:S01]  /*4d70*/  FFMA.FTZ R107, R107, R6, -R20.reuse ;  /* 0x000000066b6b7223 */ /* 0x100fe20000010814 */
[----:B------:R-:W-:Y:S01]  /*4d80*/  FMNMX.FTZ R14, R71, R14, !PT ;  /* 0x0000000e470e7209 */ /* 0x000fe20007810000 */
[-CC-:B------:R-:W-:Y:S01]  /*4d90*/  FFMA.FTZ R109, R109, R6.reuse, -R20.reuse ;  /* 0x000000066d6d7223 */ /* 0x180fe20000010814 */
[-CC-:B------:R-:W-:Y:S01]  /*4da0*/  FFMA.FTZ R111, R111, R6.reuse, -R20.reuse ;  /* 0x000000066f6f7223 */ /* 0x180fe20000010814 */
[----:B------:R-:W2:Y:S01]  /*4db0*/  MUFU.EX2 R202, R202 ;  /* 0x000000ca00ca7308 */ /* 0x000ea20000000800 */
[-CC-:B------:R-:W-:Y:S01]  /*4dc0*/  FFMA.FTZ R113, R113, R6.reuse, -R20.reuse ;  /* 0x0000000671717223 */ /* 0x180fe20000010814 */
[----:B------:R-:W3:Y:S01]  /*4dd0*/  SHFL.BFLY PT, R9, R14, 0x2, 0x1f ;  /* 0x0c401f000e097f89 */ /* 0x000ee200000e0000 */
[-CC-:B------:R-:W-:Y:S01]  /*4de0*/  FFMA.FTZ R115, R115, R6.reuse, -R20.reuse ;  /* 0x0000000673737223 */ /* 0x180fe20000010814 */
[----:B------:R-:W-:Y:S01]  /*4df0*/  FFMA.FTZ R20, R117, R6, -R20 ;  /* 0x0000000675147223 */ /* 0x000fe20000010814 */
[--C-:B------:R-:W-:Y:S01]  /*4e00*/  IMAD.MOV.U32 R117, RZ, RZ, R119.reuse ;  /* 0x000000ffff757224 */ /* 0x100fe200078e0077 */
[----:B------:R-:W-:Y:S01]  /*4e10*/  MOV R77, R119 ;  /* 0x00000077004d7202 */ /* 0x000fe20000000f00 */
[--C-:B------:R-:W-:Y:S01]  /*4e20*/  IMAD.MOV.U32 R81, RZ, RZ, R119.reuse ;  /* 0x000000ffff517224 */ /* 0x100fe200078e0077 */
[----:B------:R-:W4:Y:S01]  /*4e30*/  MUFU.EX2 R31, R31 ;  /* 0x0000001f001f7308 */ /* 0x000f220000000800 */
[----:B------:R-:W-:-:S02]  /*4e40*/  IMAD.MOV.U32 R79, RZ, RZ, R119 ;  /* 0x000000ffff4f7224 */ /* 0x000fc400078e0077 */
[----:B------:R-:W-:-:S05]  /*4e50*/  IMAD.MOV.U32 R75, RZ, RZ, R119 ;  /* 0x000000ffff4b7224 */ /* 0x000fca00078e0077 */
[----:B------:R-:W-:Y:S08]  /*4e60*/  MUFU.EX2 R196, R196 ;  /* 0x000000c400c47308 */ /* 0x000ff00000000800 */
[----:B------:R-:W-:Y:S01]  /*4e70*/  MUFU.EX2 R39, R39 ;  /* 0x0000002700277308 */ /* 0x000fe20000000800 */
[----:B---3--:R-:W-:-:S05]  /*4e80*/  FMNMX.FTZ R10, R14, R9, !PT ;  /* 0x000000090e0a7209 */ /* 0x008fca0007810000 */
[----:B------:R-:W3:Y:S02]  /*4e90*/  SHFL.BFLY PT, R9, R10, 0x1, 0x1f ;  /* 0x0c201f000a097f89 */ /* 0x000ee400000e0000 */
[----:B------:R-:W-:Y:S08]  /*4ea0*/  MUFU.EX2 R198, R198 ;  /* 0x000000c600c67308 */ /* 0x000ff00000000800 */
[----:B------:R-:W-:Y:S08]  /*4eb0*/  MUFU.EX2 R83, R83 ;  /* 0x0000005300537308 */ /* 0x000ff00000000800 */
[----:B------:R-:W-:Y:S01]  /*4ec0*/  MUFU.EX2 R85, R85 ;  /* 0x0000005500557308 */ /* 0x000fe20000000800 */
[----:B---3--:R-:W-:-:S07]  /*4ed0*/  FMNMX.FTZ R9, R10, R9, !PT ;  /* 0x000000090a097209 */ /* 0x008fce0007810000 */
[----:B------:R-:W3:Y:S01]  /*4ee0*/  MUFU.EX2 R24, R24 ;  /* 0x0000001800187308 */ /* 0x000ee20000000800 */
[C---:B------:R-:W-:Y:S01]  /*4ef0*/  FSETP.NEU.FTZ.AND P2, PT, R9.reuse, -INF , PT ;  /* 0xff8000000900780b */ /* 0x040fe20003f5d000 */
[----:B------:R-:W-:-:S06]  /*4f00*/  FMUL.FTZ R10, R9, R6 ;  /* 0x00000006090a7220 */ /* 0x000fcc0000410000 */
[----:B------:R-:W-:Y:S01]  /*4f10*/  MUFU.EX2 R87, R87 ;  /* 0x0000005700577308 */ /* 0x000fe20000000800 */
[----:B------:R-:W-:Y:S02]  /*4f20*/  FSEL R10, R10, RZ, P2 ;  /* 0x000000ff0a0a7208 */ /* 0x000fe40001000000 */
[----:B------:R-:W-:-:S03]  /*4f30*/  PLOP3.LUT P2, PT, PT, PT, UP0, 0x80, 0x0 ;  /* 0x000000000000781c */ /* 0x000fc60003f4f008 */
[-CC-:B------:R-:W-:Y:S01]  /*4f40*/  FFMA.FTZ R3, R3, R6.reuse, -R10.reuse ;  /* 0x0000000603037223 */ /* 0x180fe2000001080a */
[-CC-:B------:R-:W-:Y:S01]  /*4f50*/  FFMA.FTZ R11, R11, R6.reuse, -R10.reuse ;  /* 0x000000060b0b7223 */ /* 0x180fe2000001080a */
[-CC-:B------:R-:W-:Y:S01]  /*4f60*/  FFMA.FTZ R4, R4, R6.reuse, -R10.reuse ;  /* 0x0000000604047223 */ /* 0x180fe2000001080a */
[-CC-:B------:R-:W-:Y:S01]  /*4f70*/  FFMA.FTZ R7, R7, R6.reuse, -R10.reuse ;  /* 0x0000000607077223 */ /* 0x180fe2000001080a */
[-CC-:B------:R-:W-:Y:S01]  /*4f80*/  FFMA.FTZ R13, R13, R6.reuse, -R10.reuse ;  /* 0x000000060d0d7223 */ /* 0x180fe2000001080a */
[----:B------:R1:W-:Y:S01]  /*4f90*/  MUFU.EX2 R14, R11 ;  /* 0x0000000b000e7308 */ /* 0x0003e20000000800 */
[-CC-:B------:R-:W-:Y:S01]  /*4fa0*/  FFMA.FTZ R15, R15, R6.reuse, -R10.reuse ;  /* 0x000000060f0f7223 */ /* 0x180fe2000001080a */
[-CC-:B------:R-:W-:Y:S01]  /*4fb0*/  FFMA.FTZ R21, R21, R6.reuse, -R10.reuse ;  /* 0x0000000615157223 */ /* 0x180fe2000001080a */
[-CC-:B------:R-:W-:Y:S01]  /*4fc0*/  FFMA.FTZ R41, R41, R6.reuse, -R10.reuse ;  /* 0x0000000629297223 */ /* 0x180fe2000001080a */
[-CC-:B------:R-:W-:Y:S01]  /*4fd0*/  FFMA.FTZ R43, R43, R6.reuse, -R10.reuse ;  /* 0x000000062b2b7223 */ /* 0x180fe2000001080a */
[-CC-:B------:R-:W-:Y:S01]  /*4fe0*/  FFMA.FTZ R33, R33, R6.reuse, -R10.reuse ;  /* 0x0000000621217223 */ /* 0x180fe2000001080a */
[-CC-:B------:R-:W-:Y:S01]  /*4ff0*/  FFMA.FTZ R45, R45, R6.reuse, -R10.reuse ;  /* 0x000000062d2d7223 */ /* 0x180fe2000001080a */
[-CC-:B------:R-:W-:Y:S01]  /*5000*/  FFMA.FTZ R35, R35, R6.reuse, -R10.reuse ;  /* 0x0000000623237223 */ /* 0x180fe2000001080a */
[----:B------:R-:W-:Y:S01]  /*5010*/  MUFU.EX2 R3, R3 ;  /* 0x0000000300037308 */ /* 0x000fe20000000800 */
[----:B-1----:R-:W-:Y:S01]  /*5020*/  FADD.FTZ R11, R200, R27 ;  /* 0x0000001bc80b7221 */ /* 0x002fe20000010000 */
[-CC-:B------:R-:W-:Y:S01]  /*5030*/  FFMA.FTZ R47, R47, R6.reuse, -R10.reuse ;  /* 0x000000062f2f7223 */ /* 0x180fe2000001080a */
[-CC-:B------:R-:W-:Y:S01]  /*5040*/  FFMA.FTZ R37, R37, R6.reuse, -R10.reuse ;  /* 0x0000000625257223 */ /* 0x180fe2000001080a */
[-CC-:B------:R-:W-:Y:S01]  /*5050*/  FFMA.FTZ R49, R49, R6.reuse, -R10.reuse ;  /* 0x0000000631317223 */ /* 0x180fe2000001080a */
[-CC-:B------:R-:W-:Y:S01]  /*5060*/  FFMA.FTZ R51, R51, R6.reuse, -R10.reuse ;  /* 0x0000000633337223 */ /* 0x180fe2000001080a */
[-CC-:B------:R-:W-:Y:S01]  /*5070*/  FFMA.FTZ R53, R53, R6.reuse, -R10.reuse ;  /* 0x0000000635357223 */ /* 0x180fe2000001080a */
[-CC-:B------:R-:W-:Y:S01]  /*5080*/  FFMA.FTZ R55, R55, R6.reuse, -R10.reuse ;  /* 0x0000000637377223 */ /* 0x180fe2000001080a */
[----:B------:R2:W1:Y:S01]  /*5090*/  MUFU.EX2 R12, R4 ;  /* 0x00000004000c7308 */ /* 0x0004620000000800 */
[-CC-:B------:R-:W-:Y:S01]  /*50a0*/  FFMA.FTZ R25, R25, R6.reuse, -R10.reuse ;  /* 0x0000000619197223 */ /* 0x180fe2000001080a */
[-CC-:B------:R-:W-:Y:S01]  /*50b0*/  FFMA.FTZ R29, R29, R6.reuse, -R10.reuse ;  /* 0x000000061d1d7223 */ /* 0x180fe2000001080a */
[-CC-:B------:R-:W-:Y:S01]  /*50c0*/  FFMA.FTZ R57, R57, R6.reuse, -R10.reuse ;  /* 0x0000000639397223 */ /* 0x180fe2000001080a */
[-CC-:B------:R-:W-:Y:S01]  /*50d0*/  FFMA.FTZ R59, R59, R6.reuse, -R10.reuse ;  /* 0x000000063b3b7223 */ /* 0x180fe2000001080a */
[-CC-:B------:R-:W-:Y:S01]  /*50e0*/  FFMA.FTZ R61, R61, R6.reuse, -R10.reuse ;  /* 0x000000063d3d7223 */ /* 0x180fe2000001080a */
[-CC-:B------:R-:W-:Y:S01]  /*50f0*/  FFMA.FTZ R63, R63, R6.reuse, -R10.reuse ;  /* 0x000000063f3f7223 */ /* 0x180fe2000001080a */
[-CC-:B------:R-:W-:Y:S01]  /*5100*/  FFMA.FTZ R65, R65, R6.reuse, -R10.reuse ;  /* 0x0000000641417223 */ /* 0x180fe2000001080a */
[----:B------:R-:W5:Y:S01]  /*5110*/  MUFU.EX2 R7, R7 ;  /* 0x0000000700077308 */ /* 0x000f620000000800 */
[----:B--2---:R-:W-:Y:S01]  /*5120*/  FADD.FTZ R4, R202, R11 ;  /* 0x0000000bca047221 */ /* 0x004fe20000010000 */
[-CC-:B------:R-:W-:Y:S01]  /*5130*/  FFMA.FTZ R67, R67, R6.reuse, -R10.reuse ;  /* 0x0000000643437223 */ /* 0x180fe2000001080a */
[-CC-:B------:R-:W-:Y:S01]  /*5140*/  FFMA.FTZ R69, R69, R6.reuse, -R10.reuse ;  /* 0x0000000645457223 */ /* 0x180fe2000001080a */
[----:B------:R-:W-:Y:S01]  /*5150*/  FFMA.FTZ R71, R71, R6, -R10 ;  /* 0x0000000647477223 */ /* 0x000fe2000001080a */
[----:B----4-:R-:W-:Y:S01]  /*5160*/  FADD.FTZ R11, R31, R4 ;  /* 0x000000041f0b7221 */ /* 0x010fe20000010000 */
[----:B---3--:R-:W-:-:S02]  /*5170*/  F2FP.F16.F32.PACK_AB R194, R24, R85 ;  /* 0x0000005518c2723e */ /* 0x008fc400000000ff */
[----:B------:R-:W2:Y:S01]  /*5180*/  MUFU.EX2 R13, R13 ;  /* 0x0000000d000d7308 */ /* 0x000ea20000000800 */
[----:B------:R-:W-:Y:S01]  /*5190*/  FADD.FTZ R4, R196, R11 ;  /* 0x0000000bc4047221 */ /* 0x000fe20000010000 */
[----:B-1----:R-:W-:Y:S02]  /*51a0*/  F2FP.F16.F32.PACK_AB R201, R12, R3 ;  /* 0x000000030cc9723e */ /* 0x002fe400000000ff */
[----:B------:R-:W-:Y:S01]  /*51b0*/  F2FP.F16.F32.PACK_AB R200, R27, R200 ;  /* 0x000000c81bc8723e */ /* 0x000fe200000000ff */
[----:B------:R-:W-:Y:S01]  /*51c0*/  FADD.FTZ R11, R39, R4 ;  /* 0x00000004270b7221 */ /* 0x000fe20000010000 */
[----:B------:R-:W-:Y:S01]  /*51d0*/  FADD.FTZ R4, R3, R12 ;  /* 0x0000000c03047221 */ /* 0x000fe20000010000 */
[----:B------:R-:W-:Y:S01]  /*51e0*/  F2FP.F16.F32.PACK_AB R202, R31, R202 ;  /* 0x000000ca1fca723e */ /* 0x000fe200000000ff */
[----:B------:R1:W3:Y:S01]  /*51f0*/  MUFU.EX2 R26, R15 ;  /* 0x0000000f001a7308 */ /* 0x0002e20000000800 */
[----:B------:R-:W-:Y:S01]  /*5200*/  FADD.FTZ R38, R198, R11 ;  /* 0x0000000bc6267221 */ /* 0x000fe20000010000 */
[----:B-----5:R-:W-:Y:S01]  /*5210*/  FADD.FTZ R11, R7, R4 ;  /* 0x00000004070b7221 */ /* 0x020fe20000010000 */
[C---:B------:R-:W-:Y:S01]  /*5220*/  F2FP.F16.F32.PACK_AB R203, R14.reuse, R7 ;  /* 0x000000070ecb723e */ /* 0x040fe200000000ff */
[----:B------:R-:W-:Y:S01]  /*5230*/  IMAD.MOV.U32 R31, RZ, RZ, R119 ;  /* 0x000000ffff1f7224 */ /* 0x000fe200078e0077 */
[----:B------:R-:W-:Y:S01]  /*5240*/  F2FP.F16.F32.PACK_AB R196, R39, R196 ;  /* 0x000000c427c4723e */ /* 0x000fe200000000ff */
[----:B------:R-:W-:Y:S01]  /*5250*/  FADD.FTZ R4, R14, R11 ;  /* 0x0000000b0e047221 */ /* 0x000fe20000010000 */
[C---:B------:R-:W-:Y:S01]  /*5260*/  F2FP.F16.F32.PACK_AB R198, R73.reuse, R198 ;  /* 0x000000c649c6723e */ /* 0x040fe200000000ff */
[----:B------:R-:W4:Y:S01]  /*5270*/  MUFU.EX2 R21, R21 ;  /* 0x0000001500157308 */ /* 0x000f220000000800 */
[----:B-1----:R-:W-:Y:S01]  /*5280*/  FADD.FTZ R15, R73, R38 ;  /* 0x00000026490f7221 */ /* 0x002fe20000010000 */
[----:B--2---:R-:W-:Y:S01]  /*5290*/  FADD.FTZ R11, R13, R4 ;  /* 0x000000040d0b7221 */ /* 0x004fe20000010000 */
[----:B------:R-:W-:Y:S01]  /*52a0*/  MOV R7, 0x3f800000 ;  /* 0x3f80000000077802 */ /* 0x000fe20000000f00 */
[----:B------:R-:W-:-:S02]  /*52b0*/  IMAD.MOV.U32 R73, RZ, RZ, R119 ;  /* 0x000000ffff497224 */ /* 0x000fc400078e0077 */
[----:B------:R-:W-:Y:S01]  /*52c0*/  FADD.FTZ R40, R192, R15 ;  /* 0x0000000fc0287221 */ /* 0x000fe20000010000 */
[C---:B------:R-:W-:Y:S01]  /*52d0*/  F2FP.F16.F32.PACK_AB R192, R83.reuse, R192 ;  /* 0x000000c053c0723e */ /* 0x040fe200000000ff */
[----:B------:R-:W-:Y:S01]  /*52e0*/  IMAD.MOV.U32 R39, RZ, RZ, R119 ;  /* 0x000000ffff277224 */ /* 0x000fe200078e0077 */
[----:B------:R1:W2:Y:S01]  /*52f0*/  MUFU.EX2 R28, R41 ;  /* 0x00000029001c7308 */ /* 0x0002a20000000800 */
[----:B------:R-:W-:Y:S01]  /*5300*/  FADD.FTZ R40, R83, R40 ;  /* 0x0000002853287221 */ /* 0x000fe20000010000 */
[C---:B---3--:R-:W-:Y:S01]  /*5310*/  FADD.FTZ R4, R26.reuse, R11 ;  /* 0x0000000b1a047221 */ /* 0x048fe20000010000 */
[----:B------:R-:W-:Y:S01]  /*5320*/  F2FP.F16.F32.PACK_AB R197, R26, R13 ;  /* 0x0000000d1ac5723e */ /* 0x000fe200000000ff */
[--C-:B------:R-:W-:Y:S02]  /*5330*/  IMAD.MOV.U32 R27, RZ, RZ, R119.reuse ;  /* 0x000000ffff1b7224 */ /* 0x100fe400078e0077 */
[----:B------:R-:W-:Y:S01]  /*5340*/  FADD.FTZ R15, R85, R40 ;  /* 0x00000028550f7221 */ /* 0x000fe20000010000 */
[----:B------:R-:W-:Y:S01]  /*5350*/  IMAD.MOV.U32 R85, RZ, RZ, R119 ;  /* 0x000000ffff557224 */ /* 0x000fe200078e0077 */
[-C--:B------:R-:W-:Y:S01]  /*5360*/  MOV R83, R119.reuse ;  /* 0x0000007700537202 */ /* 0x080fe20000000f00 */
[----:B------:R-:W3:Y:S01]  /*5370*/  MUFU.EX2 R43, R43 ;  /* 0x0000002b002b7308 */ /* 0x000ee20000000800 */
[----:B----4-:R-:W-:Y:S01]  /*5380*/  FADD.FTZ R11, R21, R4 ;  /* 0x00000004150b7221 */ /* 0x010fe20000010000 */
[----:B------:R-:W-:Y:S01]  /*5390*/  FADD.FTZ R42, R24, R15 ;  /* 0x0000000f182a7221 */ /* 0x000fe20000010000 */
[----:B-1----:R-:W-:-:S02]  /*53a0*/  MOV R41, R119 ;  /* 0x0000007700297202 */ /* 0x002fc40000000f00 */
[----:B------:R-:W-:Y:S01]  /*53b0*/  MOV R26, R119 ;  /* 0x00000077001a7202 */ /* 0x000fe20000000f00 */
[----:B------:R-:W-:Y:S02]  /*53c0*/  FADD.FTZ R15, R87, R42 ;  /* 0x0000002a570f7221 */ /* 0x000fe40000010000 */
[----:B------:R1:W4:Y:S01]  /*53d0*/  MUFU.EX2 R188, R89 ;  /* 0x0000005900bc7308 */ /* 0x0003220000000800 */
[C---:B--2---:R-:W-:Y:S01]  /*53e0*/  FADD.FTZ R4, R28.reuse, R11 ;  /* 0x0000000b1c047221 */ /* 0x044fe20000010000 */
[----:B------:R-:W-:Y:S01]  /*53f0*/  F2FP.F16.F32.PACK_AB R199, R28, R21 ;  /* 0x000000151cc7723e */ /* 0x000fe200000000ff */
[----:B------:R-:W-:-:S05]  /*5400*/  IMAD.MOV.U32 R28, RZ, RZ, R119 ;  /* 0x000000ffff1c7224 */ /* 0x000fca00078e0077 */
[----:B------:R2:W5:Y:S01]  /*5410*/  MUFU.EX2 R30, R33 ;  /* 0x00000021001e7308 */ /* 0x0005620000000800 */
[----:B---3--:R-:W-:Y:S01]  /*5420*/  FADD.FTZ R11, R43, R4 ;  /* 0x000000042b0b7221 */ /* 0x008fe20000010000 */
[----:B-1----:R-:W-:-:S06]  /*5430*/  MOV R89, R119 ;  /* 0x0000007700597202 */ /* 0x002fcc0000000f00 */
[----:B------:R-:W1:Y:S01]  /*5440*/  MUFU.EX2 R91, R91 ;  /* 0x0000005b005b7308 */ /* 0x000e620000000800 */
[C---:B----4-:R-:W-:Y:S01]  /*5450*/  FADD.FTZ R4, R188.reuse, R15 ;  /* 0x0000000fbc047221 */ /* 0x050fe20000010000 */
[----:B------:R-:W-:Y:S01]  /*5460*/  F2FP.F16.F32.PACK_AB R188, R188, R87 ;  /* 0x00000057bcbc723e */ /* 0x000fe200000000ff */
[--C-:B------:R-:W-:Y:S02]  /*5470*/  IMAD.MOV.U32 R87, RZ, RZ, R119.reuse ;  /* 0x000000ffff577224 */ /* 0x100fe400078e0077 */
[----:B--2---:R-:W-:-:S03]  /*5480*/  IMAD.MOV.U32 R33, RZ, RZ, R119 ;  /* 0x000000ffff217224 */ /* 0x004fc600078e0077 */
[----:B------:R-:W2:Y:S01]  /*5490*/  MUFU.EX2 R45, R45 ;  /* 0x0000002d002d7308 */ /* 0x000ea20000000800 */
[C---:B-----5:R-:W-:Y:S01]  /*54a0*/  FADD.FTZ R0, R30.reuse, R11 ;  /* 0x0000000b1e007221 */ /* 0x060fe20000010000 */
[----:B------:R-:W-:Y:S01]  /*54b0*/  F2FP.F16.F32.PACK_AB R193, R30, R43 ;  /* 0x0000002b1ec1723e */ /* 0x000fe200000000ff */
[--C-:B------:R-:W-:Y:S02]  /*54c0*/  IMAD.MOV.U32 R43, RZ, RZ, R119.reuse ;  /* 0x000000ffff2b7224 */ /* 0x100fe400078e0077 */
[----:B------:R-:W-:-:S03]  /*54d0*/  IMAD.MOV.U32 R30, RZ, RZ, R119 ;  /* 0x000000ffff1e7224 */ /* 0x000fc600078e0077 */
[----:B------:R3:W4:Y:S01]  /*54e0*/  MUFU.EX2 R190, R93 ;  /* 0x0000005d00be7308 */ /* 0x0007220000000800 */
[----:B-1----:R-:W-:-:S07]  /*54f0*/  FADD.FTZ R15, R91, R4 ;  /* 0x000000045b0f7221 */ /* 0x002fce0000010000 */
[----:B------:R1:W5:Y:S01]  /*5500*/  MUFU.EX2 R32, R35 ;  /* 0x0000002300207308 */ /* 0x0003620000000800 */
[----:B--2---:R-:W-:Y:S01]  /*5510*/  FADD.FTZ R11, R45, R0 ;  /* 0x000000002d0b7221 */ /* 0x004fe20000010000 */
[----:B---3--:R-:W-:-:S06]  /*5520*/  IMAD.MOV.U32 R93, RZ, RZ, R119 ;  /* 0x000000ffff5d7224 */ /* 0x008fcc00078e0077 */
[----:B------:R-:W2:Y:S01]  /*5530*/  MUFU.EX2 R95, R95 ;  /* 0x0000005f005f7308 */ /* 0x000ea20000000800 */
[C---:B----4-:R-:W-:Y:S01]  /*5540*/  FADD.FTZ R42, R190.reuse, R15 ;  /* 0x0000000fbe2a7221 */ /* 0x050fe20000010000 */
[----:B------:R-:W-:Y:S01]  /*5550*/  F2FP.F16.F32.PACK_AB R190, R190, R91 ;  /* 0x0000005bbebe723e */ /* 0x000fe200000000ff */
[----:B------:R-:W-:Y:S01]  /*5560*/  IMAD.MOV.U32 R91, RZ, RZ, R119 ;  /* 0x000000ffff5b7224 */ /* 0x000fe200078e0077 */
[----:B-1----:R-:W-:-:S04]  /*5570*/  MOV R35, R119 ;  /* 0x0000007700237202 */ /* 0x002fc80000000f00 */
[----:B------:R-:W1:Y:S01]  /*5580*/  MUFU.EX2 R47, R47 ;  /* 0x0000002f002f7308 */ /* 0x000e620000000800 */
[C---:B-----5:R-:W-:Y:S01]  /*5590*/  FADD.FTZ R4, R32.reuse, R11 ;  /* 0x0000000b20047221 */ /* 0x060fe20000010000 */
[----:B------:R-:W-:Y:S01]  /*55a0*/  F2FP.F16.F32.PACK_AB R195, R32, R45 ;  /* 0x0000002d20c3723e */ /* 0x000fe200000000ff */
[----:B------:R-:W-:Y:S01]  /*55b0*/  IMAD.MOV.U32 R45, RZ, RZ, R119 ;  /* 0x000000ffff2d7224 */ /* 0x000fe200078e0077 */
[----:B------:R-:W-:-:S04]  /*55c0*/  MOV R32, R119 ;  /* 0x0000007700207202 */ /* 0x000fc80000000f00 */
[----:B------:R3:W4:Y:S01]  /*55d0*/  MUFU.EX2 R184, R97 ;  /* 0x0000006100b87308 */ /* 0x0007220000000800 */
[----:B--2---:R-:W-:-:S07]  /*55e0*/  FADD.FTZ R15, R95, R42 ;  /* 0x0000002a5f0f7221 */ /* 0x004fce0000010000 */
[----:B------:R2:W5:Y:S01]  /*55f0*/  MUFU.EX2 R34, R37 ;  /* 0x0000002500227308 */ /* 0x0005620000000800 */
[----:B-1----:R-:W-:Y:S01]  /*5600*/  FADD.FTZ R11, R47, R4 ;  /* 0x000000042f0b7221 */ /* 0x002fe20000010000 */
[----:B---3--:R-:W-:-:S06]  /*5610*/  IMAD.MOV.U32 R97, RZ, RZ, R119 ;  /* 0x000000ffff617224 */ /* 0x008fcc00078e0077 */
[----:B------:R-:W1:Y:S01]  /*5620*/  MUFU.EX2 R99, R99 ;  /* 0x0000006300637308 */ /* 0x000e620000000800 */
[C---:B----4-:R-:W-:Y:S01]  /*5630*/  FADD.FTZ R42, R184.reuse, R15 ;  /* 0x0000000fb82a7221 */ /* 0x050fe20000010000 */
[----:B------:R-:W-:Y:S01]  /*5640*/  F2FP.F16.F32.PACK_AB R184, R184, R95 ;  /* 0x0000005fb8b8723e */ /* 0x000fe200000000ff */
[----:B--2---:R-:W-:Y:S01]  /*5650*/  IMAD.MOV.U32 R37, RZ, RZ, R119 ;  /* 0x000000ffff257224 */ /* 0x004fe200078e0077 */
[----:B------:R-:W-:-:S04]  /*5660*/  MOV R95, R119 ;  /* 0x00000077005f7202 */ /* 0x000fc80000000f00 */
[----:B------:R-:W2:Y:S01]  /*5670*/  MUFU.EX2 R49, R49 ;  /* 0x0000003100317308 */ /* 0x000ea20000000800 */
[C---:B-----5:R-:W-:Y:S01]  /*5680*/  FADD.FTZ R4, R34.reuse, R11 ;  /* 0x0000000b22047221 */ /* 0x060fe20000010000 */
[----:B------:R-:W-:Y:S01]  /*5690*/  F2FP.F16.F32.PACK_AB R189, R34, R47 ;  /* 0x0000002f22bd723e */ /* 0x000fe200000000ff */
[----:B------:R-:W-:Y:S01]  /*56a0*/  IMAD.MOV.U32 R34, RZ, RZ, R119 ;  /* 0x000000ffff227224 */ /* 0x000fe200078e0077 */
[----:B------:R-:W-:-:S04]  /*56b0*/  MOV R47, R119 ;  /* 0x00000077002f7202 */ /* 0x000fc80000000f00 */
[----:B------:R3:W4:Y:S01]  /*56c0*/  MUFU.EX2 R186, R101 ;  /* 0x0000006500ba7308 */ /* 0x0007220000000800 */
[----:B-1----:R-:W-:-:S07]  /*56d0*/  FADD.FTZ R15, R99, R42 ;  /* 0x0000002a630f7221 */ /* 0x002fce0000010000 */
[----:B------:R1:W5:Y:S01]  /*56e0*/  MUFU.EX2 R36, R51 ;  /* 0x0000003300247308 */ /* 0x0003620000000800 */
[----:B--2---:R-:W-:Y:S01]  /*56f0*/  FADD.FTZ R11, R49, R4 ;  /* 0x00000004310b7221 */ /* 0x004fe20000010000 */
[----:B---3--:R-:W-:-:S06]  /*5700*/  MOV R101, R119 ;  /* 0x0000007700657202 */ /* 0x008fcc0000000f00 */
[----:B------:R-:W2:Y:S01]  /*5710*/  MUFU.EX2 R103, R103 ;  /* 0x0000006700677308 */ /* 0x000ea20000000800 */
[C---:B----4-:R-:W-:Y:S01]  /*5720*/  FADD.FTZ R42, R186.reuse, R15 ;  /* 0x0000000fba2a7221 */ /* 0x050fe20000010000 */
[----:B------:R-:W-:Y:S01]  /*5730*/  F2FP.F16.F32.PACK_AB R186, R186, R99 ;  /* 0x00000063baba723e */ /* 0x000fe200000000ff */
[--C-:B------:R-:W-:Y:S02]  /*5740*/  IMAD.MOV.U32 R99, RZ, RZ, R119.reuse ;  /* 0x000000ffff637224 */ /* 0x100fe400078e0077 */
[----:B-1----:R-:W-:-:S03]  /*5750*/  IMAD.MOV.U32 R51, RZ, RZ, R119 ;  /* 0x000000ffff337224 */ /* 0x002fc600078e0077 */
[----:B------:R-:W1:Y:S01]  /*5760*/  MUFU.EX2 R53, R53 ;  /* 0x0000003500357308 */ /* 0x000e620000000800 */
[C---:B-----5:R-:W-:Y:S01]  /*5770*/  FADD.FTZ R4, R36.reuse, R11 ;  /* 0x0000000b24047221 */ /* 0x060fe20000010000 */
[----:B------:R-:W-:Y:S01]  /*5780*/  F2FP.F16.F32.PACK_AB R191, R36, R49 ;  /* 0x0000003124bf723e */ /* 0x000fe200000000ff */
[--C-:B------:R-:W-:Y:S02]  /*5790*/  IMAD.MOV.U32 R49, RZ, RZ, R119.reuse ;  /* 0x000000ffff317224 */ /* 0x100fe400078e0077 */
[----:B------:R-:W-:-:S03]  /*57a0*/  IMAD.MOV.U32 R36, RZ, RZ, R119 ;  /* 0x000000ffff247224 */ /* 0x000fc600078e0077 */
        /* <DEDUP_REMOVED lines=8> */
[--C-:B------:R-:W-:Y:S02]  /*5830*/  IMAD.MOV.U32 R103, RZ, RZ, R119.reuse ;  /* 0x000000ffff677224 */ /* 0x100fe400078e0077 */
[----:B--2---:R-:W-:-:S03]  /*5840*/  IMAD.MOV.U32 R55, RZ, RZ, R119 ;  /* 0x000000ffff377224 */ /* 0x004fc600078e0077 */
[----:B------:R-:W2:Y:S01]  /*5850*/  MUFU.EX2 R25, R25 ;  /* 0x0000001900197308 */ /* 0x000ea20000000800 */
[C---:B-----5:R-:W-:Y:S01]  /*5860*/  FADD.FTZ R4, R38.reuse, R11 ;  /* 0x0000000b26047221 */ /* 0x060fe20000010000 */
[----:B------:R-:W-:Y:S02]  /*5870*/  F2FP.F16.F32.PACK_AB R185, R38, R53 ;  /* 0x0000003526b9723e */ /* 0x000fe400000000ff */
[-C--:B------:R-:W-:Y:S02]  /*5880*/  MOV R53, R119.reuse ;  /* 0x0000007700357202 */ /* 0x080fe40000000f00 */
[----:B------:R-:W-:Y:S02]  /*5890*/  MOV R38, R119 ;  /* 0x0000007700267202 */ /* 0x000fe40000000f00 */
[----:B------:R3:W4:Y:S01]  /*58a0*/  MUFU.EX2 R182, R109 ;  /* 0x0000006d00b67308 */ /* 0x0007220000000800 */
[----:B-1----:R-:W-:-:S07]  /*58b0*/  FADD.FTZ R15, R107, R42 ;  /* 0x0000002a6b0f7221 */ /* 0x002fce0000010000 */
[----:B------:R1:W5:Y:S01]  /*58c0*/  MUFU.EX2 R40, R29 ;  /* 0x0000001d00287308 */ /* 0x0003620000000800 */
[----:B--2---:R-:W-:Y:S01]  /*58d0*/  FADD.FTZ R11, R25, R4 ;  /* 0x00000004190b7221 */ /* 0x004fe20000010000 */
[----:B---3--:R-:W-:-:S06]  /*58e0*/  IMAD.MOV.U32 R109, RZ, RZ, R119 ;  /* 0x000000ffff6d7224 */ /* 0x008fcc00078e0077 */
[----:B------:R-:W2:Y:S01]  /*58f0*/  MUFU.EX2 R111, R111 ;  /* 0x0000006f006f7308 */ /* 0x000ea20000000800 */
[C---:B----4-:R-:W-:Y:S01]  /*5900*/  FADD.FTZ R42, R182.reuse, R15 ;  /* 0x0000000fb62a7221 */ /* 0x050fe20000010000 */
[----:B------:R-:W-:Y:S02]  /*5910*/  F2FP.F16.F32.PACK_AB R182, R182, R107 ;  /* 0x0000006bb6b6723e */ /* 0x000fe400000000ff */
[-C--:B------:R-:W-:Y:S02]  /*5920*/  MOV R107, R119.reuse ;  /* 0x00000077006b7202 */ /* 0x080fe40000000f00 */
[----:B-1----:R-:W-:Y:S02]  /*5930*/  MOV R29, R119 ;  /* 0x00000077001d7202 */ /* 0x002fe40000000f00 */
[----:B------:R-:W1:Y:S01]  /*5940*/  MUFU.EX2 R57, R57 ;  /* 0x0000003900397308 */ /* 0x000e620000000800 */
[C---:B-----5:R-:W-:Y:S01]  /*5950*/  FADD.FTZ R4, R40.reuse, R11 ;  /* 0x0000000b28047221 */ /* 0x060fe20000010000 */
[----:B------:R-:W-:Y:S01]  /*5960*/  F2FP.F16.F32.PACK_AB R187, R40, R25 ;  /* 0x0000001928bb723e */ /* 0x000fe200000000ff */
[----:B------:R-:W-:-:S02]  /*5970*/  IMAD.MOV.U32 R40, RZ, RZ, R119 ;  /* 0x000000ffff287224 */ /* 0x000fc400078e0077 */
[----:B------:R-:W-:-:S03]  /*5980*/  IMAD.MOV.U32 R25, RZ, RZ, R119 ;  /* 0x000000ffff197224 */ /* 0x000fc600078e0077 */
[----:B------:R3:W4:Y:S01]  /*5990*/  MUFU.EX2 R176, R113 ;  /* 0x0000007100b07308 */ /* 0x0007220000000800 */
[----:B--2---:R-:W-:-:S07]  /*59a0*/  FADD.FTZ R15, R111, R42 ;  /* 0x0000002a6f0f7221 */ /* 0x004fce0000010000 */
[----:B------:R2:W5:Y:S01]  /*59b0*/  MUFU.EX2 R0, R59 ;  /* 0x0000003b00007308 */ /* 0x0005620000000800 */
[----:B-1----:R-:W-:Y:S01]  /*59c0*/  FADD.FTZ R11, R57, R4 ;  /* 0x00000004390b7221 */ /* 0x002fe20000010000 */
[----:B---3--:R-:W-:-:S06]  /*59d0*/  MOV R113, R119 ;  /* 0x0000007700717202 */ /* 0x008fcc0000000f00 */
[----:B------:R-:W1:Y:S01]  /*59e0*/  MUFU.EX2 R115, R115 ;  /* 0x0000007300737308 */ /* 0x000e620000000800 */
[C---:B----4-:R-:W-:Y:S01]  /*59f0*/  FADD.FTZ R42, R176.reuse, R15 ;  /* 0x0000000fb02a7221 */ /* 0x050fe20000010000 */
[----:B------:R-:W-:Y:S01]  /*5a00*/  F2FP.F16.F32.PACK_AB R176, R176, R111 ;  /* 0x0000006fb0b0723e */ /* 0x000fe200000000ff */
[----:B------:R-:W-:Y:S01]  /*5a10*/  IMAD.MOV.U32 R111, RZ, RZ, R119 ;  /* 0x000000ffff6f7224 */ /* 0x000fe200078e0077 */
[----:B--2---:R-:W-:-:S04]  /*5a20*/  MOV R59, R119 ;  /* 0x00000077003b7202 */ /* 0x004fc80000000f00 */
[----:B------:R-:W2:Y:S01]  /*5a30*/  MUFU.EX2 R61, R61 ;  /* 0x0000003d003d7308 */ /* 0x000ea20000000800 */
[C---:B-----5:R-:W-:Y:S01]  /*5a40*/  FADD.FTZ R4, R0.reuse, R11 ;  /* 0x0000000b00047221 */ /* 0x060fe20000010000 */
[----:B------:R-:W-:Y:S01]  /*5a50*/  F2FP.F16.F32.PACK_AB R181, R0, R57 ;  /* 0x0000003900b5723e */ /* 0x000fe200000000ff */
[----:B------:R-:W-:Y:S02]  /*5a60*/  IMAD.MOV.U32 R0, RZ, RZ, 0x3f800000 ;  /* 0x3f800000ff007424 */ /* 0x000fe400078e00ff */
[----:B------:R-:W-:-:S03]  /*5a70*/  IMAD.MOV.U32 R57, RZ, RZ, R119 ;  /* 0x000000ffff397224 */ /* 0x000fc600078e0077 */
[----:B------:R-:W3:Y:S01]  /*5a80*/  MUFU.EX2 R20, R20 ;  /* 0x0000001400147308 */ /* 0x000ee20000000800 */
[----:B-1----:R-:W-:Y:S01]  /*5a90*/  FADD.FTZ R15, R115, R42 ;  /* 0x0000002a730f7221 */ /* 0x002fe20000010000 */
[----:B------:R-:W-:-:S06]  /*5aa0*/  IMAD.MOV.U32 R42, RZ, RZ, R119 ;  /* 0x000000ffff2a7224 */ /* 0x000fcc00078e0077 */
[----:B------:R1:W4:Y:S01]  /*5ab0*/  MUFU.EX2 R10, R63 ;  /* 0x0000003f000a7308 */ /* 0x0003220000000800 */
[----:B--2---:R-:W-:-:S07]  /*5ac0*/  FADD.FTZ R11, R61, R4 ;  /* 0x000000043d0b7221 */ /* 0x004fce0000010000 */
[----:B------:R-:W2:Y:S01]  /*5ad0*/  MUFU.EX2 R65, R65 ;  /* 0x0000004100417308 */ /* 0x000ea20000000800 */
[C---:B---3--:R-:W-:Y:S01]  /*5ae0*/  FADD.FTZ R4, R20.reuse, R15 ;  /* 0x0000000f14047221 */ /* 0x048fe20000010000 */
[----:B------:R-:W-:Y:S01]  /*5af0*/  F2FP.F16.F32.PACK_AB R178, R20, R115 ;  /* 0x0000007314b2723e */ /* 0x000fe200000000ff */
[--C-:B------:R-:W-:Y:S02]  /*5b00*/  IMAD.MOV.U32 R115, RZ, RZ, R119.reuse ;  /* 0x000000ffff737224 */ /* 0x100fe400078e0077 */
[----:B-1----:R-:W-:-:S03]  /*5b10*/  IMAD.MOV.U32 R63, RZ, RZ, R119 ;  /* 0x000000ffff3f7224 */ /* 0x002fc600078e0077 */
[----:B------:R1:W3:Y:S01]  /*5b20*/  MUFU.EX2 R24, R67 ;  /* 0x0000004300187308 */ /* 0x0002e20000000800 */
[C---:B----4-:R-:W-:Y:S01]  /*5b30*/  FADD.FTZ R20, R10.reuse, R11 ;  /* 0x0000000b0a147221 */ /* 0x050fe20000010000 */
[----:B------:R-:W-:Y:S01]  /*5b40*/  F2FP.F16.F32.PACK_AB R183, R10, R61 ;  /* 0x0000003d0ab7723e */ /* 0x000fe200000000ff */
[----:B------:R-:W-:-:S05]  /*5b50*/  IMAD.MOV.U32 R61, RZ, RZ, R119 ;  /* 0x000000ffff3d7224 */ /* 0x000fca00078e0077 */
[----:B------:R-:W4:Y:S01]  /*5b60*/  MUFU.EX2 R69, R69 ;  /* 0x0000004500457308 */ /* 0x000f220000000800 */
[----:B--2---:R-:W-:Y:S01]  /*5b70*/  FADD.FTZ R3, R65, R20 ;  /* 0x0000001441037221 */ /* 0x004fe20000010000 */
[----:B-1----:R-:W-:-:S06]  /*5b80*/  IMAD.MOV.U32 R67, RZ, RZ, R119 ;  /* 0x000000ffff437224 */ /* 0x002fcc00078e0077 */
[----:B------:R1:W2:Y:S01]  /*5b90*/  MUFU.EX2 R12, R71 ;  /* 0x00000047000c7308 */ /* 0x0002a20000000800 */
[C---:B---3--:R-:W-:Y:S01]  /*5ba0*/  FADD.FTZ R14, R24.reuse, R3 ;  /* 0x00000003180e7221 */ /* 0x048fe20000010000 */
[----:B------:R-:W-:Y:S01]  /*5bb0*/  F2FP.F16.F32.PACK_AB R177, R24, R65 ;  /* 0x0000004118b1723e */ /* 0x000fe200000000ff */
[----:B------:R-:W-:Y:S01]  /*5bc0*/  IMAD.MOV.U32 R24, RZ, RZ, R119 ;  /* 0x000000ffff187224 */ /* 0x000fe200078e0077 */
[-C--:B------:R-:W-:Y:S01]  /*5bd0*/  MOV R65, R119.reuse ;  /* 0x0000007700417202 */ /* 0x080fe20000000f00 */
[----:B----4-:R-:W-:Y:S01]  /*5be0*/  FADD.FTZ R3, R69, R14 ;  /* 0x0000000e45037221 */ /* 0x010fe20000010000 */
[----:B-1----:R-:W-:Y:S02]  /*5bf0*/  MOV R71, R119 ;  /* 0x0000007700477202 */ /* 0x002fe40000000f00 */
[C---:B--2---:R-:W-:Y:S01]  /*5c00*/  F2FP.F16.F32.PACK_AB R179, R12.reuse, R69 ;  /* 0x000000450cb3723e */ /* 0x044fe200000000ff */
[----:B------:R-:W-:Y:S01]  /*5c10*/  FADD.FTZ R3, R12, R3 ;  /* 0x000000030c037221 */ /* 0x000fe20000010000 */
[----:B------:R-:W-:Y:S01]  /*5c20*/  IMAD.MOV.U32 R69, RZ, RZ, R119 ;  /* 0x000000ffff457224 */ /* 0x000fe200078e0077 */
[----:B------:R-:W-:Y:S06]  /*5c30*/  @!P2 BRA `(.L_x_15) ;  /* 0x000000440080a947 */ /* 0x000fec0003800000 */
[----:B------:R-:W-:Y:S01]  /*5c40*/  UIADD3 UR4, UR61, -0x2, URZ ;  /* 0xfffffffe3d047890 */ /* 0x000fe2000fffe03f */
[----:B------:R-:W-:Y:S01]  /*5c50*/  R2UR UR61, R16 ;  /* 0x00000000103d72ca */ /* 0x000fe200000e0000 */
[----:B------:R-:W-:Y:S01]  /*5c60*/  IMAD.MOV.U32 R11, RZ, RZ, R8 ;  /* 0x000000ffff0b7224 */ /* 0x000fe200078e0008 */
[----:B------:R-:W-:Y:S02]  /*5c70*/  MOV R10, R9 ;  /* 0x00000009000a7202 */ /* 0x000fe40000000f00 */
[----:B------:R-:W-:Y:S02]  /*5c80*/  CS2R R118, SRZ ;  /* 0x0000000000767805 */ /* 0x000fe4000001ff00 */
[----:B------:R-:W-:Y:S01]  /*5c90*/  MOV R0, 0x3f800000 ;  /* 0x3f80000000007802 */ /* 0x000fe20000000f00 */
[----:B------:R-:W-:Y:S01]  /*5ca0*/  IMAD.U32 R12, RZ, RZ, UR4 ;  /* 0x00000004ff0c7e24 */ /* 0x000fe2000f8e00ff */
[----:B------:R-:W-:Y:S02]  /*5cb0*/  CS2R R114, SRZ ;  /* 0x0000000000727805 */ /* 0x000fe4000001ff00 */
[----:B------:R-:W-:-:S02]  /*5cc0*/  CS2R R110, SRZ ;  /* 0x00000000006e7805 */ /* 0x000fc4000001ff00 */
[----:B------:R-:W-:Y:S02]  /*5cd0*/  CS2R R106, SRZ ;  /* 0x00000000006a7805 */ /* 0x000fe4000001ff00 */
[----:B------:R-:W-:Y:S02]  /*5ce0*/  CS2R R102, SRZ ;  /* 0x0000000000667805 */ /* 0x000fe4000001ff00 */
[----:B------:R-:W-:Y:S02]  /*5cf0*/  CS2R R98, SRZ ;  /* 0x0000000000627805 */ /* 0x000fe4000001ff00 */
[----:B------:R-:W-:Y:S02]  /*5d00*/  CS2R R94, SRZ ;  /* 0x00000000005e7805 */ /* 0x000fe4000001ff00 */
        /* <DEDUP_REMOVED lines=40> */
[----:B------:R-:W-:Y:S01]  /*5f90*/  CS2R R24, SRZ ;  /* 0x0000000000187805 */ /* 0x000fe2000001ff00 */
[----:B------:R-:W-:Y:S01]  /*5fa0*/  UMOV UR39, UR38 ;  /* 0x0000002600277c82 */ /* 0x000fe20008000000 */
[----:B------:R-:W-:-:S05]  /*5fb0*/  ULDC UR37, c[0x0][0x9d8] ;  /* 0x0002760000257ab9 */ /* 0x000fca0000000800 */
.L_x_24:
[----:B------:R-:W-:-:S04]  /*5fc0*/  UIADD3 UR4, UR39, 0x1, URZ ;  /* 0x0000000127047890 */ /* 0x000fc8000fffe03f */
[----:B------:R-:W-:-:S04]  /*5fd0*/  UISETP.NE.AND UP0, UPT, UR4, 0x2, UPT ;  /* 0x000000020400788c */ /* 0x000fc8000bf05270 */
[----:B------:R-:W-:Y:S02]  /*5fe0*/  USEL UR5, URZ, 0x1, UP0 ;  /* 0x000000013f057887 */ /* 0x000fe40008000000 */
[----:B------:R-:W-:Y:S02]  /*5ff0*/  USEL UR38, UR4, URZ, UP0 ;  /* 0x0000003f04267287 */ /* 0x000fe40008000000 */
[----:B------:R-:W-:-:S06]  /*6000*/  ULOP3.LUT UR4, UR61, UR5, URZ, 0x3c, !UPT ;  /* 0x000000053d047292 */ /* 0x000fcc000f8e3c3f */
[----:B------:R-:W-:Y:S01]  /*6010*/  IMAD.U32 R16, RZ, RZ, UR4 ;  /* 0x00000004ff107e24 */ /* 0x000fe2000f8e00ff */
[----:B------:R-:W-:Y:S06]  /*6020*/  @!P0 BRA `(.L_x_16) ;  /* 0x0000000000048947 */ /* 0x000fec0003800000 */
[----:B------:R-:W-:Y:S01]  /*6030*/  BPT.TRAP 0x1 ;  /* 0x000000040000795c */ /* 0x000fe20000300000 */
.L_x_16:
[----:B------:R-:W-:Y:S02]  /*6040*/  R2UR UR5, R2 ;  /* 0x00000000020572ca */ /* 0x000fe400000e0000 */
[----:B------:R-:W-:-:S11]  /*6050*/  R2UR UR4, R16 ;  /* 0x00000000100472ca */ /* 0x000fd600000e0000 */
[----:B------:R-:W-:Y:S02]  /*6060*/  ULEA UR60, UR38, UR5, 0x3 ;  /* 0x00000005263c7291 */ /* 0x000fe4000f8e183f */
[----:B------:R-:W-:-:S05]  /*6070*/  IMAD.U32 R6, RZ, RZ, UR4 ;  /* 0x00000004ff067e24 */ /* 0x000fca000f8e00ff */
[----:B------:R-:W-:-:S04]  /*6080*/  SHF.L.U32 R6, R6, 0x1f, RZ ;  /* 0x0000001f06067819 */ /* 0x000fc800000006ff */
[----:B------:R1:W2:Y:S01]  /*6090*/  SYNCS.PHASECHK.TRANS64.TRYWAIT P2, [UR60+0x36830], R6 ;  /* 0x03683006ff0075a7 */ /* 0x0002a2000804017c */
[----:B------:R-:W-:Y:S05]  /*60a0*/  @!P0 BRA `(.L_x_17) ;  /* 0x0000000000048947 */ /* 0x000fea0003800000 */
[----:B------:R-:W-:Y:S01]  /*60b0*/  BPT.TRAP 0x1 ;  /* 0x000000040000795c */ /* 0x000fe20000300000 */
.L_x_17:
[----:B--2---:R-:W-:Y:S05]  /*60c0*/  @P2 BRA `(.L_x_18) ;  /* 0x0000000000082947 */ /* 0x004fea0003800000 */
[----:B------:R-:W2:Y:S02]  /*60d0*/  SYNCS.PHASECHK.TRANS64.TRYWAIT P2, [UR60+0x36830], R6 ;  /* 0x03683006ff0075a7 */ /* 0x000ea4000804017c */
[----:B--2---:R-:W-:Y:S05]  /*60e0*/  @!P2 BRA `(.L_x_19) ;  /* 0x000000940030a947 */ /* 0x004fea0003800000 */
.L_x_18:
[----:B------:R-:W-:Y:S01]  /*60f0*/  R2UR UR4, R5 ;  /* 0x00000000050472ca */ /* 0x000fe200000e0000 */
[----:B------:R-:W-:Y:S01]  /*6100*/  WARPGROUP.ARRIVE ;  /* 0x00000000000079c5 */ /* 0x000fe20000000000 */
[----:B------:R-:W-:Y:S01]  /*6110*/  UMOV UR59, 0x40000040 ;  /* 0x40000040003b7882 */ /* 0x000fe20000000000 */
        /* <DEDUP_REMOVED lines=10> */
[----:B------:R-:W-:Y:S01]  /*61c0*/  UIMAD UR4, UR38, 0xa80, UR4 ;  /* 0x00000a80260478a4 */ /* 0x000fe2000f8e0204 */
[-C--:B------:R-:W-:Y:S01]  /*61d0*/  FMUL.FTZ R24, R24, R7.reuse ;  /* 0x0000000718187220 */ /* 0x080fe20000410000 */
[----:B------:R-:W-:Y:S01]  /*61e0*/  UMOV UR55, 0x40000040 ;  /* 0x4000004000377882 */ /* 0x000fe20000000000 */
[----:B------:R-:W-:Y:S01]  /*61f0*/  UMOV UR7, 0x40000040 ;  /* 0x4000004000077882 */ /* 0x000fe20000000000 */
[----:B------:R-:W-:Y:S01]  /*6200*/  UIADD3 UR5, UR4, 0x80, URZ ;  /* 0x0000008004057890 */ /* 0x000fe2000fffe03f */
[-C--:B------:R-:W-:Y:S01]  /*6210*/  FMUL.FTZ R25, R25, R7.reuse ;  /* 0x0000000719197220 */ /* 0x080fe20000410000 */
[----:B------:R-:W-:Y:S01]  /*6220*/  UIADD3 UR6, UR4, 0x100, URZ ;  /* 0x0000010004067890 */ /* 0x000fe2000fffe03f */
[-C--:B------:R-:W-:Y:S01]  /*6230*/  FMUL.FTZ R28, R28, R7.reuse ;  /* 0x000000071c1c7220 */ /* 0x080fe20000410000 */
[----:B------:R-:W-:Y:S01]  /*6240*/  UMOV UR58, UR4 ;  /* 0x00000004003a7c82 */ /* 0x000fe20008000000 */
[----:B------:R-:W-:Y:S01]  /*6250*/  UIADD3 UR10, UR4, 0x2, URZ ;  /* 0x00000002040a7890 */ /* 0x000fe2000fffe03f */
[----:B------:R-:W-:Y:S01]  /*6260*/  HGMMA.64x16x16.F32 R168, gdesc[UR56], RZ, !UPT, gsb0 ;  /* 0x0020000038a879f0 */ /* 0x000fe2000c0008ff */
[----:B------:R-:W-:Y:S01]  /*6270*/  UMOV UR58, UR5 ;  /* 0x00000005003a7c82 */ /* 0x000fe20008000000 */
[----:B------:R-:W-:Y:S01]  /*6280*/  UMOV UR59, 0x40000040 ;  /* 0x40000040003b7882 */ /* 0x000fe20000000000 */
[----:B------:R-:W-:Y:S01]  /*6290*/  UIADD3 UR5, UR4, 0x180, URZ ;  /* 0x0000018004057890 */ /* 0x000fe2000fffe03f */
[-C--:B------:R-:W-:Y:S01]  /*62a0*/  FMUL.FTZ R29, R29, R7.reuse ;  /* 0x000000071d1d7220 */ /* 0x080fe20000410000 */
        /* <DEDUP_REMOVED lines=46> */
[----:B------:R-:W-:Y:S01]  /*6590*/  FMUL.FTZ R104, R104, R7 ;  /* 0x0000000768687220 */ /* 0x000fe20000410000 */
[----:B------:R-:W-:-:S02]  /*65a0*/  WARPGROUP.DEPBAR.LE gsb0, 0x0 ;  /* 0x00008000000079c5 */ /* 0x000fc40000010000 */
[----:B------:R-:W-:Y:S01]  /*65b0*/  WARPGROUP.ARRIVE ;  /* 0x00000000000079c5 */ /* 0x000fe20000000000 */
[-C--:B------:R-:W-:Y:S01]  /*65c0*/  FMUL.FTZ R105, R105, R7.reuse ;  /* 0x0000000769697220 */ /* 0x080fe20000410000 */
[-C--:B------:R-:W-:Y:S01]  /*65d0*/  FMUL.FTZ R108, R108, R7.reuse ;  /* 0x000000076c6c7220 */ /* 0x080fe20000410000 */
[-C--:B------:R-:W-:Y:S01]  /*65e0*/  FMUL.FTZ R109, R109, R7.reuse ;  /* 0x000000076d6d7220 */ /* 0x080fe20000410000 */
[-C--:B------:R-:W-:Y:S01]  /*65f0*/  FMUL.FTZ R112, R112, R7.reuse ;  /* 0x0000000770707220 */ /* 0x080fe20000410000 */
[-C--:B------:R-:W-:Y:S01]  /*6600*/  FMUL.FTZ R113, R113, R7.reuse ;  /* 0x0000000771717220 */ /* 0x080fe20000410000 */
[----:B------:R-:W-:Y:S01]  /*6610*/  HGMMA.64x16x16.F32 R160, gdesc[UR56], RZ, !UPT, gsb0 ;  /* 0x0020000038a079f0 */ /* 0x000fe2000c0008ff */
[----:B------:R-:W-:Y:S01]  /*6620*/  UMOV UR58, UR6 ;  /* 0x00000006003a7c82 */ /* 0x000fe20008000000 */
[----:B------:R-:W-:Y:S01]  /*6630*/  UMOV UR59, 0x40000040 ;  /* 0x40000040003b7882 */ /* 0x000fe20000000000 */
[----:B------:R-:W-:Y:S01]  /*6640*/  UIADD3 UR6, UR4, 0x200, URZ ;  /* 0x0000020004067890 */ /* 0x000fe2000fffe03f */
[-C--:B------:R-:W-:Y:S01]  /*6650*/  FMUL.FTZ R116, R116, R7.reuse ;  /* 0x0000000774747220 */ /* 0x080fe20000410000 */
[----:B------:R-:W-:Y:S01]  /*6660*/  FMUL.FTZ R117, R117, R7 ;  /* 0x0000000775757220 */ /* 0x000fe20000410000 */
        /* <DEDUP_REMOVED lines=49> */
[----:B------:R-:W-:-:S04]  /*6980*/  FMUL.FTZ R119, R119, R0 ;  /* 0x0000000077777220 */ /* 0x000fc80000410000 */
[----:B------:R-:W-:Y:S01]  /*6990*/  HGMMA.64x16x16.F32 R152, gdesc[UR56], RZ, !UPT, gsb0 ;  /* 0x00200000389879f0 */ /* 0x000fe2000c0008ff */
[----:B------:R-:W-:Y:S01]  /*69a0*/  UMOV UR58, UR5 ;  /* 0x00000005003a7c82 */ /* 0x000fe20008000000 */
[----:B------:R-:W-:Y:S01]  /*69b0*/  UMOV UR59, 0x40000040 ;  /* 0x40000040003b7882 */ /* 0x000fe20000000000 */
[----:B------:R-:W-:Y:S01]  /*69c0*/  UIADD3 UR5, UR4, 0x280, URZ ;  /* 0x0000028004057890 */ /* 0x000fe2000fffe03f */
[----:B------:R-:W-:Y:S02]  /*69d0*/  WARPGROUP.DEPBAR.LE gsb0, 0x0 ;  /* 0x00008000000079c5 */ /* 0x000fe40000010000 */
[----:B------:R-:W-:-:S06]  /*69e0*/  WARPGROUP.ARRIVE ;  /* 0x00000000000079c5 */ /* 0x000fcc0000000000 */
        /* <DEDUP_REMOVED lines=18> */
[----:B------:R-:W-:Y:S03]  /*6b10*/  HGMMA.64x16x16.F32 R120, gdesc[UR56], RZ, !UPT, gsb0 ;  /* 0x00200000387879f0 */ /* 0x000fe6000c0008ff */
[----:B------:R-:W-:Y:S02]  /*6b20*/  WARPGROUP.DEPBAR.LE gsb0, 0x0 ;  /* 0x00008000000079c5 */ /* 0x000fe40000010000 */
[----:B------:R-:W-:-:S06]  /*6b30*/  WARPGROUP.ARRIVE ;  /* 0x00000000000079c5 */ /* 0x000fcc0000000000 */
[----:B------:R-:W-:Y:S01]  /*6b40*/  HGMMA.64x16x16.F32 R168, gdesc[UR8], R168, gsb0 ;  /* 0x0020000008a879f0 */ /* 0x000fe200080008a8 */
[----:B------:R-:W-:Y:S01]  /*6b50*/  UMOV UR10, UR5 ;  /* 0x00000005000a7c82 */ /* 0x000fe20008000000 */
[----:B------:R-:W-:Y:S01]  /*6b60*/  UMOV UR11, 0x40000040 ;  /* 0x40000040000b7882 */ /* 0x000fe20000000000 */
[----:B------:R-:W-:Y:S01]  /*6b70*/  UIADD3 UR5, UR4, 0x182, URZ ;  /* 0x0000018204057890 */ /* 0x000fe2000fffe03f */
        /* <DEDUP_REMOVED lines=397> */
[----:B------:R-:W-:-:S03]  /*8450*/  UIADD3 UR6, UR4, 0x906, URZ ;  /* 0x0000090604067890 */ /* 0x000fc6000fffe03f */
[----:B------:R-:W-:Y:S01]  /*8460*/  UMOV UR4, UR52 ;  /* 0x0000003400047c82 */ /* 0x000fe20008000000 */
[----:B------:R-:W-:Y:S02]  /*8470*/  WARPGROUP.DEPBAR.LE gsb0, 0x0 ;  /* 0x00008000000079c5 */ /* 0x000fe40000010000 */
[----:B------:R-:W-:-:S06]  /*8480*/  WARPGROUP.ARRIVE ;  /* 0x00000000000079c5 */ /* 0x000fcc0000000000 */
[----:B------:R-:W-:Y:S01]  /*8490*/  HGMMA.64x16x16.F32 R152, gdesc[UR52], R152, gsb0 ;  /* 0x00200000349879f0 */ /* 0x000fe20008000898 */
[----:B------:R-:W-:Y:S01]  /*84a0*/  UMOV UR54, UR5 ;  /* 0x0000000500367c82 */ /* 0x000fe20008000000 */
[----:B------:R-:W-:Y:S01]  /*84b0*/  UMOV UR55, 0x40000040 ;  /* 0x4000004000377882 */ /* 0x000fe20000000000 */
        /* <DEDUP_REMOVED lines=19> */
[----:B------:R-:W-:Y:S03]  /*85f0*/  HGMMA.64x16x16.F32 R120, gdesc[UR4], R120, gsb0 ;  /* 0x00200000047879f0 */ /* 0x000fe60008000878 */
[----:B------:R-:W-:Y:S02]  /*8600*/  WARPGROUP.DEPBAR.LE gsb0, 0x0 ;  /* 0x00008000000079c5 */ /* 0x000fe40000010000 */
[----:B------:R-:W-:Y:S05]  /*8610*/  @!P0 BRA `(.L_x_20) ;  /* 0x0000000000048947 */ /* 0x000fea0003800000 */
[----:B------:R-:W-:Y:S01]  /*8620*/  BPT.TRAP 0x1 ;  /* 0x000000040000795c */ /* 0x000fe20000300000 */
.L_x_20:
[----:B------:R-:W-:Y:S02]  /*8630*/  R2UR UR4, R2 ;  /* 0x00000000020472ca */ /* 0x000fe400000e0000 */
[----:B------:R-:W-:-:S04]  /*8640*/  MOV R0, UR61 ;  /* 0x0000003d00007c02 */ /* 0x000fc80008000f00 */
[----:B------:R-:W-:-:S07]  /*8650*/  SHF.L.U32 R0, R0, 0x1f, RZ ;  /* 0x0000001f00007819 */ /* 0x000fce00000006ff */
[----:B------:R-:W-:-:S09]  /*8660*/  ULEA UR4, UR39, UR4, 0x3 ;  /* 0x0000000427047291 */ /* 0x000fd2000f8e183f */
[----:B------:R3:W4:Y:S01]  /*8670*/  SYNCS.PHASECHK.TRANS64.TRYWAIT P2, [UR4+0x36850], R0 ;  /* 0x03685000ff0075a7 */ /* 0x0007220008040144 */
[----:B------:R-:W-:Y:S05]  /*8680*/  @!P0 BRA `(.L_x_21) ;  /* 0x0000000000048947 */ /* 0x000fea0003800000 */
[----:B------:R-:W-:Y:S01]  /*8690*/  BPT.TRAP 0x1 ;  /* 0x000000040000795c */ /* 0x000fe20000300000 */
.L_x_21:
[----:B----4-:R-:W-:Y:S05]  /*86a0*/  @P2 BRA `(.L_x_22) ;  /* 0x0000000000082947 */ /* 0x010fea0003800000 */
[----:B------:R-:W4:Y:S02]  /*86b0*/  SYNCS.PHASECHK.TRANS64.TRYWAIT P2, [UR4+0x36850], R0 ;  /* 0x03685000ff0075a7 */ /* 0x000f240008040144 */
[----:B----4-:R-:W-:Y:S05]  /*86c0*/  @!P2 BRA `(.L_x_23) ;  /* 0x0000006c00d0a947 */ /* 0x010fea0003800000 */
.L_x_22:
[----:B------:R-:W-:Y:S01]  /*86d0*/  R2UR UR5, R2 ;  /* 0x00000000020572ca */ /* 0x000fe200000e0000 */
[----:B------:R-:W-:Y:S01]  /*86e0*/  WARPGROUP.ARRIVE ;  /* 0x00000000000079c5 */ /* 0x000fe20000000000 */
[----:B------:R-:W-:Y:S01]  /*86f0*/  UMOV UR7, 0x40000040 ;  /* 0x4000004000077882 */ /* 0x000fe20000000000 */
[----:B---34-:R-:W-:Y:S01]  /*8700*/  FMUL.FTZ R0, R168, UR37 ;  /* 0x00000025a8007c20 */ /* 0x018fe20008410000 */
[----:B--2---:R-:W-:Y:S01]  /*8710*/  FMUL.FTZ R9, R169, UR37 ;  /* 0x00000025a9097c20 */ /* 0x004fe20008410000 */
[----:B------:R-:W-:Y:S01]  /*8720*/  FMUL.FTZ R169, R172, UR37 ;  /* 0x00000025aca97c20 */ /* 0x000fe20008410000 */
[----:B------:R-:W-:Y:S01]  /*8730*/  FMUL.FTZ R15, R171, UR37 ;  /* 0x00000025ab0f7c20 */ /* 0x000fe20008410000 */
[----:B------:R-:W-:Y:S01]  /*8740*/  FMUL.FTZ R171, R173, UR37 ;  /* 0x00000025adab7c20 */ /* 0x000fe20008410000 */
[----:B------:R-:W-:Y:S01]  /*8750*/  FMUL.FTZ R173, R175, UR37 ;  /* 0x00000025afad7c20 */ /* 0x000fe20008410000 */
[----:B------:R-:W1:Y:S01]  /*8760*/  MUFU.TANH R0, R0 ;  /* 0x0000000000007308 */ /* 0x000e620000002400 */
[----:B------:R-:W-:Y:S01]  /*8770*/  FMUL.FTZ R175, R160, UR37 ;  /* 0x00000025a0af7c20 */ /* 0x000fe20008410000 */
[----:B------:R-:W-:Y:S01]  /*8780*/  FMUL.FTZ R211, R153, UR37 ;  /* 0x0000002599d37c20 */ /* 0x000fe20008410000 */
[----:B------:R-:W-:Y:S01]  /*8790*/  FMUL.FTZ R213, R144, UR37 ;  /* 0x0000002590d57c20 */ /* 0x000fe20008410000 */
[----:B------:R-:W-:Y:S01]  /*87a0*/  UIADD3 UR5, UR5, 0x400, URZ ;  /* 0x0000040005057890 */ /* 0x000fe2000fffe03f */
[----:B------:R-:W-:Y:S01]  /*87b0*/  FMUL.FTZ R215, R145, UR37 ;  /* 0x0000002591d77c20 */ /* 0x000fe20008410000 */
[----:B------:R-:W-:Y:S01]  /*87c0*/  FMUL.FTZ R217, R148, UR37 ;  /* 0x0000002594d97c20 */ /* 0x000fe20008410000 */
[----:B------:R-:W-:Y:S01]  /*87d0*/  FMUL.FTZ R219, R149, UR37 ;  /* 0x0000002595db7c20 */ /* 0x000fe20008410000 */
[----:B------:R-:W-:Y:S01]  /*87e0*/  USHF.R.U32.HI UR5, URZ, 0x4, UR5 ;  /* 0x000000043f057899 */ /* 0x000fe20008011605 */
[----:B------:R-:W2:Y:S01]  /*87f0*/  MUFU.TANH R9, R9 ;  /* 0x0000000900097308 */ /* 0x000ea20000002400 */
[----:B------:R-:W-:Y:S01]  /*8800*/  FMUL.FTZ R221, R136, UR37 ;  /* 0x0000002588dd7c20 */ /* 0x000fe20008410000 */
[----:B------:R-:W-:Y:S01]  /*8810*/  FMUL.FTZ R223, R137, UR37 ;  /* 0x0000002589df7c20 */ /* 0x000fe20008410000 */
[----:B------:R-:W-:Y:S01]  /*8820*/  ULOP3.LUT UR5, UR5, 0x3fff, URZ, 0xc0, !UPT ;  /* 0x00003fff05057892 */ /* 0x000fe2000f8ec03f */
[----:B------:R-:W-:Y:S01]  /*8830*/  FMUL.FTZ R225, R140, UR37 ;  /* 0x000000258ce17c20 */ /* 0x000fe20008410000 */
[----:B------:R-:W-:Y:S01]  /*8840*/  FMUL.FTZ R235, R141, UR37 ;  /* 0x000000258deb7c20 */ /* 0x000fe20008410000 */
[----:B------:R-:W-:Y:S01]  /*8850*/  FMUL.FTZ R237, R128, UR37 ;  /* 0x0000002580ed7c20 */ /* 0x000fe20008410000 */
[----:B------:R-:W-:Y:S01]  /*8860*/  ULOP3.LUT UR5, UR5, 0x3800000, URZ, 0xfc, !UPT ;  /* 0x0380000005057892 */ /* 0x000fe2000f8efc3f */
[----:B------:R-:W3:Y:S01]  /*8870*/  MUFU.TANH R169, R169 ;  /* 0x000000a900a97308 */ /* 0x000ee20000002400 */
[----:B-1----:R-:W-:Y:S01]  /*8880*/  FMNMX.FTZ R6, R0, R11, !PT ;  /* 0x0000000b00067209 */ /* 0x002fe20007810000 */
[----:B------:R-:W-:Y:S01]  /*8890*/  FMUL.FTZ R231, R129, UR37 ;  /* 0x0000002581e77c20 */ /* 0x000fe20008410000 */
[----:B------:R-:W-:Y:S01]  /*88a0*/  UIMAD UR5, UR39, 0xa80, UR5 ;  /* 0x00000a80270578a4 */ /* 0x000fe2000f8e0205 */
[----:B------:R-:W-:Y:S01]  /*88b0*/  FMUL.FTZ R227, R132, UR37 ;  /* 0x0000002584e37c20 */ /* 0x000fe20008410000 */
[----:B------:R-:W-:Y:S01]  /*88c0*/  FMUL.FTZ R233, R133, UR37 ;  /* 0x0000002585e97c20 */ /* 0x000fe20008410000 */
[----:B------:R-:W-:Y:S01]  /*88d0*/  FMUL.FTZ R229, R120, UR37 ;  /* 0x0000002578e57c20 */ /* 0x000fe20008410000 */
[----:B------:R-:W-:Y:S01]  /*88e0*/  R2UR UR10, R12 ;  /* 0x000000000c0a72ca */ /* 0x000fe200000e0000 */
[----:B------:R-:W1:Y:S01]  /*88f0*/  MUFU.TANH R171, R171 ;  /* 0x000000ab00ab7308 */ /* 0x000e620000002400 */
[----:B--2---:R-:W-:Y:S01]  /*8900*/  FMNMX.FTZ R6, R9, R6, !PT ;  /* 0x0000000609067209 */ /* 0x004fe20007810000 */
[----:B------:R-:W-:Y:S01]  /*8910*/  UMOV UR6, UR5 ;  /* 0x0000000500067c82 */ /* 0x000fe20008000000 */
[----:B------:R-:W-:Y:S01]  /*8920*/  FMUL.FTZ R12, R121, UR37 ;  /* 0x00000025790c7c20 */ /* 0x000fe20008410000 */
[----:B------:R-:W-:Y:S01]  /*8930*/  HGMMA.64x192x16.F32 R24, R200, gdesc[UR4].tnspB, R24, gsb0 ;  /* 0x42e00004c8187df0 */ /* 0x000fe20008000818 */
[----:B------:R-:W-:Y:S01]  /*8940*/  UIADD3 UR6, UR5, 0x80, URZ ;  /* 0x0000008005067890 */ /* 0x000fe2000fffe03f */
[----:B------:R-:W-:Y:S01]  /*8950*/  FMUL.FTZ R13, R170, UR37 ;  /* 0x00000025aa0d7c20 */ /* 0x000fe20008410000 */
[----:B------:R-:W-:Y:S01]  /*8960*/  UMOV UR7, 0x40000040 ;  /* 0x4000004000077882 */ /* 0x000fe20000000000 */
[----:B------:R-:W2:Y:S01]  /*8970*/  MUFU.TANH R175, R175 ;  /* 0x000000af00af7308 */ /* 0x000ea20000002400 */
[----:B---3--:R-:W-:Y:S01]  /*8980*/  FMNMX.FTZ R6, R169, R6, !PT ;  /* 0x00000006a9067209 */ /* 0x008fe20007810000 */
[----:B------:R-:W-:Y:S01]  /*8990*/  FMUL.FTZ R21, R174, UR37 ;  /* 0x00000025ae157c20 */ /* 0x000fe20008410000 */
[----:B------:R-:W-:Y:S01]  /*89a0*/  FMUL.FTZ R163, R163, UR37 ;  /* 0x00000025a3a37c20 */ /* 0x000fe20008410000 */
[----:B------:R-:W-:Y:S01]  /*89b0*/  FMUL.FTZ R167, R167, UR37 ;  /* 0x00000025a7a77c20 */ /* 0x000fe20008410000 */
[----:B------:R-:W-:Y:S01]  /*89c0*/  FMUL.FTZ R153, R154, UR37 ;  /* 0x000000259a997c20 */ /* 0x000fe20008410000 */
[----:B------:R-:W-:Y:S01]  /*89d0*/  FMUL.FTZ R155, R155, UR37 ;  /* 0x000000259b9b7c20 */ /* 0x000fe20008410000 */
[----:B------:R-:W-:Y:S01]  /*89e0*/  FMUL.FTZ R159, R159, UR37 ;  /* 0x000000259f9f7c20 */ /* 0x000fe20008410000 */
[----:B------:R-:W-:Y:S01]  /*89f0*/  MUFU.TANH R211, R211 ;  /* 0x000000d300d37308 */ /* 0x000fe20000002400 */
[----:B-1----:R-:W-:Y:S01]  /*8a00*/  FMNMX.FTZ R6, R171, R6, !PT ;  /* 0x00000006ab067209 */ /* 0x002fe20007810000 */
[----:B------:R-:W-:Y:S01]  /*8a10*/  FMUL.FTZ R145, R146, UR37 ;  /* 0x0000002592917c20 */ /* 0x000fe20008410000 */
[----:B------:R-:W-:Y:S01]  /*8a20*/  FMUL.FTZ R147, R147, UR37 ;  /* 0x0000002593937c20 */ /* 0x000fe20008410000 */
[----:B------:R-:W-:Y:S01]  /*8a30*/  FMUL.FTZ R149, R150, UR37 ;  /* 0x0000002596957c20 */ /* 0x000fe20008410000 */
[----:B------:R-:W-:Y:S01]  /*8a40*/  FMUL.FTZ R121, R151, UR37 ;  /* 0x0000002597797c20 */ /* 0x000fe20008410000 */
[----:B------:R-:W-:Y:S01]  /*8a50*/  FMUL.FTZ R129, R139, UR37 ;  /* 0x000000258b817c20 */ /* 0x000fe20008410000 */
[----:B------:R-:W-:Y:S01]  /*8a60*/  FMUL.FTZ R133, R142, UR37 ;  /* 0x000000258e857c20 */ /* 0x000fe20008410000 */
[----:B------:R-:W-:Y:S01]  /*8a70*/  MUFU.TANH R213, R213 ;  /* 0x000000d500d57308 */ /* 0x000fe20000002400 */
[----:B--2---:R-:W-:Y:S01]  /*8a80*/  FMNMX.FTZ R6, R175, R6, !PT ;  /* 0x00000006af067209 */ /* 0x004fe20007810000 */
[----:B------:R-:W-:Y:S01]  /*8a90*/  FMUL.FTZ R137, R143, UR37 ;  /* 0x000000258f897c20 */ /* 0x000fe20008410000 */
[----:B------:R-:W-:Y:S01]  /*8aa0*/  FMUL.FTZ R139, R130, UR37 ;  /* 0x00000025828b7c20 */ /* 0x000fe20008410000 */
[----:B------:R-:W-:Y:S01]  /*8ab0*/  FMUL.FTZ R131, R131, UR37 ;  /* 0x0000002583837c20 */ /* 0x000fe20008410000 */
[----:B------:R-:W-:Y:S01]  /*8ac0*/  FMUL.FTZ R141, R134, UR37 ;  /* 0x00000025868d7c20 */ /* 0x000fe20008410000 */
[----:B------:R-:W-:Y:S01]  /*8ad0*/  FMUL.FTZ R135, R135, UR37 ;  /* 0x0000002587877c20 */ /* 0x000fe20008410000 */
[----:B------:R-:W-:Y:S01]  /*8ae0*/  FMUL.FTZ R143, R122, UR37 ;  /* 0x000000257a8f7c20 */ /* 0x000fe20008410000 */
[----:B------:R-:W-:Y:S01]  /*8af0*/  MUFU.TANH R215, R215 ;  /* 0x000000d700d77308 */ /* 0x000fe20000002400 */
[----:B------:R-:W-:Y:S01]  /*8b00*/  FMUL.FTZ R123, R123, UR37 ;  /* 0x000000257b7b7c20 */ /* 0x000fe20008410000 */
[----:B------:R-:W-:Y:S01]  /*8b10*/  FMUL.FTZ R151, R126, UR37 ;  /* 0x000000257e977c20 */ /* 0x000fe20008410000 */
[----:B------:R-:W-:Y:S01]  /*8b20*/  FMUL.FTZ R127, R127, UR37 ;  /* 0x000000257f7f7c20 */ /* 0x000fe20008410000 */
[----:B------:R-:W-:Y:S01]  /*8b30*/  ISETP.LT.AND P2, PT, RZ, UR10, PT ;  /* 0x0000000aff007c0c */ /* 0x000fe2000bf41270 */
[----:B------:R-:W-:Y:S01]  /*8b40*/  UMOV UR39, UR38 ;  /* 0x0000002600277c82 */ /* 0x000fe20008000000 */
[----:B------:R-:W-:-:S02]  /*8b50*/  R2UR UR61, R16 ;  /* 0x00000000103d72ca */ /* 0x000fc400000e0000 */
[----:B------:R-:W-:Y:S08]  /*8b60*/  MUFU.TANH R217, R217 ;  /* 0x000000d900d97308 */ /* 0x000ff00000002400 */
        /* <DEDUP_REMOVED lines=20> */
[----:B------:R-:W-:Y:S01]  /*8cb0*/  MUFU.TANH R145, R145 ;  /* 0x0000009100917308 */ /* 0x000fe20000002400 */
[----:B------:R-:W-:-:S02]  /*8cc0*/  WARPGROUP.DEPBAR.LE gsb0, 0x0 ;  /* 0x00008000000079c5 */ /* 0x000fc40000010000 */
[----:B------:R-:W-:Y:S01]  /*8cd0*/  WARPGROUP.ARRIVE ;  /* 0x00000000000079c5 */ /* 0x000fe20000000000 */
[----:B------:R-:W-:Y:S01]  /*8ce0*/  FMUL.FTZ R201, R165, UR37 ;  /* 0x00000025a5c97c20 */ /* 0x000fe20008410000 */
[----:B------:R-:W-:Y:S01]  /*8cf0*/  FMUL.FTZ R203, R152, UR37 ;  /* 0x0000002598cb7c20 */ /* 0x000fe20008410000 */
[----:B------:R-:W-:Y:S02]  /*8d00*/  FMUL.FTZ R165, R166, UR37 ;  /* 0x00000025a6a57c20 */ /* 0x000fe40008410000 */
[----:B------:R-:W-:Y:S01]  /*8d10*/  MUFU.TANH R147, R147 ;  /* 0x0000009300937308 */ /* 0x000fe20000002400 */
[----:B------:R-:W-:Y:S01]  /*8d20*/  HGMMA.64x192x16.F32 R24, R196, gdesc[UR4].tnspB, R24, gsb0 ;  /* 0x42e00004c4187df0 */ /* 0x000fe20008000818 */
[----:B------:R-:W-:Y:S01]  /*8d30*/  UIADD3 UR6, UR5, 0x100, URZ ;  /* 0x0000010005067890 */ /* 0x000fe2000fffe03f */
[----:B------:R-:W-:-:S05]  /*8d40*/  UMOV UR7, 0x40000040 ;  /* 0x4000004000077882 */ /* 0x000fca0000000000 */
        /* <DEDUP_REMOVED lines=20> */
[----:B------:R-:W-:-:S03]  /*8e90*/  FMUL.FTZ R161, R162, UR37 ;  /* 0x00000025a2a17c20 */ /* 0x000fc60008410000 */
[----:B------:R-:W-:Y:S01]  /*8ea0*/  HGMMA.64x192x16.F32 R24, R192, gdesc[UR4].tnspB, R24, gsb0 ;  /* 0x42e00004c0187df0 */ /* 0x000fe20008000818 */
[----:B------:R-:W-:Y:S01]  /*8eb0*/  UIADD3 UR6, UR5, 0x180, URZ ;  /* 0x0000018005067890 */ /* 0x000fe2000fffe03f */
[----:B------:R-:W1:Y:S01]  /*8ec0*/  MUFU.TANH R197, R197 ;  /* 0x000000c500c57308 */ /* 0x000e620000002400 */
[----:B------:R-:W-:-:S07]  /*8ed0*/  UMOV UR7, 0x40000040 ;  /* 0x4000004000077882 */ /* 0x000fce0000000000 */
[----:B------:R-:W2:Y:S08]  /*8ee0*/  MUFU.TANH R199, R199 ;  /* 0x000000c700c77308 */ /* 0x000eb00000002400 */
[----:B------:R-:W-:Y:S01]  /*8ef0*/  MUFU.TANH R161, R161 ;  /* 0x000000a100a17308 */ /* 0x000fe20000002400 */
[----:B-1----:R-:W-:-:S04]  /*8f00*/  FMNMX.FTZ R6, R197, R6, !PT ;  /* 0x00000006c5067209 */ /* 0x002fc80007810000 */
[----:B--2---:R-:W-:-:S04]  /*8f10*/  FMNMX.FTZ R6, R199, R6, !PT ;  /* 0x00000006c7067209 */ /* 0x004fc80007810000 */
[----:B------:R-:W-:-:S04]  /*8f20*/  FMNMX.FTZ R6, R201, R6, !PT ;  /* 0x00000006c9067209 */ /* 0x000fc80007810000 */
[----:B------:R-:W-:-:S04]  /*8f30*/  FMNMX.FTZ R6, R203, R6, !PT ;  /* 0x00000006cb067209 */ /* 0x000fc80007810000 */
[----:B------:R-:W-:Y:S01]  /*8f40*/  FMNMX.FTZ R6, R211, R6, !PT ;  /* 0x00000006d3067209 */ /* 0x000fe20007810000 */
[----:B------:R-:W-:Y:S02]  /*8f50*/  WARPGROUP.DEPBAR.LE gsb0, 0x0 ;  /* 0x00008000000079c5 */ /* 0x000fe40000010000 */
        /* <DEDUP_REMOVED lines=32> */
[----:B------:R-:W1:Y:S01]  /*9160*/  MUFU.TANH R191, R191 ;  /* 0x000000bf00bf7308 */ /* 0x000e620000002400 */
[----:B------:R-:W-:Y:S01]  /*9170*/  UIADD3 UR6, UR5, 0x280, URZ ;  /* 0x0000028005067890 */ /* 0x000fe2000fffe03f */
[----:B------:R-:W-:-:S06]  /*9180*/  UMOV UR7, 0x40000040 ;  /* 0x4000004000077882 */ /* 0x000fcc0000000000 */
[----:B------:R-:W2:Y:S08]  /*9190*/  MUFU.TANH R189, R189 ;  /* 0x000000bd00bd7308 */ /* 0x000eb00000002400 */
[----:B------:R-:W-:Y:S01]  /*91a0*/  MUFU.TANH R125, R125 ;  /* 0x0000007d007d7308 */ /* 0x000fe20000002400 */
[----:B-1----:R-:W-:-:S04]  /*91b0*/  FMNMX.FTZ R6, R191, R6, !PT ;  /* 0x00000006bf067209 */ /* 0x002fc80007810000 */
[----:B--2---:R-:W-:-:S05]  /*91c0*/  FMNMX.FTZ R6, R189, R6, !PT ;  /* 0x00000006bd067209 */ /* 0x004fca0007810000 */
[----:B------:R-:W1:Y:S02]  /*91d0*/  SHFL.BFLY PT, R7, R6, 0x2, 0x1f ;  /* 0x0c401f0006077f89 */ /* 0x000e6400000e0000 */
[----:B-1----:R-:W-:Y:S02]  /*91e0*/  FMNMX.FTZ R7, R6, R7, !PT ;  /* 0x0000000706077209 */ /* 0x002fe40007810000 */
[----:B------:R-:W1:Y:S03]  /*91f0*/  LDC R6, c[0x0][0x988] ;  /* 0x00026200ff067b82 */ /* 0x000e660000000800 */
[----:B------:R-:W2:Y:S02]  /*9200*/  SHFL.BFLY PT, R8, R7, 0x1, 0x1f ;  /* 0x0c201f0007087f89 */ /* 0x000ea400000e0000 */
[----:B--2---:R-:W-:-:S05]  /*9210*/  FMNMX.FTZ R8, R7, R8, !PT ;  /* 0x0000000807087209 */ /* 0x004fca0007810000 */
[C---:B-1----:R-:W-:Y:S01]  /*9220*/  FMUL.FTZ R14, R8.reuse, R6 ;  /* 0x00000006080e7220 */ /* 0x042fe20000410000 */
[----:B------:R-:W-:-:S03]  /*9230*/  FADD.FTZ R7, -R8, R11 ;  /* 0x0000000b08077221 */ /* 0x000fc60000010100 */
[--C-:B------:R-:W-:Y:S01]  /*9240*/  FFMA.FTZ R200, R0, R6, -R14.reuse ;  /* 0x0000000600c87223 */ /* 0x100fe2000001080e */
[----:B------:R-:W-:Y:S01]  /*9250*/  FMNMX.FTZ R0, R13, R10, !PT ;  /* 0x0000000a0d007209 */ /* 0x000fe20007810000 */
[-CC-:B------:R-:W-:Y:S01]  /*9260*/  FFMA.FTZ R11, R9, R6.reuse, -R14.reuse ;  /* 0x00000006090b7223 */ /* 0x180fe2000001080e */
[-CC-:B------:R-:W-:Y:S01]  /*9270*/  FFMA.FTZ R196, R175, R6.reuse, -R14.reuse ;  /* 0x00000006afc47223 */ /* 0x180fe2000001080e */
[----:B------:R-:W-:Y:S01]  /*9280*/  FMUL.FTZ R7, R7, R6 ;  /* 0x0000000607077220 */ /* 0x000fe20000410000 */
[----:B------:R-:W-:Y:S01]  /*9290*/  FMNMX.FTZ R0, R15, R0, !PT ;  /* 0x000000000f007209 */ /* 0x000fe20007810000 */
[-CC-:B------:R-:W-:Y:S01]  /*92a0*/  FFMA.FTZ R175, R201, R6.reuse, -R14.reuse ;  /* 0x00000006c9af7223 */ /* 0x180fe2000001080e */
[-CC-:B------:R-:W-:Y:S01]  /*92b0*/  FFMA.FTZ R188, R213, R6.reuse, -R14.reuse ;  /* 0x00000006d5bc7223 */ /* 0x180fe2000001080e */
[--C-:B------:R-:W-:Y:S01]  /*92c0*/  FFMA.FTZ R202, R169, R6, -R14.reuse ;  /* 0x00000006a9ca7223 */ /* 0x100fe2000001080e */
        /* <DEDUP_REMOVED lines=14> */
[----:B------:R-:W-:Y:S01]  /*93b0*/  FFMA.FTZ R12, R191, R6, -R14 ;  /* 0x00000006bf0c7223 */ /* 0x000fe2000001080e */
[----:B------:R-:W-:Y:S01]  /*93c0*/  MUFU.EX2 R7, R7 ;  /* 0x0000000700077308 */ /* 0x000fe20000000800 */
[----:B------:R-:W-:-:S04]  /*93d0*/  FMNMX.FTZ R0, R165, R0, !PT ;  /* 0x00000000a5007209 */ /* 0x000fc80007810000 */
[----:B------:R-:W-:-:S03]  /*93e0*/  FMNMX.FTZ R0, R167, R0, !PT ;  /* 0x00000000a7007209 */ /* 0x000fc60007810000 */
[----:B------:R-:W1:Y:S01]  /*93f0*/  MUFU.EX2 R200, R200 ;  /* 0x000000c800c87308 */ /* 0x000e620000000800 */
[----:B------:R-:W-:-:S04]  /*9400*/  FMNMX.FTZ R0, R153, R0, !PT ;  /* 0x0000000099007209 */ /* 0x000fc80007810000 */
[----:B------:R-:W-:-:S03]  /*9410*/  FMNMX.FTZ R0, R155, R0, !PT ;  /* 0x000000009b007209 */ /* 0x000fc60007810000 */
[----:B------:R-:W2:Y:S01]  /*9420*/  MUFU.EX2 R11, R11 ;  /* 0x0000000b000b7308 */ /* 0x000ea20000000800 */
[----:B------:R-:W-:-:S04]  /*9430*/  FMNMX.FTZ R0, R157, R0, !PT ;  /* 0x000000009d007209 */ /* 0x000fc80007810000 */
[----:B------:R-:W-:-:S03]  /*9440*/  FMNMX.FTZ R0, R159, R0, !PT ;  /* 0x000000009f007209 */ /* 0x000fc60007810000 */
[----:B------:R-:W3:Y:S01]  /*9450*/  MUFU.EX2 R202, R202 ;  /* 0x000000ca00ca7308 */ /* 0x000ee20000000800 */
[----:B------:R-:W-:Y:S01]  /*9460*/  FMNMX.FTZ R0, R145, R0, !PT ;  /* 0x0000000091007209 */ /* 0x000fe20007810000 */
[----:B-1----:R-:W-:-:S03]  /*9470*/  FFMA.FTZ R4, R7, R4, R200 ;  /* 0x0000000407047223 */ /* 0x002fc600000100c8 */
[----:B------:R-:W-:-:S03]  /*9480*/  FMNMX.FTZ R0, R147, R0, !PT ;  /* 0x0000000093007209 */ /* 0x000fc60007810000 */
[----:B------:R-:W1:Y:S01]  /*9490*/  MUFU.EX2 R169, R169 ;  /* 0x000000a900a97308 */ /* 0x000e620000000800 */
[----:B------:R-:W-:Y:S02]  /*94a0*/  FMNMX.FTZ R0, R149, R0, !PT ;  /* 0x0000000095007209 */ /* 0x000fe40007810000 */
[----:B--2---:R-:W-:Y:S02]  /*94b0*/  F2FP.F16.F32.PACK_AB R200, R11, R200 ;  /* 0x000000c80bc8723e */ /* 0x004fe400000000ff */
[----:B------:R-:W-:-:S03]  /*94c0*/  FMNMX.FTZ R0, R121, R0, !PT ;  /* 0x0000000079007209 */ /* 0x000fc60007810000 */
[----:B------:R-:W-:Y:S01]  /*94d0*/  MUFU.EX2 R196, R196 ;  /* 0x000000c400c47308 */ /* 0x000fe20000000800 */
[----:B------:R-:W-:-:S04]  /*94e0*/  FMNMX.FTZ R0, R125, R0, !PT ;  /* 0x000000007d007209 */ /* 0x000fc80007810000 */
        /* <DEDUP_REMOVED lines=17> */
[----:B------:R-:W-:Y:S02]  /*9600*/  WARPGROUP.DEPBAR.LE gsb0, 0x0 ;  /* 0x00008000000079c5 */ /* 0x000fe40000010000 */
[----:B------:R-:W-:Y:S01]  /*9610*/  WARPGROUP.ARRIVE ;  /* 0x00000000000079c5 */ /* 0x000fe20000000000 */
[----:B------:R-:W2:Y:S01]  /*9620*/  SHFL.BFLY PT, R9, R0, 0x2, 0x1f ;  /* 0x0c401f0000097f89 */ /* 0x000ea200000e0000 */
[-CC-:B------:R-:W-:Y:S01]  /*9630*/  FFMA.FTZ R184, R221, R6.reuse, -R14.reuse ;  /* 0x00000006ddb87223 */ /* 0x180fe2000001080e */
[-CC-:B------:R-:W-:Y:S01]  /*9640*/  FFMA.FTZ R221, R189, R6.reuse, -R14.reuse ;  /* 0x00000006bddd7223 */ /* 0x180fe2000001080e */
[-CC-:B------:R-:W-:Y:S01]  /*9650*/  FFMA.FTZ R185, R211, R6.reuse, -R14.reuse ;  /* 0x00000006d3b97223 */ /* 0x180fe2000001080e */
[-CC-:B------:R-:W-:Y:S01]  /*9660*/  FFMA.FTZ R211, R215, R6.reuse, -R14.reuse ;  /* 0x00000006d7d37223 */ /* 0x180fe2000001080e */
[----:B------:R-:W-:Y:S01]  /*9670*/  HGMMA.64x192x16.F32 R24, R180, gdesc[UR4].tnspB, R24, gsb0 ;  /* 0x42e00004b4187df0 */ /* 0x000fe20008000818 */
[----:B------:R-:W-:Y:S01]  /*9680*/  UIADD3 UR6, UR5, 0x300, URZ ;  /* 0x0000030005067890 */ /* 0x000fe2000fffe03f */
[-CC-:B------:R-:W-:Y:S01]  /*9690*/  FFMA.FTZ R187, R193, R6.reuse, -R14.reuse ;  /* 0x00000006c1bb7223 */ /* 0x180fe2000001080e */
[----:B------:R-:W-:Y:S01]  /*96a0*/  UMOV UR7, 0x40000040 ;  /* 0x4000004000077882 */ /* 0x000fe20000000000 */
[-CC-:B------:R-:W-:Y:S01]  /*96b0*/  FFMA.FTZ R215, R223, R6.reuse, -R14.reuse ;  /* 0x00000006dfd77223 */ /* 0x180fe2000001080e */
[----:B------:R-:W-:Y:S01]  /*96c0*/  FFMA.FTZ R186, R225, R6, -R14 ;  /* 0x00000006e1ba7223 */ /* 0x000fe2000001080e */
[----:B------:R-:W-:Y:S08]  /*96d0*/  MUFU.EX2 R185, R185 ;  /* 0x000000b900b97308 */ /* 0x000ff00000000800 */
[----:B------:R-:W-:Y:S01]  /*96e0*/  MUFU.EX2 R187, R187 ;  /* 0x000000bb00bb7308 */ /* 0x000fe20000000800 */
[----:B--2---:R-:W-:-:S07]  /*96f0*/  FMNMX.FTZ R120, R0, R9, !PT ;  /* 0x0000000900787209 */ /* 0x004fce0007810000 */
[----:B------:R-:W-:Y:S01]  /*9700*/  MUFU.EX2 R211, R211 ;  /* 0x000000d300d37308 */ /* 0x000fe20000000800 */
[----:B------:R-:W2:Y:S07]  /*9710*/  SHFL.BFLY PT, R9, R120, 0x1, 0x1f ;  /* 0x0c201f0078097f89 */ /* 0x000eae00000e0000 */
[----:B------:R-:W-:Y:S08]  /*9720*/  MUFU.EX2 R190, R190 ;  /* 0x000000be00be7308 */ /* 0x000ff00000000800 */
[----:B------:R-:W-:Y:S08]  /*9730*/  MUFU.EX2 R213, R213 ;  /* 0x000000d500d57308 */ /* 0x000ff00000000800 */
[----:B------:R-:W-:Y:S01]  /*9740*/  MUFU.EX2 R184, R184 ;  /* 0x000000b800b87308 */ /* 0x000fe20000000800 */
[----:B--2---:R-:W-:-:S05]  /*9750*/  FMNMX.FTZ R9, R120, R9, !PT ;  /* 0x0000000978097209 */ /* 0x004fca0007810000 */
[C---:B------:R-:W-:Y:S01]  /*9760*/  FADD.FTZ R189, -R9.reuse, R10 ;  /* 0x0000000a09bd7221 */ /* 0x040fe20000010100 */
[-C--:B------:R-:W-:Y:S01]  /*9770*/  FMUL.FTZ R10, R9, R6.reuse ;  /* 0x00000006090a7220 */ /* 0x080fe20000410000 */
[----:B------:R-:W-:Y:S02]  /*9780*/  MUFU.EX2 R215, R215 ;  /* 0x000000d700d77308 */ /* 0x000fe40000000800 */
[-C--:B------:R-:W-:Y:S01]  /*9790*/  FMUL.FTZ R189, R189, R6.reuse ;  /* 0x00000006bdbd7220 */ /* 0x080fe20000410000 */
[-CC-:B------:R-:W-:Y:S01]  /*97a0*/  FFMA.FTZ R201, R13, R6.reuse, -R10.reuse ;  /* 0x000000060dc97223 */ /* 0x180fe2000001080a */
[-CC-:B------:R-:W-:Y:S01]  /*97b0*/  FFMA.FTZ R203, R21, R6.reuse, -R10.reuse ;  /* 0x0000000615cb7223 */ /* 0x180fe2000001080a */
[----:B------:R-:W-:Y:S02]  /*97c0*/  IMAD.U32 R13, RZ, RZ, UR60 ;  /* 0x0000003cff0d7e24 */ /* 0x000fe4000f8e00ff */
[-CC-:B------:R-:W-:Y:S01]  /*97d0*/  FFMA.FTZ R120, R173, R6.reuse, -R10.reuse ;  /* 0x00000006ad787223 */ /* 0x180fe2000001080a */
[----:B------:R-:W-:Y:S01]  /*97e0*/  FFMA.FTZ R197, R161, R6, -R10 ;  /* 0x00000006a1c57223 */ /* 0x000fe2000001080a */
[----:B------:R2:W-:Y:S01]  /*97f0*/  MUFU.EX2 R0, R189 ;  /* 0x000000bd00007308 */ /* 0x0005e20000000800 */
[----:B------:R-:W-:-:S02]  /*9800*/  @!P1 VIADD R13, R13, 0x36840 ;  /* 0x000368400d0d9836 */ /* 0x000fc40000000000 */
[-CC-:B------:R-:W-:Y:S01]  /*9810*/  FFMA.FTZ R122, R163, R6.reuse, -R10.reuse ;  /* 0x00000006a37a7223 */ /* 0x180fe2000001080a */
[-CC-:B------:R-:W-:Y:S01]  /*9820*/  FFMA.FTZ R199, R165, R6.reuse, -R10.reuse ;  /* 0x00000006a5c77223 */ /* 0x180fe2000001080a */
[-CC-:B------:R-:W-:Y:S01]  /*9830*/  FFMA.FTZ R124, R167, R6.reuse, -R10.reuse ;  /* 0x00000006a77c7223 */ /* 0x180fe2000001080a */
[-CC-:B------:R-:W-:Y:S01]  /*9840*/  FFMA.FTZ R193, R153, R6.reuse, -R10.reuse ;  /* 0x0000000699c17223 */ /* 0x180fe2000001080a */
[----:B------:R-:W-:Y:S01]  /*9850*/  @!P1 PRMT R13, RZ, 0x654, R13 ;  /* 0x00000654ff0d9816 */ /* 0x000fe2000000000d */
[-CC-:B------:R-:W-:Y:S01]  /*9860*/  FFMA.FTZ R126, R155, R6.reuse, -R10.reuse ;  /* 0x000000069b7e7223 */ /* 0x180fe2000001080a */
[----:B------:R-:W-:Y:S01]  /*9870*/  MUFU.EX2 R201, R201 ;  /* 0x000000c900c97308 */ /* 0x000fe20000000800 */
[-CC-:B------:R-:W-:Y:S01]  /*9880*/  FFMA.FTZ R195, R157, R6.reuse, -R10.reuse ;  /* 0x000000069dc37223 */ /* 0x180fe2000001080a */
[-CC-:B------:R-:W-:Y:S01]  /*9890*/  FFMA.FTZ R128, R159, R6.reuse, -R10.reuse ;  /* 0x000000069f807223 */ /* 0x180fe2000001080a */
[-CC-:B--2---:R-:W-:Y:S01]  /*98a0*/  FFMA.FTZ R189, R145, R6.reuse, -R10.reuse ;  /* 0x0000000691bd7223 */ /* 0x184fe2000001080a */
[-CC-:B------:R-:W-:Y:S01]  /*98b0*/  FFMA.FTZ R130, R147, R6.reuse, -R10.reuse ;  /* 0x0000000693827223 */ /* 0x180fe2000001080a */
[-CC-:B------:R-:W-:Y:S01]  /*98c0*/  FFMA.FTZ R191, R149, R6.reuse, -R10.reuse ;  /* 0x0000000695bf7223 */ /* 0x180fe2000001080a */
[-CC-:B------:R-:W-:Y:S01]  /*98d0*/  FFMA.FTZ R132, R121, R6.reuse, -R10.reuse ;  /* 0x0000000679847223 */ /* 0x180fe2000001080a */
[-CC-:B------:R-:W-:Y:S01]  /*98e0*/  FFMA.FTZ R125, R125, R6.reuse, -R10.reuse ;  /* 0x000000067d7d7223 */ /* 0x180fe2000001080a */
[----:B------:R-:W-:Y:S01]  /*98f0*/  MUFU.EX2 R203, R203 ;  /* 0x000000cb00cb7308 */ /* 0x000fe20000000800 */
        /* <DEDUP_REMOVED lines=8> */
[----:B------:R-:W-:-:S07]  /*9980*/  FFMA.FTZ R151, R151, R6, -R10 ;  /* 0x0000000697977223 */ /* 0x000fce000001080a */
[----:B------:R-:W-:Y:S08]  /*9990*/  MUFU.EX2 R197, R197 ;  /* 0x000000c500c57308 */ /* 0x000ff00000000800 */
        /* <DEDUP_REMOVED lines=12> */
[----:B------:R-:W-:Y:S01]  /*9a60*/  MUFU.EX2 R137, R137 ;  /* 0x0000008900897308 */ /* 0x000fe20000000800 */
[----:B------:R-:W-:-:S02]  /*9a70*/  WARPGROUP.DEPBAR.LE gsb0, 0x0 ;  /* 0x00008000000079c5 */ /* 0x000fc40000010000 */
[----:B------:R-:W-:Y:S01]  /*9a80*/  WARPGROUP.ARRIVE ;  /* 0x00000000000079c5 */ /* 0x000fe20000000000 */
[-CC-:B------:R-:W-:Y:S01]  /*9a90*/  FFMA.FTZ R180, R237, R6.reuse, -R14.reuse ;  /* 0x00000006edb47223 */ /* 0x180fe2000001080e */
[-CC-:B------:R-:W-:Y:S01]  /*9aa0*/  FFMA.FTZ R181, R231, R6.reuse, -R14.reuse ;  /* 0x00000006e7b57223 */ /* 0x180fe2000001080e */
[-CC-:B------:R-:W-:Y:S01]  /*9ab0*/  FFMA.FTZ R182, R227, R6.reuse, -R14.reuse ;  /* 0x00000006e3b67223 */ /* 0x180fe2000001080e */
[-C--:B------:R-:W-:Y:S01]  /*9ac0*/  FFMA.FTZ R183, R233, R6.reuse, -R14 ;  /* 0x00000006e9b77223 */ /* 0x080fe2000001080e */
[----:B------:R-:W-:Y:S01]  /*9ad0*/  FFMA.FTZ R14, R15, R6, -R10 ;  /* 0x000000060f0e7223 */ /* 0x000fe2000001080a */
[----:B------:R-:W-:Y:S01]  /*9ae0*/  HGMMA.64x192x16.F32 R24, R176, gdesc[UR4].tnspB, R24, gsb0 ;  /* 0x42e00004b0187df0 */ /* 0x000fe20008000818 */
[----:B------:R-:W-:Y:S01]  /*9af0*/  MOV R15, UR4 ;  /* 0x00000004000f7c02 */ /* 0x000fe20008000f00 */
[----:B------:R-:W-:Y:S01]  /*9b00*/  MUFU.EX2 R217, R217 ;  /* 0x000000d900d97308 */ /* 0x000fe20000000800 */
[----:B------:R-:W-:-:S03]  /*9b10*/  UIADD3 UR4, UR10, -0x1, URZ ;  /* 0xffffffff0a047890 */ /* 0x000fc6000fffe03f */
[----:B------:R-:W-:-:S04]  /*9b20*/  @!P1 VIADD R15, R15, 0x36860 ;  /* 0x000368600f0f9836 */ /* 0x000fc80000000000 */
[----:B------:R-:W-:Y:S01]  /*9b30*/  MUFU.EX2 R14, R14 ;  /* 0x0000000e000e7308 */ /* 0x000fe20000000800 */
[----:B------:R-:W-:Y:S01]  /*9b40*/  @!P1 PRMT R21, RZ, 0x654, R15 ;  /* 0x00000654ff159816 */ /* 0x000fe2000000000f */
[----:B------:R-:W-:Y:S01]  /*9b50*/  FADD.FTZ R15, R11, R4 ;  /* 0x000000040b0f7221 */ /* 0x000fe20000010000 */
[----:B------:R-:W-:-:S03]  /*9b60*/  FFMA.FTZ R4, R129, R6, -R10 ;  /* 0x0000000681047223 */ /* 0x000fc6000001080a */
[----:B---3--:R-:W-:Y:S01]  /*9b70*/  FADD.FTZ R136, R202, R15 ;  /* 0x0000000fca887221 */ /* 0x008fe20000010000 */
[----:B-1----:R-:W-:Y:S01]  /*9b80*/  F2FP.F16.F32.PACK_AB R202, R169, R202 ;  /* 0x000000caa9ca723e */ /* 0x002fe200000000ff */
        /* <DEDUP_REMOVED lines=15> */
[----:B------:R-:W1:Y:S01]  /*9c80*/  MUFU.EX2 R221, R221 ;  /* 0x000000dd00dd7308 */ /* 0x000e620000000800 */
[----:B------:R-:W-:-:S02]  /*9c90*/  WARPGROUP.DEPBAR.LE gsb0, 0x0 ;  /* 0x00008000000079c5 */ /* 0x000fc40000010000 */
[----:B------:R2:W-:Y:S01]  /*9ca0*/  @!P1 SYNCS.ARRIVE.TRANS64.RED.A1T0 RZ, [R13+URZ], RZ ;  /* 0x000000ff0dff99a7 */ /* 0x0005e2000810043f */
[----:B-1----:R-:W-:Y:S02]  /*9cb0*/  F2FP.F16.F32.PACK_AB R178, R221, R12 ;  /* 0x0000000cddb2723e */ /* 0x002fe400000000ff */
[----:B------:R-:W-:Y:S02]  /*9cc0*/  F2FP.F16.F32.PACK_AB R176, R219, R20 ;  /* 0x00000014dbb0723e */ /* 0x000fe400000000ff */
[----:B------:R-:W-:Y:S01]  /*9cd0*/  F2FP.F16.F32.PACK_AB R177, R123, R143 ;  /* 0x0000008f7bb1723e */ /* 0x000fe200000000ff */
[----:B--2---:R-:W-:Y:S01]  /*9ce0*/  FFMA.FTZ R13, R0, R3, R201 ;  /* 0x00000003000d7223 */ /* 0x004fe200000100c9 */
[----:B------:R1:W-:Y:S01]  /*9cf0*/  @!P1 SYNCS.ARRIVE.TRANS64.RED.A1T0 RZ, [R21+URZ], RZ ;  /* 0x000000ff15ff99a7 */ /* 0x0003e2000810043f */
[C---:B------:R-:W-:Y:S01]  /*9d00*/  F2FP.F16.F32.PACK_AB R201, R14.reuse, R201 ;  /* 0x000000c90ec9723e */ /* 0x040fe200000000ff */
[----:B------:R-:W2:Y:S01]  /*9d10*/  MUFU.EX2 R3, R125 ;  /* 0x0000007d00037308 */ /* 0x000ea20000000800 */
[----:B------:R-:W-:Y:S01]  /*9d20*/  FADD.FTZ R134, R14, R13 ;  /* 0x0000000d0e867221 */ /* 0x000fe20000010000 */
[-CC-:B------:R-:W-:Y:S01]  /*9d30*/  FFMA.FTZ R13, R133, R6.reuse, -R10.reuse ;  /* 0x00000006850d7223 */ /* 0x180fe2000001080a */
[----:B------:R-:W-:-:S02]  /*9d40*/  FFMA.FTZ R10, R127, R6, -R10 ;  /* 0x000000067f0a7223 */ /* 0x000fc4000001080a */
[----:B------:R-:W-:Y:S01]  /*9d50*/  FADD.FTZ R15, R203, R134 ;  /* 0x00000086cb0f7221 */ /* 0x000fe20000010000 */
[----:B-1----:R-:W-:Y:S01]  /*9d60*/  FADD.FTZ R21, R169, R136 ;  /* 0x00000088a9157221 */ /* 0x002fe20000010000 */
[C---:B------:R-:W-:Y:S01]  /*9d70*/  F2FP.F16.F32.PACK_AB R203, R120.reuse, R203 ;  /* 0x000000cb78cb723e */ /* 0x040fe200000000ff */
[----:B------:R-:W-:Y:S01]  /*9d80*/  MUFU.EX2 R13, R13 ;  /* 0x0000000d000d7308 */ /* 0x000fe20000000800 */
[----:B------:R-:W-:Y:S01]  /*9d90*/  FADD.FTZ R134, R120, R15 ;  /* 0x0000000f78867221 */ /* 0x000fe20000010000 */
[----:B------:R-:W-:Y:S01]  /*9da0*/  FADD.FTZ R136, R196, R21 ;  /* 0x00000015c4887221 */ /* 0x000fe20000010000 */
[----:B------:R-:W-:Y:S02]  /*9db0*/  F2FP.F16.F32.PACK_AB R196, R171, R196 ;  /* 0x000000c4abc4723e */ /* 0x000fe400000000ff */
[----:B------:R-:W-:Y:S01]  /*9dc0*/  FADD.FTZ R15, R197, R134 ;  /* 0x00000086c50f7221 */ /* 0x000fe20000010000 */
[----:B------:R-:W-:Y:S01]  /*9dd0*/  FADD.FTZ R21, R171, R136 ;  /* 0x00000088ab157221 */ /* 0x000fe20000010000 */
[C---:B------:R-:W-:Y:S01]  /*9de0*/  F2FP.F16.F32.PACK_AB R197, R122.reuse, R197 ;  /* 0x000000c57ac5723e */ /* 0x040fe200000000ff */
[----:B------:R-:W1:Y:S01]  /*9df0*/  MUFU.EX2 R10, R10 ;  /* 0x0000000a000a7308 */ /* 0x000e620000000800 */
[----:B------:R-:W-:Y:S01]  /*9e00*/  FADD.FTZ R134, R122, R15 ;  /* 0x0000000f7a867221 */ /* 0x000fe20000010000 */
[----:B------:R-:W-:Y:S01]  /*9e10*/  FADD.FTZ R136, R198, R21 ;  /* 0x00000015c6887221 */ /* 0x000fe20000010000 */
[----:B------:R-:W-:-:S02]  /*9e20*/  F2FP.F16.F32.PACK_AB R198, R175, R198 ;  /* 0x000000c6afc6723e */ /* 0x000fc400000000ff */
[----:B------:R-:W-:Y:S01]  /*9e30*/  FADD.FTZ R15, R199, R134 ;  /* 0x00000086c70f7221 */ /* 0x000fe20000010000 */
[----:B------:R-:W-:Y:S01]  /*9e40*/  FADD.FTZ R21, R175, R136 ;  /* 0x00000088af157221 */ /* 0x000fe20000010000 */
[C---:B------:R-:W-:Y:S02]  /*9e50*/  F2FP.F16.F32.PACK_AB R199, R124.reuse, R199 ;  /* 0x000000c77cc7723e */ /* 0x040fe400000000ff */
[----:B------:R-:W-:Y:S01]  /*9e60*/  FADD.FTZ R134, R124, R15 ;  /* 0x0000000f7c867221 */ /* 0x000fe20000010000 */
[----:B------:R-:W-:Y:S01]  /*9e70*/  FADD.FTZ R136, R192, R21 ;  /* 0x00000015c0887221 */ /* 0x000fe20000010000 */
[----:B------:R-:W-:Y:S02]  /*9e80*/  F2FP.F16.F32.PACK_AB R192, R185, R192 ;  /* 0x000000c0b9c0723e */ /* 0x000fe400000000ff */
[----:B------:R-:W-:Y:S01]  /*9e90*/  FADD.FTZ R15, R193, R134 ;  /* 0x00000086c10f7221 */ /* 0x000fe20000010000 */
[----:B------:R-:W-:Y:S01]  /*9ea0*/  FADD.FTZ R21, R185, R136 ;  /* 0x00000088b9157221 */ /* 0x000fe20000010000 */
[----:B--2---:R-:W-:-:S02]  /*9eb0*/  F2FP.F16.F32.PACK_AB R185, R4, R3 ;  /* 0x0000000304b9723e */ /* 0x004fc400000000ff */
[----:B------:R-:W-:Y:S01]  /*9ec0*/  FADD.FTZ R134, R126, R15 ;  /* 0x0000000f7e867221 */ /* 0x000fe20000010000 */
[----:B------:R-:W-:Y:S01]  /*9ed0*/  FADD.FTZ R136, R194, R21 ;  /* 0x00000015c2887221 */ /* 0x000fe20000010000 */
[----:B------:R-:W-:Y:S02]  /*9ee0*/  F2FP.F16.F32.PACK_AB R194, R187, R194 ;  /* 0x000000c2bbc2723e */ /* 0x000fe400000000ff */
[----:B------:R-:W-:Y:S01]  /*9ef0*/  FADD.FTZ R11, R195, R134 ;  /* 0x00000086c30b7221 */ /* 0x000fe20000010000 */
[----:B------:R-:W-:Y:S01]  /*9f00*/  FADD.FTZ R15, R187, R136 ;  /* 0x00000088bb0f7221 */ /* 0x000fe20000010000 */
[----:B-1----:R-:W-:Y:S02]  /*9f10*/  F2FP.F16.F32.PACK_AB R179, R10, R151 ;  /* 0x000000970ab3723e */ /* 0x002fe400000000ff */
[----:B------:R-:W-:Y:S01]  /*9f20*/  FADD.FTZ R134, R128, R11 ;  /* 0x0000000b80867221 */ /* 0x000fe20000010000 */
[----:B------:R-:W-:Y:S01]  /*9f30*/  FADD.FTZ R14, R188, R15 ;  /* 0x0000000fbc0e7221 */ /* 0x000fe20000010000 */
[----:B------:R-:W-:-:S02]  /*9f40*/  F2FP.F16.F32.PACK_AB R193, R126, R193 ;  /* 0x000000c17ec1723e */ /* 0x000fc400000000ff */
[----:B------:R-:W-:Y:S01]  /*9f50*/  FADD.FTZ R11, R189, R134 ;  /* 0x00000086bd0b7221 */ /* 0x000fe20000010000 */
[C---:B------:R-:W-:Y:S01]  /*9f60*/  FADD.FTZ R15, R211.reuse, R14 ;  /* 0x0000000ed30f7221 */ /* 0x040fe20000010000 */
[----:B------:R-:W-:Y:S02]  /*9f70*/  F2FP.F16.F32.PACK_AB R195, R128, R195 ;  /* 0x000000c380c3723e */ /* 0x000fe400000000ff */
[----:B------:R-:W-:Y:S01]  /*9f80*/  FADD.FTZ R14, R130, R11 ;  /* 0x0000000b820e7221 */ /* 0x000fe20000010000 */
[----:B------:R-:W-:Y:S01]  /*9f90*/  FADD.FTZ R120, R190, R15 ;  /* 0x0000000fbe787221 */ /* 0x000fe20000010000 */
[----:B------:R-:W-:Y:S02]  /*9fa0*/  F2FP.F16.F32.PACK_AB R188, R211, R188 ;  /* 0x000000bcd3bc723e */ /* 0x000fe400000000ff */
[----:B------:R-:W-:Y:S01]  /*9fb0*/  FADD.FTZ R11, R191, R14 ;  /* 0x0000000ebf0b7221 */ /* 0x000fe20000010000 */
[----:B------:R-:W-:Y:S01]  /*9fc0*/  FADD.FTZ R15, R213, R120 ;  /* 0x00000078d50f7221 */ /* 0x000fe20000010000 */
[----:B------:R-:W-:-:S02]  /*9fd0*/  F2FP.F16.F32.PACK_AB R189, R130, R189 ;  /* 0x000000bd82bd723e */ /* 0x000fc400000000ff */
[----:B------:R-:W-:Y:S01]  /*9fe0*/  FADD.FTZ R14, R132, R11 ;  /* 0x0000000b840e7221 */ /* 0x000fe20000010000 */
[----:B------:R-:W-:Y:S01]  /*9ff0*/  FADD.FTZ R120, R184, R15 ;  /* 0x0000000fb8787221 */ /* 0x000fe20000010000 */
[----:B------:R-:W-:Y:S02]  /*a000*/  F2FP.F16.F32.PACK_AB R190, R213, R190 ;  /* 0x000000bed5be723e */ /* 0x000fe400000000ff */
[----:B------:R-:W-:Y:S01]  /*a010*/  FADD.FTZ R11, R3, R14 ;  /* 0x0000000e030b7221 */ /* 0x000fe20000010000 */
[C---:B------:R-:W-:Y:S01]  /*a020*/  FADD.FTZ R15, R215.reuse, R120 ;  /* 0x00000078d70f7221 */ /* 0x040fe20000010000 */
[----:B------:R-:W-:Y:S02]  /*a030*/  F2FP.F16.F32.PACK_AB R191, R132, R191 ;  /* 0x000000bf84bf723e */ /* 0x000fe400000000ff */
        /* <DEDUP_REMOVED lines=16> */
[----:B------:R-:W-:Y:S01]  /*a140*/  FADD.FTZ R3, R183, R4 ;  /* 0x00000004b7037221 */ /* 0x000fe20000010000 */
[----:B------:R-:W-:Y:S02]  /*a150*/  F2FP.F16.F32.PACK_AB R181, R131, R139 ;  /* 0x0000008b83b5723e */ /* 0x000fe400000000ff */
[C---:B------:R-:W-:Y:S01]  /*a160*/  FADD.FTZ R14, R135.reuse, R14 ;  /* 0x0000000e870e7221 */ /* 0x040fe20000010000 */
[----:B------:R-:W-:Y:S01]  /*a170*/  FADD.FTZ R4, R20, R3 ;  /* 0x0000000314047221 */ /* 0x000fe20000010000 */
[----:B------:R-:W-:-:S02]  /*a180*/  F2FP.F16.F32.PACK_AB R183, R135, R141 ;  /* 0x0000008d87b7723e */ /* 0x000fc400000000ff */
[----:B------:R-:W-:Y:S01]  /*a190*/  FADD.FTZ R14, R143, R14 ;  /* 0x0000000e8f0e7221 */ /* 0x000fe20000010000 */
[----:B------:R-:W-:Y:S01]  /*a1a0*/  FADD.FTZ R3, R219, R4 ;  /* 0x00000004db037221 */ /* 0x000fe20000010000 */
[----:B------:R-:W-:Y:S02]  /*a1b0*/  MOV R11, R8 ;  /* 0x00000008000b7202 */ /* 0x000fe40000000f00 */
[----:B------:R-:W-:Y:S01]  /*a1c0*/  FADD.FTZ R14, R123, R14 ;  /* 0x0000000e7b0e7221 */ /* 0x000fe20000010000 */
[----:B------:R-:W-:Y:S01]  /*a1d0*/  FADD.FTZ R4, R12, R3 ;  /* 0x000000030c047221 */ /* 0x000fe20000010000 */
[----:B------:R-:W-:Y:S02]  /*a1e0*/  IMAD.U32 R12, RZ, RZ, UR4 ;  /* 0x00000004ff0c7e24 */ /* 0x000fe4000f8e00ff */
[----:B------:R-:W-:Y:S01]  /*a1f0*/  FADD.FTZ R14, R151, R14 ;  /* 0x0000000e970e7221 */ /* 0x000fe20000010000 */
[----:B------:R-:W-:-:S03]  /*a200*/  FADD.FTZ R4, R221, R4 ;  /* 0x00000004dd047221 */ /* 0x000fc60000010000 */
[----:B------:R-:W-:Y:S01]  /*a210*/  FADD.FTZ R3, R10, R14 ;  /* 0x0000000e0a037221 */ /* 0x000fe20000010000 */
[----:B------:R-:W-:Y:S01]  /*a220*/  IMAD.MOV.U32 R10, RZ, RZ, R9 ;  /* 0x000000ffff0a7224 */ /* 0x000fe200078e0009 */
[----:B------:R-:W-:Y:S06]  /*a230*/  @P2 BRA `(.L_x_24) ;  /* 0xffffffbc00602947 */ /* 0x000fec000383ffff */
.L_x_15:
[----:B------:R-:W-:Y:S06]  /*a240*/  BAR.ARV 0x8, 0x120 ;  /* 0x0204800000007b1d */ /* 0x000fec0000002000 */
        /* <DEDUP_REMOVED lines=96> */
[----:B------:R-:W-:Y:S06]  /*a850*/  @!P0 BRA `(.L_x_25) ;  /* 0x0000000000048947 */ /* 0x000fec0003800000 */
[----:B------:R-:W-:Y:S01]  /*a860*/  BPT.TRAP 0x1 ;  /* 0x000000040000795c */ /* 0x000fe20000300000 */
.L_x_25:
        /* <DEDUP_REMOVED lines=8> */
.L_x_26:
[----:B--2---:R-:W-:Y:S05]  /*a8f0*/  @P2 BRA `(.L_x_27) ;  /* 0x0000000000082947 */ /* 0x004fea0003800000 */
[----:B------:R-:W2:Y:S02]  /*a900*/  SYNCS.PHASECHK.TRANS64.TRYWAIT P0, [UR7+0x36850], R0 ;  /* 0x03685000ff0075a7 */ /* 0x000ea40008000147 */
[----:B--2---:R-:W-:Y:S05]  /*a910*/  @!P0 BRA `(.L_x_28) ;  /* 0x0000004c00548947 */ /* 0x004fea0003800000 */
.L_x_27:
[----:B------:R-:W-:Y:S01]  /*a920*/  R2UR UR4, R2 ;  /* 0x00000000020472ca */ /* 0x000fe200000e0000 */
[----:B------:R-:W-:Y:S01]  /*a930*/  WARPGROUP.ARRIVE ;  /* 0x00000000000079c5 */ /* 0x000fe20000000000 */
[----:B------:R-:W-:Y:S01]  /*a940*/  UMOV UR11, 0x40000040 ;  /* 0x40000040000b7882 */ /* 0x000fe20000000000 */
[----:B--2---:R-:W2:Y:S01]  /*a950*/  SHFL.BFLY PT, R5, R4, 0x2, 0x1f ;  /* 0x0c401f0004057f89 */ /* 0x004ea200000e0000 */
[C---:B------:R-:W-:Y:S01]  /*a960*/  IADD3 R133, P4, R18.reuse, 0x40, RZ ;  /* 0x0000004012857810 */ /* 0x040fe20007f9e0ff */
[----:B------:R-:W-:Y:S01]  /*a970*/  UIADD3 UR35, -UR36, URZ, URZ ;  /* 0x0000003f24237290 */ /* 0x000fe2000fffe13f */
[C---:B------:R-:W-:Y:S01]  /*a980*/  IADD3 R121, P6, R18.reuse, 0x4000, RZ ;  /* 0x0000400012797810 */ /* 0x040fe20007fde0ff */
[----:B------:R-:W3:Y:S01]  /*a990*/  SHFL.BFLY PT, R10, R3, 0x2, 0x1f ;  /* 0x0c401f00030a7f89 */ /* 0x000ee200000e0000 */
[----:B------:R-:W-:Y:S01]  /*a9a0*/  LOP3.LUT R132, R133, 0x380, RZ, 0xc0, !PT ;  /* 0x0000038085847812 */ /* 0x000fe200078ec0ff */
[----:B------:R-:W-:Y:S01]  /*a9b0*/  ULDC.64 UR8, c[0x0][0xb70] ;  /* 0x0002dc0000087ab9 */ /* 0x000fe20000000a00 */
[----:B------:R-:W-:-:S02]  /*a9c0*/  IADD3 R123, P0, R18, 0x4020, RZ ;  /* 0x00004020127b7810 */ /* 0x000fc40007f1e0ff */
[----:B------:R-:W-:Y:S01]  /*a9d0*/  SHF.R.U64 R132, R132, 0x3, RZ ;  /* 0x0000000384847819 */ /* 0x000fe200000012ff */
[----:B------:R-:W-:Y:S01]  /*a9e0*/  UIADD3 UR4, UR4, 0x400, URZ ;  /* 0x0000040004047890 */ /* 0x000fe2000fffe03f */
[----:B------:R-:W-:Y:S02]  /*a9f0*/  LOP3.LUT R120, R121, 0x380, RZ, 0xc0, !PT ;  /* 0x0000038079787812 */ /* 0x000fe400078ec0ff */
[----:B------:R-:W-:Y:S01]  /*aa00*/  LOP3.LUT R132, R132, R133, RZ, 0x3c, !PT ;  /* 0x0000008584847212 */ /* 0x000fe200078e3cff */
[----:B------:R-:W-:Y:S01]  /*aa10*/  USHF.R.U32.HI UR4, URZ, 0x4, UR4 ;  /* 0x000000043f047899 */ /* 0x000fe20008011604 */
[----:B------:R-:W-:Y:S01]  /*aa20*/  IMAD.X R133, RZ, RZ, R19, P4 ;  /* 0x000000ffff857224 */ /* 0x000fe200020e0613 */
[----:B------:R-:W-:Y:S02]  /*aa30*/  LOP3.LUT R122, R123, 0x380, RZ, 0xc0, !PT ;  /* 0x000003807b7a7812 */ /* 0x000fe400078ec0ff */
[----:B------:R-:W-:Y:S01]  /*aa40*/  ULOP3.LUT UR4, UR4, 0x3fff, URZ, 0xc0, !UPT ;  /* 0x00003fff04047892 */ /* 0x000fe2000f8ec03f */
[----:B------:R-:W-:-:S02]  /*aa50*/  IADD3 R21, P4, R18, 0x8000, RZ ;  /* 0x0000800012157810 */ /* 0x000fc40007f9e0ff */
[----:B------:R-:W-:Y:S01]  /*aa60*/  SHF.R.U64 R120, R120, 0x3, RZ ;  /* 0x0000000378787819 */ /* 0x000fe200000012ff */
[----:B------:R-:W-:Y:S01]  /*aa70*/  ULOP3.LUT UR4, UR4, 0x3800000, URZ, 0xfc, !UPT ;  /* 0x0380000004047892 */ /* 0x000fe2000f8efc3f */
[----:B------:R-:W-:Y:S01]  /*aa80*/  SHF.R.U64 R122, R122, 0x3, RZ ;  /* 0x000000037a7a7819 */ /* 0x000fe200000012ff */
[----:B--2---:R-:W-:Y:S01]  /*aa90*/  FADD.FTZ R5, R5, R4 ;  /* 0x0000000405057221 */ /* 0x004fe20000010000 */
[----:B------:R-:W-:Y:S01]  /*aaa0*/  LOP3.LUT R20, R21, 0x380, RZ, 0xc0, !PT ;  /* 0x0000038015147812 */ /* 0x000fe200078ec0ff */
[----:B------:R-:W-:Y:S01]  /*aab0*/  UIMAD UR4, UR38, 0xa80, UR4 ;  /* 0x00000a80260478a4 */ /* 0x000fe2000f8e0204 */
[----:B------:R-:W-:Y:S01]  /*aac0*/  LOP3.LUT R120, R120, R121, RZ, 0x3c, !PT ;  /* 0x0000007978787212 */ /* 0x000fe200078e3cff */
[----:B---3--:R-:W-:Y:S01]  /*aad0*/  FADD.FTZ R7, R10, R3 ;  /* 0x000000030a077221 */ /* 0x008fe20000010000 */
[----:B------:R-:W-:Y:S01]  /*aae0*/  LOP3.LUT R122, R122, R123, RZ, 0x3c, !PT ;  /* 0x0000007b7a7a7212 */ /* 0x000fe200078e3cff */
[----:B------:R-:W-:Y:S01]  /*aaf0*/  UIADD3 UR6, UR4, 0x80, URZ ;  /* 0x0000008004067890 */ /* 0x000fe2000fffe03f */
[----:B------:R-:W-:Y:S01]  /*ab00*/  IADD3.X R121, RZ, R19, RZ, P6, !PT ;  /* 0x00000013ff797210 */ /* 0x000fe200037fe4ff */
[----:B------:R-:W-:Y:S01]  /*ab10*/  IMAD.X R123, RZ, RZ, R19, P0 ;  /* 0x000000ffff7b7224 */ /* 0x000fe200000e0613 */
[----:B------:R-:W-:Y:S01]  /*ab20*/  UMOV UR10, UR4 ;  /* 0x00000004000a7c82 */ /* 0x000fe20008000000 */
[----:B------:R-:W-:Y:S01]  /*ab30*/  SHF.R.U64 R20, R20, 0x3, RZ ;  /* 0x0000000314147819 */ /* 0x000fe200000012ff */
[----:B------:R-:W-:Y:S01]  /*ab40*/  HGMMA.64x192x16.F32 R24, R200, gdesc[UR8].tnspB, R24, gsb0 ;  /* 0x42e00008c8187df0 */ /* 0x000fe20008000818 */
[----:B------:R-:W-:Y:S01]  /*ab50*/  UMOV UR11, 0x40000040 ;  /* 0x40000040000b7882 */ /* 0x000fe20000000000 */
[----:B------:R-:W-:Y:S01]  /*ab60*/  UMOV UR10, UR6 ;  /* 0x00000006000a7c82 */ /* 0x000fe20008000000 */
[----:B------:R-:W-:Y:S01]  /*ab70*/  UIADD3 UR6, UR4, 0x100, URZ ;  /* 0x0000010004067890 */ /* 0x000fe2000fffe03f */
[C---:B------:R-:W-:Y:S01]  /*ab80*/  IADD3 R4, P6, R18.reuse, 0x8040, RZ ;  /* 0x0000804012047810 */ /* 0x040fe20007fde0ff */
[----:B-1----:R-:W-:Y:S01]  /*ab90*/  SHFL.BFLY PT, R0, R5, 0x1, 0x1f ;  /* 0x0c201f0005007f89 */ /* 0x002fe200000e0000 */
[----:B------:R-:W-:-:S02]  /*aba0*/  IADD3 R134, P0, R18, 0x8060, RZ ;  /* 0x0000806012867810 */ /* 0x000fc40007f1e0ff */
[----:B------:R-:W-:Y:S02]  /*abb0*/  LOP3.LUT R20, R20, R21, RZ, 0x3c, !PT ;  /* 0x0000001514147212 */ /* 0x000fe400078e3cff */
[----:B------:R-:W-:Y:S02]  /*abc0*/  LOP3.LUT R11, R4, 0x380, RZ, 0xc0, !PT ;  /* 0x00000380040b7812 */ /* 0x000fe400078ec0ff */
[----:B------:R-:W-:Y:S02]  /*abd0*/  LOP3.LUT R21, R134, 0x380, RZ, 0xc0, !PT ;  /* 0x0000038086157812 */ /* 0x000fe400078ec0ff */
[----:B------:R-:W-:Y:S02]  /*abe0*/  SHF.R.U64 R11, R11, 0x3, RZ ;  /* 0x000000030b0b7819 */ /* 0x000fe400000012ff */
[----:B------:R-:W-:Y:S02]  /*abf0*/  SHF.R.U64 R21, R21, 0x3, RZ ;  /* 0x0000000315157819 */ /* 0x000fe400000012ff */
[----:B------:R-:W-:Y:S01]  /*ac00*/  LOP3.LUT R10, R11, R4, RZ, 0x3c, !PT ;  /* 0x000000040b0a7212 */ /* 0x000fe200078e3cff */
[--C-:B------:R-:W-:Y:S01]  /*ac10*/  IMAD.X R11, RZ, RZ, R19.reuse, P6 ;  /* 0x000000ffff0b7224 */ /* 0x100fe200030e0613 */
[----:B------:R-:W-:Y:S01]  /*ac20*/  LOP3.LUT R4, R21, R134, RZ, 0x3c, !PT ;  /* 0x0000008615047212 */ /* 0x000fe200078e3cff */
[----:B------:R-:W-:Y:S01]  /*ac30*/  IMAD.X R21, RZ, RZ, R19, P4 ;  /* 0x000000ffff157224 */ /* 0x000fe200020e0613 */
[----:B------:R-:W1:Y:S01]  /*ac40*/  SHFL.BFLY PT, R134, R7, 0x1, 0x1f ;  /* 0x0c201f0007867f89 */ /* 0x000e6200000e0000 */
[----:B------:R-:W-:-:S02]  /*ac50*/  IADD3 R127, P3, R18, 0x20, RZ ;  /* 0x00000020127f7810 */ /* 0x000fc40007f7e0ff */
[----:B------:R-:W-:Y:S02]  /*ac60*/  LOP3.LUT R125, R18, 0x380, RZ, 0xc0, !PT ;  /* 0x00000380127d7812 */ /* 0x000fe400078ec0ff */
[----:B------:R-:W-:Y:S02]  /*ac70*/  LOP3.LUT R126, R127, 0x380, RZ, 0xc0, !PT ;  /* 0x000003807f7e7812 */ /* 0x000fe400078ec0ff */
[----:B------:R-:W-:Y:S02]  /*ac80*/  SHF.R.U64 R125, R125, 0x3, RZ ;  /* 0x000000037d7d7819 */ /* 0x000fe400000012ff */
[----:B------:R-:W-:Y:S02]  /*ac90*/  SHF.R.U64 R126, R126, 0x3, RZ ;  /* 0x000000037e7e7819 */ /* 0x000fe400000012ff */
[----:B------:R-:W-:Y:S02]  /*aca0*/  IADD3 R131, P2, R18, 0x4040, RZ ;  /* 0x0000404012837810 */ /* 0x000fe40007f5e0ff */
[----:B------:R-:W-:-:S02]  /*acb0*/  LOP3.LUT R126, R126, R127, RZ, 0x3c, !PT ;  /* 0x0000007f7e7e7212 */ /* 0x000fc400078e3cff */
[C---:B------:R-:W-:Y:S02]  /*acc0*/  IADD3 R15, P5, R18.reuse, 0x60, RZ ;  /* 0x00000060120f7810 */ /* 0x040fe40007fbe0ff */
[----:B------:R-:W-:Y:S02]  /*acd0*/  IADD3.X R127, RZ, R19, RZ, P3, !PT ;  /* 0x00000013ff7f7210 */ /* 0x000fe40001ffe4ff */
[----:B------:R-:W-:Y:S02]  /*ace0*/  IADD3 R129, P3, R18, 0x4060, RZ ;  /* 0x0000406012817810 */ /* 0x000fe40007f7e0ff */
[----:B------:R-:W-:Y:S01]  /*acf0*/  LOP3.LUT R124, R125, R18, RZ, 0x3c, !PT ;  /* 0x000000127d7c7212 */ /* 0x000fe200078e3cff */
[----:B------:R-:W-:Y:S01]  /*ad00*/  IMAD.MOV.U32 R125, RZ, RZ, R19 ;  /* 0x000000ffff7d7224 */ /* 0x000fe200078e0013 */
[----:B------:R-:W-:Y:S01]  /*ad10*/  LOP3.LUT R130, R131, 0x380, RZ, 0xc0, !PT ;  /* 0x0000038083827812 */ /* 0x000fe200078ec0ff */
[----:B-1----:R-:W-:Y:S01]  /*ad20*/  FADD.FTZ R134, R7, R134 ;  /* 0x0000008607867221 */ /* 0x002fe20000010000 */
[----:B------:R-:W-:-:S02]  /*ad30*/  LOP3.LUT R14, R15, 0x380, RZ, 0xc0, !PT ;  /* 0x000003800f0e7812 */ /* 0x000fc400078ec0ff */
[----:B------:R-:W-:Y:S02]  /*ad40*/  LOP3.LUT R128, R129, 0x380, RZ, 0xc0, !PT ;  /* 0x0000038081807812 */ /* 0x000fe400078ec0ff */
[----:B------:R-:W-:Y:S02]  /*ad50*/  SHF.R.U64 R130, R130, 0x3, RZ ;  /* 0x0000000382827819 */ /* 0x000fe400000012ff */
[----:B------:R-:W-:Y:S01]  /*ad60*/  MOV R125, R124 ;  /* 0x0000007c007d7202 */ /* 0x000fe20000000f00 */
[----:B------:R-:W-:Y:S01]  /*ad70*/  FADD.FTZ R124, R5, R0 ;  /* 0x00000000057c7221 */ /* 0x000fe20000010000 */
[----:B------:R-:W-:Y:S01]  /*ad80*/  SHF.R.U64 R14, R14, 0x3, RZ ;  /* 0x000000030e0e7819 */ /* 0x000fe200000012ff */
[----:B------:R-:W-:Y:S01]  /*ad90*/  IMAD.X R5, RZ, RZ, R19, P0 ;  /* 0x000000ffff057224 */ /* 0x000fe200000e0613 */
[----:B------:R-:W-:Y:S02]  /*ada0*/  FSETP.NE.FTZ.AND P4, PT, R134, RZ, PT ;  /* 0x000000ff8600720b */ /* 0x000fe40003f95000 */
[----:B------:R-:W-:-:S02]  /*adb0*/  SHF.R.U64 R128, R128, 0x3, RZ ;  /* 0x0000000380807819 */ /* 0x000fc400000012ff */
[----:B------:R-:W-:Y:S02]  /*adc0*/  LOP3.LUT R130, R130, R131, RZ, 0x3c, !PT ;  /* 0x0000008382827212 */ /* 0x000fe400078e3cff */
[----:B------:R-:W-:Y:S01]  /*add0*/  LOP3.LUT R14, R14, R15, RZ, 0x3c, !PT ;  /* 0x0000000f0e0e7212 */ /* 0x000fe200078e3cff */
[--C-:B------:R-:W-:Y:S01]  /*ade0*/  IMAD.X R15, RZ, RZ, R19.reuse, P5 ;  /* 0x000000ffff0f7224 */ /* 0x100fe200028e0613 */
[----:B------:R-:W-:Y:S02]  /*adf0*/  IADD3.X R131, RZ, R19, RZ, P2, !PT ;  /* 0x00000013ff837210 */ /* 0x000fe400017fe4ff */
[----:B------:R-:W-:Y:S01]  /*ae00*/  LOP3.LUT R128, R128, R129, RZ, 0x3c, !PT ;  /* 0x0000008180807212 */ /* 0x000fe200078e3cff */
[----:B------:R-:W-:Y:S01]  /*ae10*/  IMAD.X R129, RZ, RZ, R19, P3 ;  /* 0x000000ffff817224 */ /* 0x000fe200018e0613 */
[----:B------:R-:W-:Y:S02]  /*ae20*/  FSETP.NE.FTZ.AND P2, PT, R124, RZ, PT ;  /* 0x000000ff7c00720b */ /* 0x000fe40003f55000 */
[----:B------:R-:W-:-:S02]  /*ae30*/  MOV R15, R14 ;  /* 0x0000000e000f7202 */ /* 0x000fc40000000f00 */
[----:B------:R-:W-:Y:S02]  /*ae40*/  MOV R120, R120 ;  /* 0x0000007800787202 */ /* 0x000fe40000000f00 */
[----:B------:R-:W-:Y:S02]  /*ae50*/  MOV R14, R128 ;  /* 0x00000080000e7202 */ /* 0x000fe40000000f00 */
[----:B------:R-:W-:Y:S02]  /*ae60*/  CS2R R128, SRZ ;  /* 0x0000000000807805 */ /* 0x000fe4000001ff00 */
[----:B------:R-:W-:Y:S02]  /*ae70*/  MOV R121, R10 ;  /* 0x0000000a00797202 */ /* 0x000fe40000000f00 */
[----:B------:R-:W1:Y:S01]  /*ae80*/  @P4 MUFU.LG2 R10, R134 ;  /* 0x00000086000a4308 */ /* 0x000e620000000c00 */
[----:B------:R-:W-:Y:S02]  /*ae90*/  R2UR UR5, R205 ;  /* 0x00000000cd0572ca */ /* 0x000fe400000e0000 */
[----:B------:R-:W-:Y:S01]  /*aea0*/  MOV R11, UR7 ;  /* 0x00000007000b7c02 */ /* 0x000fe20008000f00 */
[----:B------:R-:W-:Y:S01]  /*aeb0*/  ULDC UR7, c[0x0][0xa88] ;  /* 0x0002a20000077ab9 */ /* 0x000fe20000000800 */
[----:B------:R-:W-:-:S02]  /*aec0*/  R2UR UR12, R204 ;  /* 0x00000000cc0c72ca */ /* 0x000fc400000e0000 */
[----:B------:R-:W-:Y:S01]  /*aed0*/  @!P1 IADD3 R11, R11, 0x36860, RZ ;  /* 0x000368600b0b9810 */ /* 0x000fe20007ffe0ff */
[----:B------:R-:W-:Y:S01]  /*aee0*/  @P2 MUFU.RCP R129, R124 ;  /* 0x0000007c00812308 */ /* 0x000fe20000001000 */
[----:B------:R-:W-:Y:S02]  /*aef0*/  IADD3 R13, P5, R18, 0x8020, RZ ;  /* 0x00008020120d7810 */ /* 0x000fe40007fbe0ff */
[----:B------:R-:W-:Y:S01]  /*af00*/  MOV R0, R130 ;  /* 0x0000008200007202 */ /* 0x000fe20000000f00 */
[----:B------:R-:W-:Y:S01]  /*af10*/  @P4 FMUL.FTZ R131, R6, 0.69314718246459960938 ;  /* 0x3f31721806834820 */ /* 0x000fe20000410000 */
[----:B------:R-:W-:Y:S01]  /*af20*/  @!P1 PRMT R11, RZ, 0x654, R11 ;  /* 0x00000654ff0b9816 */ /* 0x000fe2000000000b */
[----:B------:R-:W-:Y:S01]  /*af30*/  UIADD3 UR34, -UR5, URZ, URZ ;  /* 0x0000003f05227290 */ /* 0x000fe2000fffe13f */
[----:B------:R-:W-:Y:S01]  /*af40*/  LOP3.LUT R12, R13, 0x380, RZ, 0xc0, !PT ;  /* 0x000003800d0c7812 */ /* 0x000fe200078ec0ff */
[----:B------:R2:W3:Y:S01]  /*af50*/  @P2 MUFU.LG2 R7, R124 ;  /* 0x0000007c00072308 */ /* 0x0004e20000000c00 */
[----:B-1----:R-:W-:Y:S01]  /*af60*/  @P4 FMUL.FTZ R10, R10, 0.69314718246459960938 ;  /* 0x3f3172180a0a4820 */ /* 0x002fe20000410000 */
[----:B------:R-:W-:Y:S01]  /*af70*/  MOV R122, R122 ;  /* 0x0000007a007a7202 */ /* 0x000fe20000000f00 */
[----:B------:R-:W-:Y:S01]  /*af80*/  IMAD.MOV.U32 R123, RZ, RZ, -0x800000 ;  /* 0xff800000ff7b7424 */ /* 0x000fe200078e00ff */
[----:B------:R-:W-:-:S02]  /*af90*/  SHF.R.U64 R12, R12, 0x3, RZ ;  /* 0x000000030c0c7819 */ /* 0x000fc400000012ff */
[----:B------:R-:W-:Y:S02]  /*afa0*/  MOV R20, R20 ;  /* 0x0000001400147202 */ /* 0x000fe40000000f00 */
[----:B------:R-:W1:Y:S01]  /*afb0*/  @P4 MUFU.RCP R128, R134 ;  /* 0x0000008600804308 */ /* 0x000e620000001000 */
[----:B------:R-:W-:Y:S02]  /*afc0*/  LOP3.LUT R12, R12, R13, RZ, 0x3c, !PT ;  /* 0x0000000d0c0c7212 */ /* 0x000fe400078e3cff */
[----:B--2---:R-:W-:Y:S01]  /*afd0*/  MOV R124, R4 ;  /* 0x00000004007c7202 */ /* 0x004fe20000000f00 */
[----:B------:R-:W-:Y:S01]  /*afe0*/  @P2 FMUL.FTZ R5, R6, 0.69314718246459960938 ;  /* 0x3f31721806052820 */ /* 0x000fe20000410000 */
[----:B------:R-:W-:Y:S02]  /*aff0*/  IADD3.X R13, RZ, R19, RZ, P5, !PT ;  /* 0x00000013ff0d7210 */ /* 0x000fe40002ffe4ff */
[----:B------:R-:W-:Y:S01]  /*b000*/  MOV R127, R126 ;  /* 0x0000007e007f7202 */ /* 0x000fe20000000f00 */
[----:B---3--:R-:W-:Y:S01]  /*b010*/  @P2 FMUL.FTZ R4, R7, 0.69314718246459960938 ;  /* 0x3f31721807042820 */ /* 0x008fe20000410000 */
[----:B------:R-:W-:-:S02]  /*b020*/  MOV R21, R12 ;  /* 0x0000000c00157202 */ /* 0x000fc40000000f00 */
[----:B------:R-:W-:Y:S01]  /*b030*/  MOV R3, R132 ;  /* 0x0000008400037202 */ /* 0x000fe20000000f00 */
[----:B------:R-:W-:Y:S01]  /*b040*/  @P2 FFMA.FTZ R123, R5, R8, R4 ;  /* 0x00000008057b2223 */ /* 0x000fe20000010004 */
[----:B------:R-:W-:Y:S01]  /*b050*/  LOP3.LUT P0, RZ, R23, 0x3, RZ, 0xc0, !PT ;  /* 0x0000000317ff7812 */ /* 0x000fe2000780c0ff */
[----:B------:R-:W-:Y:S02]  /*b060*/  WARPGROUP.DEPBAR.LE gsb0, 0x0 ;  /* 0x00008000000079c5 */ /* 0x000fe40000010000 */
[----:B------:R-:W-:-:S06]  /*b070*/  WARPGROUP.ARRIVE ;  /* 0x00000000000079c5 */ /* 0x000fcc0000000000 */
[----:B------:R-:W-:Y:S01]  /*b080*/  HGMMA.64x192x16.F32 R24, R196, gdesc[UR8].tnspB, R24, gsb0 ;  /* 0x42e00008c4187df0 */ /* 0x000fe20008000818 */
[----:B------:R-:W-:Y:S01]  /*b090*/  UMOV UR10, UR6 ;  /* 0x00000006000a7c82 */ /* 0x000fe20008000000 */
[----:B------:R-:W-:Y:S01]  /*b0a0*/  UMOV UR11, 0x40000040 ;  /* 0x40000040000b7882 */ /* 0x000fe20000000000 */
[----:B------:R-:W-:Y:S01]  /*b0b0*/  UIADD3 UR6, UR4, 0x180, URZ ;  /* 0x0000018004067890 */ /* 0x000fe2000fffe03f */
[----:B------:R-:W-:Y:S02]  /*b0c0*/  WARPGROUP.DEPBAR.LE gsb0, 0x0 ;  /* 0x00008000000079c5 */ /* 0x000fe40000010000 */
[----:B------:R-:W-:-:S14]  /*b0d0*/  WARPGROUP.ARRIVE ;  /* 0x00000000000079c5 */ /* 0x000fdc0000000000 */
        /* <DEDUP_REMOVED lines=9> */
[----:B------:R-:W-:Y:S02]  /*b170*/  UIADD3 UR6, UR4, 0x280, URZ ;  /* 0x0000028004067890 */ /* 0x000fe4000fffe03f */
[----:B------:R-:W-:Y:S01]  /*b180*/  UIADD3 UR4, UR4, 0x300, URZ ;  /* 0x0000030004047890 */ /* 0x000fe2000fffe03f */
[----:B------:R-:W-:Y:S02]  /*b190*/  WARPGROUP.DEPBAR.LE gsb0, 0x0 ;  /* 0x00008000000079c5 */ /* 0x000fe40000010000 */
[----:B------:R-:W-:-:S12]  /*b1a0*/  WARPGROUP.ARRIVE ;  /* 0x00000000000079c5 */ /* 0x000fd80000000000 */
[----:B------:R-:W-:Y:S01]  /*b1b0*/  HGMMA.64x192x16.F32 R24, R184, gdesc[UR8].tnspB, R24, gsb0 ;  /* 0x42e00008b8187df0 */ /* 0x000fe20008000818 */
[----:B------:R-:W-:Y:S01]  /*b1c0*/  UMOV UR10, UR6 ;  /* 0x00000006000a7c82 */ /* 0x000fe20008000000 */
[----:B------:R-:W-:Y:S01]  /*b1d0*/  UMOV UR11, 0x40000040 ;  /* 0x40000040000b7882 */ /* 0x000fe20000000000 */
[----:B------:R-:W-:Y:S02]  /*b1e0*/  WARPGROUP.DEPBAR.LE gsb0, 0x0 ;  /* 0x00008000000079c5 */ /* 0x000fe40000010000 */
[----:B------:R-:W-:-:S15]  /*b1f0*/  WARPGROUP.ARRIVE ;  /* 0x00000000000079c5 */ /* 0x000fde0000000000 */
[----:B------:R-:W-:Y:S01]  /*b200*/  HGMMA.64x192x16.F32 R24, R180, gdesc[UR8].tnspB, R24, gsb0 ;  /* 0x42e00008b4187df0 */ /* 0x000fe20008000818 */
[----:B------:R-:W-:Y:S01]  /*b210*/  UMOV UR10, UR4 ;  /* 0x00000004000a7c82 */ /* 0x000fe20008000000 */
[----:B------:R-:W-:Y:S01]  /*b220*/  UMOV UR11, 0x40000040 ;  /* 0x40000040000b7882 */ /* 0x000fe20000000000 */
[----:B------:R-:W-:Y:S02]  /*b230*/  ULDC UR4, c[0x0][0xdb4] ;  /* 0x00036d0000047ab9 */ /* 0x000fe40000000800 */
[----:B------:R-:W-:-:S03]  /*b240*/  UIMAD UR35, UR4, UR35, UR5 ;  /* 0x00000023042372a4 */ /* 0x000fc6000f8e0205 */
[----:B------:R-:W-:Y:S01]  /*b250*/  ULDC UR5, c[0x0][0xda8] ;  /* 0x00036a0000057ab9 */ /* 0x000fe20000000800 */
[----:B------:R-:W-:Y:S02]  /*b260*/  USHF.R.S32.HI UR4, URZ, 0x1f, UR35 ;  /* 0x0000001f3f047899 */ /* 0x000fe40008011423 */
[----:B------:R-:W-:Y:S02]  /*b270*/  UIMAD UR34, UR5, UR34, UR12 ;  /* 0x00000022052272a4 */ /* 0x000fe4000f8e020c */
[----:B------:R-:W-:Y:S02]  /*b280*/  UIMAD UR6, UR4, UR8, URZ ;  /* 0x00000008040672a4 */ /* 0x000fe4000f8e023f */
[----:B------:R-:W-:Y:S02]  /*b290*/  UIMAD.WIDE.U32 UR4, UR35, UR8, URZ ;  /* 0x00000008230472a5 */ /* 0x000fe4000f8e003f */
[----:B------:R-:W-:Y:S02]  /*b2a0*/  UIMAD UR6, UR35, UR9, UR6 ;  /* 0x00000009230672a4 */ /* 0x000fe4000f8e0206 */
[----:B------:R-:W-:-:S02]  /*b2b0*/  USHF.L.U32 UR34, UR34, 0x7, URZ ;  /* 0x0000000722227899 */ /* 0x000fc4000800063f */
[----:B------:R-:W-:Y:S01]  /*b2c0*/  IMAD.U32 R12, RZ, RZ, UR4 ;  /* 0x00000004ff0c7e24 */ /* 0x000fe2000f8e00ff */
[----:B------:R-:W-:Y:S02]  /*b2d0*/  UIADD3 UR4, UR5, UR6, URZ ;  /* 0x0000000605047290 */ /* 0x000fe4000fffe03f */
[----:B------:R-:W-:Y:S01]  /*b2e0*/  MOV R13, UR5 ;  /* 0x00000005000d7c02 */ /* 0x000fe20008000f00 */
[----:B------:R-:W-:Y:S01]  /*b2f0*/  ULDC.64 UR12, c[0x0][0x208] ;  /* 0x00008200000c7ab9 */ /* 0x000fe20000000a00 */
[----:B------:R-:W-:Y:S02]  /*b300*/  VIADD R126, R208, UR34 ;  /* 0x00000022d07e7c36 */ /* 0x000fe40008000000 */
[----:B------:R-:W-:Y:S01]  /*b310*/  IMAD.U32 R13, RZ, RZ, UR4 ;  /* 0x00000004ff0d7e24 */ /* 0x000fe2000f8e00ff */
[----:B------:R-:W-:Y:S01]  /*b320*/  USHF.R.S32.HI UR4, URZ, 0x1f, UR36 ;  /* 0x0000001f3f047899 */ /* 0x000fe20008011424 */
[----:B------:R-:W-:-:S05]  /*b330*/  VIADD R130, R126, 0x8 ;  /* 0x000000087e827836 */ /* 0x000fca0000000000 */
[----:B------:R-:W-:Y:S02]  /*b340*/  ISETP.GE.OR P3, PT, R130, UR7, P0 ;  /* 0x0000000782007c0c */ /* 0x000fe40008766670 */
[----:B------:R-:W-:Y:S01]  /*b350*/  ISETP.GE.OR P0, PT, R126, UR7, P0 ;  /* 0x000000077e007c0c */ /* 0x000fe20008706670 */
[----:B------:R-:W-:Y:S02]  /*b360*/  WARPGROUP.DEPBAR.LE gsb0, 0x0 ;  /* 0x00008000000079c5 */ /* 0x000fe40000010000 */
[----:B------:R-:W-:-:S06]  /*b370*/  WARPGROUP.ARRIVE ;  /* 0x00000000000079c5 */ /* 0x000fcc0000000000 */
[----:B------:R-:W-:Y:S01]  /*b380*/  HGMMA.64x192x16.F32 R24, R176, gdesc[UR8].tnspB, R24, gsb0 ;  /* 0x42e00008b0187df0 */ /* 0x000fe20008000818 */
[----:B------:R-:W-:Y:S01]  /*b390*/  R2UR UR10, R17 ;  /* 0x00000000110a72ca */ /* 0x000fe200000e0000 */
[----:B------:R-:W-:Y:S02]  /*b3a0*/  IMAD.MOV.U32 R17, RZ, RZ, -0x800000 ;  /* 0xff800000ff117424 */ /* 0x000fe400078e00ff */
[----:B------:R-:W-:Y:S01]  /*b3b0*/  @P4 FFMA.FTZ R17, R131, R9, R10 ;  /* 0x0000000983114223 */ /* 0x000fe2000001000a */
[----:B------:R-:W-:Y:S02]  /*b3c0*/  WARPGROUP.DEPBAR.LE gsb0, 0x0 ;  /* 0x00008000000079c5 */ /* 0x000fe40000010000 */
[----:B------:R2:W-:Y:S01]  /*b3d0*/  @!P1 SYNCS.ARRIVE.TRANS64.RED.A1T0 RZ, [R11+URZ], RZ ;  /* 0x000000ff0bff99a7 */ /* 0x0005e2000810043f */
[-C--:B------:R-:W-:Y:S01]  /*b3e0*/  FMUL.FTZ R10, R37, R129.reuse ;  /* 0x00000081250a7220 */ /* 0x080fe20000410000 */
[-C--:B------:R-:W-:Y:S01]  /*b3f0*/  FMUL.FTZ R6, R29, R129.reuse ;  /* 0x000000811d067220 */ /* 0x080fe20000410000 */
[-C--:B------:R-:W-:Y:S01]  /*b400*/  FMUL.FTZ R7, R28, R129.reuse ;  /* 0x000000811c077220 */ /* 0x080fe20000410000 */
[-C--:B------:R-:W-:Y:S01]  /*b410*/  FMUL.FTZ R4, R25, R129.reuse ;  /* 0x0000008119047220 */ /* 0x080fe20000410000 */
[-C--:B------:R-:W-:Y:S01]  /*b420*/  FMUL.FTZ R5, R24, R129.reuse ;  /* 0x0000008118057220 */ /* 0x080fe20000410000 */
[-C--:B-1----:R-:W-:Y:S01]  /*b430*/  FMUL.FTZ R27, R27, R128.reuse ;  /* 0x000000801b1b7220 */ /* 0x082fe20000410000 */
[-C--:B------:R-:W-:Y:S01]  /*b440*/  FMUL.FTZ R26, R26, R128.reuse ;  /* 0x000000801a1a7220 */ /* 0x080fe20000410000 */
[----:B--2---:R-:W-:Y:S01]  /*b450*/  FMUL.FTZ R11, R36, R129 ;  /* 0x00000081240b7220 */ /* 0x004fe20000410000 */
[----:B------:R-:W-:Y:S01]  /*b460*/  F2FP.F16.F32.PACK_AB R6, R6, R7 ;  /* 0x000000070606723e */ /* 0x000fe200000000ff */
[----:B------:R-:W1:Y:S01]  /*b470*/  LDC.64 R36, c[0x0][0xb78] ;  /* 0x0002de00ff247b82 */ /* 0x000e620000000a00 */
[-C--:B------:R-:W-:Y:S01]  /*b480*/  FMUL.FTZ R8, R33, R129.reuse ;  /* 0x0000008121087220 */ /* 0x080fe20000410000 */
[----:B------:R-:W-:Y:S01]  /*b490*/  FMUL.FTZ R9, R32, R129 ;  /* 0x0000008120097220 */ /* 0x000fe20000410000 */
[-C--:B------:R-:W-:Y:S01]  /*b4a0*/  FMUL.FTZ R7, R31, R128.reuse ;  /* 0x000000801f077220 */ /* 0x080fe20000410000 */
[-C--:B------:R-:W-:Y:S01]  /*b4b0*/  FMUL.FTZ R30, R30, R128.reuse ;  /* 0x000000801e1e7220 */ /* 0x080fe20000410000 */
[-C--:B------:R-:W-:Y:S01]  /*b4c0*/  FMUL.FTZ R35, R35, R128.reuse ;  /* 0x0000008023237220 */ /* 0x080fe20000410000 */
[-C--:B------:R-:W-:Y:S01]  /*b4d0*/  FMUL.FTZ R34, R34, R128.reuse ;  /* 0x0000008022227220 */ /* 0x080fe20000410000 */
[-C--:B------:R-:W-:Y:S01]  /*b4e0*/  FMUL.FTZ R39, R39, R128.reuse ;  /* 0x0000008027277220 */ /* 0x080fe20000410000 */
[----:B------:R-:W-:Y:S01]  /*b4f0*/  FMUL.FTZ R38, R38, R128 ;  /* 0x0000008026267220 */ /* 0x000fe20000410000 */
[----:B------:R-:W-:Y:S01]  /*b500*/  F2FP.F16.F32.PACK_AB R4, R4, R5 ;  /* 0x000000050404723e */ /* 0x000fe200000000ff */
[-C--:B------:R-:W-:Y:S01]  /*b510*/  FMUL.FTZ R24, R41, R129.reuse ;  /* 0x0000008129187220 */ /* 0x080fe20000410000 */
[----:B------:R-:W-:Y:S01]  /*b520*/  F2FP.F16.F32.PACK_AB R5, R27, R26 ;  /* 0x0000001a1b05723e */ /* 0x000fe200000000ff */
[----:B------:R-:W-:Y:S01]  /*b530*/  FMUL.FTZ R25, R40, R129 ;  /* 0x0000008128197220 */ /* 0x000fe20000410000 */
[----:B------:R-:W-:Y:S01]  /*b540*/  F2FP.F16.F32.PACK_AB R7, R7, R30 ;  /* 0x0000001e0707723e */ /* 0x000fe200000000ff */
[----:B------:R-:W-:Y:S01]  /*b550*/  BAR.SYNC.DEFER_BLOCKING 0x1, 0x100 ;  /* 0x0044000000007b1d */ /* 0x000fe20000010000 */
[----:B------:R-:W-:Y:S01]  /*b560*/  F2FP.F16.F32.PACK_AB R8, R8, R9 ;  /* 0x000000090808723e */ /* 0x000fe200000000ff */
[----:B------:R-:W-:Y:S01]  /*b570*/  FMUL.FTZ R45, R45, R129 ;  /* 0x000000812d2d7220 */ /* 0x000fe20000410000 */
[----:B------:R-:W-:Y:S01]  /*b580*/  F2FP.F16.F32.PACK_AB R10, R10, R11 ;  /* 0x0000000b0a0a723e */ /* 0x000fe200000000ff */
[-C--:B------:R-:W-:Y:S01]  /*b590*/  FMUL.FTZ R44, R44, R129.reuse ;  /* 0x000000812c2c7220 */ /* 0x080fe20000410000 */
[----:B------:R-:W-:Y:S01]  /*b5a0*/  F2FP.F16.F32.PACK_AB R9, R35, R34 ;  /* 0x000000222309723e */ /* 0x000fe200000000ff */
[----:B------:R-:W-:Y:S01]  /*b5b0*/  FMUL.FTZ R43, R43, R128 ;  /* 0x000000802b2b7220 */ /* 0x000fe20000410000 */
[----:B------:R-:W-:Y:S01]  /*b5c0*/  F2FP.F16.F32.PACK_AB R11, R39, R38 ;  /* 0x00000026270b723e */ /* 0x000fe200000000ff */
        /* <DEDUP_REMOVED lines=19> */
[----:B------:R-:W-:Y:S01]  /*b700*/  STSM.16.M88.4 [R125], R4 ;  /* 0x000000047d007844 */ /* 0x000fe20000000200 */
        /* <DEDUP_REMOVED lines=8> */
[----:B------:R1:W-:Y:S01]  /*b790*/  STSM.16.M88.4 [R127], R8 ;  /* 0x000000087f007844 */ /* 0x0003e20000000200 */
        /* <DEDUP_REMOVED lines=16> */
[----:B-1----:R-:W-:-:S02]  /*b8a0*/  IMAD R8, R36, UR4, RZ ;  /* 0x0000000424087c24 */ /* 0x002fc4000f8e02ff */
        /* <DEDUP_REMOVED lines=36> */
[-C--:B------:R-:W-:Y:S01]  /*baf0*/  FMUL.FTZ R111, R111, R128.reuse ;  /* 0x000000806f6f7220 */ /* 0x080fe20000410000 */
[-C--:B------:R-:W-:Y:S01]  /*bb00*/  FMUL.FTZ R110, R110, R128.reuse ;  /* 0x000000806e6e7220 */ /* 0x080fe20000410000 */
[-C--:B------:R-:W-:Y:S01]  /*bb10*/  FMUL.FTZ R115, R115, R128.reuse ;  /* 0x0000008073737220 */ /* 0x080fe20000410000 */
[----:B------:R-:W-:Y:S01]  /*bb20*/  FMUL.FTZ R114, R114, R128 ;  /* 0x0000008072727220 */ /* 0x000fe20000410000 */
[----:B------:R-:W-:Y:S01]  /*bb30*/  F2FP.F16.F32.PACK_AB R4, R65, R64 ;  /* 0x000000404104723e */ /* 0x000fe200000000ff */
[----:B------:R-:W-:Y:S01]  /*bb40*/  IMAD R37, R37, UR36, R8 ;  /* 0x0000002425257c24 */ /* 0x000fe2000f8e0208 */
[----:B------:R-:W-:Y:S01]  /*bb50*/  F2FP.F16.F32.PACK_AB R5, R67, R66 ;  /* 0x000000424305723e */ /* 0x000fe200000000ff */
[-C--:B------:R-:W-:Y:S01]  /*bb60*/  FMUL.FTZ R117, R117, R129.reuse ;  /* 0x0000008175757220 */ /* 0x080fe20000410000 */
[----:B------:R-:W-:Y:S01]  /*bb70*/  F2FP.F16.F32.PACK_AB R6, R69, R68 ;  /* 0x000000444506723e */ /* 0x000fe200000000ff */
[----:B------:R-:W-:Y:S01]  /*bb80*/  FMUL.FTZ R116, R116, R129 ;  /* 0x0000008174747220 */ /* 0x000fe20000410000 */
[----:B------:R-:W-:Y:S01]  /*bb90*/  F2FP.F16.F32.PACK_AB R7, R71, R70 ;  /* 0x000000464707723e */ /* 0x000fe200000000ff */
[-C--:B------:R-:W-:Y:S01]  /*bba0*/  FMUL.FTZ R119, R119, R128.reuse ;  /* 0x0000008077777220 */ /* 0x080fe20000410000 */
[----:B------:R-:W-:Y:S01]  /*bbb0*/  FMUL.FTZ R118, R118, R128 ;  /* 0x0000008076767220 */ /* 0x000fe20000410000 */
[----:B------:R1:W-:Y:S01]  /*bbc0*/  STSM.16.M88.4 [R3], R24 ;  /* 0x0000001803007844 */ /* 0x0003e20000000200 */
[----:B------:R-:W-:Y:S01]  /*bbd0*/  F2FP.F16.F32.PACK_AB R8, R73, R72 ;  /* 0x000000484908723e */ /* 0x000fe200000000ff */
[----:B------:R-:W-:Y:S01]  /*bbe0*/  IMAD.WIDE.U32 R12, R36, UR36, R12 ;  /* 0x00000024240c7c25 */ /* 0x000fe2000f8e000c */
[----:B------:R-:W-:Y:S01]  /*bbf0*/  F2FP.F16.F32.PACK_AB R9, R75, R74 ;  /* 0x0000004a4b09723e */ /* 0x000fe200000000ff */
[----:B------:R-:W-:Y:S01]  /*bc00*/  STSM.16.M88.4 [R15], R28 ;  /* 0x0000001c0f007844 */ /* 0x000fe20000000200 */
[----:B------:R-:W-:Y:S01]  /*bc10*/  F2FP.F16.F32.PACK_AB R10, R77, R76 ;  /* 0x0000004c4d0a723e */ /* 0x000fe200000000ff */
[----:B------:R-:W-:Y:S01]  /*bc20*/  ULDC.64 UR4, c[0x0][0xb40] ;  /* 0x0002d00000047ab9 */ /* 0x000fe20000000a00 */
[----:B------:R-:W-:Y:S01]  /*bc30*/  F2FP.F16.F32.PACK_AB R11, R79, R78 ;  /* 0x0000004e4f0b723e */ /* 0x000fe200000000ff */
[----:B------:R-:W-:Y:S01]  /*bc40*/  STSM.16.M88.4 [R120], R32 ;  /* 0x0000002078007844 */ /* 0x000fe20000000200 */
[----:B------:R-:W-:-:S02]  /*bc50*/  F2FP.F16.F32.PACK_AB R88, R89, R88 ;  /* 0x000000585958723e */ /* 0x000fc400000000ff */
[----:B------:R-:W-:Y:S01]  /*bc60*/  F2FP.F16.F32.PACK_AB R89, R91, R90 ;  /* 0x0000005a5b59723e */ /* 0x000fe200000000ff */
[----:B------:R2:W-:Y:S01]  /*bc70*/  STSM.16.M88.4 [R122], R4 ;  /* 0x000000047a007844 */ /* 0x0005e20000000200 */
[----:B------:R-:W-:Y:S02]  /*bc80*/  F2FP.F16.F32.PACK_AB R96, R97, R96 ;  /* 0x000000606160723e */ /* 0x000fe400000000ff */
[----:B------:R-:W-:Y:S01]  /*bc90*/  F2FP.F16.F32.PACK_AB R90, R93, R92 ;  /* 0x0000005c5d5a723e */ /* 0x000fe200000000ff */
[----:B------:R-:W-:Y:S01]  /*bca0*/  STSM.16.M88.4 [R0], R8 ;  /* 0x0000000800007844 */ /* 0x000fe20000000200 */
[----:B-1----:R-:W-:Y:S02]  /*bcb0*/  F2FP.F16.F32.PACK_AB R24, R81, R80 ;  /* 0x000000505118723e */ /* 0x002fe400000000ff */
[----:B------:R-:W-:Y:S01]  /*bcc0*/  F2FP.F16.F32.PACK_AB R25, R83, R82 ;  /* 0x000000525319723e */ /* 0x000fe200000000ff */
[----:B------:R-:W1:Y:S01]  /*bcd0*/  SHFL.IDX PT, R0, R207, RZ, 0x1f ;  /* 0x00001fffcf007589 */ /* 0x000e6200000e0000 */
[----:B------:R-:W-:-:S02]  /*bce0*/  F2FP.F16.F32.PACK_AB R26, R85, R84 ;  /* 0x00000054551a723e */ /* 0x000fc400000000ff */
[----:B------:R-:W-:Y:S02]  /*bcf0*/  F2FP.F16.F32.PACK_AB R27, R87, R86 ;  /* 0x00000056571b723e */ /* 0x000fe400000000ff */
[----:B------:R-:W-:Y:S02]  /*bd00*/  F2FP.F16.F32.PACK_AB R91, R95, R94 ;  /* 0x0000005e5f5b723e */ /* 0x000fe400000000ff */
[----:B------:R-:W-:Y:S01]  /*bd10*/  F2FP.F16.F32.PACK_AB R97, R99, R98 ;  /* 0x000000626361723e */ /* 0x000fe200000000ff */
[----:B------:R-:W-:Y:S01]  /*bd20*/  STSM.16.M88.4 [R14], R24 ;  /* 0x000000180e007844 */ /* 0x000fe20000000200 */
[----:B------:R-:W-:Y:S02]  /*bd30*/  F2FP.F16.F32.PACK_AB R104, R105, R104 ;  /* 0x000000686968723e */ /* 0x000fe400000000ff */
[----:B------:R-:W-:Y:S01]  /*bd40*/  F2FP.F16.F32.PACK_AB R98, R101, R100 ;  /* 0x000000646562723e */ /* 0x000fe200000000ff */
[----:B------:R-:W-:Y:S01]  /*bd50*/  STSM.16.M88.4 [R20], R88 ;  /* 0x0000005814007844 */ /* 0x000fe20000000200 */
[----:B------:R-:W-:-:S02]  /*bd60*/  F2FP.F16.F32.PACK_AB R99, R103, R102 ;  /* 0x000000666763723e */ /* 0x000fc400000000ff */
[----:B------:R-:W-:Y:S02]  /*bd70*/  F2FP.F16.F32.PACK_AB R105, R107, R106 ;  /* 0x0000006a6b69723e */ /* 0x000fe400000000ff */
[----:B------:R-:W-:Y:S01]  /*bd80*/  F2FP.F16.F32.PACK_AB R112, R113, R112 ;  /* 0x000000707170723e */ /* 0x000fe200000000ff */
[----:B------:R-:W-:Y:S01]  /*bd90*/  STSM.16.M88.4 [R21], R96 ;  /* 0x0000006015007844 */ /* 0x000fe20000000200 */
[----:B------:R-:W-:Y:S02]  /*bda0*/  F2FP.F16.F32.PACK_AB R106, R109, R108 ;  /* 0x0000006c6d6a723e */ /* 0x000fe400000000ff */
[----:B------:R-:W-:Y:S02]  /*bdb0*/  F2FP.F16.F32.PACK_AB R107, R111, R110 ;  /* 0x0000006e6f6b723e */ /* 0x000fe400000000ff */
[----:B------:R-:W-:Y:S02]  /*bdc0*/  F2FP.F16.F32.PACK_AB R113, R115, R114 ;  /* 0x000000727371723e */ /* 0x000fe400000000ff */
[----:B------:R-:W-:Y:S01]  /*bdd0*/  F2FP.F16.F32.PACK_AB R114, R117, R116 ;  /* 0x000000747572723e */ /* 0x000fe200000000ff */
[----:B------:R-:W-:Y:S01]  /*bde0*/  STSM.16.M88.4 [R121], R104 ;  /* 0x0000006879007844 */ /* 0x000fe20000000200 */
[----:B------:R-:W-:-:S02]  /*bdf0*/  F2FP.F16.F32.PACK_AB R115, R119, R118 ;  /* 0x000000767773723e */ /* 0x000fc400000000ff */
[----:B------:R-:W-:Y:S02]  /*be00*/  SHF.R.S32.HI R3, RZ, 0x1f, R126 ;  /* 0x0000001fff037819 */ /* 0x000fe4000001147e */
[----:B------:R-:W-:Y:S01]  /*be10*/  IADD3 R126, P1, R126, R12, RZ ;  /* 0x0000000c7e7e7210 */ /* 0x000fe20007f3e0ff */
[----:B------:R-:W-:Y:S03]  /*be20*/  STSM.16.M88.4 [R124], R112 ;  /* 0x000000707c007844 */ /* 0x000fe60000000200 */
[----:B------:R-:W-:Y:S01]  /*be30*/  IADD3.X R3, R3, R13, R37, P1, !PT ;  /* 0x0000000d03037210 */ /* 0x000fe20000ffe425 */
[----:B------:R-:W-:Y:S01]  /*be40*/  @!PT LDS RZ, [RZ] ;  /* 0x00000000fffff984 */ /* 0x000fe20000000800 */
[----:B------:R-:W-:Y:S01]  /*be50*/  @!PT LDS RZ, [RZ] ;  /* 0x00000000fffff984 */ /* 0x000fe20000000800 */
[----:B------:R-:W-:Y:S01]  /*be60*/  @!PT LDS RZ, [RZ] ;  /* 0x00000000fffff984 */ /* 0x000fe20000000800 */
[----:B------:R3:W-:Y:S06]  /*be70*/  MEMBAR.ALL.CTA ;  /* 0x0000000000007992 */ /* 0x0007ec0000008000 */
[----:B---3--:R-:W3:Y:S02]  /*be80*/  FENCE.VIEW.ASYNC.S ;  /* 0x00000000000073c6 */ /* 0x008ee40000000000 */
[----:B---3--:R-:W-:Y:S06]  /*be90*/  BAR.ARV 0x1, 0x120 ;  /* 0x0044800000007b1d */ /* 0x008fec0000002000 */
[----:B--2---:R-:W-:Y:S01]  /*bea0*/  LEA R4, P1, R126, UR4, 0x2 ;  /* 0x000000047e047c11 */ /* 0x004fe2000f8210ff */
[----:B------:R-:W-:-:S02]  /*beb0*/  ULDC UR4, c[0x0][0xc] ;  /* 0x0000030000047ab9 */ /* 0x000fc40000000800 */
[----:B------:R-:W-:Y:S01]  /*bec0*/  UIADD3 UR10, UR4, UR10, URZ ;  /* 0x0000000a040a7290 */ /* 0x000fe2000fffe03f */
[----:B------:R-:W-:-:S05]  /*bed0*/  LEA.HI.X R5, R126, UR5, R3, 0x2, P1 ;  /* 0x000000057e057c11 */ /* 0x000fca00088f1403 */
[----:B------:R-:W-:Y:S01]  /*bee0*/  @!P0 STG.E desc[UR12][R4.64], R123 ;  /* 0x0000007b04008986 */ /* 0x000fe2000c10190c */
[----:B-1----:R-:W-:-:S03]  /*bef0*/  ISETP.NE.AND P0, PT, R0, 0x7, PT ;  /* 0x000000070000780c */ /* 0x002fc60003f05270 */
[----:B------:R1:W-:Y:S02]  /*bf00*/  @!P3 STG.E desc[UR12][R4.64+0x20], R17 ;  /* 0x000020110400b986 */ /* 0x0003e4000c10190c */
[----:B-1----:R-:W-:-:S08]  /*bf10*/  MOV R17, UR10 ;  /* 0x0000000a00117c02 */ /* 0x002fd00008000f00 */
[----:B------:R-:W-:Y:S05]  /*bf20*/  @P0 BRA `(.L_x_29) ;  /* 0x0000000000700947 */ /* 0x000fea0003800000 */
[----:B------:R-:W-:Y:S01]  /*bf30*/  BAR.SYNC.DEFER_BLOCKING 0x1, 0x120 ;  /* 0x0044800000007b1d */ /* 0x000fe20000010000 */
[----:B------:R-:W-:-:S05]  /*bf40*/  ELECT P0, URZ, PT ;  /* 0x00000000003f782f */ /* 0x000fca0003800000 */
[----:B------:R-:W-:Y:S08]  /*bf50*/  BSSY B0, `(.L_x_29) ;  /* 0x0000019000007945 */ /* 0x000ff00003800000 */
[----:B------:R-:W-:Y:S05]  /*bf60*/  @!P0 BRA `(.L_x_30) ;  /* 0x00000000005c8947 */ /* 0x000fea0003800000 */
[----:B------:R-:W-:Y:S01]  /*bf70*/  R2UR UR9, R2 ;  /* 0x00000000020972ca */ /* 0x000fe200000e0000 */
[----:B------:R-:W-:Y:S01]  /*bf80*/  ULDC.64 UR10, c[0x0][0x198] ;  /* 0x00006600000a7ab9 */ /* 0x000fe20000000a00 */
[----:B------:R-:W-:Y:S01]  /*bf90*/  UMOV UR33, URZ ;  /* 0x0000003f00217c82 */ /* 0x000fe20008000000 */
[----:B------:R-:W-:Y:S01]  /*bfa0*/  UIADD3 UR4, UP0, UR10, 0x9f0, URZ ;  /* 0x000009f00a047890 */ /* 0x000fe2000ff1e03f */
[----:B------:R-:W-:Y:S01]  /*bfb0*/  UMOV UR37, URZ ;  /* 0x0000003f00257c82 */ /* 0x000fe20008000000 */
[----:B------:R-:W-:Y:S02]  /*bfc0*/  UMOV UR7, 0x40 ;  /* 0x0000004000077882 */ /* 0x000fe40000000000 */
[----:B------:R-:W-:-:S06]  /*bfd0*/  UIADD3.X UR5, URZ, UR11, URZ, UP0, !UPT ;  /* 0x0000000b3f057290 */ /* 0x000fcc00087fe43f */
[----:B------:R-:W-:Y:S02]  /*bfe0*/  UIADD3 UR6, UR9, 0x4000, URZ ;  /* 0x0000400009067890 */ /* 0x000fe4000fffe03f */
[----:B------:R-:W-:Y:S02]  /*bff0*/  UIADD3 UR8, UR9, 0x8000, URZ ;  /* 0x0000800009087890 */ /* 0x000fe4000fffe03f */
[----:B------:R-:W-:Y:S02]  /*c000*/  UMOV UR32, UR9 ;  /* 0x0000000900207c82 */ /* 0x000fe40008000000 */
[----:B------:R1:W-:Y:S02]  /*c010*/  UTMASTG.5D [UR32], [UR4] ;  /* 0x00000020040073b5 */ /* 0x0003e40008020000 */
[----:B-1----:R-:W-:Y:S01]  /*c020*/  UMOV UR32, UR6 ;  /* 0x0000000600207c82 */ /* 0x002fe20008000000 */
[----:B------:R-:W-:Y:S01]  /*c030*/  UMOV UR33, UR7 ;  /* 0x0000000700217c82 */ /* 0x000fe20008000000 */
[----:B------:R-:W-:Y:S01]  /*c040*/  UMOV UR6, 0x80 ;  /* 0x0000008000067882 */ /* 0x000fe20000000000 */
[----:B------:R1:W-:Y:S02]  /*c050*/  UTMASTG.5D [UR32], [UR4] ;  /* 0x00000020040073b5 */ /* 0x0003e40008020000 */
[----:B-1----:R-:W-:Y:S01]  /*c060*/  UMOV UR32, UR8 ;  /* 0x0000000800207c82 */ /* 0x002fe20008000000 */
[----:B------:R-:W-:Y:S01]  /*c070*/  UMOV UR33, UR6 ;  /* 0x0000000600217c82 */ /* 0x000fe20008000000 */
[----:B------:R-:W-:Y:S01]  /*c080*/  UIADD3 UR6, UR9, 0x36820, URZ ;  /* 0x0003682009067890 */ /* 0x000fe2000fffe03f */
[----:B------:R1:W-:Y:S03]  /*c090*/  UTMASTG.5D [UR32], [UR4] ;  /* 0x00000020040073b5 */ /* 0x0003e60008020000 */
[----:B------:R-:W-:Y:S01]  /*c0a0*/  UPRMT UR6, URZ, 0x654, UR6 ;  /* 0x000006543f067896 */ /* 0x000fe20008000006 */
[----:B------:R0:W-:Y:S01]  /*c0b0*/  UTMACMDFLUSH ;  /* 0x00000000000079b7 */ /* 0x0001e20000000000 */
[----:B------:R-:W-:-:S07]  /*c0c0*/  DEPBAR.LE SB0, 0x0 ;  /* 0x000080000000791a */ /* 0x000fce0000000000 */
[----:B-1----:R-:W-:Y:S03]  /*c0d0*/  SYNCS.ARRIVE.TRANS64.RED.A1T0 RZ, [UR6], RZ ;  /* 0x000000ffffff79a7 */ /* 0x002fe60008100406 */
.L_x_30:
[----:B------:R-:W-:Y:S05]  /*c0e0*/  BSYNC B0 ;  /* 0x0000000000007941 */ /* 0x000fea0003800000 */
.L_x_29:
[----:B------:R-:W1:Y:S01]  /*c0f0*/  LDC R0, c[0x0][0xda4] ;  /* 0x00036900ff007b82 */ /* 0x000e620000000800 */
[----:B------:R-:W-:Y:S01]  /*c100*/  R2UR UR4, R22 ;  /* 0x00000000160472ca */ /* 0x000fe200000e0000 */
[----:B------:R-:W-:Y:S01]  /*c110*/  UIADD3 UR38, UR38, 0x1, URZ ;  /* 0x0000000126267890 */ /* 0x000fe2000fffe03f */
[----:B------:R-:W-:Y:S02]  /*c120*/  R2UR UR6, R17 ;  /* 0x00000000110672ca */ /* 0x000fe400000e0000 */
[----:B------:R-:W-:Y:S01]  /*c130*/  R2UR UR5, R16 ;  /* 0x00000000100572ca */ /* 0x000fe200000e0000 */
[----:B------:R-:W-:-:S04]  /*c140*/  UISETP.NE.AND UP0, UPT, UR38, 0x2, UPT ;  /* 0x000000022600788c */ /* 0x000fc8000bf05270 */
[----:B------:R-:W-:-:S04]  /*c150*/  USEL UR38, UR38, URZ, UP0 ;  /* 0x0000003f26267287 */ /* 0x000fc80008000000 */
[----:B------:R-:W-:-:S06]  /*c160*/  UIADD3 UR4, UR4, 0x1, URZ ;  /* 0x0000000104047890 */ /* 0x000fcc000fffe03f */
[----:B------:R-:W-:Y:S01]  /*c170*/  IMAD.U32 R22, RZ, RZ, UR4 ;  /* 0x00000004ff167e24 */ /* 0x000fe2000f8e00ff */
[----:B------:R-:W-:Y:S01]  /*c180*/  USEL UR4, URZ, 0x1, UP0 ;  /* 0x000000013f047887 */ /* 0x000fe20008000000 */
[----:B-1----:R-:W-:-:S03]  /*c190*/  ISETP.LE.AND P0, PT, R0, UR6, PT ;  /* 0x0000000600007c0c */ /* 0x002fc6000bf03270 */
[----:B------:R-:W-:-:S06]  /*c1a0*/  ULOP3.LUT UR5, UR5, UR4, URZ, 0x3c, !UPT ;  /* 0x0000000405057292 */ /* 0x000fcc000f8e3c3f */
[----:B------:R-:W-:-:S04]  /*c1b0*/  IMAD.U32 R16, RZ, RZ, UR5 ;  /* 0x00000005ff107e24 */ /* 0x000fc8000f8e00ff */
[----:B------:R-:W-:Y:S05]  /*c1c0*/  @!P0 BRA `(.L_x_31) ;  /* 0xffffff4800f88947 */ /* 0x000fea000383ffff */
[----:B------:R-:W-:Y:S05]  /*c1d0*/  EXIT ;  /* 0x000000000000794d */ /* 0x000fea0003800000 */
.L_x_7:
[----:B------:R-:W-:-:S08]  /*c1e0*/  NOP ;  /* 0x0000000000007918 */ /* 0x000fd00000000000 */
[----:B-1----:R-:W1:-:S00]  /*c1f0*/  USETMAXREG.DEALLOC.CTAPOOL 0x18 ;  /* 0x00000018000079c8 */ /* 0x002e4000080e0500 */
[----:B-1----:R-:W-:-:S06]  /*c200*/  LOP3.LUT R0, R0, 0x3, RZ, 0xc0, !PT ;  /* 0x0000000300007812 */ /* 0x002fcc00078ec0ff */
[----:B------:R-:W1:Y:S02]  /*c210*/  SHFL.IDX PT, R0, R0, RZ, 0x1f ;  /* 0x00001fff00007589 */ /* 0x000e6400000e0000 */
[----:B-1----:R-:W-:-:S13]  /*c220*/  ISETP.NE.AND P0, PT, R0, RZ, PT ;  /* 0x000000ff0000720c */ /* 0x002fda0003f05270 */
[----:B------:R-:W-:Y:S05]  /*c230*/  @P0 EXIT ;  /* 0x000000000000094d */ /* 0x000fea0003800000 */
[----:B------:R-:W1:Y:S01]  /*c240*/  S2UR UR4, SR_CTAID.X ;  /* 0x00000000000479c3 */ /* 0x000e620000002500 */
[----:B------:R-:W-:Y:S01]  /*c250*/  MOV R16, RZ ;  /* 0x000000ff00107202 */ /* 0x000fe20000000f00 */
[----:B------:R-:W-:Y:S02]  /*c260*/  IMAD.MOV.U32 R2, RZ, RZ, 0x1 ;  /* 0x00000001ff027424 */ /* 0x000fe400078e00ff */
[----:B------:R-:W-:-:S04]  /*c270*/  IMAD.MOV.U32 R17, RZ, RZ, 0x1 ;  /* 0x00000001ff117424 */ /* 0x000fc800078e00ff */
[----:B------:R-:W1:Y:S02]  /*c280*/  LDC R0, c[0x0][0xda4] ;  /* 0x00036900ff007b82 */ /* 0x000e640000000800 */
[----:B-1----:R-:W-:-:S13]  /*c290*/  ISETP.LE.AND P0, PT, R0, UR4, PT ;  /* 0x0000000400007c0c */ /* 0x002fda000bf03270 */
[----:B------:R-:W-:Y:S05]  /*c2a0*/  @P0 BRA `(.L_x_32) ;  /* 0x0000002c00b40947 */ /* 0x000fea0003800000 */
[----:B------:R-:W-:Y:S01]  /*c2b0*/  MOV R0, UR4 ;  /* 0x0000000400007c02 */ /* 0x000fe20008000f00 */
[----:B------:R-:W-:Y:S01]  /*c2c0*/  IMAD.MOV.U32 R16, RZ, RZ, RZ ;  /* 0x000000ffff107224 */ /* 0x000fe200078e00ff */
[----:B------:R-:W-:Y:S01]  /*c2d0*/  ULDC.64 UR36, c[0x0][0x198] ;  /* 0x0000660000247ab9 */ /* 0x000fe20000000a00 */
[----:B------:R-:W-:Y:S01]  /*c2e0*/  IMAD.MOV.U32 R17, RZ, RZ, 0x1 ;  /* 0x00000001ff117424 */ /* 0x000fe200078e00ff */
[----:B------:R-:W-:Y:S01]  /*c2f0*/  ULDC UR38, c[0x0][0xc] ;  /* 0x0000030000267ab9 */ /* 0x000fe20000000800 */
[----:B------:R1:W-:Y:S04]  /*c300*/  STL [R1+0x10], R0 ;  /* 0x0000100001007387 */ /* 0x0003e80000100800 */
[----:B------:R1:W-:Y:S02]  /*c310*/  STL [R1+0x18], RZ ;  /* 0x000018ff01007387 */ /* 0x0003e40000100800 */
.L_x_76:
[----:B------:R-:W2:Y:S01]  /*c320*/  LDL R4, [R1+0x10] ;  /* 0x0000100001047983 */ /* 0x000ea20000100800 */
[----:B-1----:R-:W1:Y:S01]  /*c330*/  LDC R0, c[0x0][0xda8] ;  /* 0x00036a00ff007b82 */ /* 0x002e620000000800 */
[----:B------:R-:W-:Y:S05]  /*c340*/  YIELD ;  /* 0x0000000000007946 */ /* 0x000fea0003800000 */
[----:B------:R-:W3:Y:S01]  /*c350*/  S2R R5, SR_CgaCtaId ;  /* 0x0000000000057919 */ /* 0x000ee20000008800 */
[----:B------:R-:W-:Y:S02]  /*c360*/  ULDC.64 UR4, c[0x0][0x3f8] ;  /* 0x0000fe0000047ab9 */ /* 0x000fe40000000a00 */
[----:B------:R-:W-:-:S03]  /*c370*/  UISETP.NE.U32.AND UP0, UPT, UR4, URZ, UPT ;  /* 0x0000003f0400728c */ /* 0x000fc6000bf05070 */
[----:B------:R-:W-:Y:S01]  /*c380*/  ULDC UR4, c[0x0][0x404] ;  /* 0x0001010000047ab9 */ /* 0x000fe20000000800 */
[----:B------:R-:W-:-:S04]  /*c390*/  UISETP.NE.AND.EX UP0, UPT, UR5, URZ, UPT, UP0 ;  /* 0x0000003f0500728c */ /* 0x000fc8000bf05300 */
[----:B------:R-:W-:Y:S01]  /*c3a0*/  USEL UR4, UR4, 0x1, UP0 ;  /* 0x0000000104047887 */ /* 0x000fe20008000000 */
[----:B-1----:R-:W-:Y:S02]  /*c3b0*/  ISETP.NE.AND P0, PT, R0, 0x1, PT ;  /* 0x000000010000780c */ /* 0x002fe40003f05270 */
[----:B------:R-:W1:Y:S11]  /*c3c0*/  LDC R0, c[0x0][0xdb4] ;  /* 0x00036d00ff007b82 */ /* 0x000e760000000800 */
[----:B------:R-:W2:Y:S08]  /*c3d0*/  @P0 LDC R2, c[0x0][0xdac] ;  /* 0x00036b00ff020b82 */ /* 0x000eb00000000800 */
[----:B------:R-:W4:Y:S01]  /*c3e0*/  @P0 LDC R3, c[0x0][0xdb0] ;  /* 0x00036c00ff030b82 */ /* 0x000f220000000800 */
[----:B-1----:R-:W-:Y:S01]  /*c3f0*/  ISETP.NE.AND P1, PT, R0, 0x1, PT ;  /* 0x000000010000780c */ /* 0x002fe20003f25270 */
[----:B--2---:R-:W-:Y:S01]  /*c400*/  @P0 IMAD.HI.U32 R2, R4, R2, RZ ;  /* 0x0000000204020227 */ /* 0x004fe200078e00ff */
[----:B------:R-:W-:-:S05]  /*c410*/  MOV R6, R4 ;  /* 0x0000000400067202 */ /* 0x000fca0000000f00 */
[----:B------:R-:W1:Y:S01]  /*c420*/  LDC R4, c[0x0][0x2e0] ;  /* 0x0000b800ff047b82 */ /* 0x000e620000000800 */
[----:B----4-:R-:W-:-:S05]  /*c430*/  @P0 SHF.R.U32.HI R6, RZ, R3, R2 ;  /* 0x00000003ff060219 */ /* 0x010fca0000011602 */
[----:B------:R-:W-:Y:S02]  /*c440*/  IMAD.MOV.U32 R19, RZ, RZ, R6 ;  /* 0x000000ffff137224 */ /* 0x000fe400078e0006 */
[----:B------:R-:W2:Y:S01]  /*c450*/  @P1 LDC.64 R2, c[0x0][0xdb8] ;  /* 0x00036e00ff021b82 */ /* 0x000ea20000000a00 */
[----:B------:R4:W-:Y:S01]  /*c460*/  STL [R1+0x8], R6 ;  /* 0x0000080601007387 */ /* 0x0009e20000100800 */
[----:B-1----:R-:W-:-:S05]  /*c470*/  IMAD R8, R4, UR4, RZ ;  /* 0x0000000404087c24 */ /* 0x002fca000f8e02ff */
[----:B------:R4:W-:Y:S01]  /*c480*/  STL [R1+0x14], R8 ;  /* 0x0000140801007387 */ /* 0x0009e20000100800 */
[----:B--2---:R-:W-:-:S05]  /*c490*/  @P1 IMAD.HI.U32 R2, R6, R2, RZ ;  /* 0x0000000206021227 */ /* 0x004fca00078e00ff */
[----:B------:R-:W-:Y:S01]  /*c4a0*/  @P1 SHF.R.U32.HI R19, RZ, R3, R2 ;  /* 0x00000003ff131219 */ /* 0x000fe20000011602 */
[----:B------:R-:W-:Y:S01]  /*c4b0*/  VIADD R3, R8, 0x6f ;  /* 0x0000006f08037836 */ /* 0x000fe20000000000 */
[----:B------:R-:W-:-:S04]  /*c4c0*/  MOV R2, 0x400 ;  /* 0x0000040000027802 */ /* 0x000fc80000000f00 */
[----:B---3--:R-:W-:Y:S02]  /*c4d0*/  LEA R7, R5, R2, 0x18 ;  /* 0x0000000205077211 */ /* 0x008fe400078ec0ff */
[----:B------:R-:W-:-:S03]  /*c4e0*/  MOV R2, RZ ;  /* 0x000000ff00027202 */ /* 0x000fc60000000f00 */
[----:B------:R-:W-:Y:S01]  /*c4f0*/  VIADD R4, R7, 0x21400 ;  /* 0x0002140007047836 */ /* 0x000fe20000000000 */
[----:B------:R4:W-:Y:S01]  /*c500*/  STL [R1+0x4], R7 ;  /* 0x0000040701007387 */ /* 0x0009e20000100800 */
[----:B------:R-:W-:-:S03]  /*c510*/  IMAD.HI R2, R3, -0x6db6db6d, R2 ;  /* 0x9249249303027827 */ /* 0x000fc600078e0202 */
[----:B------:R-:W-:Y:S01]  /*c520*/  LOP3.LUT P0, RZ, R4, 0x3ff, RZ, 0xc0, !PT ;  /* 0x000003ff04ff7812 */ /* 0x000fe2000780c0ff */
[----:B------:R-:W-:-:S04]  /*c530*/  IMAD.MOV R3, RZ, RZ, -R19 ;  /* 0x000000ffff037224 */ /* 0x000fc800078e0a13 */
[----:B------:R-:W-:Y:S01]  /*c540*/  IMAD R4, R0, R3, R6 ;  /* 0x0000000300047224 */ /* 0x000fe200078e0206 */
[----:B------:R-:W-:-:S04]  /*c550*/  SHF.R.U32.HI R3, RZ, 0x1f, R2 ;  /* 0x0000001fff037819 */ /* 0x000fc80000011602 */
[----:B------:R-:W-:Y:S01]  /*c560*/  LEA.HI.SX32 R0, R2, R3, 0x1a ;  /* 0x0000000302007211 */ /* 0x000fe200078fd2ff */
[----:B------:R4:W-:Y:S04]  /*c570*/  STL [R1], R4 ;  /* 0x0000000401007387 */ /* 0x0009e80000100800 */
[----:B------:R4:W-:Y:S01]  /*c580*/  STL [R1+0xc], R0 ;  /* 0x00000c0001007387 */ /* 0x0009e20000100800 */
[----:B------:R-:W-:Y:S05]  /*c590*/  @!P0 BRA `(.L_x_33) ;  /* 0x0000000000408947 */ /* 0x000fea0003800000 */
[----:B------:R-:W-:Y:S01]  /*c5a0*/  MOV R2, 0x0 ;  /* 0x0000000000027802 */ /* 0x000fe20000000f00 */
[----:B------:R-:W-:Y:S01]  /*c5b0*/  ULDC.64 UR6, c[0x4][0xa8] ;  /* 0x01002a0000067ab9 */ /* 0x000fe20000000a00 */
[----:B------:R-:W-:Y:S01]  /*c5c0*/  ULDC.64 UR8, c[0x4][0xb0] ;  /* 0x01002c0000087ab9 */ /* 0x000fe20000000a00 */
[----:B------:R-:W-:Y:S01]  /*c5d0*/  ULDC.64 UR4, c[0x4][0x8] ;  /* 0x0100020000047ab9 */ /* 0x000fe20000000a00 */
[----:B----4-:R-:W-:Y:S01]  /*c5e0*/  MOV R4, UR6 ;  /* 0x0000000600047c02 */ /* 0x010fe20008000f00 */
[----:B------:R-:W-:Y:S01]  /*c5f0*/  IMAD.U32 R5, RZ, RZ, UR7 ;  /* 0x00000007ff057e24 */ /* 0x000fe2000f8e00ff */
[----:B------:R-:W1:Y:S01]  /*c600*/  LDC.64 R2, c[0x4][R2] ;  /* 0x0100000002027b82 */ /* 0x000e620000000a00 */
[----:B------:R-:W-:Y:S01]  /*c610*/  IMAD.U32 R6, RZ, RZ, UR8 ;  /* 0x00000008ff067e24 */ /* 0x000fe2000f8e00ff */
[----:B------:R-:W-:Y:S01]  /*c620*/  MOV R7, UR9 ;  /* 0x0000000900077c02 */ /* 0x000fe20008000f00 */
[----:B------:R-:W-:Y:S01]  /*c630*/  IMAD.U32 R10, RZ, RZ, UR4 ;  /* 0x00000004ff0a7e24 */ /* 0x000fe2000f8e00ff */
[----:B------:R-:W-:Y:S01]  /*c640*/  MOV R8, 0x70 ;  /* 0x0000007000087802 */ /* 0x000fe20000000f00 */
[----:B------:R-:W-:-:S02]  /*c650*/  IMAD.U32 R11, RZ, RZ, UR5 ;  /* 0x00000005ff0b7e24 */ /* 0x000fc4000f8e00ff */
[----:B------:R-:W-:Y:S02]  /*c660*/  IMAD.MOV.U32 R12, RZ, RZ, 0x1 ;  /* 0x00000001ff0c7424 */ /* 0x000fe400078e00ff */
[----:B------:R-:W-:-:S07]  /*c670*/  IMAD.MOV.U32 R13, RZ, RZ, RZ ;  /* 0x000000ffff0d7224 */ /* 0x000fce00078e00ff */
[----:B------:R-:W-:-:S07]  /*c680*/  LEPC R20, `(.L_x_33) ;  /* 0x000000001014794e */ /* 0x000fce0000000000 */
[----:B-1----:R-:W-:Y:S05]  /*c690*/  CALL.ABS.NOINC R2 ;  /* 0x0000000002007343 */ /* 0x002fea0003c00000 */
.L_x_33:
[----:B------:R-:W4:Y:S02]  /*c6a0*/  LDL R2, [R1+0x4] ;  /* 0x0000040001027983 */ /* 0x000f240000100800 */
[----:B----4-:R-:W-:-:S04]  /*c6b0*/  IADD3 R0, R2, 0x400, RZ ;  /* 0x0000040002007810 */ /* 0x010fc80007ffe0ff */
[----:B------:R-:W-:-:S13]  /*c6c0*/  LOP3.LUT P0, RZ, R0, 0x3ff, RZ, 0xc0, !PT ;  /* 0x000003ff00ff7812 */ /* 0x000fda000780c0ff */
[----:B------:R-:W-:Y:S05]  /*c6d0*/  @!P0 BRA `(.L_x_34) ;  /* 0x0000000000808947 */ /* 0x000fea0003800000 */
[----:B------:R-:W-:Y:S01]  /*c6e0*/  MOV R0, 0x0 ;  /* 0x0000000000007802 */ /* 0x000fe20000000f00 */
[----:B------:R-:W-:Y:S01]  /*c6f0*/  ULDC.64 UR6, c[0x4][0xa8] ;  /* 0x01002a0000067ab9 */ /* 0x000fe20000000a00 */
[----:B------:R-:W-:Y:S01]  /*c700*/  ULDC.64 UR8, c[0x4][0xb0] ;  /* 0x01002c0000087ab9 */ /* 0x000fe20000000a00 */
[----:B------:R-:W-:Y:S01]  /*c710*/  ULDC.64 UR4, c[0x4][0x10] ;  /* 0x0100040000047ab9 */ /* 0x000fe20000000a00 */
[----:B------:R1:W2:Y:S01]  /*c720*/  LDC.64 R2, c[0x4][R0] ;  /* 0x0100000000027b82 */ /* 0x0002a20000000a00 */
[----:B------:R-:W-:Y:S01]  /*c730*/  IMAD.U32 R4, RZ, RZ, UR6 ;  /* 0x00000006ff047e24 */ /* 0x000fe2000f8e00ff */
[----:B------:R-:W-:Y:S01]  /*c740*/  MOV R6, UR8 ;  /* 0x0000000800067c02 */ /* 0x000fe20008000f00 */
[----:B------:R-:W-:Y:S01]  /*c750*/  IMAD.U32 R5, RZ, RZ, UR7 ;  /* 0x00000007ff057e24 */ /* 0x000fe2000f8e00ff */
[----:B------:R-:W-:Y:S01]  /*c760*/  MOV R11, UR5 ;  /* 0x00000005000b7c02 */ /* 0x000fe20008000f00 */
[----:B------:R-:W-:Y:S01]  /*c770*/  IMAD.U32 R7, RZ, RZ, UR9 ;  /* 0x00000009ff077e24 */ /* 0x000fe2000f8e00ff */
[----:B------:R-:W-:Y:S01]  /*c780*/  MOV R13, RZ ;  /* 0x000000ff000d7202 */ /* 0x000fe20000000f00 */
[----:B------:R-:W-:-:S02]  /*c790*/  IMAD.U32 R10, RZ, RZ, UR4 ;  /* 0x00000004ff0a7e24 */ /* 0x000fc4000f8e00ff */
[----:B------:R-:W-:Y:S02]  /*c7a0*/  IMAD.MOV.U32 R8, RZ, RZ, 0x70 ;  /* 0x00000070ff087424 */ /* 0x000fe400078e00ff */
[----:B-1----:R-:W-:-:S07]  /*c7b0*/  IMAD.MOV.U32 R12, RZ, RZ, 0x1 ;  /* 0x00000001ff0c7424 */ /* 0x002fce00078e00ff */
[----:B------:R-:W-:-:S07]  /*c7c0*/  LEPC R20, `(.L_x_35) ;  /* 0x000000001014794e */ /* 0x000fce0000000000 */
[----:B--2---:R-:W-:Y:S05]  /*c7d0*/  CALL.ABS.NOINC R2 ;  /* 0x0000000002007343 */ /* 0x004fea0003c00000 */
.L_x_35:
[----:B------:R-:W-:Y:S01]  /*c7e0*/  MOV R2, 0x0 ;  /* 0x0000000000027802 */ /* 0x000fe20000000f00 */
[----:B------:R-:W-:Y:S01]  /*c7f0*/  ULDC.64 UR6, c[0x4][0xa8] ;  /* 0x01002a0000067ab9 */ /* 0x000fe20000000a00 */
[----:B------:R-:W-:Y:S01]  /*c800*/  ULDC.64 UR8, c[0x4][0xb0] ;  /* 0x01002c0000087ab9 */ /* 0x000fe20000000a00 */
[----:B------:R-:W-:Y:S01]  /*c810*/  ULDC.64 UR4, c[0x4][0x18] ;  /* 0x0100060000047ab9 */ /* 0x000fe20000000a00 */
[----:B------:R-:W-:Y:S01]  /*c820*/  IMAD.U32 R4, RZ, RZ, UR6 ;  /* 0x00000006ff047e24 */ /* 0x000fe2000f8e00ff */
[----:B------:R-:W-:Y:S01]  /*c830*/  MOV R6, UR8 ;  /* 0x0000000800067c02 */ /* 0x000fe20008000f00 */
[----:B------:R-:W1:Y:S01]  /*c840*/  LDC.64 R2, c[0x4][R2] ;  /* 0x0100000002027b82 */ /* 0x000e620000000a00 */
[----:B------:R-:W-:Y:S01]  /*c850*/  IMAD.U32 R5, RZ, RZ, UR7 ;  /* 0x00000007ff057e24 */ /* 0x000fe2000f8e00ff */
[----:B------:R-:W-:Y:S01]  /*c860*/  MOV R11, UR5 ;  /* 0x00000005000b7c02 */ /* 0x000fe20008000f00 */
[----:B------:R-:W-:Y:S01]  /*c870*/  IMAD.U32 R7, RZ, RZ, UR9 ;  /* 0x00000009ff077e24 */ /* 0x000fe2000f8e00ff */
[----:B------:R-:W-:Y:S01]  /*c880*/  MOV R13, RZ ;  /* 0x000000ff000d7202 */ /* 0x000fe20000000f00 */
[----:B------:R-:W-:-:S02]  /*c890*/  IMAD.U32 R10, RZ, RZ, UR4 ;  /* 0x00000004ff0a7e24 */ /* 0x000fc4000f8e00ff */
[----:B------:R-:W-:Y:S02]  /*c8a0*/  IMAD.MOV.U32 R8, RZ, RZ, 0x70 ;  /* 0x00000070ff087424 */ /* 0x000fe400078e00ff */
[----:B------:R-:W-:-:S07]  /*c8b0*/  IMAD.MOV.U32 R12, RZ, RZ, 0x1 ;  /* 0x00000001ff0c7424 */ /* 0x000fce00078e00ff */
[----:B------:R-:W-:-:S07]  /*c8c0*/  LEPC R20, `(.L_x_34) ;  /* 0x000000001014794e */ /* 0x000fce0000000000 */
[----:B-1----:R-:W-:Y:S05]  /*c8d0*/  CALL.ABS.NOINC R2 ;  /* 0x0000000002007343 */ /* 0x002fea0003c00000 */
.L_x_34:
[----:B------:R-:W2:Y:S01]  /*c8e0*/  LDL R2, [R1] ;  /* 0x0000000001027983 */ /* 0x000ea20000100800 */
[----:B------:R-:W1:Y:S01]  /*c8f0*/  LDC R0, c[0x0][0x428] ;  /* 0x00010a00ff007b82 */ /* 0x000e620000000800 */
[----:B------:R-:W-:Y:S02]  /*c900*/  ULDC.64 UR4, c[0x0][0x9f8] ;  /* 0x00027e0000047ab9 */ /* 0x000fe40000000a00 */
[----:B------:R-:W3:Y:S01]  /*c910*/  LDL.LU R6, [R1+0x8] ;  /* 0x0000080001067983 */ /* 0x000ee20000300800 */
[----:B-1----:R-:W-:-:S03]  /*c920*/  ISETP.NE.AND P1, PT, R0, 0x1, PT ;  /* 0x000000010000780c */ /* 0x002fc60003f25270 */
[----:B------:R-:W4:Y:S01]  /*c930*/  LDL R5, [R1+0x10] ;  /* 0x0000100001057983 */ /* 0x000f220000100800 */
[----:B------:R-:W-:Y:S01]  /*c940*/  ISETP.NE.U32.AND P0, PT, RZ, UR4, PT ;  /* 0x00000004ff007c0c */ /* 0x000fe2000bf05070 */
[----:B------:R-:W-:Y:S01]  /*c950*/  ULDC.64 UR6, c[0x0][0x208] ;  /* 0x0000820000067ab9 */ /* 0x000fe20000000a00 */
[----:B------:R-:W-:Y:S01]  /*c960*/  ULDC UR4, c[0x0][0xda8] ;  /* 0x00036a0000047ab9 */ /* 0x000fe20000000800 */
[----:B------:R-:W1:Y:S01]  /*c970*/  S2R R7, SR_TID.X ;  /* 0x0000000000077919 */ /* 0x000e620000002100 */
[----:B------:R-:W-:-:S05]  /*c980*/  ISETP.NE.AND.EX P0, PT, RZ, UR5, PT, P0 ;  /* 0x00000005ff007c0c */ /* 0x000fca000bf05300 */
[----:B------:R-:W2:Y:S08]  /*c990*/  @P1 LDC R0, c[0x0][0x42c] ;  /* 0x00010b00ff001b82 */ /* 0x000eb00000000800 */
[----:B------:R-:W2:Y:S01]  /*c9a0*/  @P1 LDC R3, c[0x0][0x430] ;  /* 0x00010c00ff031b82 */ /* 0x000ea20000000800 */
[----:B-1----:R-:W-:Y:S01]  /*c9b0*/  LOP3.LUT R7, R7, 0x1f, RZ, 0xc0, !PT ;  /* 0x0000001f07077812 */ /* 0x002fe200078ec0ff */
[----:B--2---:R-:W-:-:S04]  /*c9c0*/  @P1 IMAD.HI.U32 R0, R2, R0, RZ ;  /* 0x0000000002001227 */ /* 0x004fc800078e00ff */
[----:B------:R-:W-:Y:S01]  /*c9d0*/  IMAD.MOV.U32 R4, RZ, RZ, R2 ;  /* 0x000000ffff047224 */ /* 0x000fe200078e0002 */
[----:B------:R-:W-:Y:S02]  /*c9e0*/  @P1 SHF.R.U32.HI R4, RZ, R3, R0 ;  /* 0x00000003ff041219 */ /* 0x000fe40000011600 */
[----:B------:R-:W1:Y:S01]  /*c9f0*/  @P0 LDC.64 R2, c[0x0][0x9f8] ;  /* 0x00027e00ff020b82 */ /* 0x000e620000000a00 */
[----:B------:R-:W-:Y:S01]  /*ca00*/  MOV R0, R19 ;  /* 0x0000001300007202 */ /* 0x000fe20000000f00 */
[----:B-1----:R-:W-:-:S05]  /*ca10*/  @P0 IMAD.WIDE R2, R19, 0x4, R2 ;  /* 0x0000000413020825 */ /* 0x002fca00078e0202 */
[----:B------:R1:W5:Y:S01]  /*ca20*/  @P0 LDG.E R0, desc[UR6][R2.64] ;  /* 0x0000000602000981 */ /* 0x000362000c1e1900 */
[----:B------:R-:W-:Y:S01]  /*ca30*/  ISETP.NE.AND P1, PT, R7, RZ, PT ;  /* 0x000000ff0700720c */ /* 0x000fe20003f25270 */
[----:B---3--:R-:W-:-:S03]  /*ca40*/  IMAD.MOV R8, RZ, RZ, -R6 ;  /* 0x000000ffff087224 */ /* 0x008fc600078e0a06 */
[----:B------:R-:W-:Y:S01]  /*ca50*/  PLOP3.LUT P2, PT, P1, PT, PT, 0x8, 0x0 ;  /* 0x000000000000781c */ /* 0x000fe20000f4e170 */
[----:B----4-:R-:W-:-:S05]  /*ca60*/  IMAD R8, R8, UR4, R5 ;  /* 0x0000000408087c24 */ /* 0x010fca000f8e0205 */
[----:B------:R-:W-:-:S03]  /*ca70*/  SHF.L.U32 R8, R8, 0x7, RZ ;  /* 0x0000000708087819 */ /* 0x000fc600000006ff */
[----:B------:R-:W-:-:S05]  /*ca80*/  VOTEU.ALL UP1, P1 ;  /* 0x00000000003f7886 */ /* 0x000fca0000820000 */
[----:B------:R-:W-:-:S04]  /*ca90*/  @!UP1 UIADD3 UR8, UP0, UR36, 0x270, URZ ;  /* 0x0000027024089890 */ /* 0x000fc8000ff1e03f */
[----:B------:R-:W-:-:S03]  /*caa0*/  @!UP1 UIADD3.X UR9, URZ, UR37, URZ, UP0, !UPT ;  /* 0x000000253f099290 */ /* 0x000fc600087fe43f */
[----:B-1----:R-:W-:-:S09]  /*cab0*/  VOTEU.ALL UP0, P1 ;  /* 0x00000000003f7886 */ /* 0x002fd20000800000 */
.L_x_36:
[----:B------:R-:W2:Y:S01]  /*cac0*/  LDL R2, [R1] ;  /* 0x0000000001027983 */ /* 0x000ea20000100800 */
[----:B------:R-:W-:Y:S02]  /*cad0*/  PLOP3.LUT P0, PT, P0, P2, PT, 0xa2, 0x0 ;  /* 0x000000000000781c */ /* 0x000fe40000705472 */
[----:B------:R-:W-:Y:S01]  /*cae0*/  @P2 R2UR P0, UR7, R19 ;  /* 0x00000000130722ca */ /* 0x000fe20000000000 */
[----:B------:R-:W-:-:S07]  /*caf0*/  UMOV UR4, URZ ;  /* 0x0000003f00047c82 */ /* 0x000fce0008000000 */
[----:B------:R-:W-:Y:S02]  /*cb00*/  PLOP3.LUT P0, PT, P0, P2, PT, 0xa2, 0x0 ;  /* 0x000000000000781c */ /* 0x000fe40000705472 */
[----:B--2---:R-:W-:-:S08]  /*cb10*/  @P2 R2UR.OR P0, UR6, R2 ;  /* 0x00000000020622ca */ /* 0x004fd00000100000 */
[----:B------:R-:W-:Y:S02]  /*cb20*/  PLOP3.LUT P0, PT, P0, P2, PT, 0xa2, 0x0 ;  /* 0x000000000000781c */ /* 0x000fe40000705472 */
[----:B------:R-:W-:-:S08]  /*cb30*/  @P2 R2UR.OR P0, UR5, R8 ;  /* 0x00000000080522ca */ /* 0x000fd00000100000 */
[----:B------:R-:W-:-:S05]  /*cb40*/  @P2 PLOP3.LUT P2, PT, P0, PT, PT, 0x80, 0x0 ;  /* 0x000000000000281c */ /* 0x000fca000074f070 */
[----:B------:R1:W-:Y:S08]  /*cb50*/  @!UP0 UTMAPF.L2.4D [UR4], [UR8] ;  /* 0x00000004080085b8 */ /* 0x0003f00008018000 */
[----:B-1----:R-:W-:Y:S05]  /*cb60*/  @P2 BRA.U.ANY `(.L_x_36) ;  /* 0xfffffffd00d42947 */ /* 0x002fea000393ffff */
[----:B------:R-:W-:Y:S01]  /*cb70*/  PLOP3.LUT P2, PT, P1, PT, PT, 0x8, 0x0 ;  /* 0x000000000000781c */ /* 0x000fe20000f4e170 */
[----:B------:R-:W-:Y:S01]  /*cb80*/  VOTEU.ALL UP0, P1 ;  /* 0x00000000003f7886 */ /* 0x000fe20000800000 */
[----:B------:R-:W-:-:S11]  /*cb90*/  UMOV UR4, 0x40 ;  /* 0x0000004000047882 */ /* 0x000fd60000000000 */
.L_x_37:
[----:B------:R-:W2:Y:S01]  /*cba0*/  LDL R2, [R1] ;  /* 0x0000000001027983 */ /* 0x000ea20000100800 */
[----:B------:R-:W-:Y:S02]  /*cbb0*/  PLOP3.LUT P0, PT, P0, P2, PT, 0xa2, 0x0 ;  /* 0x000000000000781c */ /* 0x000fe40000705472 */
[----:B------:R-:W-:-:S08]  /*cbc0*/  @P2 R2UR P0, UR7, R19 ;  /* 0x00000000130722ca */ /* 0x000fd00000000000 */
        /* <DEDUP_REMOVED lines=10> */
.L_x_38:
        /* <DEDUP_REMOVED lines=10> */
[----:B------:R-:W1:Y:S01]  /*cd10*/  LDC.64 R2, c[0x0][0x3f8] ;  /* 0x0000fe00ff027b82 */ /* 0x000e620000000a00 */
[----:B------:R-:W-:Y:S01]  /*cd20*/  UMOV UR4, 0xffffffff ;  /* 0xffffffff00047882 */ /* 0x000fe20000000000 */
[----:B-1----:R-:W-:-:S04]  /*cd30*/  ISETP.NE.U32.AND P0, PT, R2, RZ, PT ;  /* 0x000000ff0200720c */ /* 0x002fc80003f05070 */
[----:B------:R-:W-:-:S04]  /*cd40*/  ISETP.NE.AND.EX P0, PT, R3, RZ, PT, P0 ;  /* 0x000000ff0300720c */ /* 0x000fc80003f05300 */
[----:B-----5:R-:W-:Y:S01]  /*cd50*/  SEL R5, R0, RZ, !P0 ;  /* 0x000000ff00057207 */ /* 0x020fe20004000000 */
[----:B------:R-:W-:Y:S08]  /*cd60*/  BRA.DIV UR4, `(.L_x_39) ;  /* 0x0000002a04587947 */ /* 0x000ff0000b800000 */
.L_x_92:
[----:B------:R-:W2:Y:S01]  /*cd70*/  LDL R6, [R1+0xc] ;  /* 0x00000c0001067983 */ /* 0x000ea20000100800 */
[----:B------:R-:W-:Y:S01]  /*cd80*/  UMOV UR4, 0xffffffff ;  /* 0xffffffff00047882 */ /* 0x000fe20000000000 */
[----:B------:R-:W-:Y:S01]  /*cd90*/  SHF.R.S32.HI R11, RZ, 0x1f, R0 ;  /* 0x0000001fff0b7819 */ /* 0x000fe20000011400 */
[----:B--2---:R-:W-:Y:S01]  /*cda0*/  VIADD R10, R6, 0xffffffff ;  /* 0xffffffff060a7836 */ /* 0x004fe20000000000 */
[----:B------:R-:W-:Y:S06]  /*cdb0*/  BRA.DIV UR4, `(.L_x_40) ;  /* 0x0000002a04787947 */ /* 0x000fec000b800000 */
[----:B------:R-:W-:-:S13]  /*cdc0*/  ELECT P6, URZ, PT ;  /* 0x00000000003f782f */ /* 0x000fda00038c0000 */
.L_x_95:
[----:B------:R-:W-:Y:S05]  /*cdd0*/  @!P6 BRA `(.L_x_41) ;  /* 0x000000040018e947 */ /* 0x000fea0003800000 */
[----:B------:R-:W-:Y:S01]  /*cde0*/  MOV R18, R10 ;  /* 0x0000000a00127202 */ /* 0x000fe20000000f00 */
[----:B------:R-:W-:Y:S01]  /*cdf0*/  IMAD.MOV.U32 R5, RZ, RZ, R0 ;  /* 0x000000ffff057224 */ /* 0x000fe200078e0000 */
[----:B------:R-:W-:Y:S06]  /*ce00*/  @!P0 BRA `(.L_x_42) ;  /* 0x00000000004c8947 */ /* 0x000fec0003800000 */
[----:B------:R-:W1:Y:S01]  /*ce10*/  LDC R9, c[0x0][0x41c] ;  /* 0x00010700ff097b82 */ /* 0x000e620000000800 */
[----:B------:R-:W-:Y:S01]  /*ce20*/  MOV R5, R10 ;  /* 0x0000000a00057202 */ /* 0x000fe20000000f00 */
[----:B------:R-:W-:Y:S01]  /*ce30*/  ULDC.64 UR4, c[0x0][0x408] ;  /* 0x0001020000047ab9 */ /* 0x000fe20000000a00 */
[----:B------:R-:W-:Y:S01]  /*ce40*/  ULDC.64 UR6, c[0x0][0x208] ;  /* 0x0000820000067ab9 */ /* 0x000fe20000000a00 */
[----:B-1----:R-:W-:-:S13]  /*ce50*/  ISETP.NE.AND P1, PT, R9, 0x1, PT ;  /* 0x000000010900780c */ /* 0x002fda0003f25270 */
[----:B------:R-:W1:Y:S02]  /*ce60*/  @P1 LDC.64 R6, c[0x0][0x420] ;  /* 0x00010800ff061b82 */ /* 0x000e640000000a00 */
[----:B-1----:R-:W-:-:S05]  /*ce70*/  @P1 IMAD.HI.U32 R6, R10, R6, RZ ;  /* 0x000000060a061227 */ /* 0x002fca00078e00ff */
[----:B------:R-:W-:Y:S01]  /*ce80*/  @P1 SHF.R.U32.HI R5, RZ, R7, R6 ;  /* 0x00000007ff051219 */ /* 0x000fe20000011606 */
[----:B------:R-:W-:-:S03]  /*ce90*/  IMAD R6, R11, UR4, RZ ;  /* 0x000000040b067c24 */ /* 0x000fc6000f8e02ff */
[--C-:B------:R-:W-:Y:S01]  /*cea0*/  SHF.R.S32.HI R7, RZ, 0x1f, R5.reuse ;  /* 0x0000001fff077819 */ /* 0x100fe20000011405 */
[----:B------:R-:W-:-:S04]  /*ceb0*/  IMAD.MOV R18, RZ, RZ, -R5 ;  /* 0x000000ffff127224 */ /* 0x000fc800078e0a05 */
[----:B------:R-:W-:Y:S02]  /*cec0*/  IMAD R18, R9, R18, R10 ;  /* 0x0000001209127224 */ /* 0x000fe400078e020a */
[----:B------:R-:W-:Y:S01]  /*ced0*/  IMAD R9, R0, UR5, R6 ;  /* 0x0000000500097c24 */ /* 0x000fe2000f8e0206 */
[----:B------:R-:W-:-:S05]  /*cee0*/  MOV R6, R5 ;  /* 0x0000000500067202 */ /* 0x000fca0000000f00 */
[----:B------:R-:W-:-:S04]  /*cef0*/  IMAD.WIDE.U32 R6, R0, UR4, R6 ;  /* 0x0000000400067c25 */ /* 0x000fc8000f8e0006 */
[----:B------:R-:W-:Y:S01]  /*cf00*/  IMAD.IADD R5, R7, 0x1, R9 ;  /* 0x0000000107057824 */ /* 0x000fe200078e0209 */
[----:B------:R-:W-:-:S04]  /*cf10*/  LEA R12, P1, R6, R2, 0x2 ;  /* 0x00000002060c7211 */ /* 0x000fc800078210ff */
[----:B------:R-:W-:-:S05]  /*cf20*/  LEA.HI.X R13, R6, R3, R5, 0x2, P1 ;  /* 0x00000003060d7211 */ /* 0x000fca00008f1405 */
[----:B------:R1:W5:Y:S04]  /*cf30*/  LDG.E R5, desc[UR6][R12.64] ;  /* 0x000000060c057981 */ /* 0x000368000c1e1900 */
.L_x_42:
[----:B------:R-:W2:Y:S01]  /*cf40*/  S2R R7, SR_CgaCtaId ;  /* 0x0000000000077919 */ /* 0x000ea20000008800 */
[----:B------:R-:W-:-:S04]  /*cf50*/  MOV R6, 0x400 ;  /* 0x0000040000067802 */ /* 0x000fc80000000f00 */
[----:B--2---:R-:W-:Y:S02]  /*cf60*/  LEA R6, R7, R6, 0x18 ;  /* 0x0000000607067211 */ /* 0x004fe400078ec0ff */
[----:B------:R-:W-:Y:S02]  /*cf70*/  SHF.L.U32 R7, R17, 0x1f, RZ ;  /* 0x0000001f11077819 */ /* 0x000fe400000006ff */
[----:B------:R-:W-:-:S04]  /*cf80*/  LEA R6, R16, R6, 0x3 ;  /* 0x0000000610067211 */ /* 0x000fc800078e18ff */
[----:B------:R-:W2:Y:S02]  /*cf90*/  SYNCS.PHASECHK.TRANS64.TRYWAIT P1, [R6+URZ+0x36840], R7 ;  /* 0x03684007060075a7 */ /* 0x000ea4000802017f */
[----:B--2---:R-:W-:Y:S05]  /*cfa0*/  @!P1 BRA `(.L_x_43) ;  /* 0x00000028001c9947 */ /* 0x004fea0003800000 */
.L_x_96:
[----:B------:R-:W3:Y:S02]  /*cfb0*/  S2R R9, SR_TID.X ;  /* 0x0000000000097919 */ /* 0x000ee40000002100 */
[----:B---3--:R-:W-:-:S04]  /*cfc0*/  LOP3.LUT R9, R9, 0x7f, RZ, 0xc0, !PT ;  /* 0x0000007f09097812 */ /* 0x008fc800078ec0ff */
[----:B------:R-:W-:-:S13]  /*cfd0*/  ISETP.NE.AND P1, PT, R9, RZ, PT ;  /* 0x000000ff0900720c */ /* 0x000fda0003f25270 */
[----:B------:R-:W-:Y:S05]  /*cfe0*/  @P1 BRA `(.L_x_44) ;  /* 0x00000000001c1947 */ /* 0x000fea0003800000 */
[----:B------:R-:W3:Y:S01]  /*cff0*/  S2R R9, SR_TID.X ;  /* 0x0000000000097919 */ /* 0x000ee20000002100 */
[----:B--2---:R-:W-:-:S04]  /*d000*/  IMAD.MOV.U32 R7, RZ, RZ, 0xa800 ;  /* 0x0000a800ff077424 */ /* 0x004fc800078e00ff */
[----:B------:R4:W-:Y:S01]  /*d010*/  SYNCS.ARRIVE.TRANS64 RZ, [R6+URZ+0x36830], R7 ;  /* 0x0368300706ff79a7 */ /* 0x0009e2000800003f */
[----:B---3--:R-:W-:-:S04]  /*d020*/  LOP3.LUT R9, R9, 0x1f, RZ, 0xc0, !PT ;  /* 0x0000001f09097812 */ /* 0x008fc800078ec0ff */
[----:B------:R-:W-:-:S13]  /*d030*/  ISETP.NE.AND P1, PT, R9, RZ, PT ;  /* 0x000000ff0900720c */ /* 0x000fda0003f25270 */
[----:B----4-:R-:W-:Y:S05]  /*d040*/  @!P1 BRA `(.L_x_44) ;  /* 0x0000000000049947 */ /* 0x010fea0003800000 */
[----:B------:R-:W-:Y:S01]  /*d050*/  BPT.TRAP 0x1 ;  /* 0x000000040000795c */ /* 0x000fe20000300000 */
.L_x_44:
[----:B------:R-:W3:Y:S01]  /*d060*/  S2R R9, SR_CgaCtaId ;  /* 0x0000000000097919 */ /* 0x000ee20000008800 */
[----:B--2---:R-:W-:Y:S01]  /*d070*/  MOV R7, 0x400 ;  /* 0x0000040000077802 */ /* 0x004fe20000000f00 */
[----:B------:R-:W-:Y:S01]  /*d080*/  UIADD3 UR4, UP0, UR36, 0x370, URZ ;  /* 0x0000037024047890 */ /* 0x000fe2000ff1e03f */
[----:B------:R-:W-:Y:S01]  /*d090*/  R2UR UR9, R6 ;  /* 0x00000000060972ca */ /* 0x000fe200000e0000 */
[----:B------:R-:W-:Y:S01]  /*d0a0*/  UMOV UR10, URZ ;  /* 0x0000003f000a7c82 */ /* 0x000fe20008000000 */
[----:B------:R-:W-:Y:S01]  /*d0b0*/  R2UR UR11, R18 ;  /* 0x00000000120b72ca */ /* 0x000fe200000e0000 */
[----:B------:R-:W-:Y:S01]  /*d0c0*/  UIADD3.X UR5, URZ, UR37, URZ, UP0, !UPT ;  /* 0x000000253f057290 */ /* 0x000fe200087fe43f */
[----:B------:R-:W-:Y:S01]  /*d0d0*/  R2UR UR12, R4 ;  /* 0x00000000040c72ca */ /* 0x000fe200000e0000 */
[----:B------:R-:W-:Y:S01]  /*d0e0*/  UMOV UR6, 0x0 ;  /* 0x0000000000067882 */ /* 0x000fe20000000000 */
[----:B-----5:R-:W-:Y:S01]  /*d0f0*/  R2UR UR13, R5 ;  /* 0x00000000050d72ca */ /* 0x020fe200000e0000 */
[----:B------:R-:W-:Y:S01]  /*d100*/  UMOV UR7, 0x14f00000 ;  /* 0x14f0000000077882 */ /* 0x000fe20000000000 */
[----:B------:R-:W-:-:S05]  /*d110*/  UMOV UR16, 0x40 ;  /* 0x0000004000107882 */ /* 0x000fca0000000000 */
[----:B------:R-:W-:Y:S02]  /*d120*/  UIADD3 UR9, UR9, 0x36830, URZ ;  /* 0x0003683009097890 */ /* 0x000fe4000fffe03f */
[----:B------:R-:W-:Y:S01]  /*d130*/  UIMAD UR11, UR11, 0x70, URZ ;  /* 0x000000700b0b78a4 */ /* 0x000fe2000f8e023f */
[----:B---3--:R-:W-:-:S05]  /*d140*/  LEA R7, R9, R7, 0x18 ;  /* 0x0000000709077211 */ /* 0x008fca00078ec0ff */
[----:B------:R-:W-:-:S05]  /*d150*/  IMAD R6, R16, 0xa800, R7 ;  /* 0x0000a80010067824 */ /* 0x000fca00078e0207 */
[----:B------:R-:W-:-:S13]  /*d160*/  R2UR UR8, R6 ;  /* 0x00000000060872ca */ /* 0x000fda00000e0000 */
[----:B------:R-:W-:Y:S02]  /*d170*/  UIADD3 UR14, UR8, 0x21400, URZ ;  /* 0x00021400080e7890 */ /* 0x000fe4000fffe03f */
[----:B------:R-:W-:Y:S02]  /*d180*/  UIADD3 UR15, UR8, 0x24c00, URZ ;  /* 0x00024c00080f7890 */ /* 0x000fe4000fffe03f */
[----:B------:R-:W-:-:S03]  /*d190*/  UIADD3 UR17, UR8, 0x28400, URZ ;  /* 0x0002840008117890 */ /* 0x000fc6000fffe03f */
[----:B------:R-:W-:Y:S01]  /*d1a0*/  UMOV UR8, UR14 ;  /* 0x0000000e00087c82 */ /* 0x000fe20008000000 */
[----:B------:R-:W-:Y:S01]  /*d1b0*/  UMOV UR14, 0x80 ;  /* 0x00000080000e7882 */ /* 0x000fe20000000000 */
[----:B------:R2:W-:Y:S02]  /*d1c0*/  UTMALDG.4D [UR8], [UR4], desc[UR6] ;  /* 0x00000608040075b4 */ /* 0x0005e40008019000 */
[----:B--2---:R-:W-:Y:S01]  /*d1d0*/  UMOV UR8, UR15 ;  /* 0x0000000f00087c82 */ /* 0x004fe20008000000 */
[----:B------:R-:W-:Y:S02]  /*d1e0*/  UMOV UR10, UR16 ;  /* 0x00000010000a7c82 */ /* 0x000fe40008000000 */
[----:B------:R2:W-:Y:S02]  /*d1f0*/  UTMALDG.4D [UR8], [UR4], desc[UR6] ;  /* 0x00000608040075b4 */ /* 0x0005e40008019000 */
[----:B--2---:R-:W-:Y:S01]  /*d200*/  UMOV UR8, UR17 ;  /* 0x0000001100087c82 */ /* 0x004fe20008000000 */
[----:B------:R-:W-:-:S02]  /*d210*/  UMOV UR10, UR14 ;  /* 0x0000000e000a7c82 */ /* 0x000fc40008000000 */
[----:B------:R2:W-:Y:S02]  /*d220*/  UTMALDG.4D [UR8], [UR4], desc[UR6] ;  /* 0x00000608040075b4 */ /* 0x0005e40008019000 */
[----:B--2---:R-:W-:Y:S01]  /*d230*/  NOP ;  /* 0x0000000000007918 */ /* 0x004fe20000000000 */
.L_x_41:
[----:B------:R-:W2:Y:S04]  /*d240*/  LDL.LU R14, [R1] ;  /* 0x00000000010e7983 */ /* 0x000ea80000300800 */
[----:B-1----:R-:W3:Y:S01]  /*d250*/  LDL R13, [R1+0x18] ;  /* 0x00001800010d7983 */ /* 0x002ee20000100800 */
[----:B------:R-:W-:-:S03]  /*d260*/  MOV R9, 0x400 ;  /* 0x0000040000097802 */ /* 0x000fc60000000f00 */
[----:B------:R-:W4:Y:S01]  /*d270*/  LDL.LU R7, [R1+0x14] ;  /* 0x0000140001077983 */ /* 0x000f220000300800 */
[----:B------:R-:W1:Y:S01]  /*d280*/  S2R R12, SR_CgaCtaId ;  /* 0x00000000000c7919 */ /* 0x000e620000008800 */
[----:B------:R-:W-:Y:S05]  /*d290*/  WARPSYNC.ALL ;  /* 0x0000000000007948 */ /* 0x000fea0003800000 */
[----:B------:R-:W-:-:S13]  /*d2a0*/  ELECT P1, URZ, PT ;  /* 0x00000000003f782f */ /* 0x000fda0003820000 */
[----:B------:R-:W-:Y:S01]  /*d2b0*/  @P1 R2UR UR13, R19 ;  /* 0x00000000130d12ca */ /* 0x000fe200000e0000 */
[----:B------:R-:W-:Y:S01]  /*d2c0*/  UIADD3 UR4, UP0, UR36, 0x270, URZ ;  /* 0x0000027024047890 */ /* 0x000fe2000ff1e03f */
[----:B------:R-:W-:-:S03]  /*d2d0*/  @P1 R2UR UR11, R8 ;  /* 0x00000000080b12ca */ /* 0x000fc600000e0000 */
[----:B------:R-:W-:Y:S01]  /*d2e0*/  UIADD3.X UR5, URZ, UR37, URZ, UP0, !UPT ;  /* 0x000000253f057290 */ /* 0x000fe200087fe43f */
[----:B-1----:R-:W-:-:S04]  /*d2f0*/  LEA R9, R12, R9, 0x18 ;  /* 0x000000090c097211 */ /* 0x002fc800078ec0ff */
[----:B------:R-:W-:Y:S02]  /*d300*/  R2UR UR24, R9 ;  /* 0x00000000091872ca */ /* 0x000fe400000e0000 */
[----:B------:R-:W-:Y:S01]  /*d310*/  @P1 MOV R6, 0xc000 ;  /* 0x0000c00000061802 */ /* 0x000fe20000000f00 */
[----:B------:R-:W-:Y:S01]  /*d320*/  BAR.SYNC.DEFER_BLOCKING 0x8, 0x120 ;  /* 0x0204800000007b1d */ /* 0x000fe20000010000 */
[----:B------:R-:W-:-:S09]  /*d330*/  @P1 R2UR UR21, R19 ;  /* 0x00000000131512ca */ /* 0x000fd200000e0000 */
[----:B------:R-:W-:Y:S02]  /*d340*/  UIADD3 UR8, UR24, 0x15400, URZ ;  /* 0x0001540018087890 */ /* 0x000fe4000fffe03f */
[----:B------:R-:W-:Y:S01]  /*d350*/  UIADD3 UR9, UR24, 0x36800, URZ ;  /* 0x0003680018097890 */ /* 0x000fe2000fffe03f */
[----:B------:R-:W-:Y:S01]  /*d360*/  UMOV UR6, 0x0 ;  /* 0x0000000000067882 */ /* 0x000fe20000000000 */
[----:B------:R-:W-:Y:S01]  /*d370*/  UMOV UR7, 0x12f00000 ;  /* 0x12f0000000077882 */ /* 0x000fe20000000000 */
[----:B------:R-:W-:Y:S01]  /*d380*/  UMOV UR10, URZ ;  /* 0x0000003f000a7c82 */ /* 0x000fe20008000000 */
[----:B------:R-:W-:Y:S01]  /*d390*/  @P1 R2UR UR19, R8 ;  /* 0x00000000081312ca */ /* 0x000fe200000e0000 */
[----:B------:R-:W-:Y:S01]  /*d3a0*/  UIADD3 UR16, UR24, 0x19400, URZ ;  /* 0x0001940018107890 */ /* 0x000fe2000fffe03f */
[----:B------:R3:W-:Y:S01]  /*d3b0*/  @P1 SYNCS.ARRIVE.TRANS64 RZ, [R9+URZ+0x36800], R6 ;  /* 0x0368000609ff19a7 */ /* 0x0007e2000800003f */
[----:B------:R-:W-:Y:S01]  /*d3c0*/  UMOV UR14, 0x0 ;  /* 0x00000000000e7882 */ /* 0x000fe20000000000 */
[----:B------:R-:W-:Y:S01]  /*d3d0*/  UMOV UR15, 0x12f00000 ;  /* 0x12f00000000f7882 */ /* 0x000fe20000000000 */
[----:B------:R-:W-:Y:S01]  /*d3e0*/  UMOV UR18, 0x40 ;  /* 0x0000004000127882 */ /* 0x000fe20000000000 */
[----:B------:R-:W-:Y:S01]  /*d3f0*/  UMOV UR17, UR9 ;  /* 0x0000000900117c82 */ /* 0x000fe20008000000 */
[----:B------:R-:W-:Y:S01]  /*d400*/  UMOV UR22, 0x0 ;  /* 0x0000000000167882 */ /* 0x000fe20000000000 */
[----:B------:R-:W-:Y:S01]  /*d410*/  UMOV UR23, 0x12f00000 ;  /* 0x12f0000000177882 */ /* 0x000fe20000000000 */
[----:B------:R-:W-:Y:S01]  /*d420*/  BSSY B0, `(.L_x_45) ;  /* 0x0000010000007945 */ /* 0x000fe20003800000 */
[----:B--2---:R-:W-:-:S02]  /*d430*/  @P1 R2UR UR12, R14 ;  /* 0x000000000e0c12ca */ /* 0x004fc400000e0000 */
[----:B------:R-:W-:Y:S02]  /*d440*/  @P1 R2UR UR20, R14 ;  /* 0x000000000e1412ca */ /* 0x000fe400000e0000 */
[----:B---3--:R-:W-:-:S09]  /*d450*/  LOP3.LUT R6, R13, 0x1, RZ, 0xc, !PT ;  /* 0x000000010d067812 */ /* 0x008fd200078e0cff */
[----:B------:R1:W-:Y:S01]  /*d460*/  UTMALDG.4D [UR8], [UR4], desc[UR6] ;  /* 0x00000608040075b4 */ /* 0x0003e20008019000 */
[----:B------:R-:W-:Y:S01]  /*d470*/  SHF.L.U32 R6, R6, 0x1f, RZ ;  /* 0x0000001f06067819 */ /* 0x000fe200000006ff */
[----:B------:R2:W-:Y:S01]  /*d480*/  UTMALDG.4D [UR16], [UR4], desc[UR14] ;  /* 0x00000e10040075b4 */ /* 0x0005e20008019000 */
[----:B-1----:R-:W-:Y:S02]  /*d490*/  @P1 R2UR UR13, R19 ;  /* 0x00000000130d12ca */ /* 0x002fe400000e0000 */
[----:B------:R-:W-:Y:S02]  /*d4a0*/  @P1 R2UR UR12, R14 ;  /* 0x000000000e0c12ca */ /* 0x000fe400000e0000 */
[----:B------:R-:W-:Y:S01]  /*d4b0*/  @P1 R2UR UR11, R8 ;  /* 0x00000000080b12ca */ /* 0x000fe200000e0000 */
[----:B------:R-:W-:Y:S01]  /*d4c0*/  UIADD3 UR8, UR24, 0x1d400, URZ ;  /* 0x0001d40018087890 */ /* 0x000fe2000fffe03f */
[----:B------:R-:W-:-:S11]  /*d4d0*/  UMOV UR10, 0x80 ;  /* 0x00000080000a7882 */ /* 0x000fd60000000000 */
[----:B------:R2:W-:Y:S01]  /*d4e0*/  UTMALDG.4D [UR8], [UR4], desc[UR22] ;  /* 0x00001608040075b4 */ /* 0x0005e20008019000 */
[----:B------:R-:W1:Y:S01]  /*d4f0*/  SYNCS.PHASECHK.TRANS64.TRYWAIT P1, [R9+URZ+0x36820], R6 ;  /* 0x03682006090075a7 */ /* 0x000e62000802017f */
[----:B----4-:R-:W-:Y:S01]  /*d500*/  ISETP.GE.AND P2, PT, R7, 0x71, PT ;  /* 0x000000710700780c */ /* 0x010fe20003f46270 */
[----:B-12---:R-:W-:-:S12]  /*d510*/  @!P1 BRA `(.L_x_46) ;  /* 0x0000002000d49947 */ /* 0x006fd80003800000 */
.L_x_97:
[----:B------:R-:W-:Y:S05]  /*d520*/  BSYNC B0 ;  /* 0x0000000000007941 */ /* 0x000fea0003800000 */
.L_x_45:
[----:B------:R-:W-:Y:S05]  /*d530*/  @!P2 BRA `(.L_x_47) ;  /* 0x000000180008a947 */ /* 0x000fea0003800000 */
[----:B------:R-:W2:Y:S01]  /*d540*/  LDL R8, [R1+0xc] ;  /* 0x00000c0001087983 */ /* 0x000ea20000100800 */
[----:B-1----:R-:W-:Y:S01]  /*d550*/  MOV R7, 0x1 ;  /* 0x0000000100077802 */ /* 0x002fe20000000f00 */
[----:B--2---:R-:W-:-:S05]  /*d560*/  IMAD.MOV R12, RZ, RZ, -R8 ;  /* 0x000000ffff0c7224 */ /* 0x004fca00078e0a08 */
[----:B------:R-:W-:-:S05]  /*d570*/  VIADDMNMX R12, R12, R7, 0xffffffff, !PT ;  /* 0xffffffff0c0c7446 */ /* 0x000fca0007800107 */
[----:B------:R-:W-:-:S05]  /*d580*/  IMAD.IADD R6, R8, 0x1, R12 ;  /* 0x0000000108067824 */ /* 0x000fca00078e020c */
[----:B------:R-:W-:-:S04]  /*d590*/  LOP3.LUT R6, R6, 0x1, RZ, 0xc0, !PT ;  /* 0x0000000106067812 */ /* 0x000fc800078ec0ff */
[----:B------:R-:W-:Y:S02]  /*d5a0*/  ISETP.NE.U32.AND P1, PT, R6, 0x1, PT ;  /* 0x000000010600780c */ /* 0x000fe40003f25070 */
[----:B------:R-:W-:-:S11]  /*d5b0*/  IADD3 R6, R8, -0x2, RZ ;  /* 0xfffffffe08067810 */ /* 0x000fd60007ffe0ff */
[----:B------:R-:W-:Y:S05]  /*d5c0*/  @P1 BRA `(.L_x_48) ;  /* 0x0000000400fc1947 */ /* 0x000fea0003800000 */
[----:B------:R-:W-:Y:S01]  /*d5d0*/  VIADD R7, R16, 0x1 ;  /* 0x0000000110077836 */ /* 0x000fe20000000000 */
[----:B------:R-:W-:Y:S04]  /*d5e0*/  BSSY B0, `(.L_x_49) ;  /* 0x0000079000007945 */ /* 0x000fe80003800000 */
[----:B------:R-:W-:-:S04]  /*d5f0*/  ISETP.NE.AND P1, PT, R7, 0x2, PT ;  /* 0x000000020700780c */ /* 0x000fc80003f25270 */
[----:B------:R-:W-:Y:S02]  /*d600*/  SEL R13, RZ, 0x1, P1 ;  /* 0x00000001ff0d7807 */ /* 0x000fe40000800000 */
[----:B------:R-:W-:Y:S02]  /*d610*/  SEL R7, R7, RZ, P1 ;  /* 0x000000ff07077207 */ /* 0x000fe40000800000 */
[----:B------:R-:W-:Y:S01]  /*d620*/  LOP3.LUT R13, R17, R13, RZ, 0x3c, !PT ;  /* 0x0000000d110d7212 */ /* 0x000fe200078e3cff */
[----:B------:R-:W-:Y:S06]  /*d630*/  @!P6 BRA `(.L_x_50) ;  /* 0x0000000400cce947 */ /* 0x000fec0003800000 */
[----:B------:R-:W-:Y:S01]  /*d640*/  MOV R8, R5 ;  /* 0x0000000500087202 */ /* 0x000fe20000000f00 */
[----:B------:R-:W-:Y:S06]  /*d650*/  @!P0 BRA `(.L_x_51) ;  /* 0x0000000000488947 */ /* 0x000fec0003800000 */
[----:B------:R-:W1:Y:S01]  /*d660*/  LDC R15, c[0x0][0x41c] ;  /* 0x00010700ff0f7b82 */ /* 0x000e620000000800 */
[----:B------:R-:W-:Y:S01]  /*d670*/  ULDC.64 UR4, c[0x0][0x408] ;  /* 0x0001020000047ab9 */ /* 0x000fe20000000a00 */
[----:B------:R-:W-:Y:S01]  /*d680*/  ULDC.64 UR6, c[0x0][0x208] ;  /* 0x0000820000067ab9 */ /* 0x000fe20000000a00 */
[----:B-1----:R-:W-:-:S13]  /*d690*/  ISETP.NE.AND P1, PT, R15, 0x1, PT ;  /* 0x000000010f00780c */ /* 0x002fda0003f25270 */
[----:B------:R-:W1:Y:S02]  /*d6a0*/  @P1 LDC.64 R8, c[0x0][0x420] ;  /* 0x00010800ff081b82 */ /* 0x000e640000000a00 */
[----:B-1----:R-:W-:-:S04]  /*d6b0*/  @P1 IMAD.HI.U32 R14, R6, R8, RZ ;  /* 0x00000008060e1227 */ /* 0x002fc800078e00ff */
[----:B------:R-:W-:Y:S01]  /*d6c0*/  IMAD.MOV.U32 R8, RZ, RZ, R6 ;  /* 0x000000ffff087224 */ /* 0x000fe200078e0006 */
[----:B------:R-:W-:Y:S01]  /*d6d0*/  @P1 SHF.R.U32.HI R8, RZ, R9, R14 ;  /* 0x00000009ff081219 */ /* 0x000fe2000001160e */
[----:B------:R-:W-:-:S03]  /*d6e0*/  IMAD R14, R11, UR4, RZ ;  /* 0x000000040b0e7c24 */ /* 0x000fc6000f8e02ff */
[----:B------:R-:W-:Y:S01]  /*d6f0*/  IADD3 R9, -R8, RZ, RZ ;  /* 0x000000ff08097210 */ /* 0x000fe20007ffe1ff */
[----:B------:R-:W-:-:S04]  /*d700*/  IMAD R14, R0, UR5, R14 ;  /* 0x00000005000e7c24 */ /* 0x000fc8000f8e020e */
[----:B------:R-:W-:Y:S01]  /*d710*/  IMAD R6, R15, R9, R6 ;  /* 0x000000090f067224 */ /* 0x000fe200078e0206 */
[----:B------:R-:W-:-:S03]  /*d720*/  SHF.R.S32.HI R9, RZ, 0x1f, R8 ;  /* 0x0000001fff097819 */ /* 0x000fc60000011408 */
[----:B------:R-:W-:-:S04]  /*d730*/  IMAD.WIDE.U32 R8, R0, UR4, R8 ;  /* 0x0000000400087c25 */ /* 0x000fc8000f8e0008 */
[----:B------:R-:W-:Y:S01]  /*d740*/  IMAD.IADD R9, R14, 0x1, R9 ;  /* 0x000000010e097824 */ /* 0x000fe200078e0209 */
[----:B------:R-:W-:-:S04]  /*d750*/  LEA R2, P1, R8, R2, 0x2 ;  /* 0x0000000208027211 */ /* 0x000fc800078210ff */
[----:B------:R-:W-:-:S05]  /*d760*/  LEA.HI.X R3, R8, R3, R9, 0x2, P1 ;  /* 0x0000000308037211 */ /* 0x000fca00008f1409 */
[----:B------:R1:W5:Y:S04]  /*d770*/  LDG.E R8, desc[UR6][R2.64] ;  /* 0x0000000602087981 */ /* 0x000368000c1e1900 */
.L_x_51:
[----:B-1----:R-:W1:Y:S01]  /*d780*/  S2R R3, SR_CgaCtaId ;  /* 0x0000000000037919 */ /* 0x002e620000008800 */
[----:B------:R-:W-:-:S04]  /*d790*/  MOV R2, 0x400 ;  /* 0x0000040000027802 */ /* 0x000fc80000000f00 */
[----:B-1----:R-:W-:Y:S02]  /*d7a0*/  LEA R2, R3, R2, 0x18 ;  /* 0x0000000203027211 */ /* 0x002fe400078ec0ff */
[----:B------:R-:W-:Y:S02]  /*d7b0*/  SHF.L.U32 R3, R13, 0x1f, RZ ;  /* 0x0000001f0d037819 */ /* 0x000fe400000006ff */
[----:B------:R-:W-:-:S04]  /*d7c0*/  LEA R2, R7, R2, 0x3 ;  /* 0x0000000207027211 */ /* 0x000fc800078e18ff */
[----:B------:R-:W1:Y:S02]  /*d7d0*/  SYNCS.PHASECHK.TRANS64.TRYWAIT P1, [R2+URZ+0x36840], R3 ;  /* 0x03684003020075a7 */ /* 0x000e64000802017f */
[----:B-1----:R-:W-:Y:S05]  /*d7e0*/  @!P1 BRA `(.L_x_52) ;  /* 0x0000002000409947 */ /* 0x002fea0003800000 */
.L_x_98:
[----:B------:R-:W2:Y:S02]  /*d7f0*/  S2R R9, SR_TID.X ;  /* 0x0000000000097919 */ /* 0x000ea40000002100 */
[----:B--2---:R-:W-:-:S04]  /*d800*/  LOP3.LUT R9, R9, 0x7f, RZ, 0xc0, !PT ;  /* 0x0000007f09097812 */ /* 0x004fc800078ec0ff */
[----:B------:R-:W-:-:S13]  /*d810*/  ISETP.NE.AND P2, PT, R9, RZ, PT ;  /* 0x000000ff0900720c */ /* 0x000fda0003f45270 */
[----:B------:R-:W-:Y:S05]  /*d820*/  @P2 BRA `(.L_x_53) ;  /* 0x00000000001c2947 */ /* 0x000fea0003800000 */
[----:B------:R-:W2:Y:S01]  /*d830*/  S2R R9, SR_TID.X ;  /* 0x0000000000097919 */ /* 0x000ea20000002100 */
[----:B-1----:R-:W-:-:S04]  /*d840*/  IMAD.MOV.U32 R3, RZ, RZ, 0xa800 ;  /* 0x0000a800ff037424 */ /* 0x002fc800078e00ff */
[----:B------:R3:W-:Y:S01]  /*d850*/  SYNCS.ARRIVE.TRANS64 RZ, [R2+URZ+0x36830], R3 ;  /* 0x0368300302ff79a7 */ /* 0x0007e2000800003f */
[----:B--2---:R-:W-:-:S04]  /*d860*/  LOP3.LUT R9, R9, 0x1f, RZ, 0xc0, !PT ;  /* 0x0000001f09097812 */ /* 0x004fc800078ec0ff */
[----:B------:R-:W-:-:S13]  /*d870*/  ISETP.NE.AND P1, PT, R9, RZ, PT ;  /* 0x000000ff0900720c */ /* 0x000fda0003f25270 */
[----:B---3--:R-:W-:Y:S05]  /*d880*/  @!P1 BRA `(.L_x_53) ;  /* 0x0000000000049947 */ /* 0x008fea0003800000 */
[----:B------:R-:W-:Y:S01]  /*d890*/  BPT.TRAP 0x1 ;  /* 0x000000040000795c */ /* 0x000fe20000300000 */
.L_x_53:
[----:B------:R-:W2:Y:S01]  /*d8a0*/  S2R R14, SR_CgaCtaId ;  /* 0x00000000000e7919 */ /* 0x000ea20000008800 */
[----:B------:R-:W-:Y:S01]  /*d8b0*/  MOV R9, 0x400 ;  /* 0x0000040000097802 */ /* 0x000fe20000000f00 */
        /* <DEDUP_REMOVED lines=9> */
[----:B------:R-:W-:Y:S01]  /*d950*/  UMOV UR16, 0x40 ;  /* 0x0000004000107882 */ /* 0x000fe20000000000 */
[----:B------:R-:W-:Y:S01]  /*d960*/  UMOV UR17, 0x80 ;  /* 0x0000008000117882 */ /* 0x000fe20000000000 */
[----:B-1----:R-:W-:-:S03]  /*d970*/  SHF.L.U32 R3, R17, 0x1f, RZ ;  /* 0x0000001f11037819 */ /* 0x002fc600000006ff */
[----:B------:R-:W-:Y:S02]  /*d980*/  UIADD3 UR9, UR9, 0x36830, URZ ;  /* 0x0003683009097890 */ /* 0x000fe4000fffe03f */
[----:B------:R-:W-:Y:S01]  /*d990*/  UIMAD UR11, UR11, 0x70, URZ ;  /* 0x000000700b0b78a4 */ /* 0x000fe2000f8e023f */
[----:B--2---:R-:W-:-:S05]  /*d9a0*/  LEA R9, R14, R9, 0x18 ;  /* 0x000000090e097211 */ /* 0x004fca00078ec0ff */
[----:B------:R-:W-:-:S05]  /*d9b0*/  IMAD R2, R7, 0xa800, R9 ;  /* 0x0000a80007027824 */ /* 0x000fca00078e0209 */
[----:B------:R-:W-:Y:S02]  /*d9c0*/  R2UR UR14, R2 ;  /* 0x00000000020e72ca */ /* 0x000fe400000e0000 */
[----:B------:R-:W-:-:S05]  /*d9d0*/  IADD3 R2, R9, 0x36800, RZ ;  /* 0x0003680009027810 */ /* 0x000fca0007ffe0ff */
[----:B------:R-:W-:-:S06]  /*d9e0*/  IMAD R2, R16, 0x8, R2 ;  /* 0x0000000810027824 */ /* 0x000fcc00078e0202 */
[----:B------:R-:W-:Y:S02]  /*d9f0*/  UIADD3 UR8, UR14, 0x21400, URZ ;  /* 0x000214000e087890 */ /* 0x000fe4000fffe03f */
[----:B------:R-:W-:Y:S02]  /*da00*/  UIADD3 UR15, UR14, 0x24c00, URZ ;  /* 0x00024c000e0f7890 */ /* 0x000fe4000fffe03f */
[----:B------:R-:W-:-:S05]  /*da10*/  UIADD3 UR14, UR14, 0x28400, URZ ;  /* 0x000284000e0e7890 */ /* 0x000fca000fffe03f */
[----:B------:R1:W-:Y:S02]  /*da20*/  UTMALDG.4D [UR8], [UR4], desc[UR6] ;  /* 0x00000608040075b4 */ /* 0x0003e40008019000 */
[----:B-1----:R-:W-:Y:S01]  /*da30*/  UMOV UR8, UR15 ;  /* 0x0000000f00087c82 */ /* 0x002fe20008000000 */
[----:B------:R-:W-:Y:S02]  /*da40*/  UMOV UR10, UR16 ;  /* 0x00000010000a7c82 */ /* 0x000fe40008000000 */
[----:B------:R1:W-:Y:S02]  /*da50*/  UTMALDG.4D [UR8], [UR4], desc[UR6] ;  /* 0x00000608040075b4 */ /* 0x0003e40008019000 */
[----:B-1----:R-:W-:Y:S01]  /*da60*/  UMOV UR8, UR14 ;  /* 0x0000000e00087c82 */ /* 0x002fe20008000000 */
[----:B------:R-:W-:Y:S02]  /*da70*/  UMOV UR10, UR17 ;  /* 0x00000011000a7c82 */ /* 0x000fe40008000000 */
[----:B------:R1:W-:Y:S01]  /*da80*/  UTMALDG.4D [UR8], [UR4], desc[UR6] ;  /* 0x00000608040075b4 */ /* 0x0003e20008019000 */
[----:B------:R-:W2:Y:S02]  /*da90*/  SYNCS.PHASECHK.TRANS64.TRYWAIT P1, [R2+URZ+0x60], R3 ;  /* 0x00006003020075a7 */ /* 0x000ea4000802017f */
[----:B-12---:R-:W-:Y:S05]  /*daa0*/  @!P1 BRA `(.L_x_54) ;  /* 0x0000001c00a49947 */ /* 0x006fea0003800000 */
.L_x_99:
[----:B------:R-:W-:Y:S05]  /*dab0*/  @P2 BRA `(.L_x_55) ;  /* 0x00000000002c2947 */ /* 0x000fea0003800000 */
[----:B------:R-:W2:Y:S01]  /*dac0*/  S2R R9, SR_TID.X ;  /* 0x0000000000097919 */ /* 0x000ea20000002100 */
[----:B------:R-:W-:Y:S01]  /*dad0*/  MOV R14, 0x400 ;  /* 0x00000400000e7802 */ /* 0x000fe20000000f00 */
[----:B-1----:R-:W-:Y:S01]  /*dae0*/  IMAD.MOV.U32 R3, RZ, RZ, 0xa800 ;  /* 0x0000a800ff037424 */ /* 0x002fe200078e00ff */
[----:B------:R-:W1:Y:S01]  /*daf0*/  S2R R15, SR_CgaCtaId ;  /* 0x00000000000f7919 */ /* 0x000e620000008800 */
[----:B--2---:R-:W-:-:S04]  /*db00*/  LOP3.LUT R9, R9, 0x1f, RZ, 0xc0, !PT ;  /* 0x0000001f09097812 */ /* 0x004fc800078ec0ff */
[----:B------:R-:W-:Y:S02]  /*db10*/  ISETP.NE.AND P1, PT, R9, RZ, PT ;  /* 0x000000ff0900720c */ /* 0x000fe40003f25270 */
[----:B-1----:R-:W-:-:S04]  /*db20*/  LEA R14, R15, R14, 0x18 ;  /* 0x0000000e0f0e7211 */ /* 0x002fc800078ec0ff */
[----:B------:R-:W-:-:S04]  /*db30*/  LEA R2, R16, R14, 0x3 ;  /* 0x0000000e10027211 */ /* 0x000fc800078e18ff */
[----:B------:R2:W-:Y:S03]  /*db40*/  SYNCS.ARRIVE.TRANS64 RZ, [R2+URZ+0x36850], R3 ;  /* 0x0368500302ff79a7 */ /* 0x0005e6000800003f */
[----:B------:R-:W-:Y:S05]  /*db50*/  @!P1 BRA `(.L_x_55) ;  /* 0x0000000000049947 */ /* 0x000fea0003800000 */
[----:B------:R-:W-:Y:S01]  /*db60*/  BPT.TRAP 0x1 ;  /* 0x000000040000795c */ /* 0x000fe20000300000 */
.L_x_55:
[----:B------:R-:W3:Y:S01]  /*db70*/  S2R R9, SR_CgaCtaId ;  /* 0x0000000000097919 */ /* 0x000ee20000008800 */
[----:B-12---:R-:W-:Y:S01]  /*db80*/  MOV R3, 0x400 ;  /* 0x0000040000037802 */ /* 0x006fe20000000f00 */
[----:B------:R-:W-:Y:S01]  /*db90*/  UIADD3 UR4, UP0, UR36, 0x470, URZ ;  /* 0x0000047024047890 */ /* 0x000fe2000ff1e03f */
[----:B------:R-:W-:Y:S01]  /*dba0*/  R2UR UR11, R18 ;  /* 0x00000000120b72ca */ /* 0x000fe200000e0000 */
[----:B------:R-:W-:Y:S01]  /*dbb0*/  UMOV UR10, URZ ;  /* 0x0000003f000a7c82 */ /* 0x000fe20008000000 */
[----:B------:R-:W-:Y:S01]  /*dbc0*/  R2UR UR13, R5 ;  /* 0x00000000050d72ca */ /* 0x000fe200000e0000 */
[----:B------:R-:W-:Y:S01]  /*dbd0*/  UIADD3.X UR5, URZ, UR37, URZ, UP0, !UPT ;  /* 0x000000253f057290 */ /* 0x000fe200087fe43f */
[----:B------:R-:W-:Y:S01]  /*dbe0*/  R2UR UR12, R4 ;  /* 0x00000000040c72ca */ /* 0x000fe200000e0000 */
[----:B------:R-:W-:Y:S01]  /*dbf0*/  UMOV UR6, 0x0 ;  /* 0x0000000000067882 */ /* 0x000fe20000000000 */
[----:B------:R-:W-:Y:S01]  /*dc00*/  UMOV UR7, 0x14f00000 ;  /* 0x14f0000000077882 */ /* 0x000fe20000000000 */
[----:B------:R-:W-:Y:S01]  /*dc10*/  UMOV UR16, 0x40 ;  /* 0x0000004000107882 */ /* 0x000fe20000000000 */
[----:B------:R-:W-:Y:S01]  /*dc20*/  IMAD.MOV.U32 R5, RZ, RZ, R8 ;  /* 0x000000ffff057224 */ /* 0x000fe200078e0008 */
[----:B------:R-:W-:-:S04]  /*dc30*/  MOV R18, R6 ;  /* 0x0000000600127202 */ /* 0x000fc80000000f00 */
[----:B------:R-:W-:Y:S01]  /*dc40*/  UIMAD UR11, UR11, 0x70, URZ ;  /* 0x000000700b0b78a4 */ /* 0x000fe2000f8e023f */
[----:B---3--:R-:W-:-:S04]  /*dc50*/  LEA R3, R9, R3, 0x18 ;  /* 0x0000000309037211 */ /* 0x008fc800078ec0ff */
[----:B------:R-:W-:-:S04]  /*dc60*/  LEA R2, R16, R3, 0x3 ;  /* 0x0000000310027211 */ /* 0x000fc800078e18ff */
[----:B------:R-:W-:Y:S01]  /*dc70*/  R2UR UR9, R2 ;  /* 0x00000000020972ca */ /* 0x000fe200000e0000 */
[----:B------:R-:W-:-:S05]  /*dc80*/  IMAD R2, R16, 0xa800, R3 ;  /* 0x0000a80010027824 */ /* 0x000fca00078e0203 */
[----:B------:R-:W-:-:S07]  /*dc90*/  R2UR UR15, R2 ;  /* 0x00000000020f72ca */ /* 0x000fce00000e0000 */
[----:B------:R-:W-:-:S06]  /*dca0*/  UIADD3 UR9, UR9, 0x36850, URZ ;  /* 0x0003685009097890 */ /* 0x000fcc000fffe03f */
[----:B------:R-:W-:Y:S02]  /*dcb0*/  UIADD3 UR8, UR15, 0x400, URZ ;  /* 0x000004000f087890 */ /* 0x000fe4000fffe03f */
[----:B------:R-:W-:Y:S02]  /*dcc0*/  UIADD3 UR14, UR15, 0x3c00, URZ ;  /* 0x00003c000f0e7890 */ /* 0x000fe4000fffe03f */
[----:B------:R-:W-:-:S05]  /*dcd0*/  UIADD3 UR15, UR15, 0x7400, URZ ;  /* 0x000074000f0f7890 */ /* 0x000fca000fffe03f */
[----:B------:R1:W-:Y:S02]  /*dce0*/  UTMALDG.4D [UR8], [UR4], desc[UR6] ;  /* 0x00000608040075b4 */ /* 0x0003e40008019000 */
[----:B-1----:R-:W-:Y:S01]  /*dcf0*/  UMOV UR8, UR14 ;  /* 0x0000000e00087c82 */ /* 0x002fe20008000000 */
[----:B------:R-:W-:Y:S01]  /*dd00*/  UMOV UR10, UR16 ;  /* 0x00000010000a7c82 */ /* 0x000fe20008000000 */
[----:B------:R-:W-:Y:S01]  /*dd10*/  UMOV UR14, 0x80 ;  /* 0x00000080000e7882 */ /* 0x000fe20000000000 */
[----:B------:R1:W-:Y:S02]  /*dd20*/  UTMALDG.4D [UR8], [UR4], desc[UR6] ;  /* 0x00000608040075b4 */ /* 0x0003e40008019000 */
[----:B-1----:R-:W-:Y:S01]  /*dd30*/  UMOV UR8, UR15 ;  /* 0x0000000f00087c82 */ /* 0x002fe20008000000 */
[----:B------:R-:W-:Y:S02]  /*dd40*/  UMOV UR10, UR14 ;  /* 0x0000000e000a7c82 */ /* 0x000fe40008000000 */
[----:B------:R1:W-:Y:S02]  /*dd50*/  UTMALDG.4D [UR8], [UR4], desc[UR6] ;  /* 0x00000608040075b4 */ /* 0x0003e40008019000 */
[----:B-1----:R-:W-:Y:S01]  /*dd60*/  NOP ;  /* 0x0000000000007918 */ /* 0x002fe20000000000 */
.L_x_50:
[----:B------:R-:W-:Y:S05]  /*dd70*/  BSYNC B0 ;  /* 0x0000000000007941 */ /* 0x000fea0003800000 */
.L_x_49:
[----:B------:R-:W2:Y:S01]  /*dd80*/  LDL.LU R2, [R1+0xc] ;  /* 0x00000c0001027983 */ /* 0x000ea20000300800 */
[----:B------:R-:W-:Y:S01]  /*dd90*/  MOV R16, R7 ;  /* 0x0000000700107202 */ /* 0x000fe20000000f00 */
[----:B------:R-:W-:Y:S02]  /*dda0*/  IMAD.MOV.U32 R17, RZ, RZ, R13 ;  /* 0x000000ffff117224 */ /* 0x000fe400078e000d */
[----:B--2---:R-:W-:-:S07]  /*ddb0*/  VIADD R6, R2, 0xfffffffd ;  /* 0xfffffffd02067836 */ /* 0x004fce0000000000 */
.L_x_48:
[----:B------:R-:W-:Y:S01]  /*ddc0*/  IADD3 R3, -R12, RZ, RZ ;  /* 0x000000ff0c037210 */ /* 0x000fe20007ffe1ff */
[----:B------:R-:W-:Y:S03]  /*ddd0*/  BSSY B0, `(.L_x_47) ;  /* 0x00000f8000007945 */ /* 0x000fe60003800000 */
[----:B------:R-:W-:-:S13]  /*dde0*/  ISETP.NE.AND P1, PT, R10, R3, PT ;  /* 0x000000030a00720c */ /* 0x000fda0003f25270 */
[----:B------:R-:W-:Y:S05]  /*ddf0*/  @!P1 BRA `(.L_x_56) ;  /* 0x0000000c00d49947 */ /* 0x000fea0003800000 */
[----:B------:R-:W-:-:S07]  /*de00*/  IMAD.MOV.U32 R8, RZ, RZ, R5 ;  /* 0x000000ffff087224 */ /* 0x000fce00078e0005 */
.L_x_71:
[----:B------:R-:W-:Y:S01]  /*de10*/  IADD3 R7, R16, 0x1, RZ ;  /* 0x0000000110077810 */ /* 0x000fe20007ffe0ff */
[----:B------:R-:W-:Y:S03]  /*de20*/  BSSY B1, `(.L_x_57) ;  /* 0x0000076000017945 */ /* 0x000fe60003800000 */
[----:B------:R-:W-:-:S04]  /*de30*/  ISETP.NE.AND P1, PT, R7, 0x2, PT ;  /* 0x000000020700780c */ /* 0x000fc80003f25270 */
[----:B------:R-:W-:Y:S02]  /*de40*/  SEL R10, RZ, 0x1, P1 ;  /* 0x00000001ff0a7807 */ /* 0x000fe40000800000 */
[----:B------:R-:W-:Y:S02]  /*de50*/  SEL R7, R7, RZ, P1 ;  /* 0x000000ff07077207 */ /* 0x000fe40000800000 */
[----:B------:R-:W-:Y:S01]  /*de60*/  LOP3.LUT R10, R17, R10, RZ, 0x3c, !PT ;  /* 0x0000000a110a7212 */ /* 0x000fe200078e3cff */
[----:B------:R-:W-:Y:S06]  /*de70*/  @!P6 BRA `(.L_x_58) ;  /* 0x0000000400c0e947 */ /* 0x000fec0003800000 */
[----:B------:R-:W-:Y:S01]  /*de80*/  IMAD.MOV.U32 R12, RZ, RZ, R6 ;  /* 0x000000ffff0c7224 */ /* 0x000fe200078e0006 */
[----:B------:R-:W-:Y:S06]  /*de90*/  @!P0 BRA `(.L_x_59) ;  /* 0x00000000004c8947 */ /* 0x000fec0003800000 */
[----:B------:R-:W1:Y:S01]  /*dea0*/  LDC R9, c[0x0][0x41c] ;  /* 0x00010700ff097b82 */ /* 0x000e620000000800 */
[----:B------:R-:W-:Y:S01]  /*deb0*/  ULDC.64 UR4, c[0x0][0x408] ;  /* 0x0001020000047ab9 */ /* 0x000fe20000000a00 */
[----:B------:R-:W-:Y:S01]  /*dec0*/  ULDC.64 UR6, c[0x0][0x208] ;  /* 0x0000820000067ab9 */ /* 0x000fe20000000a00 */
[----:B------:R-:W-:-:S04]  /*ded0*/  IMAD R13, R11, UR4, RZ ;  /* 0x000000040b0d7c24 */ /* 0x000fc8000f8e02ff */
[----:B------:R-:W-:Y:S01]  /*dee0*/  IMAD R13, R0, UR5, R13 ;  /* 0x00000005000d7c24 */ /* 0x000fe2000f8e020d */
[----:B-1----:R-:W-:-:S13]  /*def0*/  ISETP.NE.AND P1, PT, R9, 0x1, PT ;  /* 0x000000010900780c */ /* 0x002fda0003f25270 */
[----:B------:R-:W1:Y:S02]  /*df00*/  @P1 LDC.64 R2, c[0x0][0x420] ;  /* 0x00010800ff021b82 */ /* 0x000e640000000a00 */
[----:B-1----:R-:W-:Y:S01]  /*df10*/  @P1 IMAD.HI.U32 R8, R6, R2, RZ ;  /* 0x0000000206081227 */ /* 0x002fe200078e00ff */
[----:B------:R-:W-:-:S04]  /*df20*/  MOV R2, R6 ;  /* 0x0000000600027202 */ /* 0x000fc80000000f00 */
[----:B------:R-:W-:-:S04]  /*df30*/  @P1 SHF.R.U32.HI R2, RZ, R3, R8 ;  /* 0x00000003ff021219 */ /* 0x000fc80000011608 */
[--C-:B------:R-:W-:Y:S01]  /*df40*/  SHF.R.S32.HI R3, RZ, 0x1f, R2.reuse ;  /* 0x0000001fff037819 */ /* 0x100fe20000011402 */
[----:B------:R-:W-:-:S04]  /*df50*/  IMAD.MOV R12, RZ, RZ, -R2 ;  /* 0x000000ffff0c7224 */ /* 0x000fc800078e0a02 */
[----:B------:R-:W-:Y:S02]  /*df60*/  IMAD R12, R9, R12, R6 ;  /* 0x0000000c090c7224 */ /* 0x000fe400078e0206 */
[----:B------:R-:W1:Y:S01]  /*df70*/  LDC.64 R8, c[0x0][0x3f8] ;  /* 0x0000fe00ff087b82 */ /* 0x000e620000000a00 */
[----:B------:R-:W-:-:S05]  /*df80*/  IMAD.WIDE.U32 R2, R0, UR4, R2 ;  /* 0x0000000400027c25 */ /* 0x000fca000f8e0002 */
[----:B------:R-:W-:Y:S02]  /*df90*/  IADD3 R13, R13, R3, RZ ;  /* 0x000000030d0d7210 */ /* 0x000fe40007ffe0ff */
[----:B-1----:R-:W-:-:S04]  /*dfa0*/  LEA R8, P1, R2, R8, 0x2 ;  /* 0x0000000802087211 */ /* 0x002fc800078210ff */
[----:B------:R-:W-:-:S05]  /*dfb0*/  LEA.HI.X R9, R2, R9, R13, 0x2, P1 ;  /* 0x0000000902097211 */ /* 0x000fca00008f140d */
[----:B------:R1:W5:Y:S04]  /*dfc0*/  LDG.E R8, desc[UR6][R8.64] ;  /* 0x0000000608087981 */ /* 0x000368000c1e1900 */
.L_x_59:
[----:B------:R-:W2:Y:S01]  /*dfd0*/  S2R R3, SR_CgaCtaId ;  /* 0x0000000000037919 */ /* 0x000ea20000008800 */
[----:B------:R-:W-:-:S04]  /*dfe0*/  MOV R2, 0x400 ;  /* 0x0000040000027802 */ /* 0x000fc80000000f00 */
[----:B--2---:R-:W-:Y:S02]  /*dff0*/  LEA R2, R3, R2, 0x18 ;  /* 0x0000000203027211 */ /* 0x004fe400078ec0ff */
[----:B------:R-:W-:-:S03]  /*e000*/  SHF.L.U32 R3, R10, 0x1f, RZ ;  /* 0x0000001f0a037819 */ /* 0x000fc600000006ff */
[----:B------:R-:W-:-:S04]  /*e010*/  IMAD R2, R7, 0x8, R2 ;  /* 0x0000000807027824 */ /* 0x000fc800078e0202 */
[----:B------:R-:W2:Y:S02]  /*e020*/  SYNCS.PHASECHK.TRANS64.TRYWAIT P1, [R2+URZ+0x36840], R3 ;  /* 0x03684003020075a7 */ /* 0x000ea4000802017f */
[----:B--2---:R-:W-:Y:S05]  /*e030*/  @!P1 BRA `(.L_x_60) ;  /* 0x0000001800549947 */ /* 0x004fea0003800000 */
.L_x_100:
[----:B-1----:R-:W1:Y:S02]  /*e040*/  S2R R9, SR_TID.X ;  /* 0x0000000000097919 */ /* 0x002e640000002100 */
[----:B-1----:R-:W-:-:S04]  /*e050*/  LOP3.LUT R9, R9, 0x7f, RZ, 0xc0, !PT ;  /* 0x0000007f09097812 */ /* 0x002fc800078ec0ff */
[----:B------:R-:W-:-:S13]  /*e060*/  ISETP.NE.AND P2, PT, R9, RZ, PT ;  /* 0x000000ff0900720c */ /* 0x000fda0003f45270 */
[----:B------:R-:W-:Y:S05]  /*e070*/  @P2 BRA `(.L_x_61) ;  /* 0x00000000001c2947 */ /* 0x000fea0003800000 */
[----:B------:R-:W1:Y:S01]  /*e080*/  S2R R9, SR_TID.X ;  /* 0x0000000000097919 */ /* 0x000e620000002100 */
[----:B--2---:R-:W-:-:S04]  /*e090*/  MOV R3, 0xa800 ;  /* 0x0000a80000037802 */ /* 0x004fc80000000f00 */
[----:B------:R3:W-:Y:S01]  /*e0a0*/  SYNCS.ARRIVE.TRANS64 RZ, [R2+URZ+0x36830], R3 ;  /* 0x0368300302ff79a7 */ /* 0x0007e2000800003f */
[----:B-1----:R-:W-:-:S04]  /*e0b0*/  LOP3.LUT R9, R9, 0x1f, RZ, 0xc0, !PT ;  /* 0x0000001f09097812 */ /* 0x002fc800078ec0ff */
[----:B------:R-:W-:-:S13]  /*e0c0*/  ISETP.NE.AND P1, PT, R9, RZ, PT ;  /* 0x000000ff0900720c */ /* 0x000fda0003f25270 */
[----:B---3--:R-:W-:Y:S05]  /*e0d0*/  @!P1 BRA `(.L_x_61) ;  /* 0x0000000000049947 */ /* 0x008fea0003800000 */
[----:B------:R-:W-:Y:S01]  /*e0e0*/  BPT.TRAP 0x1 ;  /* 0x000000040000795c */ /* 0x000fe20000300000 */
.L_x_61:
[----:B------:R-:W1:Y:S01]  /*e0f0*/  S2R R9, SR_CgaCtaId ;  /* 0x0000000000097919 */ /* 0x000e620000008800 */
        /* <DEDUP_REMOVED lines=12> */
[----:B------:R-:W-:-:S03]  /*e1c0*/  SHF.L.U32 R17, R17, 0x1f, RZ ;  /* 0x0000001f11117819 */ /* 0x000fc600000006ff */
[----:B------:R-:W-:Y:S02]  /*e1d0*/  UIADD3 UR9, UR9, 0x36830, URZ ;  /* 0x0003683009097890 */ /* 0x000fe4000fffe03f */
[----:B------:R-:W-:Y:S01]  /*e1e0*/  UIMAD UR11, UR11, 0x70, URZ ;  /* 0x000000700b0b78a4 */ /* 0x000fe2000f8e023f */
[----:B-1----:R-:W-:-:S05]  /*e1f0*/  LEA R3, R9, R3, 0x18 ;  /* 0x0000000309037211 */ /* 0x002fca00078ec0ff */
[----:B------:R-:W-:Y:S02]  /*e200*/  IMAD R2, R7, 0xa800, R3 ;  /* 0x0000a80007027824 */ /* 0x000fe400078e0203 */
[----:B------:R-:W-:-:S03]  /*e210*/  VIADD R3, R3, 0x36800 ;  /* 0x0003680003037836 */ /* 0x000fc60000000000 */
[----:B------:R-:W-:Y:S02]  /*e220*/  R2UR UR14, R2 ;  /* 0x00000000020e72ca */ /* 0x000fe400000e0000 */
[----:B------:R-:W-:-:S11]  /*e230*/  LEA R2, R16, R3, 0x3 ;  /* 0x0000000310027211 */ /* 0x000fd600078e18ff */
        /* <DEDUP_REMOVED lines=12> */
.L_x_101:
[----:B------:R-:W-:Y:S05]  /*e300*/  @P2 BRA `(.L_x_63) ;  /* 0x00000000001c2947 */ /* 0x000fea0003800000 */
[----:B------:R-:W2:Y:S01]  /*e310*/  S2R R9, SR_TID.X ;  /* 0x0000000000097919 */ /* 0x000ea20000002100 */
[----:B------:R-:W-:-:S04]  /*e320*/  IMAD.MOV.U32 R3, RZ, RZ, 0xa800 ;  /* 0x0000a800ff037424 */ /* 0x000fc800078e00ff */
[----:B------:R3:W-:Y:S01]  /*e330*/  SYNCS.ARRIVE.TRANS64 RZ, [R2+URZ+0x50], R3 ;  /* 0x0000500302ff79a7 */ /* 0x0007e2000800003f */
[----:B--2---:R-:W-:-:S04]  /*e340*/  LOP3.LUT R9, R9, 0x1f, RZ, 0xc0, !PT ;  /* 0x0000001f09097812 */ /* 0x004fc800078ec0ff */
[----:B------:R-:W-:-:S13]  /*e350*/  ISETP.NE.AND P1, PT, R9, RZ, PT ;  /* 0x000000ff0900720c */ /* 0x000fda0003f25270 */
[----:B---3--:R-:W-:Y:S05]  /*e360*/  @!P1 BRA `(.L_x_63) ;  /* 0x0000000000049947 */ /* 0x008fea0003800000 */
[----:B------:R-:W-:Y:S01]  /*e370*/  BPT.TRAP 0x1 ;  /* 0x000000040000795c */ /* 0x000fe20000300000 */
.L_x_63:
        /* <DEDUP_REMOVED lines=9> */
[----:B------:R-:W-:Y:S01]  /*e410*/  R2UR UR12, R4 ;  /* 0x00000000040c72ca */ /* 0x000fe200000e0000 */
[----:B------:R-:W-:Y:S01]  /*e420*/  UMOV UR7, 0x14f00000 ;  /* 0x14f0000000077882 */ /* 0x000fe20000000000 */
[----:B------:R-:W-:Y:S01]  /*e430*/  UMOV UR17, 0x40 ;  /* 0x0000004000117882 */ /* 0x000fe20000000000 */
[----:B------:R-:W-:Y:S01]  /*e440*/  MOV R18, R12 ;  /* 0x0000000c00127202 */ /* 0x000fe20000000f00 */
[----:B------:R-:W-:-:S03]  /*e450*/  IMAD.MOV.U32 R5, RZ, RZ, R8 ;  /* 0x000000ffff057224 */ /* 0x000fc600078e0008 */
[----:B------:R-:W-:Y:S02]  /*e460*/  UIMAD UR11, UR11, 0x70, URZ ;  /* 0x000000700b0b78a4 */ /* 0x000fe4000f8e023f */
[----:B------:R-:W-:Y:S01]  /*e470*/  UIADD3 UR9, UR9, 0x50, URZ ;  /* 0x0000005009097890 */ /* 0x000fe2000fffe03f */
[----:B--2---:R-:W-:-:S05]  /*e480*/  LEA R3, R9, R3, 0x18 ;  /* 0x0000000309037211 */ /* 0x004fca00078ec0ff */
        /* <DEDUP_REMOVED lines=15> */
.L_x_58:
[----:B------:R-:W-:Y:S05]  /*e580*/  BSYNC B1 ;  /* 0x0000000000017941 */ /* 0x000fea0003800000 */
.L_x_57:
[----:B------:R-:W-:Y:S01]  /*e590*/  IADD3 R16, R7, 0x1, RZ ;  /* 0x0000000107107810 */ /* 0x000fe20007ffe0ff */
[----:B------:R-:W-:Y:S03]  /*e5a0*/  BSSY B1, `(.L_x_64) ;  /* 0x0000077000017945 */ /* 0x000fe60003800000 */
[----:B------:R-:W-:-:S04]  /*e5b0*/  ISETP.NE.AND P1, PT, R16, 0x2, PT ;  /* 0x000000021000780c */ /* 0x000fc80003f25270 */
[----:B-1----:R-:W-:Y:S02]  /*e5c0*/  SEL R17, RZ, 0x1, P1 ;  /* 0x00000001ff117807 */ /* 0x002fe40000800000 */
[----:B------:R-:W-:Y:S02]  /*e5d0*/  SEL R16, R16, RZ, P1 ;  /* 0x000000ff10107207 */ /* 0x000fe40000800000 */
[----:B------:R-:W-:Y:S01]  /*e5e0*/  LOP3.LUT R17, R10, R17, RZ, 0x3c, !PT ;  /* 0x000000110a117212 */ /* 0x000fe200078e3cff */
[----:B------:R-:W-:Y:S06]  /*e5f0*/  @!P6 BRA `(.L_x_65) ;  /* 0x0000000400c4e947 */ /* 0x000fec0003800000 */
[----:B------:R-:W-:Y:S01]  /*e600*/  VIADD R12, R6, 0xffffffff ;  /* 0xffffffff060c7836 */ /* 0x000fe20000000000 */
        /* <DEDUP_REMOVED lines=10> */
[----:B------:R-:W-:-:S05]  /*e6b0*/  @P1 SHF.R.U32.HI R2, RZ, R3, R9 ;  /* 0x00000003ff021219 */ /* 0x000fca0000011609 */
[----:B------:R-:W-:-:S04]  /*e6c0*/  IMAD.MOV R3, RZ, RZ, -R2 ;  /* 0x000000ffff037224 */ /* 0x000fc800078e0a02 */
[----:B------:R-:W-:Y:S01]  /*e6d0*/  IMAD R12, R8, R3, R12 ;  /* 0x00000003080c7224 */ /* 0x000fe200078e020c */
[--C-:B------:R-:W-:Y:S01]  /*e6e0*/  SHF.R.S32.HI R3, RZ, 0x1f, R2.reuse ;  /* 0x0000001fff037819 */ /* 0x100fe20000011402 */
[----:B------:R-:W1:Y:S02]  /*e6f0*/  LDC.64 R8, c[0x0][0x3f8] ;  /* 0x0000fe00ff087b82 */ /* 0x000e640000000a00 */
[----:B------:R-:W-:-:S05]  /*e700*/  IMAD.WIDE.U32 R2, R0, UR4, R2 ;  /* 0x0000000400027c25 */ /* 0x000fca000f8e0002 */
[----:B------:R-:W-:Y:S02]  /*e710*/  IADD3 R13, R13, R3, RZ ;  /* 0x000000030d0d7210 */ /* 0x000fe40007ffe0ff */
[----:B-1----:R-:W-:-:S04]  /*e720*/  LEA R8, P1, R2, R8, 0x2 ;  /* 0x0000000802087211 */ /* 0x002fc800078210ff */
[----:B------:R-:W-:-:S05]  /*e730*/  LEA.HI.X R9, R2, R9, R13, 0x2, P1 ;  /* 0x0000000902097211 */ /* 0x000fca00008f140d */
[----:B------:R1:W5:Y:S04]  /*e740*/  LDG.E R8, desc[UR6][R8.64] ;  /* 0x0000000608087981 */ /* 0x000368000c1e1900 */
.L_x_66:
[----:B------:R-:W2:Y:S01]  /*e750*/  S2R R3, SR_CgaCtaId ;  /* 0x0000000000037919 */ /* 0x000ea20000008800 */
[----:B------:R-:W-:-:S04]  /*e760*/  MOV R2, 0x400 ;  /* 0x0000040000027802 */ /* 0x000fc80000000f00 */
[----:B--2---:R-:W-:Y:S02]  /*e770*/  LEA R2, R3, R2, 0x18 ;  /* 0x0000000203027211 */ /* 0x004fe400078ec0ff */
[----:B------:R-:W-:-:S03]  /*e780*/  SHF.L.U32 R3, R17, 0x1f, RZ ;  /* 0x0000001f11037819 */ /* 0x000fc600000006ff */
[----:B------:R-:W-:-:S04]  /*e790*/  IMAD R2, R16, 0x8, R2 ;  /* 0x0000000810027824 */ /* 0x000fc800078e0202 */
[----:B------:R-:W2:Y:S02]  /*e7a0*/  SYNCS.PHASECHK.TRANS64.TRYWAIT P1, [R2+URZ+0x36840], R3 ;  /* 0x03684003020075a7 */ /* 0x000ea4000802017f */
[----:B--2---:R-:W-:Y:S05]  /*e7b0*/  @!P1 BRA `(.L_x_67) ;  /* 0x00000010009c9947 */ /* 0x004fea0003800000 */
.L_x_102:
        /* <DEDUP_REMOVED lines=11> */
.L_x_68:
[----:B------:R-:W1:Y:S01]  /*e870*/  S2R R13, SR_CgaCtaId ;  /* 0x00000000000d7919 */ /* 0x000e620000008800 */
[----:B------:R-:W-:Y:S01]  /*e880*/  MOV R9, 0x400 ;  /* 0x0000040000097802 */ /* 0x000fe20000000f00 */
[----:B------:R-:W-:Y:S01]  /*e890*/  UIADD3 UR4, UP0, UR36, 0x370, URZ ;  /* 0x0000037024047890 */ /* 0x000fe2000ff1e03f */
[----:B------:R-:W-:Y:S01]  /*e8a0*/  R2UR UR11, R12 ;  /* 0x000000000c0b72ca */ /* 0x000fe200000e0000 */
[----:B------:R-:W-:Y:S01]  /*e8b0*/  UMOV UR10, URZ ;  /* 0x0000003f000a7c82 */ /* 0x000fe20008000000 */
[----:B------:R-:W-:Y:S01]  /*e8c0*/  R2UR UR12, R4 ;  /* 0x00000000040c72ca */ /* 0x000fe200000e0000 */
[----:B------:R-:W-:Y:S01]  /*e8d0*/  UIADD3.X UR5, URZ, UR37, URZ, UP0, !UPT ;  /* 0x000000253f057290 */ /* 0x000fe200087fe43f */
[----:B-----5:R-:W-:Y:S01]  /*e8e0*/  R2UR UR13, R8 ;  /* 0x00000000080d72ca */ /* 0x020fe200000e0000 */
[----:B------:R-:W-:Y:S01]  /*e8f0*/  UMOV UR6, 0x0 ;  /* 0x0000000000067882 */ /* 0x000fe20000000000 */
[----:B------:R-:W-:Y:S01]  /*e900*/  UMOV UR7, 0x14f00000 ;  /* 0x14f0000000077882 */ /* 0x000fe20000000000 */
[----:B------:R-:W-:Y:S01]  /*e910*/  UMOV UR17, 0x40 ;  /* 0x0000004000117882 */ /* 0x000fe20000000000 */
[----:B------:R-:W-:-:S05]  /*e920*/  UMOV UR18, 0x80 ;  /* 0x0000008000127882 */ /* 0x000fca0000000000 */
[----:B------:R-:W-:Y:S01]  /*e930*/  UIMAD UR11, UR11, 0x70, URZ ;  /* 0x000000700b0b78a4 */ /* 0x000fe2000f8e023f */
[----:B-1----:R-:W-:-:S05]  /*e940*/  LEA R9, R13, R9, 0x18 ;  /* 0x000000090d097211 */ /* 0x002fca00078ec0ff */
[----:B--2---:R-:W-:-:S05]  /*e950*/  VIADD R2, R9, 0x36800 ;  /* 0x0003680009027836 */ /* 0x004fca0000000000 */
[----:B------:R-:W-:Y:S01]  /*e960*/  LEA R3, R16, R2, 0x3 ;  /* 0x0000000210037211 */ /* 0x000fe200078e18ff */
[----:B------:R-:W-:-:S03]  /*e970*/  IMAD R2, R7, 0x8, R2 ;  /* 0x0000000807027824 */ /* 0x000fc600078e0202 */
[----:B------:R-:W-:Y:S01]  /*e980*/  R2UR UR9, R3 ;  /* 0x00000000030972ca */ /* 0x000fe200000e0000 */
[----:B------:R-:W-:-:S05]  /*e990*/  IMAD R3, R16, 0xa800, R9 ;  /* 0x0000a80010037824 */ /* 0x000fca00078e0209 */
[----:B------:R-:W-:Y:S02]  /*e9a0*/  R2UR UR8, R3 ;  /* 0x00000000030872ca */ /* 0x000fe400000e0000 */
[----:B------:R-:W-:-:S05]  /*e9b0*/  SHF.L.U32 R3, R10, 0x1f, RZ ;  /* 0x0000001f0a037819 */ /* 0x000fca00000006ff */
[----:B------:R-:W-:-:S06]  /*e9c0*/  UIADD3 UR9, UR9, 0x30, URZ ;  /* 0x0000003009097890 */ /* 0x000fcc000fffe03f */
[----:B------:R-:W-:Y:S02]  /*e9d0*/  UIADD3 UR14, UR8, 0x21400, URZ ;  /* 0x00021400080e7890 */ /* 0x000fe4000fffe03f */
[----:B------:R-:W-:Y:S02]  /*e9e0*/  UIADD3 UR15, UR8, 0x24c00, URZ ;  /* 0x00024c00080f7890 */ /* 0x000fe4000fffe03f */
[----:B------:R-:W-:-:S03]  /*e9f0*/  UIADD3 UR16, UR8, 0x28400, URZ ;  /* 0x0002840008107890 */ /* 0x000fc6000fffe03f */
[----:B------:R-:W-:Y:S02]  /*ea00*/  UMOV UR8, UR14 ;  /* 0x0000000e00087c82 */ /* 0x000fe40008000000 */
[----:B------:R1:W-:Y:S02]  /*ea10*/  UTMALDG.4D [UR8], [UR4], desc[UR6] ;  /* 0x00000608040075b4 */ /* 0x0003e40008019000 */
[----:B-1----:R-:W-:Y:S01]  /*ea20*/  UMOV UR8, UR15 ;  /* 0x0000000f00087c82 */ /* 0x002fe20008000000 */
[----:B------:R-:W-:Y:S02]  /*ea30*/  UMOV UR10, UR17 ;  /* 0x00000011000a7c82 */ /* 0x000fe40008000000 */
[----:B------:R1:W-:Y:S02]  /*ea40*/  UTMALDG.4D [UR8], [UR4], desc[UR6] ;  /* 0x00000608040075b4 */ /* 0x0003e40008019000 */
[----:B-1----:R-:W-:Y:S01]  /*ea50*/  UMOV UR8, UR16 ;  /* 0x0000001000087c82 */ /* 0x002fe20008000000 */
[----:B------:R-:W-:-:S02]  /*ea60*/  UMOV UR10, UR18 ;  /* 0x00000012000a7c82 */ /* 0x000fc40008000000 */
[----:B------:R1:W-:Y:S01]  /*ea70*/  UTMALDG.4D [UR8], [UR4], desc[UR6] ;  /* 0x00000608040075b4 */ /* 0x0003e20008019000 */
[----:B------:R-:W2:Y:S02]  /*ea80*/  SYNCS.PHASECHK.TRANS64.TRYWAIT P1, [R2+URZ+0x60], R3 ;  /* 0x00006003020075a7 */ /* 0x000ea4000802017f */
[----:B-12---:R-:W-:Y:S05]  /*ea90*/  @!P1 BRA `(.L_x_69) ;  /* 0x0000000c00f89947 */ /* 0x006fea0003800000 */
.L_x_103:
[----:B------:R-:W-:Y:S05]  /*eaa0*/  @P2 BRA `(.L_x_70) ;  /* 0x00000000001c2947 */ /* 0x000fea0003800000 */
[----:B------:R-:W2:Y:S01]  /*eab0*/  S2R R9, SR_TID.X ;  /* 0x0000000000097919 */ /* 0x000ea20000002100 */
[----:B-1----:R-:W-:-:S04]  /*eac0*/  MOV R3, 0xa800 ;  /* 0x0000a80000037802 */ /* 0x002fc80000000f00 */
[----:B------:R3:W-:Y:S01]  /*ead0*/  SYNCS.ARRIVE.TRANS64 RZ, [R2+URZ+0x50], R3 ;  /* 0x0000500302ff79a7 */ /* 0x0007e2000800003f */
[----:B--2---:R-:W-:-:S04]  /*eae0*/  LOP3.LUT R9, R9, 0x1f, RZ, 0xc0, !PT ;  /* 0x0000001f09097812 */ /* 0x004fc800078ec0ff */
[----:B------:R-:W-:-:S13]  /*eaf0*/  ISETP.NE.AND P1, PT, R9, RZ, PT ;  /* 0x000000ff0900720c */ /* 0x000fda0003f25270 */
[----:B---3--:R-:W-:Y:S05]  /*eb00*/  @!P1 BRA `(.L_x_70) ;  /* 0x0000000000049947 */ /* 0x008fea0003800000 */
[----:B------:R-:W-:Y:S01]  /*eb10*/  BPT.TRAP 0x1 ;  /* 0x000000040000795c */ /* 0x000fe20000300000 */
.L_x_70:
[----:B------:R-:W2:Y:S01]  /*eb20*/  S2R R9, SR_CgaCtaId ;  /* 0x0000000000097919 */ /* 0x000ea20000008800 */
[----:B-1----:R-:W-:Y:S01]  /*eb30*/  MOV R3, 0x400 ;  /* 0x0000040000037802 */ /* 0x002fe20000000f00 */
        /* <DEDUP_REMOVED lines=10> */
[----:B------:R-:W-:Y:S01]  /*ebe0*/  IMAD.MOV.U32 R18, RZ, RZ, R12 ;  /* 0x000000ffff127224 */ /* 0x000fe200078e000c */
[----:B------:R-:W-:-:S03]  /*ebf0*/  MOV R5, R8 ;  /* 0x0000000800057202 */ /* 0x000fc60000000f00 */
[----:B------:R-:W-:Y:S02]  /*ec00*/  UIMAD UR11, UR11, 0x70, URZ ;  /* 0x000000700b0b78a4 */ /* 0x000fe4000f8e023f */
[----:B------:R-:W-:Y:S01]  /*ec10*/  UIADD3 UR9, UR9, 0x50, URZ ;  /* 0x0000005009097890 */ /* 0x000fe2000fffe03f */
[----:B--2---:R-:W-:-:S05]  /*ec20*/  LEA R3, R9, R3, 0x18 ;  /* 0x0000000309037211 */ /* 0x004fca00078ec0ff */
[----:B------:R-:W-:-:S05]  /*ec30*/  IMAD R7, R7, 0xa800, R3 ;  /* 0x0000a80007077824 */ /* 0x000fca00078e0203 */
[----:B------:R-:W-:-:S13]  /*ec40*/  R2UR UR15, R7 ;  /* 0x00000000070f72ca */ /* 0x000fda00000e0000 */
        /* <DEDUP_REMOVED lines=12> */
.L_x_65:
[----:B------:R-:W-:Y:S05]  /*ed10*/  BSYNC B1 ;  /* 0x0000000000017941 */ /* 0x000fea0003800000 */
.L_x_64:
[C---:B------:R-:W-:Y:S01]  /*ed20*/  ISETP.GT.AND P1, PT, R6.reuse, 0x1, PT ;  /* 0x000000010600780c */ /* 0x040fe20003f24270 */
[----:B------:R-:W-:-:S12]  /*ed30*/  VIADD R6, R6, 0xfffffffe ;  /* 0xfffffffe06067836 */ /* 0x000fd80000000000 */
[----:B------:R-:W-:Y:S05]  /*ed40*/  @P1 BRA `(.L_x_71) ;  /* 0xfffffff000301947 */ /* 0x000fea000383ffff */
.L_x_56:
[----:B------:R-:W-:Y:S05]  /*ed50*/  BSYNC B0 ;  /* 0x0000000000007941 */ /* 0x000fea0003800000 */
.L_x_47:
[----:B------:R-:W-:Y:S04]  /*ed60*/  BSSY B0, `(.L_x_72) ;  /* 0x0000032000007945 */ /* 0x000fe80003800000 */
[----:B------:R-:W-:Y:S05]  /*ed70*/  @!P6 BRA `(.L_x_73) ;  /* 0x0000000000c0e947 */ /* 0x000fea0003800000 */
[----:B------:R-:W2:Y:S01]  /*ed80*/  S2R R3, SR_CgaCtaId ;  /* 0x0000000000037919 */ /* 0x000ea20000008800 */
[----:B------:R-:W-:Y:S01]  /*ed90*/  MOV R0, 0x400 ;  /* 0x0000040000007802 */ /* 0x000fe20000000f00 */
[----:B------:R-:W3:Y:S03]  /*eda0*/  S2R R2, SR_TID.X ;  /* 0x0000000000027919 */ /* 0x000ee60000002100 */
[----:B--2---:R-:W-:-:S04]  /*edb0*/  LEA R0, R3, R0, 0x18 ;  /* 0x0000000003007211 */ /* 0x004fc800078ec0ff */
[----:B------:R-:W-:Y:S02]  /*edc0*/  LEA R3, R16, R0, 0x3 ;  /* 0x0000000010037211 */ /* 0x000fe400078e18ff */
[----:B------:R-:W-:Y:S02]  /*edd0*/  SHF.L.U32 R0, R17, 0x1f, RZ ;  /* 0x0000001f11007819 */ /* 0x000fe400000006ff */
[----:B---3--:R-:W-:Y:S02]  /*ede0*/  LOP3.LUT R2, R2, 0x7f, RZ, 0xc0, !PT ;  /* 0x0000007f02027812 */ /* 0x008fe400078ec0ff */
[----:B------:R-:W2:Y:S02]  /*edf0*/  SYNCS.PHASECHK.TRANS64.TRYWAIT P0, [R3+URZ+0x36860], R0 ;  /* 0x03686000030075a7 */ /* 0x000ea4000800017f */
[----:B------:R-:W-:Y:S01]  /*ee00*/  ISETP.NE.AND P1, PT, R2, RZ, PT ;  /* 0x000000ff0200720c */ /* 0x000fe20003f25270 */
[----:B--2---:R-:W-:-:S12]  /*ee10*/  @!P0 BRA `(.L_x_74) ;  /* 0x0000000c002c8947 */ /* 0x004fd80003800000 */
.L_x_104:
        /* <DEDUP_REMOVED lines=8> */
.L_x_75:
        /* <DEDUP_REMOVED lines=30> */
.L_x_73:
[----:B------:R-:W-:Y:S05]  /*f080*/  BSYNC B0 ;  /* 0x0000000000007941 */ /* 0x000fea0003800000 */
.L_x_72:
[----:B------:R-:W2:Y:S01]  /*f090*/  LDL.LU R0, [R1+0x10] ;  /* 0x0000100001007983 */ /* 0x000ea20000300800 */
[----:B------:R-:W-:-:S03]  /*f0a0*/  ULDC UR4, c[0x0][0xda4] ;  /* 0x0003690000047ab9 */ /* 0x000fc60000000800 */
[----:B------:R-:W3:Y:S01]  /*f0b0*/  LDL.LU R2, [R1+0x18] ;  /* 0x0000180001027983 */ /* 0x000ee20000300800 */
[----:B------:R-:W-:-:S04]  /*f0c0*/  IADD3 R16, R16, 0x1, RZ ;  /* 0x0000000110107810 */ /* 0x000fc80007ffe0ff */
[----:B------:R-:W-:-:S04]  /*f0d0*/  ISETP.NE.AND P0, PT, R16, 0x2, PT ;  /* 0x000000021000780c */ /* 0x000fc80003f05270 */
[----:B------:R-:W-:Y:S01]  /*f0e0*/  SEL R16, R16, RZ, P0 ;  /* 0x000000ff10107207 */ /* 0x000fe20000000000 */
[----:B--2---:R-:W-:Y:S01]  /*f0f0*/  VIADD R0, R0, UR38 ;  /* 0x0000002600007c36 */ /* 0x004fe20008000000 */
[----:B---3--:R-:W-:-:S04]  /*f100*/  IADD3 R2, R2, 0x1, RZ ;  /* 0x0000000102027810 */ /* 0x008fc80007ffe0ff */
[----:B------:R2:W-:Y:S01]  /*f110*/  STL [R1+0x10], R0 ;  /* 0x0000100001007387 */ /* 0x0005e20000100800 */
[----:B------:R-:W-:-:S03]  /*f120*/  ISETP.GE.AND P1, PT, R0, UR4, PT ;  /* 0x0000000400007c0c */ /* 0x000fc6000bf26270 */
[----:B------:R3:W-:Y:S01]  /*f130*/  STL [R1+0x18], R2 ;  /* 0x0000180201007387 */ /* 0x0007e20000100800 */
[----:B--2---:R-:W-:-:S04]  /*f140*/  SEL R0, RZ, 0x1, P0 ;  /* 0x00000001ff007807 */ /* 0x004fc80000000000 */
[----:B------:R-:W-:-:S05]  /*f150*/  LOP3.LUT R17, R17, R0, RZ, 0x3c, !PT ;  /* 0x0000000011117212 */ /* 0x000fca00078e3cff */
[----:B---3--:R-:W-:Y:S05]  /*f160*/  @!P1 BRA `(.L_x_76) ;  /* 0xffffffd0006c9947 */ /* 0x008fea000383ffff */
[----:B------:R-:W-:-:S07]  /*f170*/  LOP3.LUT R2, R2, 0x1, RZ, 0xc, !PT ;  /* 0x0000000102027812 */ /* 0x000fce00078e0cff */
.L_x_32:
[----:B------:R-:W2:Y:S01]  /*f180*/  S2R R3, SR_CgaCtaId ;  /* 0x0000000000037919 */ /* 0x000ea20000008800 */
[----:B------:R-:W-:Y:S01]  /*f190*/  MOV R0, 0x400 ;  /* 0x0000040000007802 */ /* 0x000fe20000000f00 */
[----:B------:R-:W-:Y:S03]  /*f1a0*/  BSSY B0, `(.L_x_77) ;  /* 0x0000005000007945 */ /* 0x000fe60003800000 */
[----:B--2---:R-:W-:Y:S02]  /*f1b0*/  LEA R0, R3, R0, 0x18 ;  /* 0x0000000003007211 */ /* 0x004fe400078ec0ff */
[----:B------:R-:W-:-:S04]  /*f1c0*/  SHF.L.U32 R3, R2, 0x1f, RZ ;  /* 0x0000001f02037819 */ /* 0x000fc800000006ff */
[----:B------:R-:W2:Y:S02]  /*f1d0*/  SYNCS.PHASECHK.TRANS64.TRYWAIT P0, [R0+URZ+0x36820], R3 ;  /* 0x03682003000075a7 */ /* 0x000ea4000800017f */
[----:B--2---:R-:W-:Y:S05]  /*f1e0*/  @!P0 BRA `(.L_x_78) ;  /* 0x00000008004c8947 */ /* 0x004fea0003800000 */
.L_x_105:
[----:B------:R-:W-:Y:S05]  /*f1f0*/  BSYNC B0 ;  /* 0x0000000000007941 */ /* 0x000fea0003800000 */
.L_x_77:
[----:B------:R-:W-:-:S03]  /*f200*/  UMOV UR4, 0xffffffff ;  /* 0xffffffff00047882 */ /* 0x000fc60000000000 */
[----:B------:R-:W-:Y:S05]  /*f210*/  BRA.DIV UR4, `(.L_x_79) ;  /* 0x0000000a04547947 */ /* 0x000fea000b800000 */
[----:B------:R-:W3:Y:S02]  /*f220*/  S2R R2, SR_TID.X ;  /* 0x0000000000027919 */ /* 0x000ee40000002100 */
[----:B---3--:R-:W-:-:S04]  /*f230*/  SHF.R.U32.HI R2, RZ, 0x5, R2 ;  /* 0x00000005ff027819 */ /* 0x008fc80000011602 */
[----:B------:R-:W-:-:S05]  /*f240*/  LOP3.LUT R2, R2, 0x3, RZ, 0xc0, !PT ;  /* 0x0000000302027812 */ /* 0x000fca00078ec0ff */
[----:B------:R3:W4:Y:S02]  /*f250*/  SHFL.IDX PT, R14, R2, RZ, 0x1f ;  /* 0x00001fff020e7589 */ /* 0x00072400000e0000 */
.L_x_108:
[----:B----4-:R-:W-:Y:S01]  /*f260*/  ISETP.NE.AND P0, PT, R14, RZ, PT ;  /* 0x000000ff0e00720c */ /* 0x010fe20003f05270 */
[----:B------:R-:W-:-:S12]  /*f270*/  BSSY B0, `(.L_x_80) ;  /* 0x0000026000007945 */ /* 0x000fd80003800000 */
[----:B------:R-:W-:Y:S05]  /*f280*/  @P0 BRA `(.L_x_81) ;  /* 0x0000000000900947 */ /* 0x000fea0003800000 */
[----:B------:R-:W-:-:S03]  /*f290*/  UMOV UR4, 0xffffffff ;  /* 0xffffffff00047882 */ /* 0x000fc60000000000 */
[----:B------:R-:W-:Y:S05]  /*f2a0*/  BRA.DIV UR4, `(.L_x_82) ;  /* 0x0000000a04647947 */ /* 0x000fea000b800000 */
[----:B------:R-:W-:-:S13]  /*f2b0*/  ELECT P6, URZ, PT ;  /* 0x00000000003f782f */ /* 0x000fda00038c0000 */
.L_x_111:
[----:B------:R-:W-:Y:S05]  /*f2c0*/  @!P6 BRA `(.L_x_81) ;  /* 0x000000000080e947 */ /* 0x000fea0003800000 */
[----:B---3--:R-:W3:Y:S02]  /*f2d0*/  LDL R2, [R1+0x1c] ;  /* 0x00001c0001027983 */ /* 0x008ee40000100800 */
[----:B---3--:R-:W-:-:S13]  /*f2e0*/  R2UR UR4, R2 ;  /* 0x00000000020472ca */ /* 0x008fda00000e0000 */
[----:B------:R-:W-:-:S06]  /*f2f0*/  ULOP3.LUT UR4, UR4, 0x2, URZ, 0xfc, !UPT ;  /* 0x0000000204047892 */ /* 0x000fcc000f8efc3f */
[----:B------:R-:W-:-:S05]  /*f300*/  IMAD.U32 R2, RZ, RZ, UR4 ;  /* 0x00000004ff027e24 */ /* 0x000fca000f8e00ff */
[----:B------:R-:W-:-:S13]  /*f310*/  ISETP.NE.AND P2, PT, R2, 0x3, PT ;  /* 0x000000030200780c */ /* 0x000fda0003f45270 */
[----:B------:R-:W-:Y:S05]  /*f320*/  @!P2 BRA `(.L_x_83) ;  /* 0x000000000004a947 */ /* 0x000fea0003800000 */
[----:B------:R-:W-:Y:S01]  /*f330*/  BPT.TRAP 0x1 ;  /* 0x000000040000795c */ /* 0x000fe20000300000 */
.L_x_83:
[----:B--2---:R-:W-:Y:S02]  /*f340*/  IADD3 R3, R0, 0x36840, RZ ;  /* 0x0003684000037810 */ /* 0x004fe40007ffe0ff */
[----:B------:R-:W-:Y:S02]  /*f350*/  SHF.L.U32 R5, R17, 0x1f, RZ ;  /* 0x0000001f11057819 */ /* 0x000fe400000006ff */
[C---:B------:R-:W-:Y:S01]  /*f360*/  IADD3 R2, R16.reuse, 0x1, RZ ;  /* 0x0000000110027810 */ /* 0x040fe20007ffe0ff */
[----:B-1----:R-:W-:-:S03]  /*f370*/  IMAD R6, R16, 0x8, R3 ;  /* 0x0000000810067824 */ /* 0x002fc600078e0203 */
[----:B------:R-:W-:Y:S01]  /*f380*/  ISETP.NE.AND P1, PT, R2, 0x2, PT ;  /* 0x000000020200780c */ /* 0x000fe20003f25270 */
[----:B------:R-:W1:Y:S03]  /*f390*/  SYNCS.PHASECHK.TRANS64.TRYWAIT P0, [R6+URZ], R5 ;  /* 0x00000005060075a7 */ /* 0x000e66000800017f */
[----:B------:R-:W-:-:S04]  /*f3a0*/  SEL R4, RZ, 0x1, P1 ;  /* 0x00000001ff047807 */ /* 0x000fc80000800000 */
[----:B------:R-:W-:Y:S02]  /*f3b0*/  LOP3.LUT R17, R17, R4, RZ, 0x3c, !PT ;  /* 0x0000000411117212 */ /* 0x000fe400078e3cff */
[----:B------:R-:W-:Y:S02]  /*f3c0*/  SEL R4, R2, RZ, P1 ;  /* 0x000000ff02047207 */ /* 0x000fe40000800000 */
[----:B------:R-:W-:-:S03]  /*f3d0*/  SHF.L.U32 R2, R17, 0x1f, RZ ;  /* 0x0000001f11027819 */ /* 0x000fc600000006ff */
[----:B------:R-:W-:Y:S01]  /*f3e0*/  IMAD R3, R4, 0x8, R3 ;  /* 0x0000000804037824 */ /* 0x000fe200078e0203 */
[----:B-1----:R-:W-:Y:S06]  /*f3f0*/  @!P0 BRA `(.L_x_84) ;  /* 0x0000000800308947 */ /* 0x002fec0003800000 */
.L_x_112:
[----:B------:R-:W2:Y:S02]  /*f400*/  SYNCS.PHASECHK.TRANS64.TRYWAIT P0, [R3+URZ], R2 ;  /* 0x00000002030075a7 */ /* 0x000ea4000800017f */
[----:B--2---:R-:W-:Y:S05]  /*f410*/  @!P0 BRA `(.L_x_85) ;  /* 0x00000008003c8947 */ /* 0x004fea0003800000 */
.L_x_113:
[----:B------:R-:W-:Y:S05]  /*f420*/  @!P2 BRA `(.L_x_86) ;  /* 0x000000000004a947 */ /* 0x000fea0003800000 */
[----:B------:R-:W-:Y:S01]  /*f430*/  BPT.TRAP 0x1 ;  /* 0x000000040000795c */ /* 0x000fe20000300000 */
.L_x_86:
[----:B--2---:R-:W-:-:S05]  /*f440*/  IADD3 R3, R0, 0x36860, RZ ;  /* 0x0003686000037810 */ /* 0x004fca0007ffe0ff */
[----:B------:R-:W-:-:S04]  /*f450*/  IMAD R16, R16, 0x8, R3 ;  /* 0x0000000810107824 */ /* 0x000fc800078e0203 */
[----:B------:R-:W2:Y:S02]  /*f460*/  SYNCS.PHASECHK.TRANS64.TRYWAIT P0, [R16+URZ], R5 ;  /* 0x00000005100075a7 */ /* 0x000ea4000800017f */
[----:B--2---:R-:W-:Y:S05]  /*f470*/  @!P0 BRA `(.L_x_87) ;  /* 0x0000000800388947 */ /* 0x004fea0003800000 */
.L_x_114:
[----:B------:R-:W-:-:S07]  /*f480*/  LEA R3, R4, R3, 0x3 ;  /* 0x0000000304037211 */ /* 0x000fce00078e18ff */
.L_x_88:
[----:B---3--:R3:W4:Y:S02]  /*f490*/  SYNCS.PHASECHK.TRANS64.TRYWAIT P0, [R3+URZ], R2 ;  /* 0x00000002030075a7 */ /* 0x008724000800017f */
[----:B----4-:R-:W-:Y:S05]  /*f4a0*/  @!P0 NANOSLEEP.SYNCS 0x989680 ;  /* 0x009896800000895d */ /* 0x010fea0003900000 */
[----:B------:R-:W4:Y:S02]  /*f4b0*/  @!P0 SYNCS.PHASECHK.TRANS64 P0, [R3+URZ], R2 ;  /* 0x00000002030085a7 */ /* 0x000f24000800007f */
[----:B----4-:R-:W-:Y:S05]  /*f4c0*/  @!P0 BRA `(.L_x_88) ;  /* 0xfffffffc00f08947 */ /* 0x010fea000383ffff */
.L_x_81:
[----:B------:R-:W-:Y:S05]  /*f4d0*/  BSYNC B0 ;  /* 0x0000000000007941 */ /* 0x000fea0003800000 */
.L_x_80:
[----:B------:R-:W-:Y:S05]  /*f4e0*/  EXIT ;  /* 0x000000000000794d */ /* 0x000fea0003800000 */
.L_x_10:
[----:B------:R-:W-:-:S13]  /*f4f0*/  R2UR UR4, R2 ;  /* 0x00000000020472ca */ /* 0x000fda00000e0000 */
[----:B-1----:R-:W-:-:S04]  /*f500*/  IMAD.U32 R3, RZ, RZ, UR4 ;  /* 0x00000004ff037e24 */ /* 0x002fc8000f8e00ff */
[----:B------:R1:W2:Y:S03]  /*f510*/  SYNCS.PHASECHK.TRANS64.TRYWAIT P1, [R3+URZ+0x36800], R0 ;  /* 0x03680000030075a7 */ /* 0x0002a6000802017f */
[----:B--2---:R-:W-:Y:S05]  /*f520*/  @!P1 NANOSLEEP.SYNCS 0x989680 ;  /* 0x009896800000995d */ /* 0x004fea0003900000 */
[----:B------:R-:W2:Y:S02]  /*f530*/  @!P1 SYNCS.PHASECHK.TRANS64 P1, [R3+URZ+0x36800], R0 ;  /* 0x03680000030095a7 */ /* 0x000ea4000802007f */
[----:B--2---:R-:W-:Y:S05]  /*f540*/  @!P1 BRA `(.L_x_10) ;  /* 0xfffffffc00e89947 */ /* 0x004fea000383ffff */
[----:B------:R-:W-:Y:S05]  /*f550*/  BRA `(.L_x_89) ;  /* 0xffffff1c00247947 */ /* 0x000fea000383ffff */
.L_x_14:
[----:B--2---:R2:W3:Y:S02]  /*f560*/  SYNCS.PHASECHK.TRANS64.TRYWAIT P2, [R0+URZ+0x36830], R3 ;  /* 0x03683003000075a7 */ /* 0x0044e4000804017f */
[----:B---3--:R-:W-:Y:S05]  /*f570*/  @!P2 NANOSLEEP.SYNCS 0x989680 ;  /* 0x009896800000a95d */ /* 0x008fea0003900000 */
[----:B------:R-:W3:Y:S02]  /*f580*/  @!P2 SYNCS.PHASECHK.TRANS64 P2, [R0+URZ+0x36830], R3 ;  /* 0x036830030000a5a7 */ /* 0x000ee4000804007f */
[----:B---3--:R-:W-:Y:S05]  /*f590*/  @!P2 BRA `(.L_x_14) ;  /* 0xfffffffc00f0a947 */ /* 0x008fea000383ffff */
[----:B------:R-:W-:Y:S05]  /*f5a0*/  BRA `(.L_x_13) ;  /* 0xffffff1c00587947 */ /* 0x000fea000383ffff */
.L_x_19:
[----:B--2---:R-:W-:-:S04]  /*f5b0*/  MOV R9, UR60 ;  /* 0x0000003c00097c02 */ /* 0x004fc80008000f00 */
[----:B------:R2:W3:Y:S03]  /*f5c0*/  SYNCS.PHASECHK.TRANS64.TRYWAIT P2, [R9+URZ+0x36830], R6 ;  /* 0x03683006090075a7 */ /* 0x0004e6000804017f */
[----:B---3--:R-:W-:Y:S05]  /*f5d0*/  @!P2 NANOSLEEP.SYNCS 0x989680 ;  /* 0x009896800000a95d */ /* 0x008fea0003900000 */
[----:B------:R-:W3:Y:S02]  /*f5e0*/  @!P2 SYNCS.PHASECHK.TRANS64 P2, [R9+URZ+0x36830], R6 ;  /* 0x036830060900a5a7 */ /* 0x000ee4000804007f */
[----:B---3--:R-:W-:Y:S05]  /*f5f0*/  @!P2 BRA `(.L_x_19) ;  /* 0xfffffffc00eca947 */ /* 0x008fea000383ffff */
[----:B------:R-:W-:Y:S05]  /*f600*/  BRA `(.L_x_18) ;  /* 0xffffff6800b87947 */ /* 0x000fea000383ffff */
.L_x_23:
[----:B----4-:R-:W-:-:S04]  /*f610*/  IMAD.U32 R7, RZ, RZ, UR4 ;  /* 0x00000004ff077e24 */ /* 0x010fc8000f8e00ff */
[----:B------:R4:W1:Y:S03]  /*f620*/  SYNCS.PHASECHK.TRANS64.TRYWAIT P2, [R7+URZ+0x36850], R0 ;  /* 0x03685000070075a7 */ /* 0x000866000804017f */
[----:B-1----:R-:W-:Y:S05]  /*f630*/  @!P2 NANOSLEEP.SYNCS 0x989680 ;  /* 0x009896800000a95d */ /* 0x002fea0003900000 */
[----:B------:R-:W1:Y:S02]  /*f640*/  @!P2 SYNCS.PHASECHK.TRANS64 P2, [R7+URZ+0x36850], R0 ;  /* 0x036850000700a5a7 */ /* 0x000e64000804007f */
[----:B-1----:R-:W-:Y:S05]  /*f650*/  @!P2 BRA `(.L_x_23) ;  /* 0xfffffffc00eca947 */ /* 0x002fea000383ffff */
[----:B------:R-:W-:Y:S05]  /*f660*/  BRA `(.L_x_22) ;  /* 0xffffff9000187947 */ /* 0x000fea000383ffff */
.L_x_28:
[----:B--2---:R-:W-:-:S04]  /*f670*/  MOV R5, UR7 ;  /* 0x0000000700057c02 */ /* 0x004fc80008000f00 */
[----:B------:R2:W3:Y:S03]  /*f680*/  SYNCS.PHASECHK.TRANS64.TRYWAIT P0, [R5+URZ+0x36850], R0 ;  /* 0x03685000050075a7 */ /* 0x0004e6000800017f */
[----:B---3--:R-:W-:Y:S05]  /*f690*/  @!P0 NANOSLEEP.SYNCS 0x989680 ;  /* 0x009896800000895d */ /* 0x008fea0003900000 */
[----:B------:R-:W3:Y:S02]  /*f6a0*/  @!P0 SYNCS.PHASECHK.TRANS64 P0, [R5+URZ+0x36850], R0 ;  /* 0x03685000050085a7 */ /* 0x000ee4000800007f */
[----:B---3--:R-:W-:Y:S05]  /*f6b0*/  @!P0 BRA `(.L_x_28) ;  /* 0xfffffffc00ec8947 */ /* 0x008fea000383ffff */
[----:B------:R-:W-:Y:S05]  /*f6c0*/  BRA `(.L_x_27) ;  /* 0xffffffb000947947 */ /* 0x000fea000383ffff */
.L_x_39:
[----:B------:R-:W1:Y:S01]  /*f6d0*/  S2R R6, SR_TID.X ;  /* 0x0000000000067919 */ /* 0x000e620000002100 */
[----:B------:R-:W-:Y:S01]  /*f6e0*/  BSSY B0, `(.L_x_90) ;  /* 0x000000a000007945 */ /* 0x000fe20003800000 */
[----:B------:R-:W-:Y:S01]  /*f6f0*/  MOV R12, RZ ;  /* 0x000000ff000c7202 */ /* 0x000fe20000000f00 */
[----:B------:R-:W-:Y:S01]  /*f700*/  IMAD.MOV.U32 R11, RZ, RZ, 0x1f ;  /* 0x0000001fff0b7424 */ /* 0x000fe200078e00ff */
[----:B------:R-:W-:Y:S02]  /*f710*/  MOV R15, 0xffffffff ;  /* 0xffffffff000f7802 */ /* 0x000fe40000000f00 */
[----:B-1----:R-:W-:-:S04]  /*f720*/  SHF.R.U32.HI R6, RZ, 0x5, R6 ;  /* 0x00000005ff067819 */ /* 0x002fc80000011606 */
[----:B------:R-:W-:-:S05]  /*f730*/  LOP3.LUT R6, R6, 0x3, RZ, 0xc0, !PT ;  /* 0x0000000306067812 */ /* 0x000fca00078ec0ff */
[----:B------:R-:W-:-:S07]  /*f740*/  IMAD.MOV.U32 R13, RZ, RZ, R6 ;  /* 0x000000ffff0d7224 */ /* 0x000fce00078e0006 */
[----:B------:R-:W-:Y:S05]  /*f750*/  WARPSYNC.COLLECTIVE R15, `(.L_x_91) ;  /* 0x000000000f087348 */ /* 0x000fea0003c00000 */
[----:B------:R1:W2:Y:S02]  /*f760*/  SHFL.IDX P6, R14, R13, R12, R11 ;  /* 0x0000000c0d0e7389 */ /* 0x0002a400000c000b */
[----:B-12---:R-:W-:Y:S01]  /*f770*/  ENDCOLLECTIVE ;  /* 0x000000000000791b */ /* 0x006fe20003800000 */
.L_x_91:
[----:B------:R-:W-:Y:S05]  /*f780*/  BSYNC B0 ;  /* 0x0000000000007941 */ /* 0x000fea0003800000 */
.L_x_90:
[----:B------:R-:W-:Y:S05]  /*f790*/  BRA `(.L_x_92) ;  /* 0xffffffd400747947 */ /* 0x000fea000383ffff */
.L_x_40:
[----:B------:R-:W-:Y:S01]  /*f7a0*/  BSSY B0, `(.L_x_93) ;  /* 0x0000006000007945 */ /* 0x000fe20003800000 */
[----:B------:R-:W-:-:S07]  /*f7b0*/  IMAD.MOV.U32 R15, RZ, RZ, -0x1 ;  /* 0xffffffffff0f7424 */ /* 0x000fce00078e00ff */
[----:B------:R-:W-:Y:S05]  /*f7c0*/  WARPSYNC.COLLECTIVE R15, `(.L_x_94) ;  /* 0x000000000f0c7348 */ /* 0x000fea0003c00000 */
[----:B------:R-:W-:Y:S02]  /*f7d0*/  ELECT P6, UR62, PT ;  /* 0x00000000003e782f */ /* 0x000fe400038c0000 */
[----:B------:R-:W-:Y:S01]  /*f7e0*/  MOV R14, UR62 ;  /* 0x0000003e000e7c02 */ /* 0x000fe20008000f00 */
[----:B------:R-:W-:Y:S10]  /*f7f0*/  ENDCOLLECTIVE ;  /* 0x000000000000791b */ /* 0x000ff40003800000 */
.L_x_94:
[----:B------:R-:W-:Y:S05]  /*f800*/  BSYNC B0 ;  /* 0x0000000000007941 */ /* 0x000fea0003800000 */
.L_x_93:
[----:B------:R-:W-:Y:S05]  /*f810*/  BRA `(.L_x_95) ;  /* 0xffffffd4006c7947 */ /* 0x000fea000383ffff */
.L_x_43:
[----:B--2---:R2:W3:Y:S02]  /*f820*/  SYNCS.PHASECHK.TRANS64.TRYWAIT P1, [R6+URZ+0x36840], R7 ;  /* 0x03684007060075a7 */ /* 0x0044e4000802017f */
[----:B---3--:R-:W-:Y:S05]  /*f830*/  @!P1 NANOSLEEP.SYNCS 0x989680 ;  /* 0x009896800000995d */ /* 0x008fea0003900000 */
[----:B------:R-:W3:Y:S02]  /*f840*/  @!P1 SYNCS.PHASECHK.TRANS64 P1, [R6+URZ+0x36840], R7 ;  /* 0x03684007060095a7 */ /* 0x000ee4000802007f */
[----:B---3--:R-:W-:Y:S05]  /*f850*/  @!P1 BRA `(.L_x_43) ;  /* 0xfffffffc00f09947 */ /* 0x008fea000383ffff */
[----:B------:R-:W-:Y:S05]  /*f860*/  BRA `(.L_x_96) ;  /* 0xffffffd400d07947 */ /* 0x000fea000383ffff */
.L_x_46:
[----:B-1----:R-:W1:Y:S01]  /*f870*/  S2R R8, SR_CgaCtaId ;  /* 0x0000000000087919 */ /* 0x002e620000008800 */
[----:B------:R-:W-:-:S04]  /*f880*/  MOV R7, 0x400 ;  /* 0x0000040000077802 */ /* 0x000fc80000000f00 */
[----:B-1----:R-:W-:-:S04]  /*f890*/  LEA R7, R8, R7, 0x18 ;  /* 0x0000000708077211 */ /* 0x002fc800078ec0ff */
[----:B------:R1:W2:Y:S03]  /*f8a0*/  SYNCS.PHASECHK.TRANS64.TRYWAIT P1, [R7+URZ+0x36820], R6 ;  /* 0x03682006070075a7 */ /* 0x0002a6000802017f */
[----:B--2---:R-:W-:Y:S05]  /*f8b0*/  @!P1 NANOSLEEP.SYNCS 0x989680 ;  /* 0x009896800000995d */ /* 0x004fea0003900000 */
[----:B------:R-:W2:Y:S02]  /*f8c0*/  @!P1 SYNCS.PHASECHK.TRANS64 P1, [R7+URZ+0x36820], R6 ;  /* 0x03682006070095a7 */ /* 0x000ea4000802007f */
[----:B--2---:R-:W-:Y:S05]  /*f8d0*/  @!P1 BRA `(.L_x_46) ;  /* 0xfffffffc00e49947 */ /* 0x004fea000383ffff */
[----:B------:R-:W-:Y:S05]  /*f8e0*/  BRA `(.L_x_97) ;  /* 0xffffffdc000c7947 */ /* 0x000fea000383ffff */
.L_x_52:
[----:B-1----:R1:W2:Y:S02]  /*f8f0*/  SYNCS.PHASECHK.TRANS64.TRYWAIT P1, [R2+URZ+0x36840], R3 ;  /* 0x03684003020075a7 */ /* 0x0022a4000802017f */
[----:B--2---:R-:W-:Y:S05]  /*f900*/  @!P1 NANOSLEEP.SYNCS 0x989680 ;  /* 0x009896800000995d */ /* 0x004fea0003900000 */
[----:B------:R-:W2:Y:S02]  /*f910*/  @!P1 SYNCS.PHASECHK.TRANS64 P1, [R2+URZ+0x36840], R3 ;  /* 0x03684003020095a7 */ /* 0x000ea4000802007f */
[----:B--2---:R-:W-:Y:S05]  /*f920*/  @!P1 BRA `(.L_x_52) ;  /* 0xfffffffc00f09947 */ /* 0x004fea000383ffff */
[----:B------:R-:W-:Y:S05]  /*f930*/  BRA `(.L_x_98) ;  /* 0xffffffdc00ac7947 */ /* 0x000fea000383ffff */
.L_x_54:
[----:B-1----:R1:W2:Y:S02]  /*f940*/  SYNCS.PHASECHK.TRANS64.TRYWAIT P1, [R2+URZ+0x60], R3 ;  /* 0x00006003020075a7 */ /* 0x0022a4000802017f */
[----:B--2---:R-:W-:Y:S05]  /*f950*/  @!P1 NANOSLEEP.SYNCS 0x989680 ;  /* 0x009896800000995d */ /* 0x004fea0003900000 */
[----:B------:R-:W2:Y:S02]  /*f960*/  @!P1 SYNCS.PHASECHK.TRANS64 P1, [R2+URZ+0x60], R3 ;  /* 0x00006003020095a7 */ /* 0x000ea4000802007f */
[----:B--2---:R-:W-:Y:S05]  /*f970*/  @!P1 BRA `(.L_x_54) ;  /* 0xfffffffc00f09947 */ /* 0x004fea000383ffff */
[----:B------:R-:W-:Y:S05]  /*f980*/  BRA `(.L_x_99) ;  /* 0xffffffe000487947 */ /* 0x000fea000383ffff */
.L_x_60:
[----:B--2---:R2:W3:Y:S02]  /*f990*/  SYNCS.PHASECHK.TRANS64.TRYWAIT P1, [R2+URZ+0x36840], R3 ;  /* 0x03684003020075a7 */ /* 0x0044e4000802017f */
[----:B---3--:R-:W-:Y:S05]  /*f9a0*/  @!P1 NANOSLEEP.SYNCS 0x989680 ;  /* 0x009896800000995d */ /* 0x008fea0003900000 */
[----:B------:R-:W3:Y:S02]  /*f9b0*/  @!P1 SYNCS.PHASECHK.TRANS64 P1, [R2+URZ+0x36840], R3 ;  /* 0x03684003020095a7 */ /* 0x000ee4000802007f */
[----:B---3--:R-:W-:Y:S05]  /*f9c0*/  @!P1 BRA `(.L_x_60) ;  /* 0xfffffffc00f09947 */ /* 0x008fea000383ffff */
[----:B------:R-:W-:Y:S05]  /*f9d0*/  BRA `(.L_x_100) ;  /* 0xffffffe400987947 */ /* 0x000fea000383ffff */
.L_x_62:
[----:B-1----:R1:W2:Y:S02]  /*f9e0*/  SYNCS.PHASECHK.TRANS64.TRYWAIT P1, [R2+URZ+0x60], R17 ;  /* 0x00006011020075a7 */ /* 0x0022a4000802017f */
[----:B--2---:R-:W-:Y:S05]  /*f9f0*/  @!P1 NANOSLEEP.SYNCS 0x989680 ;  /* 0x009896800000995d */ /* 0x004fea0003900000 */
[----:B------:R-:W2:Y:S02]  /*fa00*/  @!P1 SYNCS.PHASECHK.TRANS64 P1, [R2+URZ+0x60], R17 ;  /* 0x00006011020095a7 */ /* 0x000ea4000802007f */
[----:B--2---:R-:W-:Y:S05]  /*fa10*/  @!P1 BRA `(.L_x_62) ;  /* 0xfffffffc00f09947 */ /* 0x004fea000383ffff */
[----:B------:R-:W-:Y:S05]  /*fa20*/  BRA `(.L_x_101) ;  /* 0xffffffe800347947 */ /* 0x000fea000383ffff */
.L_x_67:
[----:B--2---:R2:W3:Y:S02]  /*fa30*/  SYNCS.PHASECHK.TRANS64.TRYWAIT P1, [R2+URZ+0x36840], R3 ;  /* 0x03684003020075a7 */ /* 0x0044e4000802017f */
[----:B---3--:R-:W-:Y:S05]  /*fa40*/  @!P1 NANOSLEEP.SYNCS 0x989680 ;  /* 0x009896800000995d */ /* 0x008fea0003900000 */
[----:B------:R-:W3:Y:S02]  /*fa50*/  @!P1 SYNCS.PHASECHK.TRANS64 P1, [R2+URZ+0x36840], R3 ;  /* 0x03684003020095a7 */ /* 0x000ee4000802007f */
[----:B---3--:R-:W-:Y:S05]  /*fa60*/  @!P1 BRA `(.L_x_67) ;  /* 0xfffffffc00f09947 */ /* 0x008fea000383ffff */
[----:B------:R-:W-:Y:S05]  /*fa70*/  BRA `(.L_x_102) ;  /* 0xffffffec00507947 */ /* 0x000fea000383ffff */
.L_x_69:
[----:B-1----:R1:W2:Y:S02]  /*fa80*/  SYNCS.PHASECHK.TRANS64.TRYWAIT P1, [R2+URZ+0x60], R3 ;  /* 0x00006003020075a7 */ /* 0x0022a4000802017f */
[----:B--2---:R-:W-:Y:S05]  /*fa90*/  @!P1 NANOSLEEP.SYNCS 0x989680 ;  /* 0x009896800000995d */ /* 0x004fea0003900000 */
[----:B------:R-:W2:Y:S02]  /*faa0*/  @!P1 SYNCS.PHASECHK.TRANS64 P1, [R2+URZ+0x60], R3 ;  /* 0x00006003020095a7 */ /* 0x000ea4000802007f */
[----:B--2---:R-:W-:Y:S05]  /*fab0*/  @!P1 BRA `(.L_x_69) ;  /* 0xfffffffc00f09947 */ /* 0x004fea000383ffff */
[----:B------:R-:W-:Y:S05]  /*fac0*/  BRA `(.L_x_103) ;  /* 0xffffffec00f47947 */ /* 0x000fea000383ffff */
.L_x_74:
[----:B--2---:R2:W3:Y:S02]  /*fad0*/  SYNCS.PHASECHK.TRANS64.TRYWAIT P0, [R3+URZ+0x36860], R0 ;  /* 0x03686000030075a7 */ /* 0x0044e4000800017f */
[----:B---3--:R-:W-:Y:S05]  /*fae0*/  @!P0 NANOSLEEP.SYNCS 0x989680 ;  /* 0x009896800000895d */ /* 0x008fea0003900000 */
[----:B------:R-:W3:Y:S02]  /*faf0*/  @!P0 SYNCS.PHASECHK.TRANS64 P0, [R3+URZ+0x36860], R0 ;  /* 0x03686000030085a7 */ /* 0x000ee4000800007f */
[----:B---3--:R-:W-:Y:S05]  /*fb00*/  @!P0 BRA `(.L_x_74) ;  /* 0xfffffffc00f08947 */ /* 0x008fea000383ffff */
[----:B------:R-:W-:Y:S05]  /*fb10*/  BRA `(.L_x_104) ;  /* 0xfffffff000c07947 */ /* 0x000fea000383ffff */
.L_x_78:
[----:B--2---:R2:W3:Y:S02]  /*fb20*/  SYNCS.PHASECHK.TRANS64.TRYWAIT P0, [R0+URZ+0x36820], R3 ;  /* 0x03682003000075a7 */ /* 0x0044e4000800017f */
[----:B---3--:R-:W-:Y:S05]  /*fb30*/  @!P0 NANOSLEEP.SYNCS 0x989680 ;  /* 0x009896800000895d */ /* 0x008fea0003900000 */
[----:B------:R-:W3:Y:S02]  /*fb40*/  @!P0 SYNCS.PHASECHK.TRANS64 P0, [R0+URZ+0x36820], R3 ;  /* 0x03682003000085a7 */ /* 0x000ee4000800007f */
[----:B---3--:R-:W-:Y:S05]  /*fb50*/  @!P0 BRA `(.L_x_78) ;  /* 0xfffffffc00f08947 */ /* 0x008fea000383ffff */
[----:B------:R-:W-:Y:S05]  /*fb60*/  BRA `(.L_x_105) ;  /* 0xfffffff400a07947 */ /* 0x000fea000383ffff */
.L_x_79:
[----:B------:R-:W3:Y:S01]  /*fb70*/  S2R R2, SR_TID.X ;  /* 0x0000000000027919 */ /* 0x000ee20000002100 */
[----:B------:R-:W-:Y:S01]  /*fb80*/  BSSY B0, `(.L_x_106) ;  /* 0x000000a000007945 */ /* 0x000fe20003800000 */
[----:B------:R-:W-:Y:S01]  /*fb90*/  IMAD.MOV.U32 R12, RZ, RZ, RZ ;  /* 0x000000ffff0c7224 */ /* 0x000fe200078e00ff */
[----:B------:R-:W-:Y:S01]  /*fba0*/  MOV R11, 0x1f ;  /* 0x0000001f000b7802 */ /* 0x000fe20000000f00 */
[----:B------:R-:W-:Y:S01]  /*fbb0*/  IMAD.MOV.U32 R15, RZ, RZ, -0x1 ;  /* 0xffffffffff0f7424 */ /* 0x000fe200078e00ff */
[----:B---3--:R-:W-:-:S04]  /*fbc0*/  SHF.R.U32.HI R2, RZ, 0x5, R2 ;  /* 0x00000005ff027819 */ /* 0x008fc80000011602 */
[----:B------:R-:W-:-:S04]  /*fbd0*/  LOP3.LUT R2, R2, 0x3, RZ, 0xc0, !PT ;  /* 0x0000000302027812 */ /* 0x000fc800078ec0ff */
[----:B------:R-:W-:-:S07]  /*fbe0*/  MOV R13, R2 ;  /* 0x00000002000d7202 */ /* 0x000fce0000000f00 */
[----:B-12---:R-:W-:Y:S05]  /*fbf0*/  WARPSYNC.COLLECTIVE R15, `(.L_x_107) ;  /* 0x000000000f087348 */ /* 0x006fea0003c00000 */
[----:B------:R3:W4:Y:S02]  /*fc00*/  SHFL.IDX P6, R14, R13, R12, R11 ;  /* 0x0000000c0d0e7389 */ /* 0x00072400000c000b */
[----:B-1234-:R-:W-:Y:S01]  /*fc10*/  ENDCOLLECTIVE ;  /* 0x000000000000791b */ /* 0x01efe20003800000 */
.L_x_107:
[----:B------:R-:W-:Y:S05]  /*fc20*/  BSYNC B0 ;  /* 0x0000000000007941 */ /* 0x000fea0003800000 */
.L_x_106:
[----:B------:R-:W-:Y:S05]  /*fc30*/  BRA `(.L_x_108) ;  /* 0xfffffff400887947 */ /* 0x000fea000383ffff */
.L_x_82:
[----:B------:R-:W-:Y:S01]  /*fc40*/  BSSY B1, `(.L_x_109) ;  /* 0x0000006000017945 */ /* 0x000fe20003800000 */
[----:B------:R-:W-:-:S07]  /*fc50*/  MOV R15, 0xffffffff ;  /* 0xffffffff000f7802 */ /* 0x000fce0000000f00 */
[----:B-123--:R-:W-:Y:S05]  /*fc60*/  WARPSYNC.COLLECTIVE R15, `(.L_x_110) ;  /* 0x000000000f0c7348 */ /* 0x00efea0003c00000 */
[----:B------:R-:W-:Y:S02]  /*fc70*/  ELECT P6, UR62, PT ;  /* 0x00000000003e782f */ /* 0x000fe400038c0000 */
[----:B------:R-:W-:Y:S01]  /*fc80*/  MOV R14, UR62 ;  /* 0x0000003e000e7c02 */ /* 0x000fe20008000f00 */
[----:B-123--:R-:W-:Y:S10]  /*fc90*/  ENDCOLLECTIVE ;  /* 0x000000000000791b */ /* 0x00eff40003800000 */
.L_x_110:
[----:B------:R-:W-:Y:S05]  /*fca0*/  BSYNC B1 ;  /* 0x0000000000017941 */ /* 0x000fea0003800000 */
.L_x_109:
[----:B------:R-:W-:Y:S05]  /*fcb0*/  BRA `(.L_x_111) ;  /* 0xfffffff400807947 */ /* 0x000fea000383ffff */
.L_x_84:
[----:B-1----:R1:W2:Y:S02]  /*fcc0*/  SYNCS.PHASECHK.TRANS64.TRYWAIT P0, [R6+URZ], R5 ;  /* 0x00000005060075a7 */ /* 0x0022a4000800017f */
[----:B--2---:R-:W-:Y:S05]  /*fcd0*/  @!P0 NANOSLEEP.SYNCS 0x989680 ;  /* 0x009896800000895d */ /* 0x004fea0003900000 */
[----:B------:R-:W2:Y:S02]  /*fce0*/  @!P0 SYNCS.PHASECHK.TRANS64 P0, [R6+URZ], R5 ;  /* 0x00000005060085a7 */ /* 0x000ea4000800007f */
[----:B--2---:R-:W-:Y:S05]  /*fcf0*/  @!P0 BRA `(.L_x_84) ;  /* 0xfffffffc00f08947 */ /* 0x004fea000383ffff */
[----:B------:R-:W-:Y:S05]  /*fd00*/  BRA `(.L_x_112) ;  /* 0xfffffff400bc7947 */ /* 0x000fea000383ffff */
.L_x_85:
[----:B--2---:R2:W3:Y:S02]  /*fd10*/  SYNCS.PHASECHK.TRANS64.TRYWAIT P0, [R3+URZ], R2 ;  /* 0x00000002030075a7 */ /* 0x0044e4000800017f */
[----:B---3--:R-:W-:Y:S05]  /*fd20*/  @!P0 NANOSLEEP.SYNCS 0x989680 ;  /* 0x009896800000895d */ /* 0x008fea0003900000 */
[----:B------:R-:W3:Y:S02]  /*fd30*/  @!P0 SYNCS.PHASECHK.TRANS64 P0, [R3+URZ], R2 ;  /* 0x00000002030085a7 */ /* 0x000ee4000800007f */
[----:B---3--:R-:W-:Y:S05]  /*fd40*/  @!P0 BRA `(.L_x_85) ;  /* 0xfffffffc00f08947 */ /* 0x008fea000383ffff */
[----:B------:R-:W-:Y:S05]  /*fd50*/  BRA `(.L_x_113) ;  /* 0xfffffff400b07947 */ /* 0x000fea000383ffff */
.L_x_87:
[----:B--2---:R2:W3:Y:S02]  /*fd60*/  SYNCS.PHASECHK.TRANS64.TRYWAIT P0, [R16+URZ], R5 ;  /* 0x00000005100075a7 */ /* 0x0044e4000800017f */
[----:B---3--:R-:W-:Y:S05]  /*fd70*/  @!P0 NANOSLEEP.SYNCS 0x989680 ;  /* 0x009896800000895d */ /* 0x008fea0003900000 */
[----:B------:R-:W3:Y:S02]  /*fd80*/  @!P0 SYNCS.PHASECHK.TRANS64 P0, [R16+URZ], R5 ;  /* 0x00000005100085a7 */ /* 0x000ee4000800007f */
[----:B---3--:R-:W-:Y:S05]  /*fd90*/  @!P0 BRA `(.L_x_87) ;  /* 0xfffffffc00f08947 */ /* 0x008fea000383ffff */
[----:B------:R-:W-:Y:S05]  /*fda0*/  BRA `(.L_x_114) ;  /* 0xfffffff400b47947 */ /* 0x000fea000383ffff */
.L_x_115:
[----:B------:R-:W-:-:S00]  /*fdb0*/  BRA `(.L_x_115) ;  /* 0xfffffffc00fc7947 */ /* 0x000fc0000383ffff */
[----:B------:R-:W-:-:S00]  /*fdc0*/  NOP ;  /* 0x0000000000007918 */ /* 0x000fc00000000000 */
        /* <DEDUP_REMOVED lines=11> */
.L_x_2655:


//--------------------- .text._ZN7cutlass13device_kernelIN5flash11enable_sm90INS1_16FlashAttnFwdSm90INS1_25CollectiveMainloopFwdSm90ILi2EN4cute5tupleIJNS5_1CILi2EEENS7_ILi1EEES9_EEENS6_IJNS7_ILi128EEENS7_ILi112EEENS7_ILi192EEEEEELi192ENS_6half_tEfNS_4arch4Sm90ELb0ELb0ELb1ELb0ELb0ELb0ELb0ELb1ELb1ELb0ELb0ELb0EEENS1_21CollectiveEpilogueFwdINS6_IJSB_SD_SC_EEESA_SF_SH_Li256ELb0ELb0ELb0ELb0EEENS1_29StaticPersistentTileSchedulerILb0EEEEEEEEEvNT_6ParamsE --------------------------
	.section	.text._ZN7cutlass13device_kernelIN5flash11enable_sm90INS1_16FlashAttnFwdSm90INS1_25CollectiveMainloopFwdSm90ILi2EN4cute5tupleIJNS5_1CILi2EEENS7_ILi1EEES9_EEENS6_IJNS7_ILi128EEENS7_ILi112EEENS7_ILi192EEEEEELi192ENS_6half_tEfNS_4arch4Sm90ELb0ELb0ELb1ELb0ELb0ELb0ELb0ELb1ELb1ELb0ELb0ELb0EEENS1_21CollectiveEpilogueFwdINS6_IJSB_SD_SC_EEESA_SF_SH_Li256ELb0ELb0ELb0ELb0EEENS1_29StaticPersistentTileSchedulerILb0EEEEEEEEEvNT_6ParamsE,"ax",@progbits
	.align	128
.text._ZN7cutlass13device_kernelIN5flash11enable_sm90INS1_16FlashAttnFwdSm90INS1_25CollectiveMainloopFwdSm90ILi2EN4cute5tupleIJNS5_1CILi2EEENS7_ILi1EEES9_EEENS6_IJNS7_ILi128EEENS7_ILi112EEENS7_ILi192EEEEEELi192ENS_6half_tEfNS_4arch4Sm90ELb0ELb0ELb1ELb0ELb0ELb0ELb0ELb1ELb1ELb0ELb0ELb0EEENS1_21CollectiveEpilogueFwdINS6_IJSB_SD_SC_EEESA_SF_SH_Li256ELb0ELb0ELb0ELb0EEENS1_29StaticPersistentTileSchedulerILb0EEEEEEEEEvNT_6ParamsE:
        .type           _ZN7cutlass13device_kernelIN5flash11enable_sm90INS1_16FlashAttnFwdSm90INS1_25CollectiveMainloopFwdSm90ILi2EN4cute5tupleIJNS5_1CILi2EEENS7_ILi1EEES9_EEENS6_IJNS7_ILi128EEENS7_ILi112EEENS7_ILi192EEEEEELi192ENS_6half_tEfNS_4arch4Sm90ELb0ELb0ELb1ELb0ELb0ELb0ELb0ELb1ELb1ELb0ELb0ELb0EEENS1_21CollectiveEpilogueFwdINS6_IJSB_SD_SC_EEESA_SF_SH_Li256ELb0ELb0ELb0ELb0EEENS1_29StaticPersistentTileSchedulerILb0EEEEEEEEEvNT_6ParamsE,@function
        .size           _ZN7cutlass13device_kernelIN5flash11enable_sm90INS1_16FlashAttnFwdSm90INS1_25CollectiveMainloopFwdSm90ILi2EN4cute5tupleIJNS5_1CILi2EEENS7_ILi1EEES9_EEENS6_IJNS7_ILi128EEENS7_ILi112EEENS7_ILi192EEEEEELi192ENS_6half_tEfNS_4arch4Sm90ELb0ELb0ELb1ELb0ELb0ELb0ELb0ELb1ELb1ELb0ELb0ELb0EEENS1_21CollectiveEpilogueFwdINS6_IJSB_SD_SC_EEESA_SF_SH_Li256ELb0ELb0ELb0ELb0EEENS1_29StaticPersistentTileSchedulerILb0EEEEEEEEEvNT_6ParamsE,(.L_x_2656 - _ZN7cutlass13device_kernelIN5flash11enable_sm90INS1_16FlashAttnFwdSm90INS1_25CollectiveMainloopFwdSm90ILi2EN4cute5tupleIJNS5_1CILi2EEENS7_ILi1EEES9_EEENS6_IJNS7_ILi128EEENS7_ILi112EEENS7_ILi192EEEEEELi192ENS_6half_tEfNS_4arch4Sm90ELb0ELb0ELb1ELb0ELb0ELb0ELb0ELb1ELb1ELb0ELb0ELb0EEENS1_21CollectiveEpilogueFwdINS6_IJSB_SD_SC_EEESA_SF_SH_Li256ELb0ELb0ELb0ELb0EEENS1_29StaticPersistentTileSchedulerILb0EEEEEEEEEvNT_6ParamsE)
        .other          _ZN7cutlass13device_kernelIN5flash11enable_sm90INS1_16FlashAttnFwdSm90INS1_25CollectiveMainloopFwdSm90ILi2EN4cute5tupleIJNS5_1CILi2EEENS7_ILi1EEES9_EEENS6_IJNS7_ILi128EEENS7_ILi112EEENS7_ILi192EEEEEELi192ENS_6half_tEfNS_4arch4Sm90ELb0ELb0ELb1ELb0ELb0ELb0ELb0ELb1ELb1ELb0ELb0ELb0EEENS1_21CollectiveEpilogueFwdINS6_IJSB_SD_SC_EEESA_SF_SH_Li256ELb0ELb0ELb0ELb0EEENS1_29StaticPersistentTileSchedulerILb0EEEEEEEEEvNT_6ParamsE,@"STO_CUDA_ENTRY STV_DEFAULT"
_ZN7cutlass13device_kernelIN5flash11enable_sm90INS1_16FlashAttnFwdSm90INS1_25CollectiveMainloopFwdSm90ILi2EN4cute5tupleIJNS5_1CILi2EEENS7_ILi1EEES9_EEENS6_IJNS7_ILi128EEENS7_ILi112EEENS7_ILi192EEEEEELi192ENS_6half_tEfNS_4arch4Sm90ELb0ELb0ELb1ELb0ELb0ELb0ELb0ELb1ELb1ELb0ELb0ELb0EEENS1_21CollectiveEpilogueFwdINS6_IJSB_SD_SC_EEESA_SF_SH_Li256ELb0ELb0ELb0ELb0EEENS1_29StaticPersistentTileSchedulerILb0EEEEEEEEEvNT_6ParamsE:
[----:B------:R-:W1:Y:S02]  /*0000*/  LDC R1, c[0x0][0x28] ;  /* 0x00000a00ff017b82 */ /* 0x000e640000000800 */
[----:B-1----:R-:W-:Y:S01]  /*0010*/  VIADD R1, R1, 0xffffffd0 ;  /* 0xffffffd001017836 */ /* 0x002fe20000000000 */
[----:B------:R-:W1:Y:S01]  /*0020*/  S2R R11, SR_TID.X ;  /* 0x00000000000b7919 */ /* 0x000e620000002100 */
[----:B------:R-:W-:Y:S01]  /*0030*/  ELECT P0, URZ, PT ;  /* 0x00000000003f782f */ /* 0x000fe20003800000 */
[----:B------:R-:W-:Y:S01]  /*0040*/  BSSY B0, `(.L_x_116) ;  /* 0x0000013000007945 */ /* 0x000fe20003800000 */
[----:B-1----:R-:W-:-:S05]  /*0050*/  SHF.R.U32.HI R0, RZ, 0x5, R11 ;  /* 0x00000005ff007819 */ /* 0x002fca000001160b */
[----:B------:R-:W1:Y:S02]  /*0060*/  SHFL.IDX PT, R2, R0, RZ, 0x1f ;  /* 0x00001fff00027589 */ /* 0x000e6400000e0000 */
[----:B-1----:R-:W-:-:S13]  /*0070*/  ISETP.EQ.AND P0, PT, R2, RZ, P0 ;  /* 0x000000ff0200720c */ /* 0x002fda0000702270 */
        /* <DEDUP_REMOVED lines=15> */
.L_x_117:
[----:B------:R-:W-:Y:S05]  /*0170*/  BSYNC B0 ;  /* 0x0000000000007941 */ /* 0x000fea0003800000 */
.L_x_116:
[----:B------:R-:W-:Y:S01]  /*0180*/  VOTEU.ANY UP0, P0 ;  /* 0x00000000003f7886 */ /* 0x000fe20000000100 */
[----:B------:R-:W1:Y:S01]  /*0190*/  SHFL.IDX PT, R3, R0, RZ, 0x1f ;  /* 0x00001fff00037589 */ /* 0x000e6200000e0000 */
[----:B------:R-:W-:Y:S01]  /*01a0*/  UMOV UR4, 0x1 ;  /* 0x0000000100047882 */ /* 0x000fe20000000000 */
[----:B------:R-:W-:Y:S01]  /*01b0*/  UMOV UR7, 0x2 ;  /* 0x0000000200077882 */ /* 0x000fe20000000000 */
[----:B------:R-:W-:Y:S01]  /*01c0*/  SHF.R.U32.HI R2, RZ, 0x7, R11 ;  /* 0x00000007ff027819 */ /* 0x000fe2000001160b */
[----:B------:R-:W2:Y:S01]  /*01d0*/  @UP0 S2UR UR8, SR_CgaCtaId ;  /* 0x00000000000809c3 */ /* 0x000ea20000008800 */
[----:B------:R-:W-:Y:S01]  /*01e0*/  @UP0 UMOV UR6, 0x400 ;  /* 0x0000040000060882 */ /* 0x000fe20000000000 */
[----:B------:R-:W-:-:S04]  /*01f0*/  @UP0 UIADD3 UR4, -UR4, 0x100000, URZ ;  /* 0x0010000004040890 */ /* 0x000fc8000fffe13f */
[----:B------:R-:W-:Y:S02]  /*0200*/  @UP0 USHF.L.U32 UR5, UR4, 0xb, URZ ;  /* 0x0000000b04050899 */ /* 0x000fe4000800063f */
[----:B------:R-:W-:Y:S01]  /*0210*/  @UP0 USHF.L.U32 UR4, UR4, 0x1, URZ ;  /* 0x0000000104040899 */ /* 0x000fe2000800063f */
[----:B------:R-:W-:Y:S01]  /*0220*/  VOTEU.ANY UP1, P0 ;  /* 0x00000000003f7886 */ /* 0x000fe20000020100 */
[----:B------:R-:W3:Y:S01]  /*0230*/  SHFL.IDX PT, R2, R2, RZ, 0x1f ;  /* 0x00001fff02027589 */ /* 0x000ee200000e0000 */
[----:B-1----:R-:W-:Y:S01]  /*0240*/  ISETP.NE.AND P1, PT, R3, RZ, PT ;  /* 0x000000ff0300720c */ /* 0x002fe20003f25270 */
[----:B--2---:R-:W-:Y:S02]  /*0250*/  @UP0 ULEA UR8, UR8, UR6, 0x18 ;  /* 0x0000000608080291 */ /* 0x004fe4000f8ec03f */
[----:B------:R-:W-:-:S04]  /*0260*/  @UP0 UIADD3 UR6, -UR7, 0x100000, URZ ;  /* 0x0010000007060890 */ /* 0x000fc8000fffe13f */
[----:B------:R-:W-:Y:S02]  /*0270*/  @UP0 USHF.L.U32 UR7, UR6, 0xb, URZ ;  /* 0x0000000b06070899 */ /* 0x000fe4000800063f */
[----:B------:R-:W-:Y:S01]  /*0280*/  @UP0 USHF.L.U32 UR6, UR6, 0x1, URZ ;  /* 0x0000000106060899 */ /* 0x000fe2000800063f */
[----:B------:R-:W-:Y:S01]  /*0290*/  VOTEU.ANY UP0, P0 ;  /* 0x00000000003f7886 */ /* 0x000fe20000000100 */
[----:B------:R-:W1:Y:S04]  /*02a0*/  FENCE.VIEW.ASYNC.S ;  /* 0x00000000000073c6 */ /* 0x000e680000000000 */
[----:B-1----:R1:W2:Y:S06]  /*02b0*/  @UP0 SYNCS.EXCH.64 URZ, [UR8+0x36800], UR4 ;  /* 0x03680004083f05b2 */ /* 0x0022ac0008000100 */
[----:B------:R1:W4:Y:S01]  /*02c0*/  @UP1 SYNCS.EXCH.64 URZ, [UR8+0x36820], UR6 ;  /* 0x03682006083f15b2 */ /* 0x0003220008000100 */
[----:B---3--:R-:W-:Y:S05]  /*02d0*/  @P1 BRA `(.L_x_118) ;  /* 0x0000000000481947 */ /* 0x008fea0003800000 */
        /* <DEDUP_REMOVED lines=17> */
[----:B---3--:R-:W-:Y:S01]  /*03f0*/  NOP ;  /* 0x0000000000007918 */ /* 0x008fe20000000000 */
.L_x_118:
[----:B-1----:R-:W1:Y:S01]  /*0400*/  S2UR UR4, SR_CTAID.Y ;  /* 0x00000000000479c3 */ /* 0x002e620000002600 */
[----:B------:R-:W3:Y:S01]  /*0410*/  SHFL.IDX PT, R7, R0, RZ, 0x1f ;  /* 0x00001fff00077589 */ /* 0x000ee200000e0000 */
[----:B------:R-:W-:Y:S01]  /*0420*/  ULDC UR5, c[0x0][0x154] ;  /* 0x0000550000057ab9 */ /* 0x000fe20000000800 */
[----:B------:R-:W-:-:S05]  /*0430*/  NOP ;  /* 0x0000000000007918 */ /* 0x000fca0000000000 */
[----:B------:R-:W5:Y:S08]  /*0440*/  S2UR UR6, SR_CTAID.X ;  /* 0x00000000000679c3 */ /* 0x000f700000002500 */
[----:B------:R-:W2:Y:S01]  /*0450*/  LDC R8, c[0x0][0x148] ;  /* 0x00005200ff087b82 */ /* 0x000ea20000000800 */
[----:B-1----:R-:W-:Y:S02]  /*0460*/  I2FP.F32.U32 R4, UR4 ;  /* 0x0000000400047c45 */ /* 0x002fe40008201000 */
[----:B---3--:R-:W-:-:S03]  /*0470*/  ISETP.NE.AND P0, PT, R7, RZ, PT ;  /* 0x000000ff0700720c */ /* 0x008fc60003f05270 */
[----:B------:R-:W-:Y:S01]  /*0480*/  FMUL R6, R4, UR5 ;  /* 0x0000000504067c20 */ /* 0x000fe20008400000 */
[----:B------:R-:W-:Y:S02]  /*0490*/  SHF.R.S32.HI R4, RZ, 0x1f, R11 ;  /* 0x0000001fff047819 */ /* 0x000fe4000001140b */
[----:B-----5:R-:W-:Y:S02]  /*04a0*/  I2FP.F32.U32 R5, UR6 ;  /* 0x0000000600057c45 */ /* 0x020fe40008201000 */
[----:B------:R-:W-:Y:S01]  /*04b0*/  LEA.HI R4, R4, R11, RZ, 0x7 ;  /* 0x0000000b04047211 */ /* 0x000fe200078f38ff */
[----:B------:R-:W1:Y:S02]  /*04c0*/  F2I.U32.TRUNC.NTZ R6, R6 ;  /* 0x0000000600067305 */ /* 0x000e64000020f000 */
[----:B-1----:R-:W-:-:S04]  /*04d0*/  IMAD.MOV R9, RZ, RZ, -R6 ;  /* 0x000000ffff097224 */ /* 0x002fc800078e0a06 */
[----:B--2---:R-:W-:Y:S01]  /*04e0*/  IMAD R12, R8, R9, UR4 ;  /* 0x00000004080c7e24 */ /* 0x004fe2000f8e0209 */
[----:B------:R-:W-:Y:S02]  /*04f0*/  ULDC UR4, c[0x0][0x150] ;  /* 0x0000540000047ab9 */ /* 0x000fe40000000800 */
[----:B------:R-:W-:Y:S01]  /*0500*/  FMUL R9, R5, UR4 ;  /* 0x0000000405097c20 */ /* 0x000fe20008400000 */
[----:B------:R-:W-:Y:S06]  /*0510*/  @P0 BRA `(.L_x_119) ;  /* 0x0000000000480947 */ /* 0x000fec0003800000 */
[----:B------:R-:W1:Y:S01]  /*0520*/  S2UR UR5, SR_CgaCtaId ;  /* 0x00000000000579c3 */ /* 0x000e620000008800 */
        /* <DEDUP_REMOVED lines=12> */
[----:B-1----:R1:W2:Y:S08]  /*05f0*/  SYNCS.EXCH.64 URZ, [UR8+0x36850], UR4 ;  /* 0x03685004083f75b2 */ /* 0x0022b00008000100 */
[----:B------:R1:W3:Y:S01]  /*0600*/  SYNCS.EXCH.64 URZ, [UR8+0x36860], UR6 ;  /* 0x03686006083f75b2 */ /* 0x0002e20008000100 */
[----:B------:R1:W1:Y:S01]  /*0610*/  SYNCS.EXCH.64 URZ, [UR8+0x36858], UR4 ;  /* 0x03685804083f75b2 */ /* 0x0002620008000100 */
[----:B------:R1:W1:Y:S01]  /*0620*/  SYNCS.EXCH.64 URZ, [UR8+0x36868], UR6 ;  /* 0x03686806083f75b2 */ /* 0x0002620008000100 */
[----:B------:R-:W-:Y:S01]  /*0630*/  NOP ;  /* 0x0000000000007918 */ /* 0x000fe20000000000 */
.L_x_119:
[----:B------:R-:W5:Y:S01]  /*0640*/  SHFL.IDX PT, R10, R0, RZ, 0x1f ;  /* 0x00001fff000a7589 */ /* 0x000f6200000e0000 */
[----:B------:R-:W-:Y:S01]  /*0650*/  LOP3.LUT R4, R4, 0xffffff80, RZ, 0xc0, !PT ;  /* 0xffffff8004047812 */ /* 0x000fe200078ec0ff */
[----:B------:R-:W1:Y:S01]  /*0660*/  F2I.U32.TRUNC.NTZ R9, R9 ;  /* 0x0000000900097305 */ /* 0x000e62000020f000 */
[----:B------:R-:W-:Y:S01]  /*0670*/  SHF.R.S32.HI R8, RZ, 0x1f, R3 ;  /* 0x0000001fff087819 */ /* 0x000fe20000011403 */
[----:B------:R-:W-:Y:S02]  /*0680*/  NOP ;  /* 0x0000000000007918 */ /* 0x000fe40000000000 */
[----:B------:R-:W-:Y:S01]  /*0690*/  IMAD.IADD R4, R11, 0x1, -R4 ;  /* 0x000000010b047824 */ /* 0x000fe200078e0a04 */
[----:B------:R-:W-:Y:S01]  /*06a0*/  LEA.HI R8, R8, R3, RZ, 0x2 ;  /* 0x0000000308087211 */ /* 0x000fe200078f10ff */
[----:B------:R-:W1:Y:S03]  /*06b0*/  LDC R11, c[0x0][0x144] ;  /* 0x00005100ff0b7b82 */ /* 0x000e660000000800 */
[----:B------:R-:W-:-:S02]  /*06c0*/  SHF.R.S32.HI R5, RZ, 0x1f, R4 ;  /* 0x0000001fff057819 */ /* 0x000fc40000011404 */
[----:B------:R-:W-:Y:S02]  /*06d0*/  LOP3.LUT R8, R8, 0x3ffffffc, RZ, 0xc0, !PT ;  /* 0x3ffffffc08087812 */ /* 0x000fe400078ec0ff */
[----:B------:R-:W-:-:S04]  /*06e0*/  LEA.HI R5, R5, R4, RZ, 0x3 ;  /* 0x0000000405057211 */ /* 0x000fc800078f18ff */
[--C-:B------:R-:W-:Y:S02]  /*06f0*/  SHF.R.S32.HI R6, RZ, 0x3, R5.reuse ;  /* 0x00000003ff067819 */ /* 0x100fe40000011405 */
[----:B------:R-:W-:Y:S02]  /*0700*/  SHF.R.S32.HI R5, RZ, 0x1f, R5 ;  /* 0x0000001fff057819 */ /* 0x000fe40000011405 */
[----:B-----5:R-:W-:Y:S02]  /*0710*/  ISETP.NE.AND P0, PT, R10, RZ, PT ;  /* 0x000000ff0a00720c */ /* 0x020fe40003f05270 */
[----:B------:R-:W-:Y:S02]  /*0720*/  LEA.HI R5, R5, R6, RZ, 0x2 ;  /* 0x0000000605057211 */ /* 0x000fe400078f10ff */
[----:B------:R-:W-:Y:S02]  /*0730*/  SHF.R.S32.HI R10, RZ, 0x1f, R7 ;  /* 0x0000001fff0a7819 */ /* 0x000fe40000011407 */
[----:B------:R-:W-:-:S02]  /*0740*/  LOP3.LUT R5, R5, 0xfffffffc, RZ, 0xc0, !PT ;  /* 0xfffffffc05057812 */ /* 0x000fc400078ec0ff */
[----:B------:R-:W-:-:S05]  /*0750*/  LEA.HI R10, R10, R7, RZ, 0x2 ;  /* 0x000000070a0a7211 */ /* 0x000fca00078f10ff */
        /* <DEDUP_REMOVED lines=17> */
[----:B------:R1:W1:Y:S01]  /*0870*/  SYNCS.EXCH.64 URZ, [UR8+0x36888], UR6 ;  /* 0x03688806083f75b2 */ /* 0x0002620008000100 */
[----:B------:R-:W-:Y:S01]  /*0880*/  NOP ;  /* 0x0000000000007918 */ /* 0x000fe20000000000 */
.L_x_120:
[----:B------:R-:W5:Y:S01]  /*0890*/  SHFL.IDX PT, R13, R0, RZ, 0x1f ;  /* 0x00001fff000d7589 */ /* 0x000f6200000e0000 */
[----:B-1----:R-:W1:Y:S01]  /*08a0*/  S2UR UR4, SR_CTAID.X ;  /* 0x00000000000479c3 */ /* 0x002e620000002500 */
[----:B------:R-:W-:Y:S01]  /*08b0*/  LOP3.LUT R10, R10, 0x3ffffffc, RZ, 0xc0, !PT ;  /* 0x3ffffffc0a0a7812 */ /* 0x000fe200078ec0ff */
[----:B------:R-:W-:Y:S01]  /*08c0*/  IMAD.IADD R5, R6, 0x1, -R5 ;  /* 0x0000000106057824 */ /* 0x000fe200078e0a05 */
[----:B------:R-:W-:Y:S01]  /*08d0*/  IADD3 R8, R3, -R8, RZ ;  /* 0x8000000803087210 */ /* 0x000fe20007ffe0ff */
[----:B------:R-:W-:Y:S01]  /*08e0*/  NOP ;  /* 0x0000000000007918 */ /* 0x000fe20000000000 */
[----:B------:R-:W-:Y:S01]  /*08f0*/  IADD3 R6, -R9, RZ, RZ ;  /* 0x000000ff09067210 */ /* 0x000fe20007ffe1ff */
[----:B------:R-:W-:Y:S02]  /*0900*/  IMAD.IADD R10, R7, 0x1, -R10 ;  /* 0x00000001070a7824 */ /* 0x000fe400078e0a0a */
[----:B------:R-:W2:Y:S01]  /*0910*/  LDC R7, c[0x0][0x140] ;  /* 0x00005000ff077b82 */ /* 0x000ea20000000800 */
[----:B------:R-:W-:-:S02]  /*0920*/  IMAD R8, R8, 0x4, R5 ;  /* 0x0000000408087824 */ /* 0x000fc400078e0205 */
[----:B------:R-:W-:-:S03]  /*0930*/  IMAD R10, R10, 0x4, R5 ;  /* 0x000000040a0a7824 */ /* 0x000fc600078e0205 */
[----:B------:R-:W-:Y:S02]  /*0940*/  LEA.HI R3, R8, R8, RZ, 0x1 ;  /* 0x0000000808037211 */ /* 0x000fe400078f08ff */
[----:B------:R-:W-:Y:S02]  /*0950*/  LEA.HI R5, R10, R10, RZ, 0x1 ;  /* 0x0000000a0a057211 */ /* 0x000fe400078f08ff */
[----:B------:R-:W-:Y:S02]  /*0960*/  LOP3.LUT R3, R3, 0xfffffffe, RZ, 0xc0, !PT ;  /* 0xfffffffe03037812 */ /* 0x000fe400078ec0ff */
[----:B------:R-:W-:Y:S02]  /*0970*/  LOP3.LUT R5, R5, 0xfffffffe, RZ, 0xc0, !PT ;  /* 0xfffffffe05057812 */ /* 0x000fe400078ec0ff */
[----:B-----5:R-:W-:Y:S01]  /*0980*/  ISETP.NE.AND P0, PT, R13, RZ, PT ;  /* 0x000000ff0d00720c */ /* 0x020fe20003f05270 */
[----:B-1----:R-:W-:Y:S02]  /*0990*/  IMAD R6, R11, R6, UR4 ;  /* 0x000000040b067e24 */ /* 0x002fe4000f8e0206 */
[----:B------:R-:W-:-:S02]  /*09a0*/  IMAD.IADD R3, R8, 0x1, -R3 ;  /* 0x0000000108037824 */ /* 0x000fc400078e0a03 */
[----:B------:R-:W-:-:S03]  /*09b0*/  IMAD.IADD R5, R10, 0x1, -R5 ;  /* 0x000000010a057824 */ /* 0x000fc600078e0a05 */
[-C--:B------:R-:W-:Y:S02]  /*09c0*/  ISETP.NE.AND P3, PT, R3, R6.reuse, PT ;  /* 0x000000060300720c */ /* 0x080fe40003f65270 */
[----:B------:R-:W-:-:S03]  /*09d0*/  ISETP.NE.AND P5, PT, R5, R6, PT ;  /* 0x000000060500720c */ /* 0x000fc60003fa5270 */
[----:B------:R-:W-:Y:S10]  /*09e0*/  @P0 BRA `(.L_x_121) ;  /* 0x0000000000480947 */ /* 0x000ff40003800000 */
        /* <DEDUP_REMOVED lines=18> */
.L_x_121:
[----:B------:R-:W5:Y:S01]  /*0b10*/  SHFL.IDX PT, R6, R0, RZ, 0x1f ;  /* 0x00001fff00067589 */ /* 0x000f6200000e0000 */
[----:B------:R-:W-:Y:S01]  /*0b20*/  IMAD.SHL.U32 R3, R8, 0x4, RZ ;  /* 0x0000000408037824 */ /* 0x000fe200078e00ff */
[----:B------:R-:W-:Y:S01]  /*0b30*/  SHF.L.U32 R5, R10, 0x2, RZ ;  /* 0x000000020a057819 */ /* 0x000fe200000006ff */
[----:B------:R-:W-:Y:S01]  /*0b40*/  IMAD.MOV.U32 R23, RZ, RZ, 0x1 ;  /* 0x00000001ff177424 */ /* 0x000fe200078e00ff */
[----:B------:R-:W-:Y:S01]  /*0b50*/  LOP3.LUT P0, RZ, R4, 0x7, RZ, 0xc0, !PT ;  /* 0x0000000704ff7812 */ /* 0x000fe2000780c0ff */
[----:B------:R-:W-:Y:S01]  /*0b60*/  IMAD.MOV.U32 R22, RZ, RZ, 0x1 ;  /* 0x00000001ff167424 */ /* 0x000fe200078e00ff */
[----:B------:R-:W-:Y:S01]  /*0b70*/  LOP3.LUT R11, R8, 0xc, R3, 0x78, !PT ;  /* 0x0000000c080b7812 */ /* 0x000fe200078e7803 */
[----:B------:R-:W-:Y:S01]  /*0b80*/  NOP ;  /* 0x0000000000007918 */ /* 0x000fe20000000000 */
[----:B------:R-:W-:Y:S02]  /*0b90*/  LOP3.LUT R9, R10, 0xc, R5, 0x78, !PT ;  /* 0x0000000c0a097812 */ /* 0x000fe400078e7805 */
[----:B------:R-:W-:Y:S01]  /*0ba0*/  @P3 LEA.HI R3, R11, R11, RZ, 0x1 ;  /* 0x0000000b0b033211 */ /* 0x000fe200078f08ff */
[----:B------:R1:W-:Y:S01]  /*0bb0*/  STL [R1+0x4], R11 ;  /* 0x0000040b01007387 */ /* 0x0003e20000100800 */
[----:B------:R-:W-:-:S02]  /*0bc0*/  @P5 LEA.HI R5, R9, R9, RZ, 0x1 ;  /* 0x0000000909055211 */ /* 0x000fc400078f08ff */
[----:B------:R-:W-:Y:S01]  /*0bd0*/  @P3 SHF.R.S32.HI R3, RZ, 0x1, R3 ;  /* 0x00000001ff033819 */ /* 0x000fe20000011403 */
[----:B------:R1:W-:Y:S01]  /*0be0*/  STL [R1], R9 ;  /* 0x0000000901007387 */ /* 0x0003e20000100800 */
[----:B------:R-:W-:Y:S02]  /*0bf0*/  @P5 SHF.R.S32.HI R5, RZ, 0x1, R5 ;  /* 0x00000001ff055819 */ /* 0x000fe40000011405 */
[-C--:B------:R-:W-:Y:S02]  /*0c00*/  @P3 ISETP.NE.AND P6, PT, R3, R12.reuse, PT ;  /* 0x0000000c0300320c */ /* 0x080fe40003fc5270 */
[----:B------:R-:W-:Y:S02]  /*0c10*/  @P5 ISETP.NE.AND P4, PT, R5, R12, PT ;  /* 0x0000000c0500520c */ /* 0x000fe40003f85270 */
[----:B------:R-:W-:Y:S02]  /*0c20*/  @P3 SEL R23, RZ, 0x1, P6 ;  /* 0x00000001ff173807 */ /* 0x000fe40003000000 */
[----:B-----5:R-:W-:-:S02]  /*0c30*/  ISETP.NE.AND P3, PT, R6, RZ, PT ;  /* 0x000000ff0600720c */ /* 0x020fc40003f65270 */
[----:B------:R-:W-:Y:S02]  /*0c40*/  ISETP.LT.U32.AND P6, PT, R11, 0x2, !P0 ;  /* 0x000000020b00780c */ /* 0x000fe400047c1070 */
[----:B------:R-:W-:Y:S02]  /*0c50*/  ISETP.LT.U32.AND P0, PT, R9, 0x2, !P0 ;  /* 0x000000020900780c */ /* 0x000fe40004701070 */
[----:B------:R-:W-:Y:S02]  /*0c60*/  ISETP.NE.AND P2, PT, R2, RZ, PT ;  /* 0x000000ff0200720c */ /* 0x000fe40003f45270 */
[----:B--2---:R-:W-:Y:S02]  /*0c70*/  ISETP.EQ.U32.AND P1, PT, R7, 0x1, PT ;  /* 0x000000010700780c */ /* 0x004fe40003f22070 */
[----:B------:R-:W-:Y:S02]  /*0c80*/  SEL R2, RZ, 0x1, !P6 ;  /* 0x00000001ff027807 */ /* 0x000fe40007000000 */
[----:B------:R-:W-:-:S02]  /*0c90*/  SEL R3, RZ, 0x1, !P0 ;  /* 0x00000001ff037807 */ /* 0x000fc40004000000 */
[----:B------:R-:W-:Y:S01]  /*0ca0*/  @P5 SEL R22, RZ, 0x1, P4 ;  /* 0x00000001ff165807 */ /* 0x000fe20002000000 */
[----:B-1----:R-:W-:Y:S06]  /*0cb0*/  @P3 BRA `(.L_x_122) ;  /* 0x0000000000483947 */ /* 0x002fec0003800000 */
        /* <DEDUP_REMOVED lines=14> */
[----:B------:R1:W1:Y:S01]  /*0da0*/  SYNCS.EXCH.64 URZ, [UR8+0x368c0], UR6 ;  /* 0x0368c006083f75b2 */ /* 0x0002620008000100 */
[----:B------:R1:W1:Y:S01]  /*0db0*/  SYNCS.EXCH.64 URZ, [UR8+0x368b8], UR4 ;  /* 0x0368b804083f75b2 */ /* 0x0002620008000100 */
[----:B------:R1:W1:Y:S01]  /*0dc0*/  SYNCS.EXCH.64 URZ, [UR8+0x368c8], UR6 ;  /* 0x0368c806083f75b2 */ /* 0x0002620008000100 */
[----:B------:R-:W-:Y:S01]  /*0dd0*/  NOP ;  /* 0x0000000000007918 */ /* 0x000fe20000000000 */
.L_x_122:
[----:B------:R-:W-:Y:S01]  /*0de0*/  LOP3.LUT R23, R23, R2, RZ, 0xc0, !PT ;  /* 0x0000000217177212 */ /* 0x000fe200078ec0ff */
[----:B------:R-:W-:Y:S01]  /*0df0*/  NOP ;  /* 0x0000000000007918 */ /* 0x000fe20000000000 */
[----:B------:R-:W-:Y:S01]  /*0e00*/  LOP3.LUT R22, R22, R3, RZ, 0xc0, !PT ;  /* 0x0000000316167212 */ /* 0x000fe200078ec0ff */
[----:B------:R-:W-:Y:S06]  /*0e10*/  @!P1 BRA `(.L_x_123) ;  /* 0x0000000000089947 */ /* 0x000fec0003800000 */
[----:B-1234-:R-:W-:Y:S01]  /*0e20*/  UCGABAR_ARV ;  /* 0x00000000000079c7 */ /* 0x01efe20008000000 */
[----:B------:R-:W-:Y:S05]  /*0e30*/  BRA `(.L_x_124) ;  /* 0x0000000000047947 */ /* 0x000fea0003800000 */
.L_x_123:
[----:B-1234-:R-:W-:Y:S01]  /*0e40*/  NOP ;  /* 0x0000000000007918 */ /* 0x01efe20000000000 */
.L_x_124:
[----:B------:R-:W-:Y:S05]  /*0e50*/  @!P1 BRA `(.L_x_125) ;  /* 0x00000000000c9947 */ /* 0x000fea0003800000 */
[----:B------:R-:W-:Y:S01]  /*0e60*/  UCGABAR_WAIT ;  /* 0x0000000000007dc7 */ /* 0x000fe20008000000 */
[----:B------:R-:W-:Y:S01]  /*0e70*/  CCTL.IVALL ;  /* 0x00000000ff00798f */ /* 0x000fe20002000000 */
[----:B------:R-:W-:Y:S05]  /*0e80*/  BRA `(.L_x_126) ;  /* 0x0000000000047947 */ /* 0x000fea0003800000 */
.L_x_125:
[----:B------:R-:W-:Y:S06]  /*0e90*/  BAR.SYNC.DEFER_BLOCKING 0x0 ;  /* 0x0000000000007b1d */ /* 0x000fec0000010000 */
.L_x_126:
[----:B------:R-:W-:-:S05]  /*0ea0*/  IMAD.MOV.U32 R2, RZ, RZ, 0x1 ;  /* 0x00000001ff027424 */ /* 0x000fca00078e00ff */
[----:B------:R-:W-:-:S05]  /*0eb0*/  SEL R2, R2, 0x2, !P2 ;  /* 0x0000000202027807 */ /* 0x000fca0005000000 */
[----:B------:R1:W-:Y:S01]  /*0ec0*/  STL [R1+0x1c], R2 ;  /* 0x00001c0201007387 */ /* 0x0003e20000100800 */
[----:B------:R-:W-:Y:S05]  /*0ed0*/  @!P2 BRA `(.L_x_127) ;  /* 0x000000b00010a947 */ /* 0x000fea0003800000 */
.L_x_128:
        /* <DEDUP_REMOVED lines=9> */
[----:B------:R-:W2:Y:S01]  /*0f70*/  LDL.LU R10, [R1+0x1c] ;  /* 0x00001c00010a7983 */ /* 0x000ea20000300800 */
[----:B-1----:R-:W1:Y:S01]  /*0f80*/  S2R R2, SR_TID.X ;  /* 0x0000000000027919 */ /* 0x002e620000002100 */
[----:B------:R-:W3:Y:S08]  /*0f90*/  S2UR UR5, SR_CgaCtaId ;  /* 0x00000000000579c3 */ /* 0x000ef00000008800 */
[----:B------:R-:W4:Y:S01]  /*0fa0*/  S2UR UR6, SR_SWINHI ;  /* 0x00000000000679c3 */ /* 0x000f220000002f00 */
[----:B-1----:R-:W-:-:S04]  /*0fb0*/  IADD3 R0, R2, -0x80, RZ ;  /* 0xffffff8002007810 */ /* 0x002fc80007ffe0ff */
[----:B------:R-:W-:-:S04]  /*0fc0*/  SHF.R.S32.HI R3, RZ, 0x1f, R0 ;  /* 0x0000001fff037819 */ /* 0x000fc80000011400 */
[----:B------:R-:W-:-:S04]  /*0fd0*/  LEA.HI R4, R3, R0, RZ, 0x7 ;  /* 0x0000000003047211 */ /* 0x000fc800078f38ff */
[----:B------:R-:W-:Y:S02]  /*0fe0*/  LOP3.LUT R5, R4, 0xffffff80, RZ, 0xc0, !PT ;  /* 0xffffff8004057812 */ /* 0x000fe400078ec0ff */
[----:B------:R-:W-:-:S03]  /*0ff0*/  LEA.HI R2, R3, R0, RZ, 0x4 ;  /* 0x0000000003027211 */ /* 0x000fc600078f20ff */
[----:B------:R-:W-:Y:S01]  /*1000*/  IMAD.IADD R206, R0, 0x1, -R5 ;  /* 0x0000000100ce7824 */ /* 0x000fe200078e0a05 */
[----:B------:R-:W-:-:S04]  /*1010*/  LOP3.LUT R7, R2, 0x3fffff0, RZ, 0xc0, !PT ;  /* 0x03fffff002077812 */ /* 0x000fc800078ec0ff */
[----:B------:R-:W-:Y:S02]  /*1020*/  SHF.R.S32.HI R5, RZ, 0x1f, R206 ;  /* 0x0000001fff057819 */ /* 0x000fe400000114ce */
[----:B------:R-:W-:Y:S02]  /*1030*/  SHF.R.S32.HI R9, RZ, 0x4, R2 ;  /* 0x00000004ff097819 */ /* 0x000fe40000011402 */
[----:B------:R-:W-:Y:S01]  /*1040*/  LEA.HI R6, R5, R206, RZ, 0x2 ;  /* 0x000000ce05067211 */ /* 0x000fe200078f10ff */
[----:B------:R-:W-:Y:S01]  /*1050*/  IMAD.IADD R7, R0, 0x1, -R7 ;  /* 0x0000000100077824 */ /* 0x000fe200078e0a07 */
[----:B------:R-:W-:Y:S02]  /*1060*/  LEA.HI R210, R3, R0, RZ, 0x5 ;  /* 0x0000000003d27211 */ /* 0x000fe400078f28ff */
[----:B------:R-:W-:Y:S02]  /*1070*/  LEA.HI R2, R2, R9, RZ, 0x1 ;  /* 0x0000000902027211 */ /* 0x000fe400078f08ff */
[----:B------:R-:W-:-:S02]  /*1080*/  SHF.R.S32.HI R0, RZ, 0x2, R6 ;  /* 0x00000002ff007819 */ /* 0x000fc40000011406 */
[----:B------:R-:W-:Y:S02]  /*1090*/  SHF.R.S32.HI R3, RZ, 0x1f, R6 ;  /* 0x0000001fff037819 */ /* 0x000fe40000011406 */
[----:B------:R-:W-:Y:S02]  /*10a0*/  LOP3.LUT R2, R2, 0x1ffffffe, RZ, 0xc0, !PT ;  /* 0x1ffffffe02027812 */ /* 0x000fe400078ec0ff */
[----:B------:R-:W-:Y:S02]  /*10b0*/  SHF.R.S32.HI R210, RZ, 0x5, R210 ;  /* 0x00000005ffd27819 */ /* 0x000fe400000114d2 */
[----:B------:R-:W-:Y:S02]  /*10c0*/  LEA.HI R3, R3, R0, RZ, 0x3 ;  /* 0x0000000003037211 */ /* 0x000fe400078f18ff */
[----:B------:R-:W-:Y:S01]  /*10d0*/  SHF.R.S32.HI R209, RZ, 0x7, R4 ;  /* 0x00000007ffd17819 */ /* 0x000fe20000011404 */
[----:B------:R-:W-:Y:S01]  /*10e0*/  UMOV UR4, 0x400 ;  /* 0x0000040000047882 */ /* 0x000fe20000000000 */
[----:B------:R-:W-:Y:S01]  /*10f0*/  LEA R7, R210, R7, 0x4 ;  /* 0x00000007d2077211 */ /* 0x000fe200078e20ff */
[----:B------:R-:W-:Y:S01]  /*1100*/  IMAD.IADD R2, R9, 0x1, -R2 ;  /* 0x0000000109027824 */ /* 0x000fe200078e0a02 */
[----:B------:R-:W-:Y:S01]  /*1110*/  LOP3.LUT R3, R3, 0xfffffff8, RZ, 0xc0, !PT ;  /* 0xfffffff803037812 */ /* 0x000fe200078ec0ff */
[----:B---3--:R-:W-:Y:S01]  /*1120*/  ULEA UR8, UR5, UR4, 0x18 ;  /* 0x0000000405087291 */ /* 0x008fe2000f8ec03f */
[----:B------:R-:W-:-:S02]  /*1130*/  LEA.HI R5, R5, R206, RZ, 0x5 ;  /* 0x000000ce05057211 */ /* 0x000fc400078f28ff */
[----:B------:R-:W-:Y:S01]  /*1140*/  LEA.HI R4, R4, R209, RZ, 0x1 ;  /* 0x000000d104047211 */ /* 0x000fe200078f08ff */
[----:B------:R-:W-:Y:S02]  /*1150*/  IMAD R8, R7, 0x8, R2 ;  /* 0x0000000807087824 */ /* 0x000fe400078e0202 */
[----:B------:R-:W-:Y:S01]  /*1160*/  IMAD.IADD R7, R0, 0x1, -R3 ;  /* 0x0000000100077824 */ /* 0x000fe200078e0a03 */
[----:B------:R-:W-:Y:S02]  /*1170*/  LOP3.LUT R3, R6, 0x7ffffffc, RZ, 0xc0, !PT ;  /* 0x7ffffffc06037812 */ /* 0x000fe400078ec0ff */
[----:B------:R-:W-:Y:S02]  /*1180*/  SHF.R.S32.HI R0, RZ, 0x5, R5 ;  /* 0x00000005ff007819 */ /* 0x000fe40000011405 */
[----:B------:R-:W-:Y:S01]  /*1190*/  LOP3.LUT R4, R4, 0x3fffffe, RZ, 0xc0, !PT ;  /* 0x03fffffe04047812 */ /* 0x000fe200078ec0ff */
[----:B------:R-:W-:Y:S01]  /*11a0*/  UMOV UR4, UR8 ;  /* 0x0000000800047c82 */ /* 0x000fe20008000000 */
[----:B----4-:R-:W-:Y:S01]  /*11b0*/  UMOV UR5, UR6 ;  /* 0x0000000600057c82 */ /* 0x010fe20008000000 */
[----:B------:R-:W-:Y:S01]  /*11c0*/  MOV R212, 0xfffffffe ;  /* 0xfffffffe00d47802 */ /* 0x000fe20000000f00 */
[----:B------:R-:W-:Y:S01]  /*11d0*/  IMAD.U32 R18, RZ, RZ, UR4 ;  /* 0x00000004ff127e24 */ /* 0x000fe2000f8e00ff */
[----:B------:R-:W-:Y:S01]  /*11e0*/  SHF.L.U32 R5, R8, 0x3, RZ ;  /* 0x0000000308057819 */ /* 0x000fe200000006ff */
[----:B------:R-:W-:-:S02]  /*11f0*/  IMAD.U32 R19, RZ, RZ, UR5 ;  /* 0x00000005ff137e24 */ /* 0x000fc4000f8e00ff */
[----:B------:R-:W-:Y:S02]  /*1200*/  IMAD.IADD R3, R206, 0x1, -R3 ;  /* 0x00000001ce037824 */ /* 0x000fe400078e0a03 */
[----:B------:R-:W-:Y:S02]  /*1210*/  IMAD R7, R0, 0x10, R7 ;  /* 0x0000001000077824 */ /* 0x000fe400078e0207 */
[----:B------:R-:W-:Y:S01]  /*1220*/  IMAD.IADD R4, R209, 0x1, -R4 ;  /* 0x00000001d1047824 */ /* 0x000fe200078e0a04 */
[----:B------:R-:W-:Y:S01]  /*1230*/  UMOV UR4, URZ ;  /* 0x0000003f00047c82 */ /* 0x000fe20008000000 */
[----:B------:R-:W-:Y:S01]  /*1240*/  IMAD.U32 R2, RZ, RZ, UR8 ;  /* 0x00000008ff027e24 */ /* 0x000fe2000f8e00ff */
[----:B------:R-:W-:Y:S01]  /*1250*/  MOV R204, UR7 ;  /* 0x0000000700cc7c02 */ /* 0x000fe20008000f00 */
[----:B------:R-:W-:Y:S02]  /*1260*/  IMAD R212, R3, R212, 0x70 ;  /* 0x0000007003d47424 */ /* 0x000fe400078e02d4 */
[----:B------:R-:W-:Y:S01]  /*1270*/  IMAD.WIDE R18, R5, 0x2, R18 ;  /* 0x0000000205127825 */ /* 0x000fe200078e0212 */
[----:B------:R-:W-:-:S03]  /*1280*/  UMOV UR38, URZ ;  /* 0x0000003f00267c82 */ /* 0x000fc60008000000 */
[----:B------:R-:W-:Y:S02]  /*1290*/  IMAD R211, R4, 0x40, R7 ;  /* 0x0000004004d37824 */ /* 0x000fe400078e0207 */
[----:B------:R-:W-:Y:S02]  /*12a0*/  IMAD.MOV.U32 R205, RZ, RZ, RZ ;  /* 0x000000ffffcd7224 */ /* 0x000fe400078e00ff */
[----:B------:R-:W-:Y:S01]  /*12b0*/  IMAD.U32 R16, RZ, RZ, UR4 ;  /* 0x00000004ff107e24 */ /* 0x000fe2000f8e00ff */
[----:B--2---:R-:W-:-:S07]  /*12c0*/  LOP3.LUT R17, R10, 0x1, RZ, 0xfc, !PT ;  /* 0x000000010a117812 */ /* 0x004fce00078efcff */
.L_x_155:
[----:B------:R-:W1:Y:S01]  /*12d0*/  SHFL.IDX PT, R0, R209, RZ, 0x1f ;  /* 0x00001fffd1007589 */ /* 0x000e6200000e0000 */
[----:B------:R-:W2:Y:S01]  /*12e0*/  LDC R81, c[0x0][0x2e0] ;  /* 0x0000b800ff517b82 */ /* 0x000ea20000000800 */
[----:B------:R-:W-:Y:S01]  /*12f0*/  R2UR UR12, R2 ;  /* 0x00000000020c72ca */ /* 0x000fe200000e0000 */
[----:B------:R-:W-:Y:S01]  /*1300*/  ULDC UR4, c[0x0][0xda8] ;  /* 0x00036a0000047ab9 */ /* 0x000fe20000000800 */
[----:B------:R-:W-:Y:S01]  /*1310*/  ULDC.64 UR8, c[0x0][0x3f8] ;  /* 0x0000fe0000087ab9 */ /* 0x000fe20000000a00 */
[----:B------:R-:W-:Y:S01]  /*1320*/  R2UR UR10, R204 ;  /* 0x00000000cc0a72ca */ /* 0x000fe200000e0000 */
[----:B------:R-:W-:Y:S01]  /*1330*/  UISETP.NE.AND UP1, UPT, UR4, 0x1, UPT ;  /* 0x000000010400788c */ /* 0x000fe2000bf25270 */
[----:B------:R-:W-:Y:S01]  /*1340*/  IMAD.MOV.U32 R4, RZ, RZ, RZ ;  /* 0x000000ffff047224 */ /* 0x000fe200078e00ff */
[----:B------:R-:W-:Y:S01]  /*1350*/  UISETP.NE.U32.AND UP0, UPT, UR8, URZ, UPT ;  /* 0x0000003f0800728c */ /* 0x000fe2000bf05070 */
[----:B------:R-:W-:Y:S01]  /*1360*/  ULDC UR5, c[0x0][0xdb4] ;  /* 0x00036d0000057ab9 */ /* 0x000fe20000000800 */
[----:B------:R-:W-:-:S02]  /*1370*/  ULDC UR6, c[0x0][0x404] ;  /* 0x0001010000067ab9 */ /* 0x000fc40000000800 */
[----:B------:R-:W-:Y:S02]  /*1380*/  UISETP.NE.AND.EX UP0, UPT, UR9, URZ, UPT, UP0 ;  /* 0x0000003f0900728c */ /* 0x000fe4000bf05300 */
[----:B------:R-:W-:Y:S02]  /*1390*/  UISETP.NE.AND UP2, UPT, UR5, 0x1, UPT ;  /* 0x000000010500788c */ /* 0x000fe4000bf45270 */
[----:B------:R-:W-:Y:S02]  /*13a0*/  UIADD3 UR9, UR12, 0x15400, URZ ;  /* 0x000154000c097890 */ /* 0x000fe4000fffe03f */
[----:B------:R-:W-:Y:S01]  /*13b0*/  USEL UR6, UR6, 0x1, UP0 ;  /* 0x0000000106067887 */ /* 0x000fe20008000000 */
[----:B------:R-:W-:Y:S01]  /*13c0*/  @UP1 ULDC UR5, c[0x0][0xdac] ;  /* 0x00036b0000051ab9 */ /* 0x000fe20000000800 */
[----:B------:R-:W-:Y:S01]  /*13d0*/  ULOP3.LUT UP0, URZ, UR9, 0x9f, URZ, 0xc0, !UPT ;  /* 0x0000009f093f7892 */ /* 0x000fe2000f80c03f */
[----:B------:R-:W-:Y:S01]  /*13e0*/  UMOV UR11, UR10 ;  /* 0x0000000a000b7c82 */ /* 0x000fe20008000000 */
[----:B-1----:R-:W-:-:S02]  /*13f0*/  R2UR UR7, R0 ;  /* 0x00000000000772ca */ /* 0x002fc400000e0000 */
[----:B--2---:R-:W-:Y:S01]  /*1400*/  IMAD R81, R81, UR6, RZ ;  /* 0x0000000651517c24 */ /* 0x004fe2000f8e02ff */
[----:B------:R-:W-:Y:S01]  /*1410*/  @UP1 ULDC UR6, c[0x0][0xdb0] ;  /* 0x00036c0000061ab9 */ /* 0x000fe20000000800 */
[----:B------:R-:W-:Y:S02]  /*1420*/  PLOP3.LUT P0, PT, PT, PT, UP0, 0x80, 0x0 ;  /* 0x000000000000781c */ /* 0x000fe40003f0f008 */
[----:B------:R-:W-:-:S04]  /*1430*/  VIADD R5, R81, 0x6f ;  /* 0x0000006f51057836 */ /* 0x000fc80000000000 */
[----:B------:R-:W-:-:S03]  /*1440*/  IMAD.HI R4, R5, -0x6db6db6d, R4 ;  /* 0x9249249305047827 */ /* 0x000fc600078e0204 */
[----:B------:R-:W-:Y:S02]  /*1450*/  ULEA.HI UR4, UR7, UR7, URZ, 0x1 ;  /* 0x0000000707047291 */ /* 0x000fe4000f8f083f */
[----:B------:R-:W-:Y:S02]  /*1460*/  SHF.R.U32.HI R3, RZ, 0x1f, R4 ;  /* 0x0000001fff037819 */ /* 0x000fe40000011604 */
[----:B------:R-:W-:Y:S02]  /*1470*/  ULOP3.LUT UR8, UR4, 0x1e, URZ, 0xc0, !UPT ;  /* 0x0000001e04087892 */ /* 0x000fe4000f8ec03f */
[----:B------:R-:W-:Y:S01]  /*1480*/  LEA.HI.SX32 R120, R4, R3, 0x1a ;  /* 0x0000000304787211 */ /* 0x000fe200078fd2ff */
[----:B------:R-:W-:Y:S02]  /*1490*/  UIMAD.WIDE.U32 UR4, UR10, UR5, URZ ;  /* 0x000000050a0472a5 */ /* 0x000fe4000f8e003f */
[----:B------:R-:W-:Y:S02]  /*14a0*/  UIADD3 UR8, UR7, -UR8, URZ ;  /* 0x8000000807087290 */ /* 0x000fe4000fffe03f */
[----:B------:R-:W-:-:S02]  /*14b0*/  @UP1 USHF.R.U32.HI UR11, URZ, UR6, UR5 ;  /* 0x000000063f0b1299 */ /* 0x000fc40008011605 */
[----:B------:R-:W-:Y:S01]  /*14c0*/  ULEA UR8, UR8, UR9, 0xd ;  /* 0x0000000908087291 */ /* 0x000fe2000f8e683f */
[----:B------:R-:W-:Y:S02]  /*14d0*/  @UP2 ULDC.64 UR6, c[0x0][0xdb8] ;  /* 0x00036e0000062ab9 */ /* 0x000fe40000000a00 */
[----:B------:R-:W-:Y:S02]  /*14e0*/  UIMAD.WIDE.U32 UR4, UR11, UR6, URZ ;  /* 0x000000060b0472a5 */ /* 0x000fe4000f8e003f */
[----:B------:R-:W-:Y:S01]  /*14f0*/  MOV R208, UR11 ;  /* 0x0000000b00d07c02 */ /* 0x000fe20008000f00 */
[----:B------:R-:W-:Y:S01]  /*1500*/  USHF.R.U32.HI UR8, URZ, 0x4, UR8 ;  /* 0x000000043f087899 */ /* 0x000fe20008011608 */
[----:B------:R-:W-:Y:S01]  /*1510*/  UMOV UR36, UR11 ;  /* 0x0000000b00247c82 */ /* 0x000fe20008000000 */
[----:B------:R-:W-:Y:S02]  /*1520*/  @UP2 USHF.R.U32.HI UR36, URZ, UR7, UR5 ;  /* 0x000000073f242299 */ /* 0x000fe40008011605 */
[----:B------:R-:W-:Y:S01]  /*1530*/  UMOV UR4, UR10 ;  /* 0x0000000a00047c82 */ /* 0x000fe20008000000 */
[----:B------:R-:W-:Y:S01]  /*1540*/  ULOP3.LUT UR37, UR8, 0x3fff, URZ, 0xc0, !UPT ;  /* 0x00003fff08257892 */ /* 0x000fe2000f8ec03f */
[----:B------:R-:W-:Y:S01]  /*1550*/  IMAD.U32 R207, RZ, RZ, UR4 ;  /* 0x00000004ffcf7e24 */ /* 0x000fe2000f8e00ff */
[----:B------:R-:W-:Y:S10]  /*1560*/  @!P0 BRA `(.L_x_129) ;  /* 0x0000000000408947 */ /* 0x000ff40003800000 */
[----:B------:R-:W-:Y:S01]  /*1570*/  MOV R0, 0x0 ;  /* 0x0000000000007802 */ /* 0x000fe20000000f00 */
[----:B------:R-:W-:Y:S01]  /*1580*/  ULDC.64 UR4, c[0x4][0xa8] ;  /* 0x01002a0000047ab9 */ /* 0x000fe20000000a00 */
[----:B------:R-:W-:Y:S01]  /*1590*/  ULDC.64 UR6, c[0x4][0x20] ;  /* 0x0100080000067ab9 */ /* 0x000fe20000000a00 */
[----:B------:R-:W-:Y:S01]  /*15a0*/  IMAD.U32 R4, RZ, RZ, UR4 ;  /* 0x00000004ff047e24 */ /* 0x000fe2000f8e00ff */
[----:B------:R1:W2:Y:S01]  /*15b0*/  LDC.64 R14, c[0x4][R0] ;  /* 0x01000000000e7b82 */ /* 0x0002a20000000a00 */
[----:B------:R-:W-:Y:S01]  /*15c0*/  MOV R5, UR5 ;  /* 0x0000000500057c02 */ /* 0x000fe20008000f00 */
[----:B------:R-:W-:Y:S01]  /*15d0*/  ULDC.64 UR4, c[0x4][0xb0] ;  /* 0x01002c0000047ab9 */ /* 0x000fe20000000a00 */
[----:B------:R-:W-:Y:S01]  /*15e0*/  IMAD.U32 R10, RZ, RZ, UR6 ;  /* 0x00000006ff0a7e24 */ /* 0x000fe2000f8e00ff */
[----:B------:R-:W-:Y:S01]  /*15f0*/  MOV R11, UR7 ;  /* 0x00000007000b7c02 */ /* 0x000fe20008000f00 */
[----:B------:R-:W-:Y:S02]  /*1600*/  IMAD.U32 R6, RZ, RZ, UR4 ;  /* 0x00000004ff067e24 */ /* 0x000fe4000f8e00ff */
[----:B------:R-:W-:-:S02]  /*1610*/  IMAD.U32 R7, RZ, RZ, UR5 ;  /* 0x00000005ff077e24 */ /* 0x000fc4000f8e00ff */
[----:B------:R-:W-:Y:S02]  /*1620*/  IMAD.MOV.U32 R8, RZ, RZ, 0x70 ;  /* 0x00000070ff087424 */ /* 0x000fe400078e00ff */
[----:B------:R-:W-:Y:S02]  /*1630*/  IMAD.MOV.U32 R12, RZ, RZ, 0x1 ;  /* 0x00000001ff0c7424 */ /* 0x000fe400078e00ff */
[----:B-1----:R-:W-:-:S07]  /*1640*/  IMAD.MOV.U32 R13, RZ, RZ, RZ ;  /* 0x000000ffff0d7224 */ /* 0x002fce00078e00ff */
[----:B------:R-:W-:-:S07]  /*1650*/  LEPC R20, `(.L_x_129) ;  /* 0x000000001014794e */ /* 0x000fce0000000000 */
[----:B--2---:R-:W-:Y:S05]  /*1660*/  CALL.ABS.NOINC R14 ;  /* 0x000000000e007343 */ /* 0x004fea0003c00000 */
.L_x_129:
[----:B------:R-:W-:Y:S02]  /*1670*/  R2UR UR4, R2 ;  /* 0x00000000020472ca */ /* 0x000fe400000e0000 */
[----:B------:R-:W-:Y:S02]  /*1680*/  LOP3.LUT R0, R205, 0x1, RZ, 0xc0, !PT ;  /* 0x00000001cd007812 */ /* 0x000fe400078ec0ff */
[----:B------:R-:W-:Y:S02]  /*1690*/  ISETP.NE.AND P0, PT, R17, 0x3, PT ;  /* 0x000000031100780c */ /* 0x000fe40003f05270 */
[----:B------:R-:W-:-:S07]  /*16a0*/  SHF.L.U32 R0, R0, 0x1f, RZ ;  /* 0x0000001f00007819 */ /* 0x000fce00000006ff */
[----:B------:R-:W1:Y:S02]  /*16b0*/  SYNCS.PHASECHK.TRANS64.TRYWAIT P1, [UR4+0x36800], R0 ;  /* 0x03680000ff0075a7 */ /* 0x000e640008020144 */
[----:B-1----:R-:W-:Y:S05]  /*16c0*/  @!P1 BRA `(.L_x_130) ;  /* 0x000000dc00849947 */ /* 0x002fea0003800000 */
.L_x_221:
[----:B------:R-:W-:Y:S05]  /*16d0*/  @!P0 BRA `(.L_x_131) ;  /* 0x0000000000048947 */ /* 0x000fea0003800000 */
[----:B------:R-:W-:Y:S01]  /*16e0*/  BPT.TRAP 0x1 ;  /* 0x000000040000795c */ /* 0x000fe20000300000 */
.L_x_131:
        /* <DEDUP_REMOVED lines=9> */
.L_x_132:
[----:B--2---:R-:W-:Y:S05]  /*1780*/  @P1 BRA `(.L_x_133) ;  /* 0x0000000000081947 */ /* 0x004fea0003800000 */
[----:B------:R-:W2:Y:S02]  /*1790*/  SYNCS.PHASECHK.TRANS64.TRYWAIT P1, [R0+URZ+0x36830], R3 ;  /* 0x03683003000075a7 */ /* 0x000ea4000802017f */
[----:B--2---:R-:W-:Y:S05]  /*17a0*/  @!P1 BRA `(.L_x_134) ;  /* 0x000000dc00689947 */ /* 0x004fea0003800000 */
.L_x_133:
[----:B------:R-:W-:Y:S05]  /*17b0*/  WARPSYNC.ALL ;  /* 0x0000000000007948 */ /* 0x000fea0003800000 */
[----:B------:R-:W-:Y:S01]  /*17c0*/  R2UR UR4, R2 ;  /* 0x00000000020472ca */ /* 0x000fe200000e0000 */
[----:B------:R-:W-:Y:S01]  /*17d0*/  WARPGROUP.ARRIVE ;  /* 0x00000000000079c5 */ /* 0x000fe20000000000 */
[----:B------:R-:W-:Y:S01]  /*17e0*/  UMOV UR57, 0x40000040 ;  /* 0x4000004000397882 */ /* 0x000fe20000000000 */
[----:B------:R-:W-:Y:S01]  /*17f0*/  UMOV UR59, 0x40000040 ;  /* 0x40000040003b7882 */ /* 0x000fe20000000000 */
[----:B------:R-:W-:Y:S01]  /*1800*/  UMOV UR9, UR57 ;  /* 0x0000003900097c82 */ /* 0x000fe20008000000 */
[----:B------:R-:W-:Y:S01]  /*1810*/  UMOV UR11, 0x40000040 ;  /* 0x40000040000b7882 */ /* 0x000fe20000000000 */
[----:B------:R-:W-:Y:S01]  /*1820*/  UMOV UR13, UR57 ;  /* 0x00000039000d7c82 */ /* 0x000fe20008000000 */
[----:B------:R-:W-:Y:S01]  /*1830*/  UMOV UR15, 0x40000040 ;  /* 0x40000040000f7882 */ /* 0x000fe20000000000 */
[----:B------:R-:W-:Y:S01]  /*1840*/  UMOV UR17, UR57 ;  /* 0x0000003900117c82 */ /* 0x000fe20008000000 */
[----:B------:R-:W-:Y:S01]  /*1850*/  UMOV UR19, 0x40000040 ;  /* 0x4000004000137882 */ /* 0x000fe20000000000 */
[----:B------:R-:W-:Y:S01]  /*1860*/  UMOV UR21, UR57 ;  /* 0x0000003900157c82 */ /* 0x000fe20008000000 */
[----:B------:R-:W-:Y:S01]  /*1870*/  UMOV UR23, 0x40000040 ;  /* 0x4000004000177882 */ /* 0x000fe20000000000 */
[----:B------:R-:W-:Y:S01]  /*1880*/  UMOV UR27, 0x40000040 ;  /* 0x40000040001b7882 */ /* 0x000fe20000000000 */
[----:B------:R-:W-:Y:S01]  /*1890*/  UIADD3 UR4, UR4, 0x21400, URZ ;  /* 0x0002140004047890 */ /* 0x000fe2000fffe03f */
[----:B------:R-:W-:Y:S01]  /*18a0*/  MOV R6, UR38 ;  /* 0x0000002600067c02 */ /* 0x000fe20008000f00 */
[----:B------:R-:W-:Y:S01]  /*18b0*/  UMOV UR31, 0x40000040 ;  /* 0x40000040001f7882 */ /* 0x000fe20000000000 */
[----:B------:R-:W-:Y:S01]  /*18c0*/  UMOV UR35, 0x40000040 ;  /* 0x4000004000237882 */ /* 0x000fe20000000000 */
[----:B------:R-:W-:Y:S01]  /*18d0*/  USHF.R.U32.HI UR5, URZ, 0x4, UR4 ;  /* 0x000000043f057899 */ /* 0x000fe20008011604 */
[----:B------:R-:W-:Y:S01]  /*18e0*/  MOV R7, UR36 ;  /* 0x0000002400077c02 */ /* 0x000fe20008000f00 */
[----:B------:R-:W-:Y:S01]  /*18f0*/  ULOP3.LUT UR4, UR37, 0x10000, URZ, 0xfc, !UPT ;  /* 0x0001000025047892 */ /* 0x000fe2000f8efc3f */
[----:B-12---:R-:W-:Y:S01]  /*1900*/  MOV R3, UR57 ;  /* 0x0000003900037c02 */ /* 0x006fe20008000f00 */
[----:B------:R-:W-:Y:S01]  /*1910*/  ULOP3.LUT UR5, UR5, 0x3fff, URZ, 0xc0, !UPT ;  /* 0x00003fff05057892 */ /* 0x000fe2000f8ec03f */
[----:B------:R-:W-:Y:S01]  /*1920*/  UMOV UR43, 0x40000040 ;  /* 0x40000040002b7882 */ /* 0x000fe20000000000 */
[----:B------:R-:W-:-:S02]  /*1930*/  UMOV UR47, 0x40000040 ;  /* 0x40000040002f7882 */ /* 0x000fc40000000000 */
[----:B------:R-:W-:Y:S01]  /*1940*/  ULOP3.LUT UR6, UR5, 0x10000, URZ, 0xfc, !UPT ;  /* 0x0001000005067892 */ /* 0x000fe2000f8efc3f */
[----:B------:R-:W-:Y:S01]  /*1950*/  UMOV UR56, UR4 ;  /* 0x0000000400387c82 */ /* 0x000fe20008000000 */
[----:B------:R-:W-:Y:S01]  /*1960*/  UMOV UR51, 0x40000040 ;  /* 0x4000004000337882 */ /* 0x000fe20000000000 */
[----:B------:R-:W-:Y:S01]  /*1970*/  UMOV UR8, UR56 ;  /* 0x0000003800087c82 */ /* 0x000fe20008000000 */
[----:B------:R-:W-:Y:S02]  /*1980*/  UMOV UR12, UR56 ;  /* 0x00000038000c7c82 */ /* 0x000fe40008000000 */
[----:B------:R-:W-:Y:S01]  /*1990*/  IMAD.U32 R5, RZ, RZ, UR6 ;  /* 0x00000006ff057e24 */ /* 0x000fe2000f8e00ff */
[----:B------:R-:W-:Y:S01]  /*19a0*/  UIMAD UR6, UR38, 0xa80, UR6 ;  /* 0x00000a80260678a4 */ /* 0x000fe2000f8e0206 */
[----:B------:R-:W-:Y:S01]  /*19b0*/  MOV R4, UR56 ;  /* 0x0000003800047c02 */ /* 0x000fe20008000f00 */
[----:B------:R-:W-:Y:S01]  /*19c0*/  UMOV UR16, UR56 ;  /* 0x0000003800107c82 */ /* 0x000fe20008000000 */
[----:B------:R-:W-:Y:S01]  /*19d0*/  UMOV UR20, UR56 ;  /* 0x0000003800147c82 */ /* 0x000fe20008000000 */
[----:B------:R-:W-:-:S02]  /*19e0*/  UIADD3 UR10, UR6, 0x80, URZ ;  /* 0x00000080060a7890 */ /* 0x000fc4000fffe03f */
[----:B------:R-:W-:Y:S02]  /*19f0*/  UIADD3 UR14, UR6, 0x100, URZ ;  /* 0x00000100060e7890 */ /* 0x000fe4000fffe03f */
[----:B------:R-:W-:Y:S01]  /*1a00*/  UMOV UR58, UR6 ;  /* 0x00000006003a7c82 */ /* 0x000fe20008000000 */
[----:B------:R-:W-:Y:S01]  /*1a10*/  UIADD3 UR18, UR6, 0x180, URZ ;  /* 0x0000018006127890 */ /* 0x000fe2000fffe03f */
[----:B------:R-:W-:Y:S01]  /*1a20*/  HGMMA.64x16x16.F32 R72, gdesc[UR56], RZ, !UPT, gsb0 ;  /* 0x00200000384879f0 */ /* 0x000fe2000c0008ff */
[----:B------:R-:W-:Y:S02]  /*1a30*/  UIADD3 UR22, UR6, 0x200, URZ ;  /* 0x0000020006167890 */ /* 0x000fe4000fffe03f */
[----:B------:R-:W-:Y:S01]  /*1a40*/  UIADD3 UR58, UR6, 0x280, URZ ;  /* 0x00000280063a7890 */ /* 0x000fe2000fffe03f */
[----:B------:R-:W-:Y:S01]  /*1a50*/  UMOV UR59, 0x40000040 ;  /* 0x40000040003b7882 */ /* 0x000fe20000000000 */
[----:B------:R-:W-:Y:S02]  /*1a60*/  UIADD3 UR5, UR6, 0x300, URZ ;  /* 0x0000030006057890 */ /* 0x000fe4000fffe03f */
[----:B------:R-:W-:-:S02]  /*1a70*/  UIADD3 UR26, UR6, 0x204, URZ ;  /* 0x00000204061a7890 */ /* 0x000fc4000fffe03f */
[----:B------:R-:W-:Y:S02]  /*1a80*/  UIADD3 UR30, UR6, 0x206, URZ ;  /* 0x00000206061e7890 */ /* 0x000fe4000fffe03f */
[----:B------:R-:W-:Y:S02]  /*1a90*/  UIADD3 UR34, UR6, 0x580, URZ ;  /* 0x0000058006227890 */ /* 0x000fe4000fffe03f */
[----:B------:R-:W-:Y:S02]  /*1aa0*/  UIADD3 UR42, UR6, 0x582, URZ ;  /* 0x00000582062a7890 */ /* 0x000fe4000fffe03f */
[----:B------:R-:W-:Y:S02]  /*1ab0*/  UIADD3 UR46, UR6, 0x584, URZ ;  /* 0x00000584062e7890 */ /* 0x000fe4000fffe03f */
[----:B------:R-:W-:Y:S02]  /*1ac0*/  UIADD3 UR50, UR6, 0x586, URZ ;  /* 0x0000058606327890 */ /* 0x000fe4000fffe03f */
[----:B------:R-:W-:Y:S01]  /*1ad0*/  UIADD3 UR54, UR6, 0x780, URZ ;  /* 0x0000078006367890 */ /* 0x000fe2000fffe03f */
[----:B------:R-:W-:Y:S01]  /*1ae0*/  UMOV UR55, 0x40000040 ;  /* 0x4000004000377882 */ /* 0x000fe20000000000 */
[----:B------:R-:W-:Y:S01]  /*1af0*/  UMOV UR39, 0x40000040 ;  /* 0x4000004000277882 */ /* 0x000fe20000000000 */
[----:B------:R-:W-:Y:S01]  /*1b00*/  UIADD3 UR7, UR6, 0xa02, URZ ;  /* 0x00000a0206077890 */ /* 0x000fe2000fffe03f */
[----:B------:R-:W-:-:S02]  /*1b10*/  WARPGROUP.DEPBAR.LE gsb0, 0x0 ;  /* 0x00008000000079c5 */ /* 0x000fc40000010000 */
[----:B------:R-:W-:-:S06]  /*1b20*/  WARPGROUP.ARRIVE ;  /* 0x00000000000079c5 */ /* 0x000fcc0000000000 */
[----:B------:R-:W-:Y:S01]  /*1b30*/  HGMMA.64x16x16.F32 R64, gdesc[UR8], RZ, !UPT, gsb0 ;  /* 0x00200000084079f0 */ /* 0x000fe2000c0008ff */
[----:B------:R-:W-:Y:S02]  /*1b40*/  UIADD3 UR8, UR4, 0x2, URZ ;  /* 0x0000000204087890 */ /* 0x000fe4000fffe03f */
[----:B------:R-:W-:Y:S01]  /*1b50*/  UIADD3 UR10, UR6, 0x2, URZ ;  /* 0x00000002060a7890 */ /* 0x000fe2000fffe03f */
[----:B------:R-:W-:Y:S01]  /*1b60*/  UMOV UR9, 0x40000040 ;  /* 0x4000004000097882 */ /* 0x000fe20000000000 */
        /* <DEDUP_REMOVED lines=31> */
[----:B------:R-:W-:Y:S02]  /*1d60*/  UMOV UR59, 0x40000040 ;  /* 0x40000040003b7882 */ /* 0x000fe40000000000 */
        /* <DEDUP_REMOVED lines=14> */
[----:B------:R-:W-:Y:S02]  /*1e50*/  UIADD3 UR12, UR4, 0x4, URZ ;  /* 0x00000004040c7890 */ /* 0x000fe4000fffe03f */
[----:B------:R-:W-:Y:S01]  /*1e60*/  UIADD3 UR14, UR6, 0x4, URZ ;  /* 0x00000004060e7890 */ /* 0x000fe2000fffe03f */
[----:B------:R-:W-:Y:S01]  /*1e70*/  UMOV UR13, 0x40000040 ;  /* 0x40000040000d7882 */ /* 0x000fe20000000000 */
[----:B------:R-:W-:Y:S01]  /*1e80*/  UMOV UR15, 0x40000040 ;  /* 0x40000040000f7882 */ /* 0x000fe20000000000 */
[----:B------:R-:W-:Y:S02]  /*1e90*/  UMOV UR25, UR13 ;  /* 0x0000000d00197c82 */ /* 0x000fe40008000000 */
[----:B------:R-:W-:Y:S01]  /*1ea0*/  UMOV UR24, UR12 ;  /* 0x0000000c00187c82 */ /* 0x000fe20008000000 */
        /* <DEDUP_REMOVED lines=309> */
[----:B------:R-:W-:Y:S01]  /*3200*/  UMOV UR52, UR44 ;  /* 0x0000002c00347c82 */ /* 0x000fe20008000000 */
[----:B------:R-:W-:Y:S01]  /*3210*/  UMOV UR53, UR45 ;  /* 0x0000002d00357c82 */ /* 0x000fe20008000000 */
        /* <DEDUP_REMOVED lines=12> */
[----:B------:R-:W-:-:S07]  /*32e0*/  UIADD3 UR5, UR6, 0x782, URZ ;  /* 0x0000078206057890 */ /* 0x000fce000fffe03f */
[----:B------:R-:W-:Y:S01]  /*32f0*/  UMOV UR38, UR5 ;  /* 0x0000000500267c82 */ /* 0x000fe20008000000 */
[----:B------:R-:W-:Y:S01]  /*3300*/  UIADD3 UR5, UR6, 0x982, URZ ;  /* 0x0000098206057890 */ /* 0x000fe2000fffe03f */
[----:B------:R-:W-:Y:S02]  /*3310*/  WARPGROUP.DEPBAR.LE gsb0, 0x0 ;  /* 0x00008000000079c5 */ /* 0x000fe40000010000 */
[----:B------:R-:W-:-:S06]  /*3320*/  WARPGROUP.ARRIVE ;  /* 0x00000000000079c5 */ /* 0x000fcc0000000000 */
[----:B------:R-:W-:Y:S03]  /*3330*/  HGMMA.64x16x16.F32 R24, gdesc[UR40], R24, gsb0 ;  /* 0x00200000281879f0 */ /* 0x000fe60008000818 */
        /* <DEDUP_REMOVED lines=33> */
[----:B------:R-:W-:Y:S01]  /*3550*/  UMOV UR52, UR48 ;  /* 0x0000003000347c82 */ /* 0x000fe20008000000 */
[----:B------:R-:W-:Y:S01]  /*3560*/  UMOV UR53, UR49 ;  /* 0x0000003100357c82 */ /* 0x000fe20008000000 */
[----:B------:R-:W-:-:S02]  /*3570*/  WARPGROUP.DEPBAR.LE gsb0, 0x0 ;  /* 0x00008000000079c5 */ /* 0x000fc40000010000 */
        /* <DEDUP_REMOVED lines=48> */
[----:B------:R-:W-:-:S07]  /*3880*/  UIADD3 UR7, UR6, 0x786, URZ ;  /* 0x0000078606077890 */ /* 0x000fce000fffe03f */
        /* <DEDUP_REMOVED lines=9> */
[----:B------:R-:W-:Y:S02]  /*3920*/  UMOV UR55, 0x40000040 ;  /* 0x4000004000377882 */ /* 0x000fe40000000000 */
[----:B------:R-:W-:Y:S01]  /*3930*/  UMOV UR6, UR11 ;  /* 0x0000000b00067c82 */ /* 0x000fe20008000000 */
        /* <DEDUP_REMOVED lines=33> */
.L_x_135:
[----:B------:R-:W-:Y:S01]  /*3b50*/  ULDC UR4, c[0x0][0x9d8] ;  /* 0x0002760000047ab9 */ /* 0x000fe20000000800 */
[----:B------:R-:W2:Y:S01]  /*3b60*/  LDL R82, [R1+0x4] ;  /* 0x0000040001527983 */ /* 0x000ea20000100800 */
        /* <DEDUP_REMOVED lines=18> */
[----:B------:R-:W-:Y:S01]  /*3c90*/  FMUL.FTZ R57, R57, UR4 ;  /* 0x0000000439397c20 */ /* 0x000fe20008410000 */
[----:B------:R-:W-:Y:S01]  /*3ca0*/  FMUL.FTZ R60, R60, UR4 ;  /* 0x000000043c3c7c20 */ /* 0x000fe20008410000 */
[----:B------:R-:W-:Y:S01]  /*3cb0*/  FMUL.FTZ R70, R70, UR4 ;  /* 0x0000000446467c20 */ /* 0x000fe20008410000 */
[----:B------:R-:W-:Y:S01]  /*3cc0*/  FMUL.FTZ R61, R61, UR4 ;  /* 0x000000043d3d7c20 */ /* 0x000fe20008410000 */
[----:B------:R3:W-:Y:S01]  /*3cd0*/  MUFU.TANH R6, R41 ;  /* 0x0000002900067308 */ /* 0x0007e20000002400 */
[----:B------:R-:W-:Y:S01]  /*3ce0*/  FMUL.FTZ R71, R71, UR4 ;  /* 0x0000000447477c20 */ /* 0x000fe20008410000 */
[----:B------:R-:W-:Y:S01]  /*3cf0*/  FMUL.FTZ R48, R48, UR4 ;  /* 0x0000000430307c20 */ /* 0x000fe20008410000 */
[----:B------:R-:W-:Y:S01]  /*3d00*/  FMUL.FTZ R58, R58, UR4 ;  /* 0x000000043a3a7c20 */ /* 0x000fe20008410000 */
[----:B------:R-:W-:Y:S01]  /*3d10*/  FMUL.FTZ R49, R49, UR4 ;  /* 0x0000000431317c20 */ /* 0x000fe20008410000 */
[----:B------:R-:W-:Y:S01]  /*3d20*/  FMUL.FTZ R59, R59, UR4 ;  /* 0x000000043b3b7c20 */ /* 0x000fe20008410000 */
[----:B------:R-:W-:Y:S01]  /*3d30*/  FMUL.FTZ R52, R52, UR4 ;  /* 0x0000000434347c20 */ /* 0x000fe20008410000 */
[----:B------:R-:W-:Y:S01]  /*3d40*/  FMUL.FTZ R62, R62, UR4 ;  /* 0x000000043e3e7c20 */ /* 0x000fe20008410000 */
[----:B------:R-:W-:Y:S01]  /*3d50*/  MUFU.TANH R76, R76 ;  /* 0x0000004c004c7308 */ /* 0x000fe20000002400 */
[----:B---3--:R-:W-:-:S02]  /*3d60*/  IMAD.IADD R41, R212, 0x1, R81 ;  /* 0x00000001d4297824 */ /* 0x008fc400078e0251 */
        /* <DEDUP_REMOVED lines=14> */
[----:B------:R-:W4:Y:S01]  /*3e50*/  MUFU.TANH R77, R77 ;  /* 0x0000004d004d7308 */ /* 0x000f220000002400 */
[----:B---3--:R-:W-:-:S02]  /*3e60*/  IMAD R67, R120, -0x70, R41 ;  /* 0xffffff9078437824 */ /* 0x008fc400078e0229 */
[----:B------:R-:W-:Y:S01]  /*3e70*/  FMUL.FTZ R55, R55, UR4 ;  /* 0x0000000437377c20 */ /* 0x000fe20008410000 */
[----:B------:R-:W-:Y:S01]  /*3e80*/  FMUL.FTZ R32, R32, UR4 ;  /* 0x0000000420207c20 */ /* 0x000fe20008410000 */
[----:B------:R-:W-:Y:S01]  /*3e90*/  FMUL.FTZ R42, R42, UR4 ;  /* 0x000000042a2a7c20 */ /* 0x000fe20008410000 */
[----:B------:R-:W-:Y:S01]  /*3ea0*/  FMUL.FTZ R43, R43, UR4 ;  /* 0x000000042b2b7c20 */ /* 0x000fe20008410000 */
[C---:B------:R-:W-:Y:S01]  /*3eb0*/  ISETP.GT.AND P4, PT, R67.reuse, RZ, PT ;  /* 0x000000ff4300720c */ /* 0x040fe20003f84270 */
[----:B------:R-:W-:Y:S01]  /*3ec0*/  FMUL.FTZ R36, R36, UR4 ;  /* 0x0000000424247c20 */ /* 0x000fe20008410000 */
[----:B------:R-:W3:Y:S01]  /*3ed0*/  MUFU.TANH R64, R64 ;  /* 0x0000004000407308 */ /* 0x000ee20000002400 */
[C---:B------:R-:W-:Y:S01]  /*3ee0*/  ISETP.GT.AND P3, PT, R67.reuse, 0x1, PT ;  /* 0x000000014300780c */ /* 0x040fe20003f64270 */
[----:B------:R-:W-:Y:S01]  /*3ef0*/  FMUL.FTZ R46, R46, UR4 ;  /* 0x000000042e2e7c20 */ /* 0x000fe20008410000 */
[----:B------:R-:W-:Y:S01]  /*3f00*/  ISETP.GT.AND P2, PT, R67, 0x8, PT ;  /* 0x000000084300780c */ /* 0x000fe20003f44270 */
[----:B------:R-:W-:Y:S01]  /*3f10*/  FMUL.FTZ R47, R47, UR4 ;  /* 0x000000042f2f7c20 */ /* 0x000fe20008410000 */
[----:B-1----:R-:W-:Y:S01]  /*3f20*/  FSEL R73, R73, -INF , P3 ;  /* 0xff80000049497808 */ /* 0x002fe20001800000 */
[----:B------:R-:W-:Y:S01]  /*3f30*/  FMUL.FTZ R24, R24, UR4 ;  /* 0x0000000418187c20 */ /* 0x000fe20008410000 */
[C---:B------:R-:W-:Y:S01]  /*3f40*/  ISETP.GT.AND P1, PT, R67.reuse, 0x9, PT ;  /* 0x000000094300780c */ /* 0x040fe20003f24270 */
[----:B------:R-:W1:Y:S01]  /*3f50*/  MUFU.TANH R3, R74 ;  /* 0x0000004a00037308 */ /* 0x000e620000002400 */
[----:B------:R-:W-:Y:S01]  /*3f60*/  ISETP.GT.AND P6, PT, R67, 0x10, PT ;  /* 0x000000104300780c */ /* 0x000fe20003fc4270 */
[----:B------:R-:W-:Y:S01]  /*3f70*/  FMUL.FTZ R34, R34, UR4 ;  /* 0x0000000422227c20 */ /* 0x000fe20008410000 */
[----:B----4-:R-:W-:Y:S01]  /*3f80*/  FSEL R77, R77, -INF , P1 ;  /* 0xff8000004d4d7808 */ /* 0x010fe20000800000 */
[----:B------:R-:W-:Y:S01]  /*3f90*/  FMUL.FTZ R28, R28, UR4 ;  /* 0x000000041c1c7c20 */ /* 0x000fe20008410000 */
[----:B------:R-:W-:Y:S01]  /*3fa0*/  ISETP.GT.AND P5, PT, R67, 0x11, PT ;  /* 0x000000114300780c */ /* 0x000fe20003fa4270 */
[----:B------:R-:W-:Y:S01]  /*3fb0*/  ULDC UR5, c[0x0][0x988] ;  /* 0x0002620000057ab9 */ /* 0x000fe20000000800 */
[----:B------:R-:W-:Y:S01]  /*3fc0*/  FMUL.FTZ R38, R38, UR4 ;  /* 0x0000000426267c20 */ /* 0x000fe20008410000 */
[----:B------:R4:W5:Y:S01]  /*3fd0*/  MUFU.TANH R4, R75 ;  /* 0x0000004b00047308 */ /* 0x0009620000002400 */
[----:B---3--:R-:W-:Y:S01]  /*3fe0*/  FSEL R83, R64, -INF , P6 ;  /* 0xff80000040537808 */ /* 0x008fe20003000000 */
[----:B------:R-:W-:Y:S01]  /*3ff0*/  FMUL.FTZ R39, R39, UR4 ;  /* 0x0000000427277c20 */ /* 0x000fe20008410000 */
[----:B------:R-:W-:Y:S01]  /*4000*/  FSEL R21, R21, -INF , P5 ;  /* 0xff80000015157808 */ /* 0x000fe20002800000 */
[----:B------:R-:W-:Y:S01]  /*4010*/  FMUL.FTZ R26, R26, UR4 ;  /* 0x000000041a1a7c20 */ /* 0x000fe20008410000 */
[----:B------:R-:W-:Y:S01]  /*4020*/  P2R R80, PR, RZ, 0x1 ;  /* 0x00000001ff507803 */ /* 0x000fe20000000000 */
[----:B------:R-:W-:Y:S01]  /*4030*/  FMUL.FTZ R30, R30, UR4 ;  /* 0x000000041e1e7c20 */ /* 0x000fe20008410000 */
[----:B------:R-:W-:Y:S01]  /*4040*/  FMUL.FTZ R31, R31, UR4 ;  /* 0x000000041f1f7c20 */ /* 0x000fe20008410000 */
[----:B------:R-:W3:Y:S01]  /*4050*/  MUFU.TANH R65, R65 ;  /* 0x0000004100417308 */ /* 0x000ee20000002400 */
[----:B----4-:R-:W-:-:S02]  /*4060*/  FSEL R75, R72, -INF , P4 ;  /* 0xff800000484b7808 */ /* 0x010fc40002000000 */
[----:B-1----:R-:W-:Y:S02]  /*4070*/  FSEL R3, R3, -INF , P4 ;  /* 0xff80000003037808 */ /* 0x002fe40002000000 */
[----:B------:R-:W-:-:S03]  /*4080*/  ISETP.GT.AND P4, PT, R67, 0x18, PT ;  /* 0x000000184300780c */ /* 0x000fc60003f84270 */
[----:B------:R1:W4:Y:S01]  /*4090*/  MUFU.TANH R13, R79 ;  /* 0x0000004f000d7308 */ /* 0x0003220000002400 */
[----:B-----5:R-:W-:Y:S02]  /*40a0*/  FSEL R4, R4, -INF , P3 ;  /* 0xff80000004047808 */ /* 0x020fe40001800000 */
[----:B------:R-:W-:-:S05]  /*40b0*/  ISETP.GT.AND P3, PT, R67, 0x19, PT ;  /* 0x000000194300780c */ /* 0x000fca0003f64270 */
[----:B------:R5:W4:Y:S01]  /*40c0*/  MUFU.TANH R15, R66 ;  /* 0x00000042000f7308 */ /* 0x000b220000002400 */
[----:B-1----:R-:W-:Y:S02]  /*40d0*/  FSEL R79, R76, -INF , P2 ;  /* 0xff8000004c4f7808 */ /* 0x002fe40001000000 */
[----:B---3--:R-:W-:Y:S02]  /*40e0*/  FSEL R65, R65, -INF , P5 ;  /* 0xff80000041417808 */ /* 0x008fe40002800000 */
[----:B------:R-:W-:-:S03]  /*40f0*/  ISETP.GT.AND P5, PT, R67, 0x29, PT ;  /* 0x000000294300780c */ /* 0x000fc60003fa4270 */
[----:B------:R-:W1:Y:S01]  /*4100*/  MUFU.TANH R68, R68 ;  /* 0x0000004400447308 */ /* 0x000e620000002400 */
[----:B-----5:R-:W-:Y:S02]  /*4110*/  FMNMX.FTZ R66, R75, R73, !PT ;  /* 0x000000494b427209 */ /* 0x020fe40007810000 */
[----:B----4-:R-:W-:Y:S02]  /*4120*/  FSEL R13, R13, -INF , P1 ;  /* 0xff8000000d0d7808 */ /* 0x010fe40000800000 */
[----:B------:R-:W-:Y:S02]  /*4130*/  FMNMX.FTZ R72, R79, R66, !PT ;  /* 0x000000424f487209 */ /* 0x000fe40007810000 */
[----:B------:R-:W-:Y:S01]  /*4140*/  ISETP.GT.AND P1, PT, R67, 0x21, PT ;  /* 0x000000214300780c */ /* 0x000fe20003f24270 */
[----:B------:R-:W3:Y:S01]  /*4150*/  MUFU.TANH R11, R78 ;  /* 0x0000004e000b7308 */ /* 0x000ee20000002400 */
[----:B------:R-:W-:Y:S02]  /*4160*/  FMNMX.FTZ R72, R77, R72, !PT ;  /* 0x000000484d487209 */ /* 0x000fe40007810000 */
[----:B------:R-:W-:-:S02]  /*4170*/  FSEL R15, R15, -INF , P6 ;  /* 0xff8000000f0f7808 */ /* 0x000fc40003000000 */
[----:B------:R-:W-:Y:S02]  /*4180*/  FMNMX.FTZ R72, R83, R72, !PT ;  /* 0x0000004853487209 */ /* 0x000fe40007810000 */
[----:B------:R-:W-:Y:S01]  /*4190*/  ISETP.GT.AND P6, PT, R67, 0x28, PT ;  /* 0x000000284300780c */ /* 0x000fe20003fc4270 */
[----:B------:R-:W4:Y:S01]  /*41a0*/  MUFU.TANH R69, R69 ;  /* 0x0000004500457308 */ /* 0x000f220000002400 */
[----:B-1----:R-:W-:Y:S02]  /*41b0*/  FSEL R85, R68, -INF , P4 ;  /* 0xff80000044557808 */ /* 0x002fe40002000000 */
[----:B------:R-:W-:-:S04]  /*41c0*/  FMNMX.FTZ R72, R65, R72, !PT ;  /* 0x0000004841487209 */ /* 0x000fc80007810000 */
[----:B------:R-:W-:Y:S01]  /*41d0*/  FMNMX.FTZ R72, R85, R72, !PT ;  /* 0x0000004855487209 */ /* 0x000fe20007810000 */
[----:B------:R-:W1:Y:S01]  /*41e0*/  MUFU.TANH R56, R56 ;  /* 0x0000003800387308 */ /* 0x000e620000002400 */
[----:B---3--:R-:W-:Y:S02]  /*41f0*/  FSEL R11, R11, -INF , P2 ;  /* 0xff8000000b0b7808 */ /* 0x008fe40001000000 */
[----:B------:R-:W-:-:S05]  /*4200*/  ISETP.GT.AND P2, PT, R67, 0x20, PT ;  /* 0x000000204300780c */ /* 0x000fca0003f44270 */
[----:B------:R-:W3:Y:S01]  /*4210*/  MUFU.TANH R57, R57 ;  /* 0x0000003900397308 */ /* 0x000ee20000002400 */
[----:B----4-:R-:W-:-:S04]  /*4220*/  FSEL R69, R69, -INF , P3 ;  /* 0xff80000045457808 */ /* 0x010fc80001800000 */
[----:B------:R-:W-:-:S03]  /*4230*/  FMNMX.FTZ R72, R69, R72, !PT ;  /* 0x0000004845487209 */ /* 0x000fc60007810000 */
[----:B------:R-:W4:Y:S01]  /*4240*/  MUFU.TANH R60, R60 ;  /* 0x0000003c003c7308 */ /* 0x000f220000002400 */
[----:B-1----:R-:W-:-:S04]  /*4250*/  FSEL R87, R56, -INF , P2 ;  /* 0xff80000038577808 */ /* 0x002fc80001000000 */
[----:B------:R-:W-:-:S03]  /*4260*/  FMNMX.FTZ R72, R87, R72, !PT ;  /* 0x0000004857487209 */ /* 0x000fc60007810000 */
[----:B------:R-:W-:Y:S01]  /*4270*/  MUFU.TANH R70, R70 ;  /* 0x0000004600467308 */ /* 0x000fe20000002400 */
[----:B---3--:R-:W-:-:S04]  /*4280*/  FSEL R89, R57, -INF , P1 ;  /* 0xff80000039597808 */ /* 0x008fc80000800000 */
[----:B------:R-:W-:-:S03]  /*4290*/  FMNMX.FTZ R72, R89, R72, !PT ;  /* 0x0000004859487209 */ /* 0x000fc60007810000 */
[----:B------:R-:W1:Y:S01]  /*42a0*/  MUFU.TANH R61, R61 ;  /* 0x0000003d003d7308 */ /* 0x000e620000002400 */
[----:B----4-:R-:W-:-:S04]  /*42b0*/  FSEL R91, R60, -INF , P6 ;  /* 0xff8000003c5b7808 */ /* 0x010fc80003000000 */
[----:B------:R-:W-:-:S03]  /*42c0*/  FMNMX.FTZ R72, R91, R72, !PT ;  /* 0x000000485b487209 */ /* 0x000fc60007810000 */
[----:B------:R-:W3:Y:S08]  /*42d0*/  MUFU.TANH R71, R71 ;  /* 0x0000004700477308 */ /* 0x000ef00000002400 */
[----:B------:R-:W4:Y:S01]  /*42e0*/  MUFU.TANH R48, R48 ;  /* 0x0000003000307308 */ /* 0x000f220000002400 */
[----:B-1----:R-:W-:-:S04]  /*42f0*/  FSEL R93, R61, -INF , P5 ;  /* 0xff8000003d5d7808 */ /* 0x002fc80002800000 */
[----:B------:R-:W-:-:S03]  /*4300*/  FMNMX.FTZ R72, R93, R72, !PT ;  /* 0x000000485d487209 */ /* 0x000fc60007810000 */
[----:B------:R-:W-:Y:S08]  /*4310*/  MUFU.TANH R58, R58 ;  /* 0x0000003a003a7308 */ /* 0x000ff00000002400 */
[----:B------:R-:W1:Y:S08]  /*4320*/  MUFU.TANH R49, R49 ;  /* 0x0000003100317308 */ /* 0x000e700000002400 */
[----:B------:R-:W-:Y:S08]  /*4330*/  MUFU.TANH R59, R59 ;  /* 0x0000003b003b7308 */ /* 0x000ff00000002400 */
[----:B------:R-:W-:Y:S08]  /*4340*/  MUFU.TANH R52, R52 ;  /* 0x0000003400347308 */ /* 0x000ff00000002400 */
[----:B------:R-:W-:Y:S08]  /*4350*/  MUFU.TANH R62, R62 ;  /* 0x0000003e003e7308 */ /* 0x000ff00000002400 */
[----:B------:R5:W-:Y:S08]  /*4360*/  MUFU.TANH R20, R25 ;  /* 0x0000001900147308 */ /* 0x000bf00000002400 */
[----:B------:R-:W-:Y:S01]  /*4370*/  MUFU.TANH R53, R53 ;  /* 0x0000003500357308 */ /* 0x000fe20000002400 */
[----:B-----5:R-:W-:-:S02]  /*4380*/  FSEL R25, R70, -INF , P4 ;  /* 0xff80000046197808 */ /* 0x020fc40002000000 */
[----:B------:R-:W-:-:S05]  /*4390*/  ISETP.GT.AND P4, PT, R67, 0x30, PT ;  /* 0x000000304300780c */ /* 0x000fca0003f84270 */
[----:B------:R-:W5:Y:S08]  /*43a0*/  MUFU.TANH R63, R63 ;  /* 0x0000003f003f7308 */ /* 0x000f700000002400 */
[----:B------:R3:W-:Y:S08]  /*43b0*/  MUFU.TANH R66, R29 ;  /* 0x0000001d00427308 */ /* 0x0007f00000002400 */
[----:B------:R-:W2:Y:S01]  /*43c0*/  MUFU.TANH R40, R40 ;  /* 0x0000002800287308 */ /* 0x000ea20000002400 */
[----:B---3--:R-:W-:-:S02]  /*43d0*/  FSEL R29, R71, -INF , P3 ;  /* 0xff800000471d7808 */ /* 0x008fc40001800000 */
[----:B------:R-:W-:Y:S02]  /*43e0*/  ISETP.GT.AND P3, PT, R67, 0x31, PT ;  /* 0x000000314300780c */ /* 0x000fe40003f64270 */
[----:B----4-:R-:W-:Y:S02]  /*43f0*/  FSEL R71, R48, -INF , P4 ;  /* 0xff80000030477808 */ /* 0x010fe40002000000 */
[----:B-1----:R-:W-:Y:S01]  /*4400*/  FSEL R95, R49, -INF , P3 ;  /* 0xff800000315f7808 */ /* 0x002fe20001800000 */
[----:B------:R-:W-:Y:S01]  /*4410*/  MUFU.TANH R50, R50 ;  /* 0x0000003200327308 */ /* 0x000fe20000002400 */
[----:B------:R-:W-:Y:S02]  /*4420*/  FMNMX.FTZ R72, R71, R72, !PT ;  /* 0x0000004847487209 */ /* 0x000fe40007810000 */
[----:B-----5:R-:W-:Y:S02]  /*4430*/  FSEL R41, R63, -INF , P5 ;  /* 0xff8000003f297808 */ /* 0x020fe40002800000 */
[----:B------:R-:W-:-:S02]  /*4440*/  FMNMX.FTZ R72, R95, R72, !PT ;  /* 0x000000485f487209 */ /* 0x000fc40007810000 */
[----:B------:R-:W-:Y:S01]  /*4450*/  ISETP.GT.AND P5, PT, R67, 0x41, PT ;  /* 0x000000414300780c */ /* 0x000fe20003fa4270 */
[----:B------:R1:W-:Y:S03]  /*4460*/  MUFU.TANH R10, R33 ;  /* 0x00000021000a7308 */ /* 0x0003e60000002400 */
[----:B------:R-:W-:-:S05]  /*4470*/  FSEL R103, R6, -INF , P5 ;  /* 0xff80000006677808 */ /* 0x000fca0002800000 */
[----:B------:R-:W3:Y:S01]  /*4480*/  MUFU.TANH R51, R51 ;  /* 0x0000003300337308 */ /* 0x000ee20000002400 */
[----:B-1----:R-:W-:Y:S02]  /*4490*/  FSEL R33, R58, -INF , P2 ;  /* 0xff8000003a217808 */ /* 0x002fe40001000000 */
[----:B------:R-:W-:-:S04]  /*44a0*/  ISETP.GT.AND P2, PT, R67, 0x38, PT ;  /* 0x000000384300780c */ /* 0x000fc80003f44270 */
[----:B------:R-:W-:Y:S01]  /*44b0*/  FSEL R97, R52, -INF , P2 ;  /* 0xff80000034617808 */ /* 0x000fe20001000000 */
[----:B------:R1:W-:Y:S03]  /*44c0*/  MUFU.TANH R12, R35 ;  /* 0x00000023000c7308 */ /* 0x0003e60000002400 */
[----:B------:R-:W-:-:S05]  /*44d0*/  FMNMX.FTZ R72, R97, R72, !PT ;  /* 0x0000004861487209 */ /* 0x000fca0007810000 */
[----:B------:R-:W-:Y:S01]  /*44e0*/  MUFU.TANH R44, R44 ;  /* 0x0000002c002c7308 */ /* 0x000fe20000002400 */
[----:B-1----:R-:W-:Y:S02]  /*44f0*/  FSEL R35, R59, -INF , P1 ;  /* 0xff8000003b237808 */ /* 0x002fe40000800000 */
[----:B------:R-:W-:-:S04]  /*4500*/  ISETP.GT.AND P1, PT, R67, 0x39, PT ;  /* 0x000000394300780c */ /* 0x000fc80003f24270 */
[----:B------:R-:W-:Y:S01]  /*4510*/  FSEL R99, R53, -INF , P1 ;  /* 0xff80000035637808 */ /* 0x000fe20000800000 */
[----:B------:R-:W-:Y:S03]  /*4520*/  MUFU.TANH R54, R54 ;  /* 0x0000003600367308 */ /* 0x000fe60000002400 */
[----:B------:R-:W-:-:S05]  /*4530*/  FMNMX.FTZ R72, R99, R72, !PT ;  /* 0x0000004863487209 */ /* 0x000fca0007810000 */
[----:B------:R1:W-:Y:S08]  /*4540*/  MUFU.TANH R14, R37 ;  /* 0x00000025000e7308 */ /* 0x0003f00000002400 */
[----:B------:R3:W4:Y:S01]  /*4550*/  MUFU.TANH R8, R45 ;  /* 0x0000002d00087308 */ /* 0x0007220000002400 */
[----:B-1----:R-:W-:Y:S02]  /*4560*/  FSEL R37, R62, -INF , P6 ;  /* 0xff8000003e257808 */ /* 0x002fe40003000000 */
[----:B------:R-:W-:-:S04]  /*4570*/  ISETP.GT.AND P6, PT, R67, 0x40, PT ;  /* 0x000000404300780c */ /* 0x000fc80003fc4270 */
[----:B--2---:R-:W-:Y:S01]  /*4580*/  FSEL R101, R40, -INF , P6 ;  /* 0xff80000028657808 */ /* 0x004fe20003000000 */
[----:B------:R-:W1:Y:S01]  /*4590*/  MUFU.TANH R55, R55 ;  /* 0x0000003700377308 */ /* 0x000e620000002400 */
[----:B---3--:R-:W-:Y:S02]  /*45a0*/  FSEL R45, R51, -INF , P3 ;  /* 0xff800000332d7808 */ /* 0x008fe40001800000 */
[----:B------:R-:W-:Y:S02]  /*45b0*/  FMNMX.FTZ R72, R101, R72, !PT ;  /* 0x0000004865487209 */ /* 0x000fe40007810000 */
[----:B------:R-:W-:Y:S02]  /*45c0*/  ISETP.GT.AND P3, PT, R67, 0x49, PT ;  /* 0x000000494300780c */ /* 0x000fe40003f64270 */
[----:B------:R-:W-:Y:S01]  /*45d0*/  FMNMX.FTZ R72, R103, R72, !PT ;  /* 0x0000004867487209 */ /* 0x000fe20007810000 */
[----:B------:R-:W-:Y:S01]  /*45e0*/  MUFU.TANH R32, R32 ;  /* 0x0000002000207308 */ /* 0x000fe20000002400 */
[----:B----4-:R-:W-:-:S02]  /*45f0*/  FSEL R107, R8, -INF , P3 ;  /* 0xff800000086b7808 */ /* 0x010fc40001800000 */
[----:B------:R-:W-:-:S05]  /*4600*/  MOV R8, UR5 ;  /* 0x0000000500087c02 */ /* 0x000fca0008000f00 */
[----:B------:R-:W2:Y:S01]  /*4610*/  MUFU.TANH R42, R42 ;  /* 0x0000002a002a7308 */ /* 0x000ea20000002400 */
[----:B-1----:R-:W-:Y:S02]  /*4620*/  FSEL R49, R55, -INF , P1 ;  /* 0xff80000037317808 */ /* 0x002fe40000800000 */
[----:B------:R-:W-:-:S04]  /*4630*/  ISETP.GT.AND P1, PT, R67, 0x51, PT ;  /* 0x000000514300780c */ /* 0x000fc80003f24270 */
[----:B------:R-:W-:Y:S01]  /*4640*/  FSEL R111, R10, -INF , P1 ;  /* 0xff8000000a6f7808 */ /* 0x000fe20000800000 */
[----:B------:R1:W3:Y:S01]  /*4650*/  MUFU.TANH R7, R43 ;  /* 0x0000002b00077308 */ /* 0x0002e20000002400 */
[----:B------:R-:W-:Y:S02]  /*4660*/  FSEL R61, R12, -INF , P1 ;  /* 0xff8000000c3d7808 */ /* 0x000fe40000800000 */
[----:B------:R-:W-:Y:S02]  /*4670*/  ISETP.GT.AND P1, PT, R67, 0x69, PT ;  /* 0x000000694300780c */ /* 0x000fe40003f24270 */
[----:B------:R-:W-:Y:S02]  /*4680*/  FMNMX.FTZ R12, R3, R4, !PT ;  /* 0x00000004030c7209 */ /* 0x000fe40007810000 */
[----:B------:R-:W-:Y:S01]  /*4690*/  FSEL R123, R66, -INF , P1 ;  /* 0xff800000427b7808 */ /* 0x000fe20000800000 */
[----:B------:R-:W4:Y:S01]  /*46a0*/  MUFU.TANH R36, R36 ;  /* 0x0000002400247308 */ /* 0x000f220000002400 */
[----:B-1----:R-:W-:-:S02]  /*46b0*/  FSEL R43, R50, -INF , P4 ;  /* 0xff800000322b7808 */ /* 0x002fc40002000000 */
[C---:B------:R-:W-:Y:S02]  /*46c0*/  ISETP.GT.AND P4, PT, R67.reuse, 0x48, PT ;  /* 0x000000484300780c */ /* 0x040fe40003f84270 */
[----:B--2---:R-:W-:Y:S02]  /*46d0*/  FSEL R51, R42, -INF , P6 ;  /* 0xff8000002a337808 */ /* 0x004fe40003000000 */
[----:B------:R-:W-:Y:S01]  /*46e0*/  FSEL R105, R44, -INF , P4 ;  /* 0xff8000002c697808 */ /* 0x000fe20002000000 */
[----:B------:R-:W1:Y:S01]  /*46f0*/  MUFU.TANH R46, R46 ;  /* 0x0000002e002e7308 */ /* 0x000e620000002400 */
[----:B------:R-:W-:Y:S02]  /*4700*/  ISETP.GT.AND P6, PT, R67, 0x58, PT ;  /* 0x000000584300780c */ /* 0x000fe40003fc4270 */
[----:B------:R-:W-:Y:S02]  /*4710*/  FMNMX.FTZ R72, R105, R72, !PT ;  /* 0x0000004869487209 */ /* 0x000fe40007810000 */
[----:B---3--:R-:W-:-:S02]  /*4720*/  FSEL R53, R7, -INF , P5 ;  /* 0xff80000007357808 */ /* 0x008fc40002800000 */
[----:B------:R-:W-:Y:S01]  /*4730*/  FMNMX.FTZ R72, R107, R72, !PT ;  /* 0x000000486b487209 */ /* 0x000fe20007810000 */
[----:B------:R2:W3:Y:S01]  /*4740*/  MUFU.TANH R9, R47 ;  /* 0x0000002f00097308 */ /* 0x0004e20000002400 */
[----:B------:R-:W-:Y:S02]  /*4750*/  ISETP.GT.AND P5, PT, R67, 0x59, PT ;  /* 0x000000594300780c */ /* 0x000fe40003fa4270 */
[----:B----4-:R-:W-:Y:S02]  /*4760*/  FSEL R113, R36, -INF , P6 ;  /* 0xff80000024717808 */ /* 0x010fe40003000000 */
[----:B------:R-:W-:Y:S02]  /*4770*/  FSEL R115, R14, -INF , P5 ;  /* 0xff8000000e737808 */ /* 0x000fe40002800000 */
[----:B------:R-:W-:Y:S01]  /*4780*/  FMNMX.FTZ R12, R11, R12, !PT ;  /* 0x0000000c0b0c7209 */ /* 0x000fe20007810000 */
[----:B------:R-:W4:Y:S01]  /*4790*/  MUFU.TANH R24, R24 ;  /* 0x0000001800187308 */ /* 0x000f220000002400 */
[----:B--2---:R-:W-:-:S02]  /*47a0*/  FSEL R47, R54, -INF , P2 ;  /* 0xff800000362f7808 */ /* 0x004fc40001000000 */
[C---:B------:R-:W-:Y:S02]  /*47b0*/  ISETP.GT.AND P2, PT, R67.reuse, 0x50, PT ;  /* 0x000000504300780c */ /* 0x040fe40003f44270 */
[----:B-1----:R-:W-:Y:S02]  /*47c0*/  FSEL R55, R46, -INF , P4 ;  /* 0xff8000002e377808 */ /* 0x002fe40002000000 */
[----:B------:R-:W-:Y:S01]  /*47d0*/  FSEL R109, R32, -INF , P2 ;  /* 0xff800000206d7808 */ /* 0x000fe20001000000 */
[----:B------:R-:W1:Y:S01]  /*47e0*/  MUFU.TANH R34, R34 ;  /* 0x0000002200227308 */ /* 0x000e620000002400 */
[----:B------:R-:W-:Y:S02]  /*47f0*/  ISETP.GT.AND P4, PT, R67, 0x60, PT ;  /* 0x000000604300780c */ /* 0x000fe40003f84270 */
[----:B------:R-:W-:Y:S02]  /*4800*/  FMNMX.FTZ R72, R109, R72, !PT ;  /* 0x000000486d487209 */ /* 0x000fe40007810000 */
[----:B---3--:R-:W-:-:S02]  /*4810*/  FSEL R57, R9, -INF , P3 ;  /* 0xff80000009397808 */ /* 0x008fc40001800000 */
[----:B------:R-:W-:Y:S01]  /*4820*/  FMNMX.FTZ R72, R111, R72, !PT ;  /* 0x000000486f487209 */ /* 0x000fe20007810000 */
[----:B------:R-:W2:Y:S01]  /*4830*/  MUFU.TANH R28, R28 ;  /* 0x0000001c001c7308 */ /* 0x000ea20000002400 */
[----:B------:R-:W-:Y:S02]  /*4840*/  ISETP.GT.AND P3, PT, R67, 0x61, PT ;  /* 0x000000614300780c */ /* 0x000fe40003f64270 */
[----:B------:R-:W-:Y:S02]  /*4850*/  FMNMX.FTZ R72, R113, R72, !PT ;  /* 0x0000004871487209 */ /* 0x000fe40007810000 */
[----:B----4-:R-:W-:Y:S02]  /*4860*/  FSEL R117, R24, -INF , P4 ;  /* 0xff80000018757808 */ /* 0x010fe40002000000 */
[----:B------:R-:W-:Y:S01]  /*4870*/  FMNMX.FTZ R72, R115, R72, !PT ;  /* 0x0000004873487209 */ /* 0x000fe20007810000 */
[----:B------:R-:W-:Y:S01]  /*4880*/  MUFU.TANH R38, R38 ;  /* 0x0000002600267308 */ /* 0x000fe20000002400 */
[----:B-1----:R-:W-:-:S02]  /*4890*/  FSEL R59, R34, -INF , P2 ;  /* 0xff800000223b7808 */ /* 0x002fc40001000000 */
[----:B------:R-:W-:Y:S02]  /*48a0*/  ISETP.GT.AND P2, PT, R67, 0x68, PT ;  /* 0x000000684300780c */ /* 0x000fe40003f44270 */
[----:B------:R-:W-:Y:S02]  /*48b0*/  FSEL R119, R20, -INF , P3 ;  /* 0xff80000014777808 */ /* 0x000fe40001800000 */
[----:B------:R-:W-:Y:S01]  /*48c0*/  FMNMX.FTZ R72, R117, R72, !PT ;  /* 0x0000004875487209 */ /* 0x000fe20007810000 */
[----:B------:R-:W1:Y:S01]  /*48d0*/  MUFU.TANH R26, R26 ;  /* 0x0000001a001a7308 */ /* 0x000e620000002400 */
[----:B--2---:R-:W-:Y:S02]  /*48e0*/  FSEL R121, R28, -INF , P2 ;  /* 0xff8000001c797808 */ /* 0x004fe40001000000 */
[----:B------:R-:W-:Y:S02]  /*48f0*/  FMNMX.FTZ R72, R119, R72, !PT ;  /* 0x0000004877487209 */ /* 0x000fe40007810000 */
[----:B------:R-:W-:-:S02]  /*4900*/  FMNMX.FTZ R12, R13, R12, !PT ;  /* 0x0000000c0d0c7209 */ /* 0x000fc40007810000 */
[----:B------:R-:W-:Y:S01]  /*4910*/  FMNMX.FTZ R72, R121, R72, !PT ;  /* 0x0000004879487209 */ /* 0x000fe20007810000 */
[----:B------:R-:W2:Y:S01]  /*4920*/  MUFU.TANH R30, R30 ;  /* 0x0000001e001e7308 */ /* 0x000ea20000002400 */
[----:B------:R-:W-:Y:S02]  /*4930*/  FMNMX.FTZ R12, R15, R12, !PT ;  /* 0x0000000c0f0c7209 */ /* 0x000fe40007810000 */
[----:B------:R-:W-:Y:S02]  /*4940*/  FMNMX.FTZ R72, R123, R72, !PT ;  /* 0x000000487b487209 */ /* 0x000fe40007810000 */
[----:B------:R-:W-:-:S03]  /*4950*/  FMNMX.FTZ R12, R21, R12, !PT ;  /* 0x0000000c150c7209 */ /* 0x000fc60007810000 */
[----:B------:R-:W3:Y:S01]  /*4960*/  SHFL.BFLY PT, R7, R72, 0x2, 0x1f ;  /* 0x0c401f0048077f89 */ /* 0x000ee200000e0000 */
[----:B------:R-:W-:Y:S01]  /*4970*/  FMNMX.FTZ R12, R25, R12, !PT ;  /* 0x0000000c190c7209 */ /* 0x000fe20007810000 */
[----:B------:R-:W4:Y:S03]  /*4980*/  MUFU.TANH R10, R31 ;  /* 0x0000001f000a7308 */ /* 0x000f260000002400 */
[----:B------:R-:W-:-:S04]  /*4990*/  FMNMX.FTZ R12, R29, R12, !PT ;  /* 0x0000000c1d0c7209 */ /* 0x000fc80007810000 */
[----:B------:R-:W-:-:S04]  /*49a0*/  FMNMX.FTZ R12, R33, R12, !PT ;  /* 0x0000000c210c7209 */ /* 0x000fc80007810000 */
[----:B------:R-:W-:-:S04]  /*49b0*/  FMNMX.FTZ R12, R35, R12, !PT ;  /* 0x0000000c230c7209 */ /* 0x000fc80007810000 */
[----:B------:R-:W-:-:S04]  /*49c0*/  FMNMX.FTZ R12, R37, R12, !PT ;  /* 0x0000000c250c7209 */ /* 0x000fc80007810000 */
[----:B------:R-:W-:Y:S02]  /*49d0*/  FMNMX.FTZ R12, R41, R12, !PT ;  /* 0x0000000c290c7209 */ /* 0x000fe40007810000 */
[----:B---3--:R-:W-:Y:S02]  /*49e0*/  FMNMX.FTZ R9, R72, R7, !PT ;  /* 0x0000000748097209 */ /* 0x008fe40007810000 */
        /* <DEDUP_REMOVED lines=12> */
[----:B------:R-:W-:Y:S01]  /*4ab0*/  FMUL.FTZ R6, R7, R8 ;  /* 0x0000000807067220 */ /* 0x000fe20000410000 */
[----:B------:R-:W-:Y:S01]  /*4ac0*/  FMNMX.FTZ R12, R59, R12, !PT ;  /* 0x0000000c3b0c7209 */ /* 0x000fe20007810000 */
[----:B------:R-:W-:Y:S03]  /*4ad0*/  MUFU.TANH R9, R9 ;  /* 0x0000000900097308 */ /* 0x000fe60000002400 */
[----:B------:R-:W-:-:S02]  /*4ae0*/  FSEL R14, R6, RZ, P0 ;  /* 0x000000ff060e7208 */ /* 0x000fc40000000000 */
[----:B------:R-:W-:Y:S02]  /*4af0*/  FMNMX.FTZ R12, R61, R12, !PT ;  /* 0x0000000c3d0c7209 */ /* 0x000fe40007810000 */
[----:B------:R-:W-:Y:S01]  /*4b00*/  ISETP.NE.AND P0, PT, R80, RZ, PT ;  /* 0x000000ff5000720c */ /* 0x000fe20003f05270 */
[----:B------:R3:W5:Y:S01]  /*4b10*/  MUFU.TANH R6, R39 ;  /* 0x0000002700067308 */ /* 0x0007620000002400 */
[-CC-:B------:R-:W-:Y:S01]  /*4b20*/  FFMA.FTZ R63, R69, R8.reuse, -R14.reuse ;  /* 0x00000008453f7223 */ /* 0x180fe2000001080e */
[----:B-1----:R-:W-:Y:S01]  /*4b30*/  FSEL R69, R26, -INF , P4 ;  /* 0xff8000001a457808 */ /* 0x002fe20002000000 */
[-CC-:B------:R-:W-:Y:S01]  /*4b40*/  FFMA.FTZ R27, R73, R8.reuse, -R14.reuse ;  /* 0x00000008491b7223 */ /* 0x180fe2000001080e */
[----:B--2---:R-:W-:Y:S01]  /*4b50*/  FSEL R73, R30, -INF , P2 ;  /* 0xff8000001e497808 */ /* 0x004fe20001000000 */
[-CC-:B------:R-:W-:Y:S01]  /*4b60*/  FFMA.FTZ R200, R75, R8.reuse, -R14.reuse ;  /* 0x000000084bc87223 */ /* 0x180fe2000001080e */
[----:B----4-:R-:W-:Y:S01]  /*4b70*/  FSEL R75, R10, -INF , P1 ;  /* 0xff8000000a4b7808 */ /* 0x010fe20000800000 */
[-CC-:B------:R-:W-:Y:S01]  /*4b80*/  FFMA.FTZ R202, R79, R8.reuse, -R14.reuse ;  /* 0x000000084fca7223 */ /* 0x180fe2000001080e */
[-CC-:B------:R-:W-:Y:S01]  /*4b90*/  FFMA.FTZ R31, R77, R8.reuse, -R14.reuse ;  /* 0x000000084d1f7223 */ /* 0x180fe2000001080e */
[-CC-:B---3--:R-:W-:Y:S01]  /*4ba0*/  FFMA.FTZ R39, R65, R8.reuse, -R14.reuse ;  /* 0x0000000841277223 */ /* 0x188fe2000001080e */
[----:B------:R-:W-:Y:S01]  /*4bb0*/  FSEL R65, R38, -INF , P6 ;  /* 0xff80000026417808 */ /* 0x000fe20003000000 */
[----:B------:R-:W-:Y:S01]  /*4bc0*/  MUFU.EX2 R200, R200 ;  /* 0x000000c800c87308 */ /* 0x000fe20000000800 */
[-CC-:B------:R-:W-:Y:S01]  /*4bd0*/  FFMA.FTZ R196, R83, R8.reuse, -R14.reuse ;  /* 0x0000000853c47223 */ /* 0x180fe2000001080e */
[--C-:B------:R-:W-:Y:S01]  /*4be0*/  FFMA.FTZ R198, R85, R8, -R14.reuse ;  /* 0x0000000855c67223 */ /* 0x100fe2000001080e */
[----:B------:R-:W-:Y:S01]  /*4bf0*/  FMNMX.FTZ R12, R65, R12, !PT ;  /* 0x0000000c410c7209 */ /* 0x000fe20007810000 */
[-CC-:B------:R-:W-:Y:S01]  /*4c00*/  FFMA.FTZ R192, R87, R8.reuse, -R14.reuse ;  /* 0x0000000857c07223 */ /* 0x180fe2000001080e */
[-CC-:B------:R-:W-:Y:S01]  /*4c10*/  FFMA.FTZ R89, R89, R8.reuse, -R14.reuse ;  /* 0x0000000859597223 */ /* 0x180fe2000001080e */
[----:B-----5:R-:W-:Y:S01]  /*4c20*/  FSEL R67, R6, -INF , P5 ;  /* 0xff80000006437808 */ /* 0x020fe20002800000 */
[--C-:B------:R-:W-:Y:S01]  /*4c30*/  FFMA.FTZ R6, R71, R8, -R14.reuse ;  /* 0x0000000847067223 */ /* 0x100fe2000001080e */
[----:B------:R-:W-:Y:S01]  /*4c40*/  FSEL R71, R9, -INF , P3 ;  /* 0xff80000009477808 */ /* 0x000fe20001800000 */
[----:B------:R-:W1:Y:S01]  /*4c50*/  MUFU.EX2 R27, R27 ;  /* 0x0000001b001b7308 */ /* 0x000e620000000800 */
[----:B------:R-:W-:Y:S01]  /*4c60*/  FMNMX.FTZ R12, R67, R12, !PT ;  /* 0x0000000c430c7209 */ /* 0x000fe20007810000 */
[-CC-:B------:R-:W-:Y:S01]  /*4c70*/  FFMA.FTZ R91, R91, R8.reuse, -R14.reuse ;  /* 0x000000085b5b7223 */ /* 0x180fe2000001080e */
[-CC-:B------:R-:W-:Y:S01]  /*4c80*/  FFMA.FTZ R93, R93, R8.reuse, -R14.reuse ;  /* 0x000000085d5d7223 */ /* 0x180fe2000001080e */
[--C-:B------:R-:W-:Y:S01]  /*4c90*/  FFMA.FTZ R95, R95, R8, -R14.reuse ;  /* 0x000000085f5f7223 */ /* 0x100fe2000001080e */
[----:B------:R-:W-:Y:S01]  /*4ca0*/  FMNMX.FTZ R12, R69, R12, !PT ;  /* 0x0000000c450c7209 */ /* 0x000fe20007810000 */
[-CC-:B------:R-:W-:Y:S01]  /*4cb0*/  FFMA.FTZ R97, R97, R8.reuse, -R14.reuse ;  /* 0x0000000861617223 */ /* 0x180fe2000001080e */
[--C-:B------:R-:W-:Y:S01]  /*4cc0*/  FFMA.FTZ R99, R99, R8, -R14.reuse ;  /* 0x0000000863637223 */ /* 0x100fe2000001080e */
[----:B------:R2:W-:Y:S01]  /*4cd0*/  MUFU.EX2 R188, R6 ;  /* 0x0000000600bc7308 */ /* 0x0005e20000000800 */
[----:B------:R-:W-:Y:S01]  /*4ce0*/  FMNMX.FTZ R12, R71, R12, !PT ;  /* 0x0000000c470c7209 */ /* 0x000fe20007810000 */
[-CC-:B------:R-:W-:Y:S01]  /*4cf0*/  FFMA.FTZ R101, R101, R8.reuse, -R14.reuse ;  /* 0x0000000865657223 */ /* 0x180fe2000001080e */
[-CC-:B------:R-:W-:Y:S01]  /*4d00*/  FFMA.FTZ R103, R103, R8.reuse, -R14.reuse ;  /* 0x0000000867677223 */ /* 0x180fe2000001080e */
[--C-:B------:R-:W-:Y:S01]  /*4d10*/  FFMA.FTZ R105, R105, R8, -R14.reuse ;  /* 0x0000000869697223 */ /* 0x100fe2000001080e */
[----:B------:R-:W-:Y:S01]  /*4d20*/  FMNMX.FTZ R12, R73, R12, !PT ;  /* 0x0000000c490c7209 */ /* 0x000fe20007810000 */
[-CC-:B------:R-:W-:Y:S01]  /*4d30*/  FFMA.FTZ R107, R107, R8.reuse, -R14.reuse ;  /* 0x000000086b6b7223 */ /* 0x180fe2000001080e */
[--C-:B------:R-:W-:Y:S01]  /*4d40*/  FFMA.FTZ R109, R109, R8, -R14.reuse ;  /* 0x000000086d6d7223 */ /* 0x100fe2000001080e */
[----:B------:R-:W3:Y:S01]  /*4d50*/  MUFU.EX2 R202, R202 ;  /* 0x000000ca00ca7308 */ /* 0x000ee20000000800 */
[----:B------:R-:W-:Y:S01]  /*4d60*/  FMNMX.FTZ R12, R75, R12, !PT ;  /* 0x0000000c4b0c7209 */ /* 0x000fe20007810000 */
[-CC-:B------:R-:W-:Y:S01]  /*4d70*/  FFMA.FTZ R111, R111, R8.reuse, -R14.reuse ;  /* 0x000000086f6f7223 */ /* 0x180fe2000001080e */
[-CC-:B------:R-:W-:Y:S01]  /*4d80*/  FFMA.FTZ R113, R113, R8.reuse, -R14.reuse ;  /* 0x0000000871717223 */ /* 0x180fe2000001080e */
[-CC-:B------:R-:W-:Y:S01]  /*4d90*/  FFMA.FTZ R115, R115, R8.reuse, -R14.reuse ;  /* 0x0000000873737223 */ /* 0x180fe2000001080e */
[-CC-:B------:R-:W-:Y:S01]  /*4da0*/  FFMA.FTZ R117, R117, R8.reuse, -R14.reuse ;  /* 0x0000000875757223 */ /* 0x180fe2000001080e */
[----:B------:R-:W2:Y:S01]  /*4db0*/  SHFL.BFLY PT, R9, R12, 0x2, 0x1f ;  /* 0x0c401f000c097f89 */ /* 0x000ea200000e0000 */
[-CC-:B------:R-:W-:Y:S01]  /*4dc0*/  FFMA.FTZ R119, R119, R8.reuse, -R14.reuse ;  /* 0x0000000877777223 */ /* 0x180fe2000001080e */
[----:B------:R-:W4:Y:S01]  /*4dd0*/  MUFU.EX2 R31, R31 ;  /* 0x0000001f001f7308 */ /* 0x000f220000000800 */
[-CC-:B------:R-:W-:Y:S01]  /*4de0*/  FFMA.FTZ R121, R121, R8.reuse, -R14.reuse ;  /* 0x0000000879797223 */ /* 0x180fe2000001080e */
[----:B------:R-:W-:Y:S01]  /*4df0*/  FFMA.FTZ R14, R123, R8, -R14 ;  /* 0x000000087b0e7223 */ /* 0x000fe2000001080e */
[----:B------:R-:W-:-:S02]  /*4e00*/  ISETP.GE.AND P2, PT, R81, 0x71, PT ;  /* 0x000000715100780c */ /* 0x000fc40003f46270 */
[----:B------:R-:W-:Y:S02]  /*4e10*/  CS2R R86, SRZ ;  /* 0x0000000000567805 */ /* 0x000fe4000001ff00 */
[----:B------:R-:W-:Y:S02]  /*4e20*/  CS2R R84, SRZ ;  /* 0x0000000000547805 */ /* 0x000fe4000001ff00 */
[----:B------:R-:W-:Y:S02]  /*4e30*/  CS2R R80, SRZ ;  /* 0x0000000000507805 */ /* 0x000fe4000001ff00 */
[----:B------:R-:W-:Y:S01]  /*4e40*/  CS2R R78, SRZ ;  /* 0x00000000004e7805 */ /* 0x000fe2000001ff00 */
[----:B------:R-:W5:Y:S01]  /*4e50*/  MUFU.EX2 R196, R196 ;  /* 0x000000c400c47308 */ /* 0x000f620000000800 */
[----:B------:R-:W-:-:S07]  /*4e60*/  CS2R R76, SRZ ;  /* 0x00000000004c7805 */ /* 0x000fce000001ff00 */
[----:B------:R-:W-:Y:S01]  /*4e70*/  MUFU.EX2 R39, R39 ;  /* 0x0000002700277308 */ /* 0x000fe20000000800 */
[----:B--2---:R-:W-:-:S07]  /*4e80*/  FMNMX.FTZ R6, R12, R9, !PT ;  /* 0x000000090c067209 */ /* 0x004fce0007810000 */
[----:B------:R-:W-:Y:S01]  /*4e90*/  MUFU.EX2 R198, R198 ;  /* 0x000000c600c67308 */ /* 0x000fe20000000800 */
[----:B------:R-:W2:Y:S07]  /*4ea0*/  SHFL.BFLY PT, R9, R6, 0x1, 0x1f ;  /* 0x0c201f0006097f89 */ /* 0x000eae00000e0000 */
[----:B------:R-:W-:Y:S08]  /*4eb0*/  MUFU.EX2 R63, R63 ;  /* 0x0000003f003f7308 */ /* 0x000ff00000000800 */
[----:B------:R-:W-:Y:S08]  /*4ec0*/  MUFU.EX2 R192, R192 ;  /* 0x000000c000c07308 */ /* 0x000ff00000000800 */
[----:B------:R-:W-:Y:S01]  /*4ed0*/  MUFU.EX2 R89, R89 ;  /* 0x0000005900597308 */ /* 0x000fe20000000800 */
[----:B--2---:R-:W-:-:S04]  /*4ee0*/  FMNMX.FTZ R9, R6, R9, !PT ;  /* 0x0000000906097209 */ /* 0x004fc80007810000 */
[C---:B------:R-:W-:Y:S01]  /*4ef0*/  FSETP.NEU.FTZ.AND P1, PT, R9.reuse, -INF , PT ;  /* 0xff8000000900780b */ /* 0x040fe20003f3d000 */
[----:B------:R-:W-:Y:S02]  /*4f00*/  FMUL.FTZ R6, R9, R8 ;  /* 0x0000000809067220 */ /* 0x000fe40000410000 */
[----:B------:R-:W-:Y:S03]  /*4f10*/  MUFU.EX2 R91, R91 ;  /* 0x0000005b005b7308 */ /* 0x000fe60000000800 */
[----:B------:R-:W-:Y:S02]  /*4f20*/  FSEL R6, R6, RZ, P1 ;  /* 0x000000ff06067208 */ /* 0x000fe40000800000 */
[----:B------:R-:W-:-:S03]  /*4f30*/  ISETP.NE.AND P1, PT, R23, RZ, PT ;  /* 0x000000ff1700720c */ /* 0x000fc60003f25270 */
        /* <DEDUP_REMOVED lines=15> */
[----:B------:R-:W-:Y:S01]  /*5030*/  @P1 VIADD R0, R0, 0x36840 ;  /* 0x0003684000001836 */ /* 0x000fe20000000000 */
[----:B------:R-:W-:Y:S01]  /*5040*/  MUFU.EX2 R3, R3 ;  /* 0x0000000300037308 */ /* 0x000fe20000000800 */
[----:B-1----:R-:W-:Y:S01]  /*5050*/  FADD.FTZ R13, R200, R27 ;  /* 0x0000001bc80d7221 */ /* 0x002fe20000010000 */
[-CC-:B------:R-:W-:Y:S01]  /*5060*/  FFMA.FTZ R45, R45, R8.reuse, -R6.reuse ;  /* 0x000000082d2d7223 */ /* 0x180fe20000010806 */
[-C--:B------:R-:W-:Y:S01]  /*5070*/  FFMA.FTZ R47, R47, R8.reuse, -R6 ;  /* 0x000000082f2f7223 */ /* 0x080fe20000010806 */
[----:B------:R-:W-:Y:S01]  /*5080*/  @P1 PRMT R0, R82, 0x654, R0 ;  /* 0x0000065452001816 */ /* 0x000fe20000000000 */
[-CC-:B------:R-:W-:Y:S01]  /*5090*/  FFMA.FTZ R49, R49, R8.reuse, -R6.reuse ;  /* 0x0000000831317223 */ /* 0x180fe20000010806 */
[-CC-:B------:R-:W-:Y:S01]  /*50a0*/  FFMA.FTZ R51, R51, R8.reuse, -R6.reuse ;  /* 0x0000000833337223 */ /* 0x180fe20000010806 */
[-CC-:B------:R-:W-:Y:S01]  /*50b0*/  FFMA.FTZ R53, R53, R8.reuse, -R6.reuse ;  /* 0x0000000835357223 */ /* 0x180fe20000010806 */
[----:B------:R3:W1:Y:S01]  /*50c0*/  MUFU.EX2 R10, R4 ;  /* 0x00000004000a7308 */ /* 0x0006620000000800 */
[----:B------:R2:W-:Y:S01]  /*50d0*/  @P1 SYNCS.ARRIVE.TRANS64.RED.A1T0 RZ, [R0+URZ], RZ ;  /* 0x000000ff00ff19a7 */ /* 0x0005e2000810043f */
[-CC-:B------:R-:W-:Y:S01]  /*50e0*/  FFMA.FTZ R55, R55, R8.reuse, -R6.reuse ;  /* 0x0000000837377223 */ /* 0x180fe20000010806 */
[-CC-:B------:R-:W-:Y:S01]  /*50f0*/  FFMA.FTZ R57, R57, R8.reuse, -R6.reuse ;  /* 0x0000000839397223 */ /* 0x180fe20000010806 */
[-CC-:B------:R-:W-:Y:S01]  /*5100*/  FFMA.FTZ R59, R59, R8.reuse, -R6.reuse ;  /* 0x000000083b3b7223 */ /* 0x180fe20000010806 */
[-CC-:B------:R-:W-:Y:S01]  /*5110*/  FFMA.FTZ R61, R61, R8.reuse, -R6.reuse ;  /* 0x000000083d3d7223 */ /* 0x180fe20000010806 */
[-CC-:B------:R-:W-:Y:S01]  /*5120*/  FFMA.FTZ R65, R65, R8.reuse, -R6.reuse ;  /* 0x0000000841417223 */ /* 0x180fe20000010806 */
[-CC-:B------:R-:W-:Y:S01]  /*5130*/  FFMA.FTZ R67, R67, R8.reuse, -R6.reuse ;  /* 0x0000000843437223 */ /* 0x180fe20000010806 */
[----:B------:R-:W2:Y:S01]  /*5140*/  MUFU.EX2 R11, R11 ;  /* 0x0000000b000b7308 */ /* 0x000ea20000000800 */
[----:B---3--:R-:W-:Y:S01]  /*5150*/  FADD.FTZ R4, R202, R13 ;  /* 0x0000000dca047221 */ /* 0x008fe20000010000 */
[-CC-:B------:R-:W-:Y:S01]  /*5160*/  FFMA.FTZ R69, R69, R8.reuse, -R6.reuse ;  /* 0x0000000845457223 */ /* 0x180fe20000010806 */
[-CC-:B------:R-:W-:Y:S01]  /*5170*/  FFMA.FTZ R71, R71, R8.reuse, -R6.reuse ;  /* 0x0000000847477223 */ /* 0x180fe20000010806 */
[-C--:B------:R-:W-:Y:S01]  /*5180*/  FFMA.FTZ R73, R73, R8.reuse, -R6 ;  /* 0x0000000849497223 */ /* 0x080fe20000010806 */
[----:B----4-:R-:W-:Y:S01]  /*5190*/  FADD.FTZ R13, R31, R4 ;  /* 0x000000041f0d7221 */ /* 0x010fe20000010000 */
[----:B------:R-:W-:Y:S01]  /*51a0*/  FFMA.FTZ R75, R75, R8, -R6 ;  /* 0x000000084b4b7223 */ /* 0x000fe20000010806 */
[----:B------:R-:W-:Y:S01]  /*51b0*/  F2FP.F16.F32.PACK_AB R200, R27, R200 ;  /* 0x000000c81bc8723e */ /* 0x000fe200000000ff */
[----:B------:R-:W3:Y:S01]  /*51c0*/  MUFU.EX2 R15, R15 ;  /* 0x0000000f000f7308 */ /* 0x000ee20000000800 */
[----:B-----5:R-:W-:Y:S01]  /*51d0*/  FADD.FTZ R4, R196, R13 ;  /* 0x0000000dc4047221 */ /* 0x020fe20000010000 */
[----:B-1----:R-:W-:-:S02]  /*51e0*/  F2FP.F16.F32.PACK_AB R201, R10, R3 ;  /* 0x000000030ac9723e */ /* 0x002fc400000000ff */
[----:B------:R-:W-:Y:S02]  /*51f0*/  CS2R R92, SRZ ;  /* 0x00000000005c7805 */ /* 0x000fe4000001ff00 */
[----:B------:R-:W-:Y:S01]  /*5200*/  F2FP.F16.F32.PACK_AB R202, R31, R202 ;  /* 0x000000ca1fca723e */ /* 0x000fe200000000ff */
[----:B------:R-:W-:Y:S01]  /*5210*/  FADD.FTZ R13, R39, R4 ;  /* 0x00000004270d7221 */ /* 0x000fe20000010000 */
[----:B------:R-:W-:Y:S01]  /*5220*/  FADD.FTZ R4, R3, R10 ;  /* 0x0000000a03047221 */ /* 0x000fe20000010000 */
[----:B------:R-:W-:Y:S01]  /*5230*/  F2FP.F16.F32.PACK_AB R196, R39, R196 ;  /* 0x000000c427c4723e */ /* 0x000fe200000000ff */
[----:B------:R1:W4:Y:S01]  /*5240*/  MUFU.EX2 R20, R21 ;  /* 0x0000001500147308 */ /* 0x0003220000000800 */
[----:B------:R-:W-:Y:S01]  /*5250*/  FADD.FTZ R34, R198, R13 ;  /* 0x0000000dc6227221 */ /* 0x000fe20000010000 */
[----:B--2---:R-:W-:Y:S01]  /*5260*/  FADD.FTZ R13, R11, R4 ;  /* 0x000000040b0d7221 */ /* 0x004fe20000010000 */
[----:B------:R-:W-:Y:S02]  /*5270*/  F2FP.F16.F32.PACK_AB R203, R12, R11 ;  /* 0x0000000b0ccb723e */ /* 0x000fe400000000ff */
[----:B------:R-:W-:-:S02]  /*5280*/  CS2R R82, SRZ ;  /* 0x0000000000527805 */ /* 0x000fc4000001ff00 */
[C---:B------:R-:W-:Y:S01]  /*5290*/  F2FP.F16.F32.PACK_AB R198, R63.reuse, R198 ;  /* 0x000000c63fc6723e */ /* 0x040fe200000000ff */
[----:B------:R-:W-:Y:S01]  /*52a0*/  FADD.FTZ R4, R12, R13 ;  /* 0x0000000d0c047221 */ /* 0x000fe20000010000 */
[----:B------:R-:W2:Y:S01]  /*52b0*/  MUFU.EX2 R25, R25 ;  /* 0x0000001900197308 */ /* 0x000ea20000000800 */
[----:B-1----:R-:W-:Y:S02]  /*52c0*/  FADD.FTZ R21, R63, R34 ;  /* 0x000000223f157221 */ /* 0x002fe40000010000 */
[----:B---3--:R-:W-:Y:S01]  /*52d0*/  FADD.FTZ R13, R15, R4 ;  /* 0x000000040f0d7221 */ /* 0x008fe20000010000 */
[----:B------:R-:W-:Y:S01]  /*52e0*/  CS2R R62, SRZ ;  /* 0x00000000003e7805 */ /* 0x000fe2000001ff00 */
[----:B------:R-:W-:Y:S01]  /*52f0*/  FADD.FTZ R36, R192, R21 ;  /* 0x00000015c0247221 */ /* 0x000fe20000010000 */
[C---:B------:R-:W-:Y:S02]  /*5300*/  F2FP.F16.F32.PACK_AB R192, R89.reuse, R192 ;  /* 0x000000c059c0723e */ /* 0x040fe400000000ff */
[----:B------:R-:W1:Y:S01]  /*5310*/  MUFU.EX2 R24, R29 ;  /* 0x0000001d00187308 */ /* 0x000e620000000800 */
[----:B------:R-:W-:Y:S01]  /*5320*/  FADD.FTZ R36, R89, R36 ;  /* 0x0000002459247221 */ /* 0x000fe20000010000 */
[C---:B----4-:R-:W-:Y:S01]  /*5330*/  FADD.FTZ R4, R20.reuse, R13 ;  /* 0x0000000d14047221 */ /* 0x050fe20000010000 */
[----:B------:R-:W-:-:S02]  /*5340*/  F2FP.F16.F32.PACK_AB R197, R20, R15 ;  /* 0x0000000f14c5723e */ /* 0x000fc400000000ff */
[----:B------:R-:W-:Y:S01]  /*5350*/  CS2R R88, SRZ ;  /* 0x0000000000587805 */ /* 0x000fe2000001ff00 */
[----:B------:R-:W-:Y:S02]  /*5360*/  FADD.FTZ R21, R91, R36 ;  /* 0x000000245b157221 */ /* 0x000fe40000010000 */
[----:B------:R-:W3:Y:S01]  /*5370*/  MUFU.EX2 R33, R33 ;  /* 0x0000002100217308 */ /* 0x000ee20000000800 */
[----:B--2---:R-:W-:Y:S01]  /*5380*/  FADD.FTZ R13, R25, R4 ;  /* 0x00000004190d7221 */ /* 0x004fe20000010000 */
[C---:B------:R-:W-:Y:S01]  /*5390*/  FADD.FTZ R21, R194.reuse, R21 ;  /* 0x00000015c2157221 */ /* 0x040fe20000010000 */
[----:B------:R-:W-:Y:S02]  /*53a0*/  F2FP.F16.F32.PACK_AB R194, R194, R91 ;  /* 0x0000005bc2c2723e */ /* 0x000fe400000000ff */
[----:B------:R-:W-:Y:S01]  /*53b0*/  CS2R R90, SRZ ;  /* 0x00000000005a7805 */ /* 0x000fe2000001ff00 */
[----:B------:R-:W-:Y:S02]  /*53c0*/  FADD.FTZ R38, R188, R21 ;  /* 0x00000015bc267221 */ /* 0x000fe40000010000 */
[----:B------:R-:W2:Y:S01]  /*53d0*/  MUFU.EX2 R95, R95 ;  /* 0x0000005f005f7308 */ /* 0x000ea20000000800 */
[C---:B-1----:R-:W-:Y:S01]  /*53e0*/  FADD.FTZ R4, R24.reuse, R13 ;  /* 0x0000000d18047221 */ /* 0x042fe20000010000 */
[----:B------:R-:W-:-:S02]  /*53f0*/  F2FP.F16.F32.PACK_AB R199, R24, R25 ;  /* 0x0000001918c7723e */ /* 0x000fc400000000ff */
[----:B------:R-:W-:-:S04]  /*5400*/  CS2R R24, SRZ ;  /* 0x0000000000187805 */ /* 0x000fc8000001ff00 */
[----:B------:R-:W1:Y:S01]  /*5410*/  MUFU.EX2 R26, R35 ;  /* 0x00000023001a7308 */ /* 0x000e620000000800 */
[----:B---3--:R-:W-:-:S07]  /*5420*/  FADD.FTZ R13, R33, R4 ;  /* 0x00000004210d7221 */ /* 0x008fce0000010000 */
[----:B------:R-:W3:Y:S01]  /*5430*/  MUFU.EX2 R97, R97 ;  /* 0x0000006100617308 */ /* 0x000ee20000000800 */
[C---:B--2---:R-:W-:Y:S01]  /*5440*/  FADD.FTZ R38, R95.reuse, R38 ;  /* 0x000000265f267221 */ /* 0x044fe20000010000 */
[----:B------:R-:W-:Y:S02]  /*5450*/  F2FP.F16.F32.PACK_AB R188, R95, R188 ;  /* 0x000000bc5fbc723e */ /* 0x000fe400000000ff */
[----:B------:R-:W-:-:S04]  /*5460*/  CS2R R94, SRZ ;  /* 0x00000000005e7805 */ /* 0x000fc8000001ff00 */
[----:B------:R-:W2:Y:S01]  /*5470*/  MUFU.EX2 R37, R37 ;  /* 0x0000002500257308 */ /* 0x000ea20000000800 */
[C---:B-1----:R-:W-:Y:S01]  /*5480*/  FADD.FTZ R0, R26.reuse, R13 ;  /* 0x0000000d1a007221 */ /* 0x042fe20000010000 */
[----:B------:R-:W-:Y:S02]  /*5490*/  F2FP.F16.F32.PACK_AB R193, R26, R33 ;  /* 0x000000211ac1723e */ /* 0x000fe400000000ff */
[----:B------:R-:W-:-:S04]  /*54a0*/  CS2R R26, SRZ ;  /* 0x00000000001a7805 */ /* 0x000fc8000001ff00 */
[----:B------:R1:W4:Y:S01]  /*54b0*/  MUFU.EX2 R190, R99 ;  /* 0x0000006300be7308 */ /* 0x0003220000000800 */
[----:B---3--:R-:W-:-:S07]  /*54c0*/  FADD.FTZ R21, R97, R38 ;  /* 0x0000002661157221 */ /* 0x008fce0000010000 */
[----:B------:R-:W3:Y:S01]  /*54d0*/  MUFU.EX2 R28, R41 ;  /* 0x00000029001c7308 */ /* 0x000ee20000000800 */
[----:B--2---:R-:W-:Y:S01]  /*54e0*/  FADD.FTZ R13, R37, R0 ;  /* 0x00000000250d7221 */ /* 0x004fe20000010000 */
[----:B-1----:R-:W-:-:S06]  /*54f0*/  CS2R R98, SRZ ;  /* 0x0000000000627805 */ /* 0x002fcc000001ff00 */
[----:B------:R-:W1:Y:S01]  /*5500*/  MUFU.EX2 R101, R101 ;  /* 0x0000006500657308 */ /* 0x000e620000000800 */
[C---:B----4-:R-:W-:Y:S01]  /*5510*/  FADD.FTZ R38, R190.reuse, R21 ;  /* 0x00000015be267221 */ /* 0x050fe20000010000 */
[----:B------:R-:W-:Y:S02]  /*5520*/  F2FP.F16.F32.PACK_AB R190, R190, R97 ;  /* 0x00000061bebe723e */ /* 0x000fe400000000ff */
[----:B------:R-:W-:-:S04]  /*5530*/  CS2R R96, SRZ ;  /* 0x0000000000607805 */ /* 0x000fc8000001ff00 */
[----:B------:R-:W2:Y:S01]  /*5540*/  MUFU.EX2 R43, R43 ;  /* 0x0000002b002b7308 */ /* 0x000ea20000000800 */
[C---:B---3--:R-:W-:Y:S01]  /*5550*/  FADD.FTZ R4, R28.reuse, R13 ;  /* 0x0000000d1c047221 */ /* 0x048fe20000010000 */
[----:B------:R-:W-:Y:S02]  /*5560*/  F2FP.F16.F32.PACK_AB R195, R28, R37 ;  /* 0x000000251cc3723e */ /* 0x000fe400000000ff */
[----:B------:R-:W-:-:S04]  /*5570*/  CS2R R28, SRZ ;  /* 0x00000000001c7805 */ /* 0x000fc8000001ff00 */
[----:B------:R3:W4:Y:S01]  /*5580*/  MUFU.EX2 R184, R103 ;  /* 0x0000006700b87308 */ /* 0x0007220000000800 */
[----:B-1----:R-:W-:-:S07]  /*5590*/  FADD.FTZ R21, R101, R38 ;  /* 0x0000002665157221 */ /* 0x002fce0000010000 */
[----:B------:R1:W5:Y:S01]  /*55a0*/  MUFU.EX2 R30, R45 ;  /* 0x0000002d001e7308 */ /* 0x0003620000000800 */
[----:B--2---:R-:W-:Y:S01]  /*55b0*/  FADD.FTZ R13, R43, R4 ;  /* 0x000000042b0d7221 */ /* 0x004fe20000010000 */
[----:B---3--:R-:W-:-:S06]  /*55c0*/  CS2R R102, SRZ ;  /* 0x0000000000667805 */ /* 0x008fcc000001ff00 */
[----:B------:R-:W2:Y:S01]  /*55d0*/  MUFU.EX2 R105, R105 ;  /* 0x0000006900697308 */ /* 0x000ea20000000800 */
[C---:B----4-:R-:W-:Y:S01]  /*55e0*/  FADD.FTZ R38, R184.reuse, R21 ;  /* 0x00000015b8267221 */ /* 0x050fe20000010000 */
[----:B------:R-:W-:Y:S02]  /*55f0*/  F2FP.F16.F32.PACK_AB R184, R184, R101 ;  /* 0x00000065b8b8723e */ /* 0x000fe400000000ff */
[----:B------:R-:W-:Y:S02]  /*5600*/  CS2R R100, SRZ ;  /* 0x0000000000647805 */ /* 0x000fe4000001ff00 */
[----:B-1----:R-:W-:Y:S02]  /*5610*/  CS2R R44, SRZ ;  /* 0x00000000002c7805 */ /* 0x002fe4000001ff00 */
[----:B------:R-:W1:Y:S01]  /*5620*/  MUFU.EX2 R47, R47 ;  /* 0x0000002f002f7308 */ /* 0x000e620000000800 */
[C---:B-----5:R-:W-:Y:S01]  /*5630*/  FADD.FTZ R4, R30.reuse, R13 ;  /* 0x0000000d1e047221 */ /* 0x060fe20000010000 */
[----:B------:R-:W-:-:S02]  /*5640*/  F2FP.F16.F32.PACK_AB R189, R30, R43 ;  /* 0x0000002b1ebd723e */ /* 0x000fc400000000ff */
[----:B------:R-:W-:Y:S02]  /*5650*/  CS2R R42, SRZ ;  /* 0x00000000002a7805 */ /* 0x000fe4000001ff00 */
[----:B------:R-:W-:Y:S02]  /*5660*/  CS2R R30, SRZ ;  /* 0x00000000001e7805 */ /* 0x000fe4000001ff00 */
[----:B------:R3:W4:Y:S01]  /*5670*/  MUFU.EX2 R186, R107 ;  /* 0x0000006b00ba7308 */ /* 0x0007220000000800 */
[----:B--2---:R-:W-:-:S07]  /*5680*/  FADD.FTZ R21, R105, R38 ;  /* 0x0000002669157221 */ /* 0x004fce0000010000 */
[----:B------:R2:W5:Y:S01]  /*5690*/  MUFU.EX2 R32, R49 ;  /* 0x0000003100207308 */ /* 0x0005620000000800 */
[----:B-1----:R-:W-:Y:S01]  /*56a0*/  FADD.FTZ R13, R47, R4 ;  /* 0x000000042f0d7221 */ /* 0x002fe20000010000 */
[----:B---3--:R-:W-:-:S06]  /*56b0*/  CS2R R106, SRZ ;  /* 0x00000000006a7805 */ /* 0x008fcc000001ff00 */
[----:B------:R-:W1:Y:S01]  /*56c0*/  MUFU.EX2 R109, R109 ;  /* 0x0000006d006d7308 */ /* 0x000e620000000800 */
[C---:B----4-:R-:W-:Y:S01]  /*56d0*/  FADD.FTZ R38, R186.reuse, R21 ;  /* 0x00000015ba267221 */ /* 0x050fe20000010000 */
[----:B------:R-:W-:Y:S02]  /*56e0*/  F2FP.F16.F32.PACK_AB R186, R186, R105 ;  /* 0x00000069baba723e */ /* 0x000fe400000000ff */
[----:B------:R-:W-:Y:S02]  /*56f0*/  CS2R R104, SRZ ;  /* 0x0000000000687805 */ /* 0x000fe4000001ff00 */
[----:B--2---:R-:W-:Y:S02]  /*5700*/  CS2R R48, SRZ ;  /* 0x0000000000307805 */ /* 0x004fe4000001ff00 */
[----:B------:R-:W2:Y:S01]  /*5710*/  MUFU.EX2 R51, R51 ;  /* 0x0000003300337308 */ /* 0x000ea20000000800 */
[C---:B-----5:R-:W-:Y:S01]  /*5720*/  FADD.FTZ R4, R32.reuse, R13 ;  /* 0x0000000d20047221 */ /* 0x060fe20000010000 */
[----:B------:R-:W-:-:S02]  /*5730*/  F2FP.F16.F32.PACK_AB R191, R32, R47 ;  /* 0x0000002f20bf723e */ /* 0x000fc400000000ff */
[----:B------:R-:W-:Y:S02]  /*5740*/  CS2R R46, SRZ ;  /* 0x00000000002e7805 */ /* 0x000fe4000001ff00 */
[----:B------:R-:W-:Y:S02]  /*5750*/  CS2R R32, SRZ ;  /* 0x0000000000207805 */ /* 0x000fe4000001ff00 */
        /* <DEDUP_REMOVED lines=42> */
[----:B------:R-:W-:Y:S01]  /*5a00*/  F2FP.F16.F32.PACK_AB R181, R0, R59 ;  /* 0x0000003b00b5723e */ /* 0x000fe200000000ff */
[----:B------:R-:W-:Y:S01]  /*5a10*/  IMAD.MOV.U32 R0, RZ, RZ, 0x3f800000 ;  /* 0x3f800000ff007424 */ /* 0x000fe200078e00ff */
[----:B------:R-:W-:-:S04]  /*5a20*/  CS2R R58, SRZ ;  /* 0x00000000003a7805 */ /* 0x000fc8000001ff00 */
[----:B------:R-:W3:Y:S01]  /*5a30*/  MUFU.EX2 R14, R14 ;  /* 0x0000000e000e7308 */ /* 0x000ee20000000800 */
[----:B--2---:R-:W-:Y:S01]  /*5a40*/  FADD.FTZ R21, R121, R40 ;  /* 0x0000002879157221 */ /* 0x004fe20000010000 */
[----:B------:R-:W-:-:S06]  /*5a50*/  CS2R R40, SRZ ;  /* 0x0000000000287805 */ /* 0x000fcc000001ff00 */
[----:B------:R2:W4:Y:S01]  /*5a60*/  MUFU.EX2 R6, R67 ;  /* 0x0000004300067308 */ /* 0x0005220000000800 */
[----:B-1----:R-:W-:-:S07]  /*5a70*/  FADD.FTZ R13, R65, R4 ;  /* 0x00000004410d7221 */ /* 0x002fce0000010000 */
[----:B------:R-:W1:Y:S01]  /*5a80*/  MUFU.EX2 R69, R69 ;  /* 0x0000004500457308 */ /* 0x000e620000000800 */
[C---:B---3--:R-:W-:Y:S01]  /*5a90*/  FADD.FTZ R4, R14.reuse, R21 ;  /* 0x000000150e047221 */ /* 0x048fe20000010000 */
[----:B------:R-:W-:Y:S02]  /*5aa0*/  F2FP.F16.F32.PACK_AB R178, R14, R121 ;  /* 0x000000790eb2723e */ /* 0x000fe400000000ff */
[----:B--2---:R-:W-:-:S04]  /*5ab0*/  CS2R R66, SRZ ;  /* 0x0000000000427805 */ /* 0x004fc8000001ff00 */
[----:B------:R2:W3:Y:S01]  /*5ac0*/  MUFU.EX2 R38, R71 ;  /* 0x0000004700267308 */ /* 0x0004e20000000800 */
[C---:B----4-:R-:W-:Y:S01]  /*5ad0*/  FADD.FTZ R14, R6.reuse, R13 ;  /* 0x0000000d060e7221 */ /* 0x050fe20000010000 */
[----:B------:R-:W-:Y:S01]  /*5ae0*/  F2FP.F16.F32.PACK_AB R183, R6, R65 ;  /* 0x0000004106b7723e */ /* 0x000fe200000000ff */
[----:B------:R-:W-:Y:S01]  /*5af0*/  IMAD.MOV.U32 R6, RZ, RZ, 0x3f800000 ;  /* 0x3f800000ff067424 */ /* 0x000fe200078e00ff */
[----:B------:R-:W-:-:S04]  /*5b00*/  CS2R R64, SRZ ;  /* 0x0000000000407805 */ /* 0x000fc8000001ff00 */
[----:B------:R-:W4:Y:S01]  /*5b10*/  MUFU.EX2 R73, R73 ;  /* 0x0000004900497308 */ /* 0x000f220000000800 */
[----:B-1----:R-:W-:Y:S01]  /*5b20*/  FADD.FTZ R3, R69, R14 ;  /* 0x0000000e45037221 */ /* 0x002fe20000010000 */
[----:B--2---:R-:W-:-:S06]  /*5b30*/  CS2R R70, SRZ ;  /* 0x0000000000467805 */ /* 0x004fcc000001ff00 */
[----:B------:R1:W2:Y:S01]  /*5b40*/  MUFU.EX2 R10, R75 ;  /* 0x0000004b000a7308 */ /* 0x0002a20000000800 */
[C---:B---3--:R-:W-:Y:S01]  /*5b50*/  FADD.FTZ R12, R38.reuse, R3 ;  /* 0x00000003260c7221 */ /* 0x048fe20000010000 */
[----:B------:R-:W-:Y:S02]  /*5b60*/  F2FP.F16.F32.PACK_AB R177, R38, R69 ;  /* 0x0000004526b1723e */ /* 0x000fe400000000ff */
[----:B------:R-:W-:Y:S02]  /*5b70*/  CS2R R68, SRZ ;  /* 0x0000000000447805 */ /* 0x000fe4000001ff00 */
[----:B------:R-:W-:Y:S01]  /*5b80*/  CS2R R38, SRZ ;  /* 0x0000000000267805 */ /* 0x000fe2000001ff00 */
[----:B----4-:R-:W-:Y:S01]  /*5b90*/  FADD.FTZ R3, R73, R12 ;  /* 0x0000000c49037221 */ /* 0x010fe20000010000 */
[----:B-1----:R-:W-:Y:S02]  /*5ba0*/  CS2R R74, SRZ ;  /* 0x00000000004a7805 */ /* 0x002fe4000001ff00 */
[C---:B--2---:R-:W-:Y:S01]  /*5bb0*/  F2FP.F16.F32.PACK_AB R179, R10.reuse, R73 ;  /* 0x000000490ab3723e */ /* 0x044fe200000000ff */
[----:B------:R-:W-:Y:S01]  /*5bc0*/  FADD.FTZ R3, R10, R3 ;  /* 0x000000030a037221 */ /* 0x000fe20000010000 */
[----:B------:R-:W-:Y:S01]  /*5bd0*/  CS2R R72, SRZ ;  /* 0x0000000000487805 */ /* 0x000fe2000001ff00 */
[----:B------:R-:W-:Y:S06]  /*5be0*/  @!P2 BRA `(.L_x_136) ;  /* 0x0000004000dca947 */ /* 0x000fec0003800000 */
[----:B------:R-:W-:Y:S01]  /*5bf0*/  R2UR UR61, R16 ;  /* 0x00000000103d72ca */ /* 0x000fe200000e0000 */
[----:B------:R-:W-:Y:S01]  /*5c00*/  IMAD.MOV.U32 R12, RZ, RZ, R9 ;  /* 0x000000ffff0c7224 */ /* 0x000fe200078e0009 */
[----:B------:R-:W-:Y:S01]  /*5c10*/  IADD3 R11, R120, -0x2, RZ ;  /* 0xfffffffe780b7810 */ /* 0x000fe20007ffe0ff */
[----:B------:R-:W-:Y:S01]  /*5c20*/  IMAD.MOV.U32 R10, RZ, RZ, R7 ;  /* 0x000000ffff0a7224 */ /* 0x000fe200078e0007 */
[----:B------:R-:W-:Y:S01]  /*5c30*/  MOV R119, RZ ;  /* 0x000000ff00777202 */ /* 0x000fe20000000f00 */
[----:B------:R-:W-:Y:S01]  /*5c40*/  IMAD.MOV.U32 R0, RZ, RZ, 0x3f800000 ;  /* 0x3f800000ff007424 */ /* 0x000fe200078e00ff */
[----:B------:R-:W-:Y:S01]  /*5c50*/  UMOV UR39, UR38 ;  /* 0x0000002600277c82 */ /* 0x000fe20008000000 */
[----:B------:R-:W-:-:S08]  /*5c60*/  ULDC UR37, c[0x0][0x9d8] ;  /* 0x0002760000257ab9 */ /* 0x000fd00000000800 */
.L_x_147:
        /* <DEDUP_REMOVED lines=8> */
.L_x_137:
        /* <DEDUP_REMOVED lines=8> */
.L_x_138:
[----:B--2---:R-:W-:Y:S05]  /*5d70*/  @P1 BRA `(.L_x_139) ;  /* 0x0000000000081947 */ /* 0x004fea0003800000 */
[----:B------:R-:W2:Y:S02]  /*5d80*/  SYNCS.PHASECHK.TRANS64.TRYWAIT P1, [UR60+0x36830], R7 ;  /* 0x03683007ff0075a7 */ /* 0x000ea4000802017c */
[----:B--2---:R-:W-:Y:S05]  /*5d90*/  @!P1 BRA `(.L_x_140) ;  /* 0x0000009800009947 */ /* 0x004fea0003800000 */
.L_x_139:
        /* <DEDUP_REMOVED lines=596> */
.L_x_141:
[----:B------:R-:W-:Y:S01]  /*82e0*/  R2UR UR4, R2 ;  /* 0x00000000020472ca */ /* 0x000fe200000e0000 */
[----:B------:R-:W-:-:S05]  /*82f0*/  IMAD.U32 R0, RZ, RZ, UR61 ;  /* 0x0000003dff007e24 */ /* 0x000fca000f8e00ff */
[----:B------:R-:W-:-:S07]  /*8300*/  SHF.L.U32 R0, R0, 0x1f, RZ ;  /* 0x0000001f00007819 */ /* 0x000fce00000006ff */
[----:B------:R-:W-:-:S09]  /*8310*/  ULEA UR5, UR39, UR4, 0x3 ;  /* 0x0000000427057291 */ /* 0x000fd2000f8e183f */
[----:B------:R3:W4:Y:S01]  /*8320*/  SYNCS.PHASECHK.TRANS64.TRYWAIT P1, [UR5+0x36850], R0 ;  /* 0x03685000ff0075a7 */ /* 0x0007220008020145 */
[----:B------:R-:W-:Y:S05]  /*8330*/  @!P0 BRA `(.L_x_142) ;  /* 0x0000000000048947 */ /* 0x000fea0003800000 */
[----:B------:R-:W-:Y:S01]  /*8340*/  BPT.TRAP 0x1 ;  /* 0x000000040000795c */ /* 0x000fe20000300000 */
.L_x_142:
[----:B----4-:R-:W-:Y:S05]  /*8350*/  @P1 BRA `(.L_x_143) ;  /* 0x0000000000081947 */ /* 0x010fea0003800000 */
[----:B------:R-:W4:Y:S02]  /*8360*/  SYNCS.PHASECHK.TRANS64.TRYWAIT P1, [UR5+0x36850], R0 ;  /* 0x03685000ff0075a7 */ /* 0x000f240008020145 */
[----:B----4-:R-:W-:Y:S05]  /*8370*/  @!P1 BRA `(.L_x_144) ;  /* 0x0000007000a09947 */ /* 0x010fea0003800000 */
.L_x_143:
[----:B------:R-:W-:Y:S01]  /*8380*/  R2UR UR4, R2 ;  /* 0x00000000020472ca */ /* 0x000fe200000e0000 */
[----:B------:R-:W-:Y:S01]  /*8390*/  WARPGROUP.ARRIVE ;  /* 0x00000000000079c5 */ /* 0x000fe20000000000 */
[----:B------:R-:W-:-:S11]  /*83a0*/  UMOV UR7, 0x40000040 ;  /* 0x4000004000077882 */ /* 0x000fd60000000000 */
[----:B------:R-:W-:-:S04]  /*83b0*/  UIADD3 UR4, UR4, 0x400, URZ ;  /* 0x0000040004047890 */ /* 0x000fc8000fffe03f */
[----:B------:R-:W-:-:S04]  /*83c0*/  USHF.R.U32.HI UR4, URZ, 0x4, UR4 ;  /* 0x000000043f047899 */ /* 0x000fc80008011604 */
[----:B------:R-:W-:-:S04]  /*83d0*/  ULOP3.LUT UR4, UR4, 0x3fff, URZ, 0xc0, !UPT ;  /* 0x00003fff04047892 */ /* 0x000fc8000f8ec03f */
[----:B------:R-:W-:-:S04]  /*83e0*/  ULOP3.LUT UR4, UR4, 0x3800000, URZ, 0xfc, !UPT ;  /* 0x0380000004047892 */ /* 0x000fc8000f8efc3f */
[----:B------:R-:W-:-:S07]  /*83f0*/  UIMAD UR4, UR39, 0xa80, UR4 ;  /* 0x00000a80270478a4 */ /* 0x000fce000f8e0204 */
[----:B------:R-:W-:Y:S02]  /*8400*/  UMOV UR6, UR4 ;  /* 0x0000000400067c82 */ /* 0x000fe40008000000 */
[----:B------:R-:W-:Y:S01]  /*8410*/  HGMMA.64x192x16.F32 R24, R200, gdesc[UR4].tnspB, R24, gsb0 ;  /* 0x42e00004c8187df0 */ /* 0x000fe20008000818 */
[----:B------:R-:W-:Y:S01]  /*8420*/  UIADD3 UR6, UR4, 0x80, URZ ;  /* 0x0000008004067890 */ /* 0x000fe2000fffe03f */
[----:B------:R-:W-:Y:S01]  /*8430*/  UMOV UR7, 0x40000040 ;  /* 0x4000004000077882 */ /* 0x000fe20000000000 */
[----:B------:R-:W-:Y:S02]  /*8440*/  WARPGROUP.DEPBAR.LE gsb0, 0x0 ;  /* 0x00008000000079c5 */ /* 0x000fe40000010000 */
[----:B------:R-:W-:-:S15]  /*8450*/  WARPGROUP.ARRIVE ;  /* 0x00000000000079c5 */ /* 0x000fde0000000000 */
        /* <DEDUP_REMOVED lines=18> */
[----:B------:R-:W-:Y:S01]  /*8580*/  UIADD3 UR4, UR4, 0x300, URZ ;  /* 0x0000030004047890 */ /* 0x000fe2000fffe03f */
[----:B------:R-:W-:Y:S02]  /*8590*/  WARPGROUP.DEPBAR.LE gsb0, 0x0 ;  /* 0x00008000000079c5 */ /* 0x000fe40000010000 */
[----:B------:R-:W-:-:S14]  /*85a0*/  WARPGROUP.ARRIVE ;  /* 0x00000000000079c5 */ /* 0x000fdc0000000000 */
[----:B------:R-:W-:Y:S01]  /*85b0*/  HGMMA.64x192x16.F32 R24, R180, gdesc[UR4].tnspB, R24, gsb0 ;  /* 0x42e00004b4187df0 */ /* 0x000fe20008000818 */
[----:B------:R-:W-:Y:S01]  /*85c0*/  UMOV UR6, UR4 ;  /* 0x0000000400067c82 */ /* 0x000fe20008000000 */
[----:B------:R-:W-:Y:S01]  /*85d0*/  UMOV UR7, 0x40000040 ;  /* 0x4000004000077882 */ /* 0x000fe20000000000 */
[----:B------:R-:W-:Y:S02]  /*85e0*/  WARPGROUP.DEPBAR.LE gsb0, 0x0 ;  /* 0x00008000000079c5 */ /* 0x000fe40000010000 */
[----:B------:R-:W-:-:S15]  /*85f0*/  WARPGROUP.ARRIVE ;  /* 0x00000000000079c5 */ /* 0x000fde0000000000 */
[----:B------:R-:W-:Y:S03]  /*8600*/  HGMMA.64x192x16.F32 R24, R176, gdesc[UR4].tnspB, R24, gsb0 ;  /* 0x42e00004b0187df0 */ /* 0x000fe60008000818 */
[----:B------:R-:W-:Y:S02]  /*8610*/  WARPGROUP.DEPBAR.LE gsb0, 0x0 ;  /* 0x00008000000079c5 */ /* 0x000fe40000010000 */
[----:B------:R-:W-:Y:S05]  /*8620*/  @!P0 BRA `(.L_x_145) ;  /* 0x0000000000048947 */ /* 0x000fea0003800000 */
[----:B------:R-:W-:Y:S01]  /*8630*/  BPT.TRAP 0x1 ;  /* 0x000000040000795c */ /* 0x000fe20000300000 */
.L_x_145:
        /* <DEDUP_REMOVED lines=9> */
[----:B------:R-:W4:Y:S01]  /*86d0*/  LDL R214, [R1+0x4] ;  /* 0x0000040001d67983 */ /* 0x000f220000100800 */
[----:B------:R-:W-:Y:S01]  /*86e0*/  FMUL.FTZ R21, R174, UR37 ;  /* 0x00000025ae157c20 */ /* 0x000fe20008410000 */
[----:B------:R-:W-:Y:S01]  /*86f0*/  FMUL.FTZ R181, R161, UR37 ;  /* 0x00000025a1b57c20 */ /* 0x000fe20008410000 */
[----:B------:R-:W-:Y:S01]  /*8700*/  FMUL.FTZ R183, R164, UR37 ;  /* 0x00000025a4b77c20 */ /* 0x000fe20008410000 */
[----:B------:R-:W-:Y:S01]  /*8710*/  FMUL.FTZ R161, R162, UR37 ;  /* 0x00000025a2a17c20 */ /* 0x000fe20008410000 */
[----:B------:R-:W5:Y:S01]  /*8720*/  MUFU.TANH R179, R179 ;  /* 0x000000b300b37308 */ /* 0x000f620000002400 */
[----:B------:R-:W-:Y:S01]  /*8730*/  FMUL.FTZ R185, R165, UR37 ;  /* 0x00000025a5b97c20 */ /* 0x000fe20008410000 */
[----:B------:R-:W-:Y:S01]  /*8740*/  FMUL.FTZ R163, R163, UR37 ;  /* 0x00000025a3a37c20 */ /* 0x000fe20008410000 */
[----:B------:R-:W-:Y:S01]  /*8750*/  FMUL.FTZ R187, R152, UR37 ;  /* 0x0000002598bb7c20 */ /* 0x000fe20008410000 */
[----:B------:R-:W-:Y:S01]  /*8760*/  FMUL.FTZ R165, R166, UR37 ;  /* 0x00000025a6a57c20 */ /* 0x000fe20008410000 */
[----:B------:R-:W-:Y:S01]  /*8770*/  FMUL.FTZ R189, R153, UR37 ;  /* 0x0000002599bd7c20 */ /* 0x000fe20008410000 */
[----:B------:R-:W-:Y:S01]  /*8780*/  FMUL.FTZ R167, R167, UR37 ;  /* 0x00000025a7a77c20 */ /* 0x000fe20008410000 */
[----:B------:R-:W-:Y:S01]  /*8790*/  FMUL.FTZ R191, R156, UR37 ;  /* 0x000000259cbf7c20 */ /* 0x000fe20008410000 */
[----:B------:R-:W2:Y:S01]  /*87a0*/  MUFU.TANH R171, R171 ;  /* 0x000000ab00ab7308 */ /* 0x000ea20000002400 */
[----:B-1-3--:R-:W-:Y:S01]  /*87b0*/  FMNMX.FTZ R0, R177, R10, !PT ;  /* 0x0000000ab1007209 */ /* 0x00afe20007810000 */
[----:B------:R-:W-:Y:S01]  /*87c0*/  FMUL.FTZ R153, R154, UR37 ;  /* 0x000000259a997c20 */ /* 0x000fe20008410000 */
[----:B------:R-:W-:Y:S01]  /*87d0*/  FMUL.FTZ R193, R157, UR37 ;  /* 0x000000259dc17c20 */ /* 0x000fe20008410000 */
[----:B------:R-:W-:Y:S01]  /*87e0*/  FMUL.FTZ R155, R155, UR37 ;  /* 0x000000259b9b7c20 */ /* 0x000fe20008410000 */
[----:B------:R-:W-:Y:S01]  /*87f0*/  FMUL.FTZ R195, R144, UR37 ;  /* 0x0000002590c37c20 */ /* 0x000fe20008410000 */
[----:B------:R-:W-:Y:S01]  /*8800*/  FMUL.FTZ R157, R158, UR37 ;  /* 0x000000259e9d7c20 */ /* 0x000fe20008410000 */
[----:B------:R-:W-:Y:S01]  /*8810*/  FMUL.FTZ R197, R145, UR37 ;  /* 0x0000002591c57c20 */ /* 0x000fe20008410000 */
[----:B------:R-:W1:Y:S01]  /*8820*/  MUFU.TANH R13, R13 ;  /* 0x0000000d000d7308 */ /* 0x000e620000002400 */
[----:B-----5:R-:W-:Y:S01]  /*8830*/  FMNMX.FTZ R0, R179, R0, !PT ;  /* 0x00000000b3007209 */ /* 0x020fe20007810000 */
[----:B------:R-:W-:Y:S01]  /*8840*/  FMUL.FTZ R159, R159, UR37 ;  /* 0x000000259f9f7c20 */ /* 0x000fe20008410000 */
[----:B------:R-:W-:Y:S01]  /*8850*/  FMUL.FTZ R199, R148, UR37 ;  /* 0x0000002594c77c20 */ /* 0x000fe20008410000 */
[----:B------:R-:W-:Y:S01]  /*8860*/  FMUL.FTZ R145, R146, UR37 ;  /* 0x0000002592917c20 */ /* 0x000fe20008410000 */
[----:B------:R-:W-:Y:S01]  /*8870*/  FMUL.FTZ R201, R149, UR37 ;  /* 0x0000002595c97c20 */ /* 0x000fe20008410000 */
[----:B------:R-:W-:Y:S01]  /*8880*/  FMUL.FTZ R147, R147, UR37 ;  /* 0x0000002593937c20 */ /* 0x000fe20008410000 */
[----:B------:R-:W-:Y:S01]  /*8890*/  FMUL.FTZ R203, R136, UR37 ;  /* 0x0000002588cb7c20 */ /* 0x000fe20008410000 */
[----:B------:R-:W3:Y:S01]  /*88a0*/  MUFU.TANH R173, R173 ;  /* 0x000000ad00ad7308 */ /* 0x000ee20000002400 */
[----:B--2---:R-:W-:Y:S01]  /*88b0*/  FMNMX.FTZ R0, R171, R0, !PT ;  /* 0x00000000ab007209 */ /* 0x004fe20007810000 */
[----:B------:R-:W-:Y:S01]  /*88c0*/  FMUL.FTZ R149, R150, UR37 ;  /* 0x0000002596957c20 */ /* 0x000fe20008410000 */
[----:B------:R-:W-:Y:S01]  /*88d0*/  FMUL.FTZ R213, R137, UR37 ;  /* 0x0000002589d57c20 */ /* 0x000fe20008410000 */
[----:B------:R-:W-:Y:S01]  /*88e0*/  FMUL.FTZ R151, R151, UR37 ;  /* 0x0000002597977c20 */ /* 0x000fe20008410000 */
[----:B------:R-:W-:Y:S01]  /*88f0*/  FMUL.FTZ R215, R140, UR37 ;  /* 0x000000258cd77c20 */ /* 0x000fe20008410000 */
[----:B------:R-:W-:Y:S01]  /*8900*/  FMUL.FTZ R137, R138, UR37 ;  /* 0x000000258a897c20 */ /* 0x000fe20008410000 */
[----:B------:R-:W-:Y:S01]  /*8910*/  FMUL.FTZ R217, R141, UR37 ;  /* 0x000000258dd97c20 */ /* 0x000fe20008410000 */
[----:B------:R-:W2:Y:S01]  /*8920*/  MUFU.TANH R15, R15 ;  /* 0x0000000f000f7308 */ /* 0x000ea20000002400 */
[----:B-1----:R-:W-:Y:S01]  /*8930*/  FMNMX.FTZ R6, R13, R12, !PT ;  /* 0x0000000c0d067209 */ /* 0x002fe20007810000 */
[----:B------:R-:W-:Y:S01]  /*8940*/  FMUL.FTZ R139, R139, UR37 ;  /* 0x000000258b8b7c20 */ /* 0x000fe20008410000 */
[----:B------:R-:W-:Y:S01]  /*8950*/  FMUL.FTZ R219, R128, UR37 ;  /* 0x0000002580db7c20 */ /* 0x000fe20008410000 */
[----:B------:R-:W-:Y:S01]  /*8960*/  FMUL.FTZ R141, R142, UR37 ;  /* 0x000000258e8d7c20 */ /* 0x000fe20008410000 */
[----:B------:R-:W-:Y:S01]  /*8970*/  FMUL.FTZ R221, R129, UR37 ;  /* 0x0000002581dd7c20 */ /* 0x000fe20008410000 */
[----:B------:R-:W-:Y:S01]  /*8980*/  FMUL.FTZ R143, R143, UR37 ;  /* 0x000000258f8f7c20 */ /* 0x000fe20008410000 */
[----:B------:R-:W-:Y:S01]  /*8990*/  FMUL.FTZ R223, R132, UR37 ;  /* 0x0000002584df7c20 */ /* 0x000fe20008410000 */
[----:B------:R-:W1:Y:S01]  /*89a0*/  MUFU.TANH R175, R175 ;  /* 0x000000af00af7308 */ /* 0x000e620000002400 */
[----:B---3--:R-:W-:Y:S01]  /*89b0*/  FMNMX.FTZ R0, R173, R0, !PT ;  /* 0x00000000ad007209 */ /* 0x008fe20007810000 */
        /* <DEDUP_REMOVED lines=17> */
[----:B------:R-:W1:Y:S01]  /*8ad0*/  LDC R8, c[0x0][0x988] ;  /* 0x00026200ff087b82 */ /* 0x000e620000000800 */
[----:B------:R-:W-:-:S04]  /*8ae0*/  ISETP.NE.AND P1, PT, R23, RZ, PT ;  /* 0x000000ff1700720c */ /* 0x000fc80003f25270 */
[----:B------:R-:W5:Y:S01]  /*8af0*/  MUFU.TANH R169, R169 ;  /* 0x000000a900a97308 */ /* 0x000f620000002400 */
[----:B---3--:R-:W-:-:S07]  /*8b00*/  FMNMX.FTZ R6, R21, R6, !PT ;  /* 0x0000000615067209 */ /* 0x008fce0007810000 */
[----:B------:R-:W3:Y:S01]  /*8b10*/  MUFU.TANH R183, R183 ;  /* 0x000000b700b77308 */ /* 0x000ee20000002400 */
[----:B--2---:R-:W-:-:S07]  /*8b20*/  FMNMX.FTZ R0, R181, R0, !PT ;  /* 0x00000000b5007209 */ /* 0x004fce0007810000 */
[----:B------:R-:W2:Y:S01]  /*8b30*/  MUFU.TANH R161, R161 ;  /* 0x000000a100a17308 */ /* 0x000ea20000002400 */
[----:B-----5:R-:W-:-:S07]  /*8b40*/  FMNMX.FTZ R6, R169, R6, !PT ;  /* 0x00000006a9067209 */ /* 0x020fce0007810000 */
        /* <DEDUP_REMOVED lines=85> */
[----:B---3--:R-:W-:-:S05]  /*90a0*/  FMNMX.FTZ R0, R233, R0, !PT ;  /* 0x00000000e9007209 */ /* 0x008fca0007810000 */
[----:B------:R-:W3:Y:S02]  /*90b0*/  SHFL.BFLY PT, R7, R0, 0x2, 0x1f ;  /* 0x0c401f0000077f89 */ /* 0x000ee400000e0000 */
[----:B------:R-:W1:Y:S01]  /*90c0*/  MUFU.TANH R127, R127 ;  /* 0x0000007f007f7308 */ /* 0x000e620000002400 */
[----:B--2---:R-:W-:-:S04]  /*90d0*/  FMNMX.FTZ R6, R123, R6, !PT ;  /* 0x000000067b067209 */ /* 0x004fc80007810000 */
[----:B-----5:R-:W-:-:S04]  /*90e0*/  FMNMX.FTZ R6, R125, R6, !PT ;  /* 0x000000067d067209 */ /* 0x020fc80007810000 */
[----:B-1----:R-:W-:-:S05]  /*90f0*/  FMNMX.FTZ R6, R127, R6, !PT ;  /* 0x000000067f067209 */ /* 0x002fca0007810000 */
[----:B------:R-:W1:Y:S01]  /*9100*/  SHFL.BFLY PT, R9, R6, 0x2, 0x1f ;  /* 0x0c401f0006097f89 */ /* 0x000e6200000e0000 */
[----:B---3--:R-:W-:-:S05]  /*9110*/  FMNMX.FTZ R14, R0, R7, !PT ;  /* 0x00000007000e7209 */ /* 0x008fca0007810000 */
[----:B------:R-:W2:Y:S01]  /*9120*/  SHFL.BFLY PT, R7, R14, 0x1, 0x1f ;  /* 0x0c201f000e077f89 */ /* 0x000ea200000e0000 */
[----:B-1----:R-:W-:-:S05]  /*9130*/  FMNMX.FTZ R20, R6, R9, !PT ;  /* 0x0000000906147209 */ /* 0x002fca0007810000 */
[----:B------:R-:W1:Y:S01]  /*9140*/  SHFL.BFLY PT, R9, R20, 0x1, 0x1f ;  /* 0x0c201f0014097f89 */ /* 0x000e6200000e0000 */
[----:B--2---:R-:W-:-:S05]  /*9150*/  FMNMX.FTZ R7, R14, R7, !PT ;  /* 0x000000070e077209 */ /* 0x004fca0007810000 */
[C---:B------:R-:W-:Y:S01]  /*9160*/  FADD.FTZ R235, -R7.reuse, R10 ;  /* 0x0000000a07eb7221 */ /* 0x040fe20000010100 */
[----:B------:R-:W-:-:S03]  /*9170*/  FMUL.FTZ R10, R7, R8 ;  /* 0x00000008070a7220 */ /* 0x000fc60000410000 */
[-C--:B------:R-:W-:Y:S01]  /*9180*/  FMUL.FTZ R235, R235, R8.reuse ;  /* 0x00000008ebeb7220 */ /* 0x080fe20000410000 */
[-CC-:B------:R-:W-:Y:S01]  /*9190*/  FFMA.FTZ R202, R171, R8.reuse, -R10.reuse ;  /* 0x00000008abca7223 */ /* 0x180fe2000001080a */
        /* <DEDUP_REMOVED lines=12> */
[----:B-1----:R-:W-:Y:S01]  /*9260*/  FMNMX.FTZ R9, R20, R9, !PT ;  /* 0x0000000914097209 */ /* 0x002fe20007810000 */
        /* <DEDUP_REMOVED lines=14> */
[-C--:B------:R-:W-:Y:S01]  /*9350*/  FFMA.FTZ R221, R233, R8.reuse, -R10 ;  /* 0x00000008e9dd7223 */ /* 0x080fe2000001080a */
[CC--:B------:R-:W-:Y:S01]  /*9360*/  FMUL.FTZ R10, R9.reuse, R8.reuse ;  /* 0x00000008090a7220 */ /* 0x0c0fe20000410000 */
[----:B------:R-:W-:Y:S01]  /*9370*/  FADD.FTZ R237, -R9, R12 ;  /* 0x0000000c09ed7221 */ /* 0x000fe20000010100 */
[----:B------:R-:W-:Y:S02]  /*9380*/  MUFU.EX2 R6, R235 ;  /* 0x000000eb00067308 */ /* 0x000fe40000000800 */
[-CC-:B------:R-:W-:Y:S01]  /*9390*/  FFMA.FTZ R201, R13, R8.reuse, -R10.reuse ;  /* 0x000000080dc97223 */ /* 0x180fe2000001080a */
[-C--:B------:R-:W-:Y:S01]  /*93a0*/  FMUL.FTZ R237, R237, R8.reuse ;  /* 0x00000008eded7220 */ /* 0x080fe20000410000 */
        /* <DEDUP_REMOVED lines=12> */
[----:B------:R-:W1:Y:S01]  /*9470*/  MUFU.EX2 R177, R177 ;  /* 0x000000b100b17308 */ /* 0x000e620000000800 */
[-CC-:B------:R-:W-:Y:S01]  /*9480*/  FFMA.FTZ R189, R145, R8.reuse, -R10.reuse ;  /* 0x0000000891bd7223 */ /* 0x180fe2000001080a */
[-CC-:B------:R-:W-:Y:S01]  /*9490*/  FFMA.FTZ R13, R137, R8.reuse, -R10.reuse ;  /* 0x00000008890d7223 */ /* 0x180fe2000001080a */
[-CC-:B------:R-:W-:Y:S01]  /*94a0*/  FFMA.FTZ R126, R147, R8.reuse, -R10.reuse ;  /* 0x00000008937e7223 */ /* 0x180fe2000001080a */
[-CC-:B------:R-:W-:Y:S01]  /*94b0*/  FFMA.FTZ R191, R149, R8.reuse, -R10.reuse ;  /* 0x0000000895bf7223 */ /* 0x180fe2000001080a */
[-CC-:B------:R-:W-:Y:S01]  /*94c0*/  FFMA.FTZ R128, R151, R8.reuse, -R10.reuse ;  /* 0x0000000897807223 */ /* 0x180fe2000001080a */
[-CC-:B------:R-:W-:Y:S01]  /*94d0*/  FFMA.FTZ R130, R139, R8.reuse, -R10.reuse ;  /* 0x000000088b827223 */ /* 0x180fe2000001080a */
[-CC-:B------:R-:W-:Y:S01]  /*94e0*/  FFMA.FTZ R121, R121, R8.reuse, -R10.reuse ;  /* 0x0000000879797223 */ /* 0x180fe2000001080a */
[----:B------:R-:W2:Y:S01]  /*94f0*/  MUFU.EX2 R201, R201 ;  /* 0x000000c900c97308 */ /* 0x000ea20000000800 */
[-CC-:B------:R-:W-:Y:S01]  /*9500*/  FFMA.FTZ R123, R123, R8.reuse, -R10.reuse ;  /* 0x000000087b7b7223 */ /* 0x180fe2000001080a */
[----:B------:R-:W-:-:S06]  /*9510*/  FFMA.FTZ R125, R125, R8, -R10 ;  /* 0x000000087d7d7223 */ /* 0x000fcc000001080a */
[----:B------:R-:W3:Y:S01]  /*9520*/  MUFU.EX2 R200, R200 ;  /* 0x000000c800c87308 */ /* 0x000ee20000000800 */
[----:B-1----:R-:W-:-:S07]  /*9530*/  FFMA.FTZ R15, R6, R4, R177 ;  /* 0x00000004060f7223 */ /* 0x002fce00000100b1 */
[----:B------:R-:W1:Y:S01]  /*9540*/  MUFU.EX2 R12, R12 ;  /* 0x0000000c000c7308 */ /* 0x000e620000000800 */
[----:B--2---:R-:W-:-:S07]  /*9550*/  FFMA.FTZ R3, R0, R3, R201 ;  /* 0x0000000300037223 */ /* 0x004fce00000100c9 */
[----:B------:R-:W2:Y:S01]  /*9560*/  MUFU.EX2 R202, R202 ;  /* 0x000000ca00ca7308 */ /* 0x000ea20000000800 */
[----:B---3--:R-:W-:-:S07]  /*9570*/  FADD.FTZ R15, R200, R15 ;  /* 0x0000000fc80f7221 */ /* 0x008fce0000010000 */
[----:B------:R-:W3:Y:S01]  /*9580*/  MUFU.EX2 R203, R203 ;  /* 0x000000cb00cb7308 */ /* 0x000ee20000000800 */
[----:B-1----:R-:W-:-:S07]  /*9590*/  FADD.FTZ R4, R12, R3 ;  /* 0x000000030c047221 */ /* 0x002fce0000010000 */
[----:B------:R-:W1:Y:S01]  /*95a0*/  MUFU.EX2 R171, R171 ;  /* 0x000000ab00ab7308 */ /* 0x000e620000000800 */
[----:B--2---:R-:W-:Y:S01]  /*95b0*/  FADD.FTZ R132, R202, R15 ;  /* 0x0000000fca847221 */ /* 0x004fe20000010000 */
[----:B------:R-:W-:-:S06]  /*95c0*/  FFMA.FTZ R15, R141, R8, -R10 ;  /* 0x000000088d0f7223 */ /* 0x000fcc000001080a */
[----:B------:R-:W2:Y:S01]  /*95d0*/  MUFU.EX2 R14, R14 ;  /* 0x0000000e000e7308 */ /* 0x000ea20000000800 */
[----:B---3--:R-:W-:-:S07]  /*95e0*/  FADD.FTZ R3, R203, R4 ;  /* 0x00000004cb037221 */ /* 0x008fce0000010000 */
[----:B------:R-:W3:Y:S01]  /*95f0*/  MUFU.EX2 R196, R196 ;  /* 0x000000c400c47308 */ /* 0x000ee20000000800 */
[----:B-1----:R-:W-:-:S07]  /*9600*/  FADD.FTZ R21, R171, R132 ;  /* 0x00000084ab157221 */ /* 0x002fce0000010000 */
[----:B------:R-:W1:Y:S01]  /*9610*/  MUFU.EX2 R197, R197 ;  /* 0x000000c500c57308 */ /* 0x000e620000000800 */
[----:B--2---:R-:W-:-:S07]  /*9620*/  FADD.FTZ R4, R14, R3 ;  /* 0x000000030e047221 */ /* 0x004fce0000010000 */
        /* <DEDUP_REMOVED lines=10> */
[----:B-1----:R-:W-:Y:S01]  /*96d0*/  FADD.FTZ R134, R198, R21 ;  /* 0x00000015c6867221 */ /* 0x002fe20000010000 */
[----:B------:R-:W-:-:S06]  /*96e0*/  FFMA.FTZ R21, R129, R8, -R10 ;  /* 0x0000000881157223 */ /* 0x000fcc000001080a */
[----:B------:R-:W1:Y:S01]  /*96f0*/  MUFU.EX2 R120, R120 ;  /* 0x0000007800787308 */ /* 0x000e620000000800 */
[----:B--2---:R-:W-:-:S07]  /*9700*/  FADD.FTZ R3, R199, R4 ;  /* 0x00000004c7037221 */ /* 0x004fce0000010000 */
        /* <DEDUP_REMOVED lines=14> */
[----:B---3--:R-:W-:Y:S01]  /*97f0*/  FADD.FTZ R136, R194, R129 ;  /* 0x00000081c2887221 */ /* 0x008fe20000010000 */
[----:B------:R-:W-:-:S06]  /*9800*/  FFMA.FTZ R129, R133, R8, -R10 ;  /* 0x0000000885817223 */ /* 0x000fcc000001080a */
        /* <DEDUP_REMOVED lines=11> */
[----:B---3--:R-:W-:Y:S01]  /*98c0*/  FADD.FTZ R131, R183, R136 ;  /* 0x00000088b7837221 */ /* 0x008fe20000010000 */
[-CC-:B------:R-:W-:Y:S01]  /*98d0*/  FFMA.FTZ R136, R135, R8.reuse, -R10.reuse ;  /* 0x0000000887887223 */ /* 0x180fe2000001080a */
[----:B------:R-:W-:-:S05]  /*98e0*/  FFMA.FTZ R10, R127, R8, -R10 ;  /* 0x000000087f0a7223 */ /* 0x000fca000001080a */
        /* <DEDUP_REMOVED lines=26> */
[----:B------:R-:W-:-:S05]  /*9a90*/  MOV R3, UR60 ;  /* 0x0000003c00037c02 */ /* 0x000fca0008000f00 */
[----:B------:R-:W-:Y:S01]  /*9aa0*/  @P1 VIADD R3, R3, 0x36840 ;  /* 0x0003684003031836 */ /* 0x000fe20000000000 */
[----:B------:R-:W1:Y:S01]  /*9ab0*/  MUFU.EX2 R215, R215 ;  /* 0x000000d700d77308 */ /* 0x000e620000000800 */
[----:B--2---:R-:W-:-:S03]  /*9ac0*/  FADD.FTZ R138, R180, R131 ;  /* 0x00000083b48a7221 */ /* 0x004fc60000010000 */
[----:B----4-:R-:W-:-:S04]  /*9ad0*/  @P1 PRMT R3, R214, 0x654, R3 ;  /* 0x00000654d6031816 */ /* 0x010fc80000000003 */
[----:B------:R-:W2:Y:S01]  /*9ae0*/  MUFU.EX2 R134, R134 ;  /* 0x0000008600867308 */ /* 0x000ea20000000800 */
[----:B---3--:R-:W-:Y:S01]  /*9af0*/  FADD.FTZ R131, R21, R4 ;  /* 0x0000000415837221 */ /* 0x008fe20000010000 */
[----:B------:R3:W-:Y:S06]  /*9b00*/  @P1 SYNCS.ARRIVE.TRANS64.RED.A1T0 RZ, [R3+URZ], RZ ;  /* 0x000000ff03ff19a7 */ /* 0x0007ec000810043f */
[----:B------:R-:W4:Y:S01]  /*9b10*/  MUFU.EX2 R182, R182 ;  /* 0x000000b600b67308 */ /* 0x000f220000000800 */
[----:B-1----:R-:W-:-:S07]  /*9b20*/  FADD.FTZ R133, R215, R138 ;  /* 0x0000008ad7857221 */ /* 0x002fce0000010000 */
[----:B------:R-:W-:Y:S01]  /*9b30*/  MUFU.EX2 R129, R129 ;  /* 0x0000008100817308 */ /* 0x000fe20000000800 */
[----:B--2---:R-:W-:-:S07]  /*9b40*/  FADD.FTZ R4, R134, R131 ;  /* 0x0000008386047221 */ /* 0x004fce0000010000 */
[----:B------:R-:W3:Y:S01]  /*9b50*/  MUFU.EX2 R217, R217 ;  /* 0x000000d900d97308 */ /* 0x000ee20000000800 */
[----:B----4-:R-:W-:-:S07]  /*9b60*/  FADD.FTZ R138, R182, R133 ;  /* 0x00000085b68a7221 */ /* 0x010fce0000010000 */
[----:B------:R-:W-:Y:S08]  /*9b70*/  MUFU.EX2 R136, R136 ;  /* 0x0000008800887308 */ /* 0x000ff00000000800 */
[----:B------:R-:W1:Y:S01]  /*9b80*/  MUFU.EX2 R176, R176 ;  /* 0x000000b000b07308 */ /* 0x000e620000000800 */
[----:B---3--:R-:W-:-:S07]  /*9b90*/  FADD.FTZ R3, R217, R138 ;  /* 0x0000008ad9037221 */ /* 0x008fce0000010000 */
[----:B------:R-:W-:Y:S08]  /*9ba0*/  MUFU.EX2 R121, R121 ;  /* 0x0000007900797308 */ /* 0x000ff00000000800 */
[----:B------:R-:W2:Y:S01]  /*9bb0*/  MUFU.EX2 R219, R219 ;  /* 0x000000db00db7308 */ /* 0x000ea20000000800 */
[----:B-1----:R-:W-:-:S07]  /*9bc0*/  FADD.FTZ R138, R176, R3 ;  /* 0x00000003b08a7221 */ /* 0x002fce0000010000 */
[----:B------:R1:W3:Y:S08]  /*9bd0*/  MUFU.EX2 R135, R123 ;  /* 0x0000007b00877308 */ /* 0x0002f00000000800 */
[----:B------:R-:W4:Y:S01]  /*9be0*/  MUFU.EX2 R178, R178 ;  /* 0x000000b200b27308 */ /* 0x000f220000000800 */
[----:B-1----:R-:W-:Y:S01]  /*9bf0*/  FADD.FTZ R123, R129, R4 ;  /* 0x00000004817b7221 */ /* 0x002fe20000010000 */
[----:B--2---:R-:W-:-:S03]  /*9c00*/  FADD.FTZ R3, R219, R138 ;  /* 0x0000008adb037221 */ /* 0x004fc60000010000 */
[----:B------:R-:W-:-:S03]  /*9c10*/  FADD.FTZ R4, R136, R123 ;  /* 0x0000007b88047221 */ /* 0x000fc60000010000 */
[----:B------:R-:W1:Y:S01]  /*9c20*/  MUFU.EX2 R125, R125 ;  /* 0x0000007d007d7308 */ /* 0x000e620000000800 */
[----:B------:R-:W-:-:S04]  /*9c30*/  FADD.FTZ R4, R121, R4 ;  /* 0x0000000479047221 */ /* 0x000fc80000010000 */
[----:B---3--:R-:W-:-:S03]  /*9c40*/  FADD.FTZ R4, R135, R4 ;  /* 0x0000000487047221 */ /* 0x008fc60000010000 */
[----:B------:R-:W2:Y:S01]  /*9c50*/  MUFU.EX2 R221, R221 ;  /* 0x000000dd00dd7308 */ /* 0x000ea20000000800 */
[----:B----4-:R-:W-:-:S07]  /*9c60*/  FADD.FTZ R138, R178, R3 ;  /* 0x00000003b28a7221 */ /* 0x010fce0000010000 */
[----:B------:R-:W3:Y:S01]  /*9c70*/  MUFU.EX2 R140, R10 ;  /* 0x0000000a008c7308 */ /* 0x000ee20000000800 */
[----:B-1----:R-:W-:Y:S01]  /*9c80*/  FADD.FTZ R3, R125, R4 ;  /* 0x000000047d037221 */ /* 0x002fe20000010000 */
[----:B--2---:R-:W-:-:S03]  /*9c90*/  FADD.FTZ R4, R221, R138 ;  /* 0x0000008add047221 */ /* 0x004fc60000010000 */
[----:B---3--:R-:W-:Y:S01]  /*9ca0*/  FADD.FTZ R3, R140, R3 ;  /* 0x000000038c037221 */ /* 0x008fe20000010000 */
[----:B------:R-:W-:Y:S06]  /*9cb0*/  @!P0 BRA `(.L_x_146) ;  /* 0x0000000000048947 */ /* 0x000fec0003800000 */
[----:B------:R-:W-:Y:S01]  /*9cc0*/  BPT.TRAP 0x1 ;  /* 0x000000040000795c */ /* 0x000fe20000300000 */
.L_x_146:
[----:B------:R-:W2:Y:S01]  /*9cd0*/  LDL R123, [R1] ;  /* 0x00000000017b7983 */ /* 0x000ea20000100800 */
[----:B------:R-:W-:Y:S01]  /*9ce0*/  ISETP.NE.AND P1, PT, R22, RZ, PT ;  /* 0x000000ff1600720c */ /* 0x000fe20003f25270 */
[----:B------:R-:W-:Y:S01]  /*9cf0*/  IMAD.U32 R10, RZ, RZ, UR5 ;  /* 0x00000005ff0a7e24 */ /* 0x000fe2000f8e00ff */
[----:B------:R-:W-:Y:S01]  /*9d00*/  R2UR UR61, R16 ;  /* 0x00000000103d72ca */ /* 0x000fe200000e0000 */
[----:B------:R-:W-:Y:S01]  /*9d10*/  UMOV UR39, UR38 ;  /* 0x0000002600277c82 */ /* 0x000fe20008000000 */
[----:B------:R-:W-:Y:S02]  /*9d20*/  F2FP.F16.F32.PACK_AB R200, R200, R177 ;  /* 0x000000b1c8c8723e */ /* 0x000fe400000000ff */
[----:B------:R-:W-:Y:S01]  /*9d30*/  F2FP.F16.F32.PACK_AB R201, R12, R201 ;  /* 0x000000c90cc9723e */ /* 0x000fe200000000ff */
[----:B------:R-:W-:Y:S01]  /*9d40*/  IMAD.MOV.U32 R12, RZ, RZ, R9 ;  /* 0x000000ffff0c7224 */ /* 0x000fe200078e0009 */
[----:B------:R-:W-:Y:S02]  /*9d50*/  F2FP.F16.F32.PACK_AB R192, R179, R192 ;  /* 0x000000c0b3c0723e */ /* 0x000fe400000000ff */
[----:B------:R-:W-:-:S02]  /*9d60*/  F2FP.F16.F32.PACK_AB R194, R181, R194 ;  /* 0x000000c2b5c2723e */ /* 0x000fc400000000ff */
[----:B------:R-:W-:Y:S01]  /*9d70*/  F2FP.F16.F32.PACK_AB R188, R183, R188 ;  /* 0x000000bcb7bc723e */ /* 0x000fe200000000ff */
[----:B------:R-:W-:Y:S01]  /*9d80*/  @P1 VIADD R10, R10, 0x36860 ;  /* 0x000368600a0a1836 */ /* 0x000fe20000000000 */
[----:B------:R-:W-:Y:S02]  /*9d90*/  F2FP.F16.F32.PACK_AB R190, R185, R190 ;  /* 0x000000beb9be723e */ /* 0x000fe400000000ff */
[----:B------:R-:W-:Y:S02]  /*9da0*/  F2FP.F16.F32.PACK_AB R184, R187, R184 ;  /* 0x000000b8bbb8723e */ /* 0x000fe400000000ff */
[----:B------:R-:W-:Y:S02]  /*9db0*/  F2FP.F16.F32.PACK_AB R202, R171, R202 ;  /* 0x000000caabca723e */ /* 0x000fe400000000ff */
[----:B------:R-:W-:Y:S02]  /*9dc0*/  F2FP.F16.F32.PACK_AB R203, R14, R203 ;  /* 0x000000cb0ecb723e */ /* 0x000fe400000000ff */
[----:B------:R-:W-:-:S02]  /*9dd0*/  F2FP.F16.F32.PACK_AB R196, R173, R196 ;  /* 0x000000c4adc4723e */ /* 0x000fc400000000ff */
[----:B------:R-:W-:Y:S02]  /*9de0*/  F2FP.F16.F32.PACK_AB R197, R20, R197 ;  /* 0x000000c514c5723e */ /* 0x000fe400000000ff */
        /* <DEDUP_REMOVED lines=17> */
[----:B--2---:R-:W-:-:S04]  /*9f00*/  @P1 PRMT R10, R123, 0x654, R10 ;  /* 0x000006547b0a1816 */ /* 0x004fc8000000000a */
[----:B------:R1:W-:Y:S01]  /*9f10*/  @P1 SYNCS.ARRIVE.TRANS64.RED.A1T0 RZ, [R10+URZ], RZ ;  /* 0x000000ff0aff19a7 */ /* 0x0003e2000810043f */
[C---:B------:R-:W-:Y:S02]  /*9f20*/  ISETP.GT.AND P1, PT, R11.reuse, RZ, PT ;  /* 0x000000ff0b00720c */ /* 0x040fe40003f24270 */
[----:B------:R-:W-:Y:S01]  /*9f30*/  IADD3 R11, R11, -0x1, RZ ;  /* 0xffffffff0b0b7810 */ /* 0x000fe20007ffe0ff */
[----:B-1----:R-:W-:-:S10]  /*9f40*/  IMAD.MOV.U32 R10, RZ, RZ, R7 ;  /* 0x000000ffff0a7224 */ /* 0x002fd400078e0007 */
[----:B------:R-:W-:Y:S05]  /*9f50*/  @P1 BRA `(.L_x_147) ;  /* 0xffffffbc00441947 */ /* 0x000fea000383ffff */
.L_x_136:
        /* <DEDUP_REMOVED lines=99> */
.L_x_148:
        /* <DEDUP_REMOVED lines=8> */
.L_x_149:
[----:B--2---:R-:W-:Y:S05]  /*a610*/  @P1 BRA `(.L_x_150) ;  /* 0x0000000000081947 */ /* 0x004fea0003800000 */
[----:B------:R-:W2:Y:S02]  /*a620*/  SYNCS.PHASECHK.TRANS64.TRYWAIT P1, [UR5+0x36850], R0 ;  /* 0x03685000ff0075a7 */ /* 0x000ea40008020145 */
[----:B--2---:R-:W-:Y:S05]  /*a630*/  @!P1 BRA `(.L_x_151) ;  /* 0x0000005000089947 */ /* 0x004fea0003800000 */
.L_x_150:
[----:B------:R-:W-:Y:S01]  /*a640*/  R2UR UR4, R2 ;  /* 0x00000000020472ca */ /* 0x000fe200000e0000 */
[----:B------:R-:W-:Y:S01]  /*a650*/  WARPGROUP.ARRIVE ;  /* 0x00000000000079c5 */ /* 0x000fe20000000000 */
[----:B------:R-:W-:Y:S01]  /*a660*/  UMOV UR7, 0x40000040 ;  /* 0x4000004000077882 */ /* 0x000fe20000000000 */
[----:B--2---:R-:W2:Y:S04]  /*a670*/  SHFL.BFLY PT, R5, R4, 0x2, 0x1f ;  /* 0x0c401f0004057f89 */ /* 0x004ea800000e0000 */
[----:B-1----:R-:W1:Y:S06]  /*a680*/  SHFL.BFLY PT, R0, R3, 0x2, 0x1f ;  /* 0x0c401f0003007f89 */ /* 0x002e6c00000e0000 */
[----:B------:R-:W-:-:S04]  /*a690*/  UIADD3 UR4, UR4, 0x400, URZ ;  /* 0x0000040004047890 */ /* 0x000fc8000fffe03f */
[----:B------:R-:W-:-:S04]  /*a6a0*/  USHF.R.U32.HI UR4, URZ, 0x4, UR4 ;  /* 0x000000043f047899 */ /* 0x000fc80008011604 */
[----:B------:R-:W-:-:S04]  /*a6b0*/  ULOP3.LUT UR4, UR4, 0x3fff, URZ, 0xc0, !UPT ;  /* 0x00003fff04047892 */ /* 0x000fc8000f8ec03f */
[----:B------:R-:W-:Y:S01]  /*a6c0*/  ULOP3.LUT UR4, UR4, 0x3800000, URZ, 0xfc, !UPT ;  /* 0x0380000004047892 */ /* 0x000fe2000f8efc3f */
[----:B--2---:R-:W-:Y:S01]  /*a6d0*/  FADD.FTZ R5, R5, R4 ;  /* 0x0000000405057221 */ /* 0x004fe20000010000 */
[----:B------:R-:W-:Y:S02]  /*a6e0*/  MOV R4, RZ ;  /* 0x000000ff00047202 */ /* 0x000fe40000000f00 */
[----:B------:R-:W-:Y:S01]  /*a6f0*/  UIMAD UR4, UR38, 0xa80, UR4 ;  /* 0x00000a80260478a4 */ /* 0x000fe2000f8e0204 */
[----:B-1----:R-:W-:Y:S01]  /*a700*/  FADD.FTZ R6, R0, R3 ;  /* 0x0000000300067221 */ /* 0x002fe20000010000 */
[----:B------:R-:W-:Y:S01]  /*a710*/  IMAD.MOV.U32 R3, RZ, RZ, -0x800000 ;  /* 0xff800000ff037424 */ /* 0x000fe200078e00ff */
[----:B------:R-:W1:Y:S04]  /*a720*/  SHFL.BFLY PT, R0, R5, 0x1, 0x1f ;  /* 0x0c201f0005007f89 */ /* 0x000e6800000e0000 */
[----:B------:R-:W-:Y:S01]  /*a730*/  UMOV UR6, UR4 ;  /* 0x0000000400067c82 */ /* 0x000fe20008000000 */
[----:B------:R-:W2:Y:S01]  /*a740*/  SHFL.BFLY PT, R11, R6, 0x1, 0x1f ;  /* 0x0c201f00060b7f89 */ /* 0x000ea200000e0000 */
[----:B------:R-:W-:Y:S01]  /*a750*/  HGMMA.64x192x16.F32 R24, R200, gdesc[UR4].tnspB, R24, gsb0 ;  /* 0x42e00004c8187df0 */ /* 0x000fe20008000818 */
[----:B------:R-:W-:Y:S01]  /*a760*/  UIADD3 UR6, UR4, 0x80, URZ ;  /* 0x0000008004067890 */ /* 0x000fe2000fffe03f */
[----:B------:R-:W-:Y:S01]  /*a770*/  UMOV UR7, 0x40000040 ;  /* 0x4000004000077882 */ /* 0x000fe20000000000 */
[----:B-1----:R-:W-:Y:S01]  /*a780*/  FADD.FTZ R13, R5, R0 ;  /* 0x00000000050d7221 */ /* 0x002fe20000010000 */
[----:B------:R-:W-:-:S02]  /*a790*/  IMAD.MOV.U32 R0, RZ, RZ, -0x800000 ;  /* 0xff800000ff007424 */ /* 0x000fc400078e00ff */
[----:B--2---:R-:W-:Y:S02]  /*a7a0*/  FADD.FTZ R14, R6, R11 ;  /* 0x0000000b060e7221 */ /* 0x004fe40000010000 */
[----:B------:R-:W-:Y:S01]  /*a7b0*/  FSETP.NE.FTZ.AND P1, PT, R13, RZ, PT ;  /* 0x000000ff0d00720b */ /* 0x000fe20003f35000 */
[----:B------:R-:W-:Y:S02]  /*a7c0*/  IMAD.MOV.U32 R11, RZ, RZ, RZ ;  /* 0x000000ffff0b7224 */ /* 0x000fe400078e00ff */
[----:B------:R-:W-:-:S10]  /*a7d0*/  FSETP.NE.FTZ.AND P2, PT, R14, RZ, PT ;  /* 0x000000ff0e00720b */ /* 0x000fd40003f55000 */
[----:B------:R-:W1:Y:S01]  /*a7e0*/  @P1 MUFU.LG2 R10, R13 ;  /* 0x0000000d000a1308 */ /* 0x000e620000000c00 */
[C---:B------:R-:W-:Y:S02]  /*a7f0*/  @P1 FMUL.FTZ R6, R8.reuse, 0.69314718246459960938 ;  /* 0x3f31721808061820 */ /* 0x040fe40000410000 */
[----:B------:R-:W-:-:S05]  /*a800*/  @P2 FMUL.FTZ R15, R8, 0.69314718246459960938 ;  /* 0x3f317218080f2820 */ /* 0x000fca0000410000 */
[----:B------:R-:W2:Y:S08]  /*a810*/  @P2 MUFU.LG2 R12, R14 ;  /* 0x0000000e000c2308 */ /* 0x000eb00000000c00 */
[----:B------:R3:W4:Y:S01]  /*a820*/  @P1 MUFU.RCP R4, R13 ;  /* 0x0000000d00041308 */ /* 0x0007220000001000 */
[----:B-1----:R-:W-:-:S04]  /*a830*/  @P1 FMUL.FTZ R5, R10, 0.69314718246459960938 ;  /* 0x3f3172180a051820 */ /* 0x002fc80000410000 */
[----:B------:R-:W-:-:S03]  /*a840*/  @P1 FFMA.FTZ R3, R6, R7, R5 ;  /* 0x0000000706031223 */ /* 0x000fc60000010005 */
[----:B------:R3:W1:Y:S01]  /*a850*/  @P2 MUFU.RCP R11, R14 ;  /* 0x0000000e000b2308 */ /* 0x0006620000001000 */
[----:B--2---:R-:W-:-:S04]  /*a860*/  @P2 FMUL.FTZ R12, R12, 0.69314718246459960938 ;  /* 0x3f3172180c0c2820 */ /* 0x004fc80000410000 */
[----:B------:R-:W-:Y:S01]  /*a870*/  @P2 FFMA.FTZ R0, R15, R9, R12 ;  /* 0x000000090f002223 */ /* 0x000fe2000001000c */
[----:B------:R-:W-:Y:S02]  /*a880*/  WARPGROUP.DEPBAR.LE gsb0, 0x0 ;  /* 0x00008000000079c5 */ /* 0x000fe40000010000 */
[----:B------:R-:W-:-:S06]  /*a890*/  WARPGROUP.ARRIVE ;  /* 0x00000000000079c5 */ /* 0x000fcc0000000000 */
        /* <DEDUP_REMOVED lines=28> */
[----:B-1-34-:R-:W-:Y:S05]  /*aa60*/  @!P0 BRA `(.L_x_152) ;  /* 0x0000000000048947 */ /* 0x01afea0003800000 */
[----:B------:R-:W-:Y:S01]  /*aa70*/  BPT.TRAP 0x1 ;  /* 0x000000040000795c */ /* 0x000fe20000300000 */
.L_x_152:
[----:B------:R-:W2:Y:S01]  /*aa80*/  LDL R5, [R1] ;  /* 0x0000000001057983 */ /* 0x000ea20000100800 */
[----:B------:R-:W-:Y:S01]  /*aa90*/  ISETP.NE.AND P0, PT, R22, RZ, PT ;  /* 0x000000ff1600720c */ /* 0x000fe20003f05270 */
        /* <DEDUP_REMOVED lines=48> */
[----:B------:R-:W-:Y:S01]  /*ada0*/  MOV R4, UR5 ;  /* 0x0000000500047c02 */ /* 0x000fe20008000f00 */
[-C--:B------:R-:W-:Y:S01]  /*adb0*/  FMUL.FTZ R27, R27, R11.reuse ;  /* 0x0000000b1b1b7220 */ /* 0x080fe20000410000 */
[----:B------:R-:W-:Y:S01]  /*adc0*/  IADD3 R13, P6, R18, 0x60, RZ ;  /* 0x00000060120d7810 */ /* 0x000fe20007fde0ff */
[-C--:B------:R-:W-:Y:S01]  /*add0*/  FMUL.FTZ R122, R26, R11.reuse ;  /* 0x0000000b1a7a7220 */ /* 0x080fe20000410000 */
[----:B------:R-:W-:Y:S01]  /*ade0*/  R2UR UR6, R208 ;  /* 0x00000000d00672ca */ /* 0x000fe200000e0000 */
[----:B------:R-:W-:Y:S01]  /*adf0*/  @P0 VIADD R4, R4, 0x36860 ;  /* 0x0003686004040836 */ /* 0x000fe20000000000 */
[----:B------:R-:W-:Y:S01]  /*ae00*/  LOP3.LUT R12, R13, 0x380, RZ, 0xc0, !PT ;  /* 0x000003800d0c7812 */ /* 0x000fe200078ec0ff */
        /* <DEDUP_REMOVED lines=46> */
[C---:B------:R-:W-:Y:S01]  /*b0f0*/  IADD3 R11, P1, R18.reuse, 0x40, RZ ;  /* 0x00000040120b7810 */ /* 0x040fe20007f3e0ff */
[----:B------:R-:W-:Y:S01]  /*b100*/  UIADD3 UR34, -UR6, URZ, URZ ;  /* 0x0000003f06227290 */ /* 0x000fe2000fffe13f */
[----:B------:R-:W-:Y:S01]  /*b110*/  IADD3 R15, P5, R18, 0x4000, RZ ;  /* 0x00004000120f7810 */ /* 0x000fe20007fbe0ff */
[----:B------:R-:W-:Y:S01]  /*b120*/  ULDC UR4, c[0x0][0xda8] ;  /* 0x00036a0000047ab9 */ /* 0x000fe20000000800 */
[----:B------:R-:W-:Y:S01]  /*b130*/  SHF.R.U64 R12, R12, 0x3, RZ ;  /* 0x000000030c0c7819 */ /* 0x000fe200000012ff */
[----:B------:R-:W-:Y:S01]  /*b140*/  UIADD3 UR35, -UR36, URZ, URZ ;  /* 0x0000003f24237290 */ /* 0x000fe2000fffe13f */
[----:B------:R-:W-:Y:S01]  /*b150*/  R2UR UR7, R207 ;  /* 0x00000000cf0772ca */ /* 0x000fe200000e0000 */
[----:B------:R-:W-:Y:S01]  /*b160*/  ULDC.64 UR8, c[0x0][0xb70] ;  /* 0x0002dc0000087ab9 */ /* 0x000fe20000000a00 */
[----:B------:R-:W-:Y:S01]  /*b170*/  LOP3.LUT R10, R11, 0x380, RZ, 0xc0, !PT ;  /* 0x000003800b0a7812 */ /* 0x000fe200078ec0ff */
[----:B------:R-:W-:Y:S01]  /*b180*/  ULDC UR10, c[0x0][0xa88] ;  /* 0x0002a200000a7ab9 */ /* 0x000fe20000000800 */
[----:B------:R-:W-:Y:S01]  /*b190*/  LOP3.LUT R14, R15, 0x380, RZ, 0xc0, !PT ;  /* 0x000003800f0e7812 */ /* 0x000fe200078ec0ff */
[----:B------:R-:W-:Y:S01]  /*b1a0*/  ULDC.64 UR12, c[0x0][0x208] ;  /* 0x00008200000c7ab9 */ /* 0x000fe20000000a00 */
[----:B------:R-:W-:-:S02]  /*b1b0*/  LOP3.LUT R12, R12, R13, RZ, 0x3c, !PT ;  /* 0x0000000d0c0c7212 */ /* 0x000fc400078e3cff */
[----:B------:R-:W-:Y:S02]  /*b1c0*/  IADD3 R13, P3, R18, 0x4060, RZ ;  /* 0x00004060120d7810 */ /* 0x000fe40007f7e0ff */
[----:B------:R-:W-:Y:S02]  /*b1d0*/  SHF.R.U64 R10, R10, 0x3, RZ ;  /* 0x000000030a0a7819 */ /* 0x000fe400000012ff */
[----:B------:R-:W-:Y:S01]  /*b1e0*/  SHF.R.U64 R14, R14, 0x3, RZ ;  /* 0x000000030e0e7819 */ /* 0x000fe200000012ff */
[----:B------:R-:W-:Y:S01]  /*b1f0*/  UIMAD UR34, UR4, UR34, UR7 ;  /* 0x00000022042272a4 */ /* 0x000fe2000f8e0207 */
[----:B------:R-:W-:Y:S01]  /*b200*/  F2FP.F16.F32.PACK_AB R6, R6, R7 ;  /* 0x000000070606723e */ /* 0x000fe200000000ff */
[----:B------:R-:W-:Y:S01]  /*b210*/  USHF.R.S32.HI UR7, URZ, 0x1f, UR36 ;  /* 0x0000001f3f077899 */ /* 0x000fe20008011424 */
[----:B------:R-:W-:Y:S01]  /*b220*/  LOP3.LUT R26, R13, 0x380, RZ, 0xc0, !PT ;  /* 0x000003800d1a7812 */ /* 0x000fe200078ec0ff */
[----:B------:R-:W-:Y:S01]  /*b230*/  ULDC UR4, c[0x0][0xdb4] ;  /* 0x00036d0000047ab9 */ /* 0x000fe20000000800 */
[----:B------:R-:W-:Y:S01]  /*b240*/  F2FP.F16.F32.PACK_AB R7, R31, R30 ;  /* 0x0000001e1f07723e */ /* 0x000fe200000000ff */
[----:B------:R-:W-:Y:S01]  /*b250*/  UIMAD UR35, UR4, UR35, UR6 ;  /* 0x00000023042372a4 */ /* 0x000fe2000f8e0206 */
[----:B------:R-:W-:Y:S01]  /*b260*/  LOP3.LUT R10, R10, R11, RZ, 0x3c, !PT ;  /* 0x0000000b0a0a7212 */ /* 0x000fe200078e3cff */
[----:B------:R-:W-:Y:S01]  /*b270*/  USHF.L.U32 UR34, UR34, 0x7, URZ ;  /* 0x0000000722227899 */ /* 0x000fe2000800063f */
[----:B------:R-:W-:Y:S01]  /*b280*/  IADD3 R9, P2, R18, 0x20, RZ ;  /* 0x0000002012097810 */ /* 0x000fe20007f5e0ff */
[----:B------:R-:W-:Y:S01]  /*b290*/  USHF.R.S32.HI UR4, URZ, 0x1f, UR35 ;  /* 0x0000001f3f047899 */ /* 0x000fe20008011423 */
[----:B------:R-:W-:Y:S01]  /*b2a0*/  LOP3.LUT R14, R14, R15, RZ, 0x3c, !PT ;  /* 0x0000000f0e0e7212 */ /* 0x000fe200078e3cff */
[----:B------:R-:W-:Y:S01]  /*b2b0*/  IMAD.X R15, RZ, RZ, R19, P5 ;  /* 0x000000ffff0f7224 */ /* 0x000fe200028e0613 */
[----:B------:R-:W-:Y:S01]  /*b2c0*/  IADD3 R11, P4, R18, 0x4040, RZ ;  /* 0x00004040120b7810 */ /* 0x000fe20007f9e0ff */
[----:B------:R-:W-:Y:S01]  /*b2d0*/  UIMAD UR6, UR4, UR8, URZ ;  /* 0x00000008040672a4 */ /* 0x000fe2000f8e023f */
[----:B------:R-:W-:Y:S01]  /*b2e0*/  SHF.R.U64 R26, R26, 0x3, RZ ;  /* 0x000000031a1a7819 */ /* 0x000fe200000012ff */
[----:B------:R-:W-:Y:S01]  /*b2f0*/  UIMAD.WIDE.U32 UR4, UR35, UR8, URZ ;  /* 0x00000008230472a5 */ /* 0x000fe2000f8e003f */
[----:B------:R-:W-:Y:S01]  /*b300*/  LOP3.LUT R8, R9, 0x380, RZ, 0xc0, !PT ;  /* 0x0000038009087812 */ /* 0x000fe200078ec0ff */
[----:B------:R-:W-:Y:S01]  /*b310*/  UIMAD UR6, UR35, UR9, UR6 ;  /* 0x00000009230672a4 */ /* 0x000fe2000f8e0206 */
[----:B------:R-:W-:-:S02]  /*b320*/  LOP3.LUT R24, R11, 0x380, RZ, 0xc0, !PT ;  /* 0x000003800b187812 */ /* 0x000fc400078ec0ff */
[----:B------:R-:W-:Y:S01]  /*b330*/  LOP3.LUT R26, R26, R13, RZ, 0x3c, !PT ;  /* 0x0000000d1a1a7212 */ /* 0x000fe200078e3cff */
[--C-:B------:R-:W-:Y:S01]  /*b340*/  IMAD.X R13, RZ, RZ, R19.reuse, P6 ;  /* 0x000000ffff0d7224 */ /* 0x100fe200030e0613 */
[----:B------:R-:W-:Y:S01]  /*b350*/  SHF.R.U64 R8, R8, 0x3, RZ ;  /* 0x0000000308087819 */ /* 0x000fe200000012ff */
[----:B------:R-:W-:Y:S01]  /*b360*/  UIADD3 UR6, UR5, UR6, URZ ;  /* 0x0000000605067290 */ /* 0x000fe2000fffe03f */
[----:B------:R-:W-:Y:S02]  /*b370*/  SHF.R.U64 R24, R24, 0x3, RZ ;  /* 0x0000000318187819 */ /* 0x000fe400000012ff */
[----:B------:R-:W-:Y:S01]  /*b380*/  LOP3.LUT R8, R8, R9, RZ, 0x3c, !PT ;  /* 0x0000000908087212 */ /* 0x000fe200078e3cff */
[----:B------:R-:W-:Y:S01]  /*b390*/  IMAD.X R9, RZ, RZ, R19, P2 ;  /* 0x000000ffff097224 */ /* 0x000fe200010e0613 */
[----:B------:R-:W-:Y:S02]  /*b3a0*/  LOP3.LUT R24, R24, R11, RZ, 0x3c, !PT ;  /* 0x0000000b18187212 */ /* 0x000fe400078e3cff */
[----:B------:R-:W-:-:S02]  /*b3b0*/  IADD3.X R11, RZ, R19, RZ, P1, !PT ;  /* 0x00000013ff0b7210 */ /* 0x000fc40000ffe4ff */
[C---:B------:R-:W-:Y:S02]  /*b3c0*/  IADD3 R29, P2, R18.reuse, 0x8000, RZ ;  /* 0x00008000121d7810 */ /* 0x040fe40007f5e0ff */
[----:B------:R-:W-:Y:S02]  /*b3d0*/  IADD3 R39, P1, R18, 0x8020, RZ ;  /* 0x0000802012277810 */ /* 0x000fe40007f3e0ff */
[----:B------:R-:W-:Y:S02]  /*b3e0*/  LOP3.LUT R28, R29, 0x380, RZ, 0xc0, !PT ;  /* 0x000003801d1c7812 */ /* 0x000fe400078ec0ff */
[----:B------:R-:W-:Y:S02]  /*b3f0*/  LOP3.LUT R38, R39, 0x380, RZ, 0xc0, !PT ;  /* 0x0000038027267812 */ /* 0x000fe400078ec0ff */
[----:B------:R-:W-:Y:S02]  /*b400*/  SHF.R.U64 R28, R28, 0x3, RZ ;  /* 0x000000031c1c7819 */ /* 0x000fe400000012ff */
[----:B------:R-:W-:-:S02]  /*b410*/  SHF.R.U64 R38, R38, 0x3, RZ ;  /* 0x0000000326267819 */ /* 0x000fc400000012ff */
[----:B------:R-:W-:Y:S02]  /*b420*/  MOV R130, R8 ;  /* 0x0000000800827202 */ /* 0x000fe40000000f00 */
[----:B------:R-:W-:Y:S02]  /*b430*/  MOV R129, R10 ;  /* 0x0000000a00817202 */ /* 0x000fe40000000f00 */
[----:B------:R-:W-:Y:S02]  /*b440*/  MOV R128, R12 ;  /* 0x0000000c00807202 */ /* 0x000fe40000000f00 */
[----:B------:R-:W-:Y:S02]  /*b450*/  F2FP.F16.F32.PACK_AB R8, R41, R40 ;  /* 0x000000282908723e */ /* 0x000fe400000000ff */
[----:B------:R-:W-:Y:S02]  /*b460*/  F2FP.F16.F32.PACK_AB R9, R43, R42 ;  /* 0x0000002a2b09723e */ /* 0x000fe400000000ff */
[----:B------:R-:W-:-:S02]  /*b470*/  F2FP.F16.F32.PACK_AB R10, R45, R44 ;  /* 0x0000002c2d0a723e */ /* 0x000fc400000000ff */
[----:B------:R-:W-:Y:S02]  /*b480*/  F2FP.F16.F32.PACK_AB R11, R47, R46 ;  /* 0x0000002e2f0b723e */ /* 0x000fe400000000ff */
[----:B------:R-:W-:Y:S01]  /*b490*/  LOP3.LUT R28, R28, R29, RZ, 0x3c, !PT ;  /* 0x0000001d1c1c7212 */ /* 0x000fe200078e3cff */
[--C-:B------:R-:W-:Y:S01]  /*b4a0*/  IMAD.X R29, RZ, RZ, R19.reuse, P2 ;  /* 0x000000ffff1d7224 */ /* 0x100fe200010e0613 */
[----:B------:R-:W-:Y:S01]  /*b4b0*/  LOP3.LUT R38, R38, R39, RZ, 0x3c, !PT ;  /* 0x0000002726267212 */ /* 0x000fe200078e3cff */
[----:B------:R-:W-:Y:S01]  /*b4c0*/  IMAD.X R39, RZ, RZ, R19, P1 ;  /* 0x000000ffff277224 */ /* 0x000fe200008e0613 */
[----:B------:R-:W-:Y:S02]  /*b4d0*/  MOV R127, R14 ;  /* 0x0000000e007f7202 */ /* 0x000fe40000000f00 */
[----:B------:R-:W-:Y:S02]  /*b4e0*/  F2FP.F16.F32.PACK_AB R13, R51, R50 ;  /* 0x00000032330d723e */ /* 0x000fe400000000ff */
[----:B------:R-:W-:-:S02]  /*b4f0*/  F2FP.F16.F32.PACK_AB R14, R53, R52 ;  /* 0x00000034350e723e */ /* 0x000fc400000000ff */
[----:B------:R-:W-:Y:S02]  /*b500*/  F2FP.F16.F32.PACK_AB R15, R55, R54 ;  /* 0x00000036370f723e */ /* 0x000fe400000000ff */
[----:B------:R-:W-:Y:S02]  /*b510*/  MOV R28, R28 ;  /* 0x0000001c001c7202 */ /* 0x000fe40000000f00 */
        /* <DEDUP_REMOVED lines=21> */
[----:B------:R-:W-:-:S02]  /*b670*/  R2UR UR11, R204 ;  /* 0x00000000cc0b72ca */ /* 0x000fc400000e0000 */
[----:B--2---:R-:W-:Y:S02]  /*b680*/  @P0 PRMT R4, R5, 0x654, R4 ;  /* 0x0000065405040816 */ /* 0x004fe40000000004 */
[C---:B------:R-:W-:Y:S02]  /*b690*/  LOP3.LUT R5, R18.reuse, 0x380, RZ, 0xc0, !PT ;  /* 0x0000038012057812 */ /* 0x040fe400078ec0ff */
[----:B------:R1:W-:Y:S01]  /*b6a0*/  @P0 SYNCS.ARRIVE.TRANS64.RED.A1T0 RZ, [R4+URZ], RZ ;  /* 0x000000ff04ff09a7 */ /* 0x0003e2000810043f */
[----:B------:R-:W-:Y:S01]  /*b6b0*/  BAR.SYNC.DEFER_BLOCKING 0x1, 0x100 ;  /* 0x0044000000007b1d */ /* 0x000fe20000010000 */
[----:B------:R-:W-:Y:S02]  /*b6c0*/  SHF.R.U64 R5, R5, 0x3, RZ ;  /* 0x0000000305057819 */ /* 0x000fe400000012ff */
[----:B------:R-:W-:Y:S02]  /*b6d0*/  IADD3 R21, P0, R18, 0x4020, RZ ;  /* 0x0000402012157810 */ /* 0x000fe40007f1e0ff */
[----:B-1----:R-:W-:Y:S01]  /*b6e0*/  LOP3.LUT R4, R5, R18, RZ, 0x3c, !PT ;  /* 0x0000001205047212 */ /* 0x002fe200078e3cff */
[----:B------:R-:W-:Y:S01]  /*b6f0*/  IMAD.MOV.U32 R5, RZ, RZ, R19 ;  /* 0x000000ffff057224 */ /* 0x000fe200078e0013 */
[----:B------:R-:W-:-:S04]  /*b700*/  LOP3.LUT R20, R21, 0x380, RZ, 0xc0, !PT ;  /* 0x0000038015147812 */ /* 0x000fc800078ec0ff */
[----:B------:R-:W-:Y:S02]  /*b710*/  MOV R35, R4 ;  /* 0x0000000400237202 */ /* 0x000fe40000000f00 */
[----:B------:R-:W-:Y:S02]  /*b720*/  F2FP.F16.F32.PACK_AB R4, R25, R120 ;  /* 0x000000781904723e */ /* 0x000fe400000000ff */
[----:B------:R-:W-:Y:S01]  /*b730*/  F2FP.F16.F32.PACK_AB R5, R27, R122 ;  /* 0x0000007a1b05723e */ /* 0x000fe200000000ff */
[--C-:B------:R-:W-:Y:S01]  /*b740*/  IMAD.X R27, RZ, RZ, R19.reuse, P3 ;  /* 0x000000ffff1b7224 */ /* 0x100fe200018e0613 */
[----:B------:R-:W-:Y:S02]  /*b750*/  IADD3 R120, P5, R18, 0x8060, RZ ;  /* 0x0000806012787810 */ /* 0x000fe40007fbe0ff */
[----:B------:R-:W-:Y:S02]  /*b760*/  SHF.R.U64 R20, R20, 0x3, RZ ;  /* 0x0000000314147819 */ /* 0x000fe400000012ff */
[----:B------:R-:W-:Y:S01]  /*b770*/  LOP3.LUT R25, R120, 0x380, RZ, 0xc0, !PT ;  /* 0x0000038078197812 */ /* 0x000fe200078ec0ff */
[----:B------:R1:W-:Y:S01]  /*b780*/  STSM.16.M88.4 [R35], R4 ;  /* 0x0000000423007844 */ /* 0x0003e20000000200 */
[----:B------:R-:W-:Y:S01]  /*b790*/  LOP3.LUT R20, R20, R21, RZ, 0x3c, !PT ;  /* 0x0000001514147212 */ /* 0x000fe200078e3cff */
[----:B------:R-:W-:Y:S01]  /*b7a0*/  IMAD.X R31, RZ, RZ, R19, P5 ;  /* 0x000000ffff1f7224 */ /* 0x000fe200028e0613 */
[----:B------:R-:W-:-:S02]  /*b7b0*/  IADD3 R21, P6, R18, 0x8040, RZ ;  /* 0x0000804012157810 */ /* 0x000fc40007fde0ff */
[----:B------:R-:W-:Y:S02]  /*b7c0*/  SHF.R.U64 R25, R25, 0x3, RZ ;  /* 0x0000000319197819 */ /* 0x000fe400000012ff */
[----:B------:R-:W-:Y:S02]  /*b7d0*/  LOP3.LUT R34, R21, 0x380, RZ, 0xc0, !PT ;  /* 0x0000038015227812 */ /* 0x000fe400078ec0ff */
[----:B------:R-:W-:Y:S02]  /*b7e0*/  LOP3.LUT R30, R25, R120, RZ, 0x3c, !PT ;  /* 0x00000078191e7212 */ /* 0x000fe400078e3cff */
[----:B------:R-:W-:Y:S02]  /*b7f0*/  SHF.R.U64 R34, R34, 0x3, RZ ;  /* 0x0000000322227819 */ /* 0x000fe400000012ff */
[----:B------:R-:W-:Y:S01]  /*b800*/  MOV R30, R30 ;  /* 0x0000001e001e7202 */ /* 0x000fe20000000f00 */
[----:B------:R-:W-:Y:S01]  /*b810*/  VIADD R31, R211, UR34 ;  /* 0x00000022d31f7c36 */ /* 0x000fe20008000000 */
[----:B------:R-:W-:Y:S01]  /*b820*/  LOP3.LUT R34, R34, R21, RZ, 0x3c, !PT ;  /* 0x0000001522227212 */ /* 0x000fe200078e3cff */
[----:B------:R-:W-:Y:S01]  /*b830*/  IMAD.X R21, RZ, RZ, R19, P0 ;  /* 0x000000ffff157224 */ /* 0x000fe200000e0613 */
[----:B-1----:R-:W-:Y:S01]  /*b840*/  F2FP.F16.F32.PACK_AB R4, R33, R32 ;  /* 0x000000202104723e */ /* 0x002fe200000000ff */
[----:B------:R-:W-:Y:S01]  /*b850*/  VIADD R12, R31, 0x8 ;  /* 0x000000081f0c7836 */ /* 0x000fe20000000000 */
[----:B------:R-:W1:Y:S01]  /*b860*/  LDC.64 R32, c[0x0][0xb78] ;  /* 0x0002de00ff207b82 */ /* 0x000e620000000a00 */
[----:B------:R-:W-:-:S02]  /*b870*/  F2FP.F16.F32.PACK_AB R5, R121, R124 ;  /* 0x0000007c7905723e */ /* 0x000fc400000000ff */
[----:B------:R-:W-:Y:S02]  /*b880*/  F2FP.F16.F32.PACK_AB R6, R37, R36 ;  /* 0x000000242506723e */ /* 0x000fe400000000ff */
[----:B------:R-:W-:Y:S02]  /*b890*/  F2FP.F16.F32.PACK_AB R7, R123, R126 ;  /* 0x0000007e7b07723e */ /* 0x000fe400000000ff */
[----:B------:R-:W-:Y:S02]  /*b8a0*/  LOP3.LUT P0, RZ, R206, 0x3, RZ, 0xc0, !PT ;  /* 0x00000003ceff7812 */ /* 0x000fe4000780c0ff */
[----:B------:R-:W-:Y:S01]  /*b8b0*/  IADD3.X R25, RZ, R19, RZ, P4, !PT ;  /* 0x00000013ff197210 */ /* 0x000fe200027fe4ff */
[----:B------:R-:W-:Y:S01]  /*b8c0*/  STSM.16.M88.4 [R130], R4 ;  /* 0x0000000482007844 */ /* 0x000fe20000000200 */
[----:B------:R-:W-:Y:S01]  /*b8d0*/  MOV R125, R20 ;  /* 0x00000014007d7202 */ /* 0x000fe20000000f00 */
[----:B------:R-:W-:Y:S01]  /*b8e0*/  IMAD.U32 R21, RZ, RZ, UR5 ;  /* 0x00000005ff157e24 */ /* 0x000fe2000f8e00ff */
[----:B------:R-:W-:Y:S01]  /*b8f0*/  MOV R20, UR4 ;  /* 0x0000000400147c02 */ /* 0x000fe20008000f00 */
[----:B------:R2:W-:Y:S01]  /*b900*/  STSM.16.M88.4 [R129], R8 ;  /* 0x0000000881007844 */ /* 0x0005e20000000200 */
[----:B------:R-:W-:Y:S01]  /*b910*/  ISETP.GE.OR P1, PT, R12, UR10, P0 ;  /* 0x0000000a0c007c0c */ /* 0x000fe20008726670 */
[----:B------:R-:W-:Y:S01]  /*b920*/  IMAD.U32 R21, RZ, RZ, UR6 ;  /* 0x00000006ff157e24 */ /* 0x000fe2000f8e00ff */
[----:B------:R-:W-:Y:S01]  /*b930*/  MOV R122, R24 ;  /* 0x00000018007a7202 */ /* 0x000fe20000000f00 */
[----:B------:R-:W-:Y:S01]  /*b940*/  ULDC.64 UR4, c[0x0][0xb40] ;  /* 0x0002d00000047ab9 */ /* 0x000fe20000000a00 */
[----:B------:R-:W-:-:S02]  /*b950*/  MOV R120, R26 ;  /* 0x0000001a00787202 */ /* 0x000fc40000000f00 */
[----:B------:R-:W-:Y:S02]  /*b960*/  F2FP.F16.F32.PACK_AB R12, R49, R48 ;  /* 0x00000030310c723e */ /* 0x000fe400000000ff */
[----:B------:R-:W-:Y:S01]  /*b970*/  F2FP.F16.F32.PACK_AB R24, R57, R56 ;  /* 0x000000383918723e */ /* 0x000fe200000000ff */
[C---:B-1----:R-:W-:Y:S01]  /*b980*/  IMAD.WIDE.U32 R20, R32.reuse, UR36, R20 ;  /* 0x0000002420147c25 */ /* 0x042fe2000f8e0014 */
[----:B------:R-:W-:Y:S01]  /*b990*/  F2FP.F16.F32.PACK_AB R25, R59, R58 ;  /* 0x0000003a3b19723e */ /* 0x000fe200000000ff */
[----:B------:R-:W-:Y:S01]  /*b9a0*/  STSM.16.M88.4 [R128], R12 ;  /* 0x0000000c80007844 */ /* 0x000fe20000000200 */
[----:B------:R-:W-:Y:S02]  /*b9b0*/  F2FP.F16.F32.PACK_AB R26, R61, R60 ;  /* 0x0000003c3d1a723e */ /* 0x000fe400000000ff */
[----:B------:R-:W-:Y:S01]  /*b9c0*/  F2FP.F16.F32.PACK_AB R27, R63, R62 ;  /* 0x0000003e3f1b723e */ /* 0x000fe200000000ff */
[----:B--2---:R-:W-:Y:S01]  /*b9d0*/  IMAD R8, R32, UR7, RZ ;  /* 0x0000000720087c24 */ /* 0x004fe2000f8e02ff */
[----:B------:R-:W-:-:S02]  /*b9e0*/  F2FP.F16.F32.PACK_AB R4, R65, R64 ;  /* 0x000000404104723e */ /* 0x000fc400000000ff */
[----:B------:R-:W-:Y:S01]  /*b9f0*/  F2FP.F16.F32.PACK_AB R5, R67, R66 ;  /* 0x000000424305723e */ /* 0x000fe200000000ff */
[----:B------:R-:W-:Y:S01]  /*ba00*/  IMAD R29, R33, UR36, R8 ;  /* 0x00000024211d7c24 */ /* 0x000fe2000f8e0208 */
[----:B------:R-:W-:Y:S01]  /*ba10*/  F2FP.F16.F32.PACK_AB R6, R69, R68 ;  /* 0x000000444506723e */ /* 0x000fe200000000ff */
[----:B------:R-:W-:Y:S01]  /*ba20*/  STSM.16.M88.4 [R127], R24 ;  /* 0x000000187f007844 */ /* 0x000fe20000000200 */
[----:B------:R-:W-:Y:S02]  /*ba30*/  F2FP.F16.F32.PACK_AB R7, R71, R70 ;  /* 0x000000464707723e */ /* 0x000fe400000000ff */
[----:B------:R-:W-:Y:S02]  /*ba40*/  IADD3.X R35, RZ, R19, RZ, P6, !PT ;  /* 0x00000013ff237210 */ /* 0x000fe400037fe4ff */
[----:B------:R-:W-:Y:S01]  /*ba50*/  F2FP.F16.F32.PACK_AB R8, R73, R72 ;  /* 0x000000484908723e */ /* 0x000fe200000000ff */
[----:B------:R1:W-:Y:S01]  /*ba60*/  STSM.16.M88.4 [R125], R4 ;  /* 0x000000047d007844 */ /* 0x0003e20000000200 */
[----:B------:R-:W-:-:S02]  /*ba70*/  F2FP.F16.F32.PACK_AB R9, R75, R74 ;  /* 0x0000004a4b09723e */ /* 0x000fc400000000ff */
[----:B------:R-:W-:Y:S02]  /*ba80*/  F2FP.F16.F32.PACK_AB R10, R77, R76 ;  /* 0x0000004c4d0a723e */ /* 0x000fe400000000ff */
[----:B------:R-:W-:Y:S02]  /*ba90*/  F2FP.F16.F32.PACK_AB R11, R79, R78 ;  /* 0x0000004e4f0b723e */ /* 0x000fe400000000ff */
[----:B------:R-:W-:Y:S02]  /*baa0*/  MOV R34, R34 ;  /* 0x0000002200227202 */ /* 0x000fe40000000f00 */
[----:B------:R-:W-:Y:S01]  /*bab0*/  ISETP.GE.OR P0, PT, R31, UR10, P0 ;  /* 0x0000000a1f007c0c */ /* 0x000fe20008706670 */
[----:B------:R-:W-:Y:S04]  /*bac0*/  STSM.16.M88.4 [R122], R8 ;  /* 0x000000087a007844 */ /* 0x000fe80000000200 */
[----:B------:R-:W-:Y:S01]  /*bad0*/  STSM.16.M88.4 [R120], R80 ;  /* 0x0000005078007844 */ /* 0x000fe20000000200 */
[----:B-1----:R-:W-:-:S02]  /*bae0*/  SHF.R.S32.HI R5, RZ, 0x1f, R31 ;  /* 0x0000001fff057819 */ /* 0x002fc4000001141f */
[----:B------:R-:W-:Y:S01]  /*baf0*/  IADD3 R6, P2, R31, R20, RZ ;  /* 0x000000141f067210 */ /* 0x000fe20007f5e0ff */
[----:B------:R-:W-:Y:S03]  /*bb00*/  STSM.16.M88.4 [R28], R88 ;  /* 0x000000581c007844 */ /* 0x000fe60000000200 */
[----:B------:R-:W-:Y:S01]  /*bb10*/  IADD3.X R5, R5, R21, R29, P2, !PT ;  /* 0x0000001505057210 */ /* 0x000fe200017fe41d */
[----:B------:R-:W-:Y:S01]  /*bb20*/  STSM.16.M88.4 [R38], R96 ;  /* 0x0000006026007844 */ /* 0x000fe20000000200 */
[C---:B------:R-:W-:Y:S01]  /*bb30*/  LEA R4, P2, R6.reuse, UR4, 0x2 ;  /* 0x0000000406047c11 */ /* 0x040fe2000f8410ff */
[----:B------:R-:W-:Y:S02]  /*bb40*/  ULDC UR4, c[0x0][0xc] ;  /* 0x0000030000047ab9 */ /* 0x000fe40000000800 */
[----:B------:R-:W-:Y:S01]  /*bb50*/  STSM.16.M88.4 [R34], R104 ;  /* 0x0000006822007844 */ /* 0x000fe20000000200 */
[----:B------:R-:W-:Y:S01]  /*bb60*/  LEA.HI.X R5, R6, UR5, R5, 0x2, P2 ;  /* 0x0000000506057c11 */ /* 0x000fe200090f1405 */
[----:B------:R-:W-:-:S02]  /*bb70*/  UIADD3 UR11, UR4, UR11, URZ ;  /* 0x0000000b040b7290 */ /* 0x000fc4000fffe03f */
[----:B------:R-:W-:Y:S01]  /*bb80*/  STSM.16.M88.4 [R30], R112 ;  /* 0x000000701e007844 */ /* 0x000fe20000000200 */
[----:B------:R-:W-:Y:S01]  /*bb90*/  @!PT LDS RZ, [RZ] ;  /* 0x00000000fffff984 */ /* 0x000fe20000000800 */
[----:B------:R-:W-:Y:S01]  /*bba0*/  @!PT LDS RZ, [RZ] ;  /* 0x00000000fffff984 */ /* 0x000fe20000000800 */
[----:B------:R-:W-:Y:S01]  /*bbb0*/  @!PT LDS RZ, [RZ] ;  /* 0x00000000fffff984 */ /* 0x000fe20000000800 */
[----:B------:R-:W-:Y:S01]  /*bbc0*/  @!PT LDS RZ, [RZ] ;  /* 0x00000000fffff984 */ /* 0x000fe20000000800 */
[----:B------:R1:W-:Y:S06]  /*bbd0*/  MEMBAR.ALL.CTA ;  /* 0x0000000000007992 */ /* 0x0003ec0000008000 */
[----:B-1----:R-:W1:Y:S01]  /*bbe0*/  FENCE.VIEW.ASYNC.S ;  /* 0x00000000000073c6 */ /* 0x002e620000000000 */
[----:B------:R-:W-:-:S03]  /*bbf0*/  IMAD.U32 R204, RZ, RZ, UR11 ;  /* 0x0000000bffcc7e24 */ /* 0x000fc6000f8e00ff */
[----:B-1----:R-:W1:Y:S01]  /*bc00*/  SHFL.IDX PT, R6, R210, RZ, 0x1f ;  /* 0x00001fffd2067589 */ /* 0x002e6200000e0000 */
[----:B------:R-:W-:Y:S06]  /*bc10*/  BAR.ARV 0x1, 0x120 ;  /* 0x0044800000007b1d */ /* 0x000fec0000002000 */
[----:B------:R2:W-:Y:S01]  /*bc20*/  @!P0 STG.E desc[UR12][R4.64], R3 ;  /* 0x0000000304008986 */ /* 0x0005e2000c10190c */
[----:B-1----:R-:W-:-:S03]  /*bc30*/  ISETP.NE.AND P0, PT, R6, 0x7, PT ;  /* 0x000000070600780c */ /* 0x002fc60003f05270 */
[----:B------:R2:W-:Y:S10]  /*bc40*/  @!P1 STG.E desc[UR12][R4.64+0x20], R0 ;  /* 0x0000200004009986 */ /* 0x0005f4000c10190c */
        /* <DEDUP_REMOVED lines=23> */
[----:B------:R1:W-:Y:S01]  /*bdc0*/  UTMASTG.5D [UR32], [UR4] ;  /* 0x00000020040073b5 */ /* 0x0003e20008020000 */
[----:B------:R-:W-:-:S02]  /*bdd0*/  UMOV UR8, 0x1 ;  /* 0x0000000100087882 */ /* 0x000fc40000000000 */
[----:B------:R-:W-:Y:S02]  /*bde0*/  UPRMT UR7, URZ, 0x654, UR6 ;  /* 0x000006543f077896 */ /* 0x000fe40008000006 */
[----:B------:R-:W-:Y:S01]  /*bdf0*/  UPRMT UR6, UR8, 0x654, UR6 ;  /* 0x0000065408067896 */ /* 0x000fe20008000006 */
[----:B------:R0:W-:Y:S01]  /*be00*/  UTMACMDFLUSH ;  /* 0x00000000000079b7 */ /* 0x0001e20000000000 */
[----:B------:R-:W-:-:S05]  /*be10*/  DEPBAR.LE SB0, 0x0 ;  /* 0x000080000000791a */ /* 0x000fca0000000000 */
[----:B------:R-:W-:Y:S02]  /*be20*/  SYNCS.ARRIVE.TRANS64.RED.A1T0 RZ, [UR7], RZ ;  /* 0x000000ffffff79a7 */ /* 0x000fe40008100407 */
[----:B-1----:R-:W-:Y:S03]  /*be30*/  SYNCS.ARRIVE.TRANS64.RED.A1T0 RZ, [UR6], RZ ;  /* 0x000000ffffff79a7 */ /* 0x002fe60008100406 */
.L_x_154:
[----:B------:R-:W-:Y:S05]  /*be40*/  BSYNC B0 ;  /* 0x0000000000007941 */ /* 0x000fea0003800000 */
.L_x_153:
[----:B--2---:R-:W1:Y:S01]  /*be50*/  LDC R0, c[0x0][0xda4] ;  /* 0x00036900ff007b82 */ /* 0x004e620000000800 */
[----:B------:R-:W-:Y:S01]  /*be60*/  R2UR UR6, R204 ;  /* 0x00000000cc0672ca */ /* 0x000fe200000e0000 */
[----:B------:R-:W-:Y:S01]  /*be70*/  UIADD3 UR38, UR38, 0x1, URZ ;  /* 0x0000000126267890 */ /* 0x000fe2000fffe03f */
[----:B------:R-:W-:Y:S02]  /*be80*/  R2UR UR5, R16 ;  /* 0x00000000100572ca */ /* 0x000fe400000e0000 */
[----:B------:R-:W-:Y:S01]  /*be90*/  IADD3 R205, R205, 0x1, RZ ;  /* 0x00000001cdcd7810 */ /* 0x000fe20007ffe0ff */
[----:B------:R-:W-:-:S04]  /*bea0*/  UISETP.NE.AND UP0, UPT, UR38, 0x2, UPT ;  /* 0x000000022600788c */ /* 0x000fc8000bf05270 */
[----:B------:R-:W-:Y:S02]  /*beb0*/  USEL UR4, URZ, 0x1, UP0 ;  /* 0x000000013f047887 */ /* 0x000fe40008000000 */
[----:B------:R-:W-:-:S04]  /*bec0*/  USEL UR38, UR38, URZ, UP0 ;  /* 0x0000003f26267287 */ /* 0x000fc80008000000 */
[----:B------:R-:W-:-:S06]  /*bed0*/  ULOP3.LUT UR5, UR5, UR4, URZ, 0x3c, !UPT ;  /* 0x0000000405057292 */ /* 0x000fcc000f8e3c3f */
[----:B------:R-:W-:Y:S01]  /*bee0*/  IMAD.U32 R16, RZ, RZ, UR5 ;  /* 0x00000005ff107e24 */ /* 0x000fe2000f8e00ff */
[----:B-1----:R-:W-:-:S13]  /*bef0*/  ISETP.LE.AND P0, PT, R0, UR6, PT ;  /* 0x0000000600007c0c */ /* 0x002fda000bf03270 */
[----:B------:R-:W-:Y:S05]  /*bf00*/  @!P0 BRA `(.L_x_155) ;  /* 0xffffff5000f08947 */ /* 0x000fea000383ffff */
[----:B------:R-:W-:Y:S05]  /*bf10*/  EXIT ;  /* 0x000000000000794d */ /* 0x000fea0003800000 */
.L_x_127:
[----:B------:R-:W-:-:S08]  /*bf20*/  NOP ;  /* 0x0000000000007918 */ /* 0x000fd00000000000 */
[----:B-1----:R-:W1:-:S00]  /*bf30*/  USETMAXREG.DEALLOC.CTAPOOL 0x18 ;  /* 0x00000018000079c8 */ /* 0x002e4000080e0500 */
[----:B-1----:R-:W-:-:S06]  /*bf40*/  LOP3.LUT R0, R0, 0x3, RZ, 0xc0, !PT ;  /* 0x0000000300007812 */ /* 0x002fcc00078ec0ff */
[----:B------:R-:W1:Y:S02]  /*bf50*/  SHFL.IDX PT, R0, R0, RZ, 0x1f ;  /* 0x00001fff00007589 */ /* 0x000e6400000e0000 */
[----:B-1----:R-:W-:-:S13]  /*bf60*/  ISETP.NE.AND P0, PT, R0, RZ, PT ;  /* 0x000000ff0000720c */ /* 0x002fda0003f05270 */
[----:B------:R-:W-:Y:S05]  /*bf70*/  @P0 EXIT ;  /* 0x000000000000094d */ /* 0x000fea0003800000 */
[----:B------:R-:W1:Y:S01]  /*bf80*/  S2UR UR4, SR_CTAID.X ;  /* 0x00000000000479c3 */ /* 0x000e620000002500 */
[----:B------:R-:W-:Y:S01]  /*bf90*/  IMAD.MOV.U32 R16, RZ, RZ, RZ ;  /* 0x000000ffff107224 */ /* 0x000fe200078e00ff */
[----:B------:R-:W-:Y:S01]  /*bfa0*/  MOV R17, 0x1 ;  /* 0x0000000100117802 */ /* 0x000fe20000000f00 */
[----:B------:R-:W-:-:S05]  /*bfb0*/  IMAD.MOV.U32 R2, RZ, RZ, 0x1 ;  /* 0x00000001ff027424 */ /* 0x000fca00078e00ff */
[----:B------:R-:W1:Y:S02]  /*bfc0*/  LDC R0, c[0x0][0xda4] ;  /* 0x00036900ff007b82 */ /* 0x000e640000000800 */
[----:B-1----:R-:W-:-:S13]  /*bfd0*/  ISETP.LE.AND P0, PT, R0, UR4, PT ;  /* 0x0000000400007c0c */ /* 0x002fda000bf03270 */
[----:B------:R-:W-:Y:S05]  /*bfe0*/  @P0 BRA `(.L_x_156) ;  /* 0x0000003000680947 */ /* 0x000fea0003800000 */
[----:B------:R-:W2:Y:S01]  /*bff0*/  LDL R3, [R1+0x1c] ;  /* 0x00001c0001037983 */ /* 0x000ea20000100800 */
[----:B------:R-:W1:Y:S01]  /*c000*/  S2R R4, SR_TID.X ;  /* 0x0000000000047919 */ /* 0x000e620000002100 */
[----:B------:R-:W3:Y:S02]  /*c010*/  S2UR UR4, SR_CTAID.X ;  /* 0x00000000000479c3 */ /* 0x000ee40000002500 */
[----:B---3--:R-:W-:Y:S01]  /*c020*/  IMAD.U32 R2, RZ, RZ, UR4 ;  /* 0x00000004ff027e24 */ /* 0x008fe2000f8e00ff */
[----:B-1----:R-:W-:-:S05]  /*c030*/  LOP3.LUT P0, R0, R4, 0x1f, RZ, 0xc0, !PT ;  /* 0x0000001f04007812 */ /* 0x002fca000780c0ff */
[----:B------:R2:W-:Y:S04]  /*c040*/  STL [R1+0x28], R0 ;  /* 0x0000280001007387 */ /* 0x0005e80000100800 */
[----:B------:R1:W-:Y:S01]  /*c050*/  STL [R1+0x18], R2 ;  /* 0x0000180201007387 */ /* 0x0003e20000100800 */
[----:B------:R-:W-:-:S04]  /*c060*/  LOP3.LUT P1, RZ, R4, 0x7f, RZ, 0xc0, !PT ;  /* 0x0000007f04ff7812 */ /* 0x000fc8000782c0ff */
[----:B------:R-:W-:Y:S01]  /*c070*/  PLOP3.LUT P0, PT, P0, P1, PT, 0x8a, 0x0 ;  /* 0x000000000000781c */ /* 0x000fe20000703172 */
[----:B------:R-:W-:Y:S02]  /*c080*/  IMAD.MOV.U32 R16, RZ, RZ, RZ ;  /* 0x000000ffff107224 */ /* 0x000fe400078e00ff */
[----:B------:R-:W-:Y:S01]  /*c090*/  IMAD.MOV.U32 R17, RZ, RZ, 0x1 ;  /* 0x00000001ff117424 */ /* 0x000fe200078e00ff */
[----:B------:R-:W-:Y:S01]  /*c0a0*/  P2R R19, PR, RZ, 0x1 ;  /* 0x00000001ff137803 */ /* 0x000fe20000000000 */
[----:B------:R-:W-:Y:S01]  /*c0b0*/  ULDC.64 UR36, c[0x0][0x198] ;  /* 0x0000660000247ab9 */ /* 0x000fe20000000a00 */
[----:B------:R-:W-:Y:S01]  /*c0c0*/  ULDC UR38, c[0x0][0xc] ;  /* 0x0000030000267ab9 */ /* 0x000fe20000000800 */
[----:B--2---:R-:W-:-:S05]  /*c0d0*/  LOP3.LUT R0, R3, 0x2, RZ, 0xfc, !PT ;  /* 0x0000000203007812 */ /* 0x004fca00078efcff */
[----:B------:R1:W-:Y:S04]  /*c0e0*/  STL [R1+0xc], R0 ;  /* 0x00000c0001007387 */ /* 0x0003e80000100800 */
[----:B------:R1:W-:Y:S02]  /*c0f0*/  STL [R1+0x24], RZ ;  /* 0x000024ff01007387 */ /* 0x0003e40000100800 */
.L_x_208:
        /* <DEDUP_REMOVED lines=21> */
[----:B-1----:R-:W-:Y:S02]  /*c250*/  IMAD R9, R4, UR4, RZ ;  /* 0x0000000404097c24 */ /* 0x002fe4000f8e02ff */
[----:B--2---:R-:W-:-:S05]  /*c260*/  @P1 IMAD.HI.U32 R2, R6, R2, RZ ;  /* 0x0000000206021227 */ /* 0x004fca00078e00ff */
[----:B------:R-:W-:Y:S01]  /*c270*/  @P1 SHF.R.U32.HI R7, RZ, R3, R2 ;  /* 0x00000003ff071219 */ /* 0x000fe20000011602 */
[----:B------:R-:W-:Y:S01]  /*c280*/  VIADD R3, R9, 0x6f ;  /* 0x0000006f09037836 */ /* 0x000fe20000000000 */
[----:B------:R-:W-:-:S03]  /*c290*/  MOV R2, 0x400 ;  /* 0x0000040000027802 */ /* 0x000fc60000000f00 */
[----:B------:R4:W-:Y:S01]  /*c2a0*/  STL [R1], R7 ;  /* 0x0000000701007387 */ /* 0x0009e20000100800 */
[----:B---3--:R-:W-:Y:S01]  /*c2b0*/  LEA R8, R5, R2, 0x18 ;  /* 0x0000000205087211 */ /* 0x008fe200078ec0ff */
[----:B------:R-:W-:Y:S02]  /*c2c0*/  IMAD.MOV.U32 R2, RZ, RZ, RZ ;  /* 0x000000ffff027224 */ /* 0x000fe400078e00ff */
[----:B------:R4:W-:Y:S01]  /*c2d0*/  STL [R1+0x20], R9 ;  /* 0x0000200901007387 */ /* 0x0009e20000100800 */
[----:B------:R-:W-:Y:S01]  /*c2e0*/  IADD3 R4, R8, 0x21400, RZ ;  /* 0x0002140008047810 */ /* 0x000fe20007ffe0ff */
[----:B------:R-:W-:Y:S02]  /*c2f0*/  IMAD.HI R2, R3, -0x6db6db6d, R2 ;  /* 0x9249249303027827 */ /* 0x000fe400078e0202 */
[----:B------:R4:W-:Y:S01]  /*c300*/  STL [R1+0x8], R8 ;  /* 0x0000080801007387 */ /* 0x0009e20000100800 */
[----:B------:R-:W-:Y:S01]  /*c310*/  LOP3.LUT P0, RZ, R4, 0x3ff, RZ, 0xc0, !PT ;  /* 0x000003ff04ff7812 */ /* 0x000fe2000780c0ff */
[----:B------:R-:W-:-:S04]  /*c320*/  IMAD.MOV R3, RZ, RZ, -R7 ;  /* 0x000000ffff037224 */ /* 0x000fc800078e0a07 */
[----:B------:R-:W-:Y:S01]  /*c330*/  IMAD R4, R0, R3, R6 ;  /* 0x0000000300047224 */ /* 0x000fe200078e0206 */
[----:B------:R-:W-:-:S04]  /*c340*/  SHF.R.U32.HI R3, RZ, 0x1f, R2 ;  /* 0x0000001fff037819 */ /* 0x000fc80000011602 */
[----:B------:R-:W-:Y:S01]  /*c350*/  LEA.HI.SX32 R0, R2, R3, 0x1a ;  /* 0x0000000302007211 */ /* 0x000fe200078fd2ff */
[----:B------:R4:W-:Y:S04]  /*c360*/  STL [R1+0x4], R4 ;  /* 0x0000040401007387 */ /* 0x0009e80000100800 */
[----:B------:R4:W-:Y:S01]  /*c370*/  STL [R1+0x14], R0 ;  /* 0x0000140001007387 */ /* 0x0009e20000100800 */
[----:B------:R-:W-:Y:S05]  /*c380*/  @!P0 BRA `(.L_x_157) ;  /* 0x0000000000408947 */ /* 0x000fea0003800000 */
[----:B------:R-:W-:Y:S01]  /*c390*/  MOV R2, 0x0 ;  /* 0x0000000000027802 */ /* 0x000fe20000000f00 */
[----:B------:R-:W-:Y:S01]  /*c3a0*/  ULDC.64 UR6, c[0x4][0xa8] ;  /* 0x01002a0000067ab9 */ /* 0x000fe20000000a00 */
[----:B------:R-:W-:Y:S01]  /*c3b0*/  ULDC.64 UR8, c[0x4][0xb0] ;  /* 0x01002c0000087ab9 */ /* 0x000fe20000000a00 */
[----:B------:R-:W-:Y:S01]  /*c3c0*/  ULDC.64 UR4, c[0x4][0x8] ;  /* 0x0100020000047ab9 */ /* 0x000fe20000000a00 */
[----:B----4-:R-:W-:Y:S01]  /*c3d0*/  IMAD.U32 R4, RZ, RZ, UR6 ;  /* 0x00000006ff047e24 */ /* 0x010fe2000f8e00ff */
[----:B------:R-:W-:Y:S01]  /*c3e0*/  MOV R6, UR8 ;  /* 0x0000000800067c02 */ /* 0x000fe20008000f00 */
[----:B------:R-:W1:Y:S01]  /*c3f0*/  LDC.64 R2, c[0x4][R2] ;  /* 0x0100000002027b82 */ /* 0x000e620000000a00 */
[----:B------:R-:W-:Y:S01]  /*c400*/  IMAD.U32 R5, RZ, RZ, UR7 ;  /* 0x00000007ff057e24 */ /* 0x000fe2000f8e00ff */
[----:B------:R-:W-:Y:S01]  /*c410*/  MOV R8, 0x70 ;  /* 0x0000007000087802 */ /* 0x000fe20000000f00 */
[----:B------:R-:W-:Y:S02]  /*c420*/  IMAD.U32 R7, RZ, RZ, UR9 ;  /* 0x00000009ff077e24 */ /* 0x000fe4000f8e00ff */
[----:B------:R-:W-:-:S02]  /*c430*/  IMAD.U32 R10, RZ, RZ, UR4 ;  /* 0x00000004ff0a7e24 */ /* 0x000fc4000f8e00ff */
[----:B------:R-:W-:Y:S02]  /*c440*/  IMAD.U32 R11, RZ, RZ, UR5 ;  /* 0x00000005ff0b7e24 */ /* 0x000fe4000f8e00ff */
[----:B------:R-:W-:Y:S02]  /*c450*/  IMAD.MOV.U32 R12, RZ, RZ, 0x1 ;  /* 0x00000001ff0c7424 */ /* 0x000fe400078e00ff */
[----:B------:R-:W-:-:S07]  /*c460*/  IMAD.MOV.U32 R13, RZ, RZ, RZ ;  /* 0x000000ffff0d7224 */ /* 0x000fce00078e00ff */
[----:B------:R-:W-:-:S07]  /*c470*/  LEPC R20, `(.L_x_157) ;  /* 0x000000001014794e */ /* 0x000fce0000000000 */
[----:B-1----:R-:W-:Y:S05]  /*c480*/  CALL.ABS.NOINC R2 ;  /* 0x0000000002007343 */ /* 0x002fea0003c00000 */
.L_x_157:
[----:B------:R-:W4:Y:S02]  /*c490*/  LDL R2, [R1+0x8] ;  /* 0x0000080001027983 */ /* 0x000f240000100800 */
[----:B----4-:R-:W-:-:S05]  /*c4a0*/  VIADD R0, R2, 0x400 ;  /* 0x0000040002007836 */ /* 0x010fca0000000000 */
[----:B------:R-:W-:-:S13]  /*c4b0*/  LOP3.LUT P0, RZ, R0, 0x3ff, RZ, 0xc0, !PT ;  /* 0x000003ff00ff7812 */ /* 0x000fda000780c0ff */
[----:B------:R-:W-:Y:S05]  /*c4c0*/  @!P0 BRA `(.L_x_158) ;  /* 0x0000000000808947 */ /* 0x000fea0003800000 */
[----:B------:R-:W-:Y:S01]  /*c4d0*/  MOV R0, 0x0 ;  /* 0x0000000000007802 */ /* 0x000fe20000000f00 */
[----:B------:R-:W-:Y:S01]  /*c4e0*/  ULDC.64 UR6, c[0x4][0xa8] ;  /* 0x01002a0000067ab9 */ /* 0x000fe20000000a00 */
[----:B------:R-:W-:Y:S01]  /*c4f0*/  ULDC.64 UR8, c[0x4][0xb0] ;  /* 0x01002c0000087ab9 */ /* 0x000fe20000000a00 */
[----:B------:R-:W-:Y:S01]  /*c500*/  ULDC.64 UR4, c[0x4][0x10] ;  /* 0x0100040000047ab9 */ /* 0x000fe20000000a00 */
[----:B------:R1:W2:Y:S01]  /*c510*/  LDC.64 R2, c[0x4][R0] ;  /* 0x0100000000027b82 */ /* 0x0002a20000000a00 */
[----:B------:R-:W-:Y:S01]  /*c520*/  MOV R4, UR6 ;  /* 0x0000000600047c02 */ /* 0x000fe20008000f00 */
[----:B------:R-:W-:Y:S01]  /*c530*/  IMAD.U32 R5, RZ, RZ, UR7 ;  /* 0x00000007ff057e24 */ /* 0x000fe2000f8e00ff */
[----:B------:R-:W-:Y:S01]  /*c540*/  MOV R10, UR4 ;  /* 0x00000004000a7c02 */ /* 0x000fe20008000f00 */
[----:B------:R-:W-:Y:S01]  /*c550*/  IMAD.U32 R6, RZ, RZ, UR8 ;  /* 0x00000008ff067e24 */ /* 0x000fe2000f8e00ff */
[----:B------:R-:W-:Y:S01]  /*c560*/  MOV R13, RZ ;  /* 0x000000ff000d7202 */ /* 0x000fe20000000f00 */
[----:B------:R-:W-:-:S02]  /*c570*/  IMAD.U32 R7, RZ, RZ, UR9 ;  /* 0x00000009ff077e24 */ /* 0x000fc4000f8e00ff */
[----:B------:R-:W-:Y:S02]  /*c580*/  IMAD.U32 R11, RZ, RZ, UR5 ;  /* 0x00000005ff0b7e24 */ /* 0x000fe4000f8e00ff */
[----:B------:R-:W-:Y:S02]  /*c590*/  IMAD.MOV.U32 R8, RZ, RZ, 0x70 ;  /* 0x00000070ff087424 */ /* 0x000fe400078e00ff */
[----:B-1----:R-:W-:-:S07]  /*c5a0*/  IMAD.MOV.U32 R12, RZ, RZ, 0x1 ;  /* 0x00000001ff0c7424 */ /* 0x002fce00078e00ff */
[----:B------:R-:W-:-:S07]  /*c5b0*/  LEPC R20, `(.L_x_159) ;  /* 0x000000001014794e */ /* 0x000fce0000000000 */
[----:B--2---:R-:W-:Y:S05]  /*c5c0*/  CALL.ABS.NOINC R2 ;  /* 0x0000000002007343 */ /* 0x004fea0003c00000 */
.L_x_159:
        /* <DEDUP_REMOVED lines=16> */
.L_x_158:
[----:B------:R-:W2:Y:S01]  /*c6d0*/  LDL R8, [R1+0x4] ;  /* 0x0000040001087983 */ /* 0x000ea20000100800 */
[----:B------:R-:W1:Y:S01]  /*c6e0*/  LDC R0, c[0x0][0x428] ;  /* 0x00010a00ff007b82 */ /* 0x000e620000000800 */
[----:B------:R-:W-:Y:S02]  /*c6f0*/  ULDC.64 UR4, c[0x0][0x9f8] ;  /* 0x00027e0000047ab9 */ /* 0x000fe40000000a00 */
[----:B------:R-:W3:Y:S04]  /*c700*/  LDL R6, [R1] ;  /* 0x0000000001067983 */ /* 0x000ee80000100800 */
[----:B------:R-:W4:Y:S01]  /*c710*/  LDL R7, [R1+0x28] ;  /* 0x0000280001077983 */ /* 0x000f220000100800 */
[----:B-1----:R-:W-:-:S03]  /*c720*/  ISETP.NE.AND P1, PT, R0, 0x1, PT ;  /* 0x000000010000780c */ /* 0x002fc60003f25270 */
[----:B------:R-:W4:Y:S01]  /*c730*/  LDL.LU R5, [R1+0x10] ;  /* 0x0000100001057983 */ /* 0x000f220000300800 */
[----:B------:R-:W-:Y:S01]  /*c740*/  ISETP.NE.U32.AND P0, PT, RZ, UR4, PT ;  /* 0x00000004ff007c0c */ /* 0x000fe2000bf05070 */
[----:B------:R-:W-:Y:S01]  /*c750*/  ULDC.64 UR6, c[0x0][0x208] ;  /* 0x0000820000067ab9 */ /* 0x000fe20000000a00 */
[----:B------:R-:W-:Y:S01]  /*c760*/  ULDC UR4, c[0x0][0xda8] ;  /* 0x00036a0000047ab9 */ /* 0x000fe20000000800 */
[----:B------:R-:W4:Y:S01]  /*c770*/  LDL R4, [R1+0x18] ;  /* 0x0000180001047983 */ /* 0x000f220000100800 */
[----:B------:R-:W-:-:S05]  /*c780*/  ISETP.NE.AND.EX P0, PT, RZ, UR5, PT, P0 ;  /* 0x00000005ff007c0c */ /* 0x000fca000bf05300 */
[----:B------:R-:W2:Y:S08]  /*c790*/  @P1 LDC R2, c[0x0][0x42c] ;  /* 0x00010b00ff021b82 */ /* 0x000eb00000000800 */
[----:B------:R-:W1:Y:S01]  /*c7a0*/  @P1 LDC R3, c[0x0][0x430] ;  /* 0x00010c00ff031b82 */ /* 0x000e620000000800 */
[----:B--2---:R-:W-:-:S04]  /*c7b0*/  @P1 IMAD.HI.U32 R2, R8, R2, RZ ;  /* 0x0000000208021227 */ /* 0x004fc800078e00ff */
[----:B------:R-:W-:Y:S01]  /*c7c0*/  IMAD.MOV.U32 R0, RZ, RZ, R8 ;  /* 0x000000ffff007224 */ /* 0x000fe200078e0008 */
[----:B-1----:R-:W-:Y:S02]  /*c7d0*/  @P1 SHF.R.U32.HI R0, RZ, R3, R2 ;  /* 0x00000003ff001219 */ /* 0x002fe40000011602 */
[----:B------:R-:W3:Y:S02]  /*c7e0*/  @P0 LDC.64 R2, c[0x0][0x9f8] ;  /* 0x00027e00ff020b82 */ /* 0x000ee40000000a00 */
[----:B---3--:R-:W-:-:S05]  /*c7f0*/  @P0 IMAD.WIDE R2, R6, 0x4, R2 ;  /* 0x0000000406020825 */ /* 0x008fca00078e0202 */
[----:B------:R1:W5:Y:S01]  /*c800*/  @P0 LDG.E R6, desc[UR6][R2.64] ;  /* 0x0000000602060981 */ /* 0x000362000c1e1900 */
[----:B----4-:R-:W-:Y:S01]  /*c810*/  ISETP.NE.AND P1, PT, R7, RZ, PT ;  /* 0x000000ff0700720c */ /* 0x010fe20003f25270 */
[----:B------:R-:W-:Y:S01]  /*c820*/  IMAD.MOV R7, RZ, RZ, -R5 ;  /* 0x000000ffff077224 */ /* 0x000fe200078e0a05 */
[----:B------:R-:W2:Y:S02]  /*c830*/  S2R R21, SR_CgaCtaId ;  /* 0x0000000000157919 */ /* 0x000ea40000008800 */
[----:B------:R-:W-:Y:S01]  /*c840*/  PLOP3.LUT P2, PT, P1, PT, PT, 0x8, 0x0 ;  /* 0x000000000000781c */ /* 0x000fe20000f4e170 */
[----:B------:R-:W-:-:S05]  /*c850*/  IMAD R7, R7, UR4, R4 ;  /* 0x0000000407077c24 */ /* 0x000fca000f8e0204 */
[----:B------:R-:W-:-:S03]  /*c860*/  SHF.L.U32 R7, R7, 0x7, RZ ;  /* 0x0000000707077819 */ /* 0x000fc600000006ff */
[----:B------:R-:W-:-:S05]  /*c870*/  VOTEU.ALL UP1, P1 ;  /* 0x00000000003f7886 */ /* 0x000fca0000820000 */
[----:B------:R-:W-:-:S04]  /*c880*/  @!UP1 UIADD3 UR8, UP0, UR36, 0x270, URZ ;  /* 0x0000027024089890 */ /* 0x000fc8000ff1e03f */
[----:B------:R-:W-:-:S03]  /*c890*/  @!UP1 UIADD3.X UR9, URZ, UR37, URZ, UP0, !UPT ;  /* 0x000000253f099290 */ /* 0x000fc600087fe43f */
[----:B-1----:R-:W-:-:S09]  /*c8a0*/  VOTEU.ALL UP0, P1 ;  /* 0x00000000003f7886 */ /* 0x002fd20000800000 */
.L_x_160:
[----:B------:R-:W3:Y:S04]  /*c8b0*/  LDL R3, [R1] ;  /* 0x0000000001037983 */ /* 0x000ee80000100800 */
[----:B------:R-:W4:Y:S01]  /*c8c0*/  LDL R2, [R1+0x4] ;  /* 0x0000040001027983 */ /* 0x000f220000100800 */
[----:B------:R-:W-:Y:S01]  /*c8d0*/  UMOV UR4, URZ ;  /* 0x0000003f00047c82 */ /* 0x000fe20008000000 */
[----:B------:R-:W-:Y:S02]  /*c8e0*/  PLOP3.LUT P0, PT, P0, P2, PT, 0xa2, 0x0 ;  /* 0x000000000000781c */ /* 0x000fe40000705472 */
[----:B---3--:R-:W-:-:S08]  /*c8f0*/  @P2 R2UR P0, UR7, R3 ;  /* 0x00000000030722ca */ /* 0x008fd00000000000 */
[----:B------:R-:W-:Y:S02]  /*c900*/  PLOP3.LUT P0, PT, P0, P2, PT, 0xa2, 0x0 ;  /* 0x000000000000781c */ /* 0x000fe40000705472 */
[----:B----4-:R-:W-:-:S08]  /*c910*/  @P2 R2UR.OR P0, UR6, R2 ;  /* 0x00000000020622ca */ /* 0x010fd00000100000 */
        /* <DEDUP_REMOVED lines=8> */
.L_x_161:
[----:B------:R-:W3:Y:S04]  /*c9a0*/  LDL R3, [R1] ;  /* 0x0000000001037983 */ /* 0x000ee80000100800 */
[----:B------:R-:W4:Y:S01]  /*c9b0*/  LDL R2, [R1+0x4] ;  /* 0x0000040001027983 */ /* 0x000f220000100800 */
        /* <DEDUP_REMOVED lines=12> */
.L_x_162:
        /* <DEDUP_REMOVED lines=11> */
[----:B------:R-:W1:Y:S01]  /*cb30*/  LDC.64 R2, c[0x0][0x3f8] ;  /* 0x0000fe00ff027b82 */ /* 0x000e620000000a00 */
[----:B--2---:R-:W-:Y:S01]  /*cb40*/  LOP3.LUT R21, R21, 0x1, RZ, 0xc0, !PT ;  /* 0x0000000115157812 */ /* 0x004fe200078ec0ff */
[----:B------:R-:W-:-:S04]  /*cb50*/  UMOV UR4, 0xffffffff ;  /* 0xffffffff00047882 */ /* 0x000fc80000000000 */
[C---:B------:R-:W-:Y:S02]  /*cb60*/  IMAD R20, R21.reuse, 0x38, RZ ;  /* 0x0000003815147824 */ /* 0x040fe400078e02ff */
[----:B------:R-:W-:Y:S01]  /*cb70*/  IMAD R21, R21, 0xe00, RZ ;  /* 0x00000e0015157824 */ /* 0x000fe200078e02ff */
[----:B-1----:R-:W-:-:S04]  /*cb80*/  ISETP.NE.U32.AND P0, PT, R2, RZ, PT ;  /* 0x000000ff0200720c */ /* 0x002fc80003f05070 */
[----:B------:R-:W-:-:S04]  /*cb90*/  ISETP.NE.AND.EX P0, PT, R3, RZ, PT, P0 ;  /* 0x000000ff0300720c */ /* 0x000fc80003f05300 */
[----:B-----5:R-:W-:Y:S01]  /*cba0*/  SEL R5, R6, RZ, !P0 ;  /* 0x000000ff06057207 */ /* 0x020fe20004000000 */
[----:B------:R-:W-:Y:S08]  /*cbb0*/  BRA.DIV UR4, `(.L_x_163) ;  /* 0x0000002a04c07947 */ /* 0x000ff0000b800000 */
.L_x_224:
[----:B------:R-:W2:Y:S01]  /*cbc0*/  LDL R8, [R1+0x14] ;  /* 0x0000140001087983 */ /* 0x000ea20000100800 */
[----:B------:R-:W-:Y:S01]  /*cbd0*/  UMOV UR4, 0xffffffff ;  /* 0xffffffff00047882 */ /* 0x000fe20000000000 */
[--C-:B------:R-:W-:Y:S01]  /*cbe0*/  SHF.R.S32.HI R12, RZ, 0x1f, R6.reuse ;  /* 0x0000001fff0c7819 */ /* 0x100fe20000011406 */
[----:B------:R-:W-:Y:S02]  /*cbf0*/  IMAD.MOV.U32 R4, RZ, RZ, R6 ;  /* 0x000000ffff047224 */ /* 0x000fe400078e0006 */
[----:B--2---:R-:W-:Y:S01]  /*cc00*/  VIADD R8, R8, 0xffffffff ;  /* 0xffffffff08087836 */ /* 0x004fe20000000000 */
[----:B------:R-:W-:Y:S06]  /*cc10*/  BRA.DIV UR4, `(.L_x_164) ;  /* 0x0000002a04dc7947 */ /* 0x000fec000b800000 */
[----:B------:R-:W-:-:S13]  /*cc20*/  ELECT P6, URZ, PT ;  /* 0x00000000003f782f */ /* 0x000fda00038c0000 */
.L_x_227:
[----:B------:R-:W-:Y:S05]  /*cc30*/  @!P6 BRA `(.L_x_165) ;  /* 0x000000040028e947 */ /* 0x000fea0003800000 */
        /* <DEDUP_REMOVED lines=9> */
[----:B------:R-:W-:-:S04]  /*ccd0*/  @P1 SHF.R.U32.HI R5, RZ, R11, R10 ;  /* 0x0000000bff051219 */ /* 0x000fc8000001160a */
[--C-:B------:R-:W-:Y:S01]  /*cce0*/  SHF.R.S32.HI R11, RZ, 0x1f, R5.reuse ;  /* 0x0000001fff0b7819 */ /* 0x100fe20000011405 */
[--C-:B------:R-:W-:Y:S02]  /*ccf0*/  IMAD.MOV R18, RZ, RZ, -R5.reuse ;  /* 0x000000ffff127224 */ /* 0x100fe400078e0a05 */
[----:B------:R-:W-:Y:S02]  /*cd00*/  IMAD.MOV.U32 R10, RZ, RZ, R5 ;  /* 0x000000ffff0a7224 */ /* 0x000fe400078e0005 */
[----:B------:R-:W-:Y:S02]  /*cd10*/  IMAD R18, R9, R18, R8 ;  /* 0x0000001209127224 */ /* 0x000fe400078e0208 */
[----:B------:R-:W-:Y:S02]  /*cd20*/  IMAD R9, R12, UR4, RZ ;  /* 0x000000040c097c24 */ /* 0x000fe4000f8e02ff */
[----:B------:R-:W-:-:S04]  /*cd30*/  IMAD.WIDE.U32 R10, R6, UR4, R10 ;  /* 0x00000004060a7c25 */ /* 0x000fc8000f8e000a */
[----:B------:R-:W-:Y:S01]  /*cd40*/  IMAD R5, R6, UR5, R9 ;  /* 0x0000000506057c24 */ /* 0x000fe2000f8e0209 */
[----:B------:R-:W-:-:S03]  /*cd50*/  LEA R14, P1, R10, R2, 0x2 ;  /* 0x000000020a0e7211 */ /* 0x000fc600078210ff */
[----:B------:R-:W-:-:S05]  /*cd60*/  IMAD.IADD R5, R11, 0x1, R5 ;  /* 0x000000010b057824 */ /* 0x000fca00078e0205 */
[----:B------:R-:W-:-:S05]  /*cd70*/  LEA.HI.X R15, R10, R3, R5, 0x2, P1 ;  /* 0x000000030a0f7211 */ /* 0x000fca00008f1405 */
[----:B------:R1:W5:Y:S02]  /*cd80*/  LDG.E R6, desc[UR6][R14.64] ;  /* 0x000000060e067981 */ /* 0x000364000c1e1900 */
.L_x_166:
[----:B------:R-:W2:Y:S01]  /*cd90*/  S2R R9, SR_CgaCtaId ;  /* 0x0000000000097919 */ /* 0x000ea20000008800 */
[----:B------:R-:W-:-:S04]  /*cda0*/  MOV R5, 0x400 ;  /* 0x0000040000057802 */ /* 0x000fc80000000f00 */
[----:B--2---:R-:W-:Y:S02]  /*cdb0*/  LEA R5, R9, R5, 0x18 ;  /* 0x0000000509057211 */ /* 0x004fe400078ec0ff */
[----:B------:R-:W-:Y:S02]  /*cdc0*/  SHF.L.U32 R9, R17, 0x1f, RZ ;  /* 0x0000001f11097819 */ /* 0x000fe400000006ff */
[----:B------:R-:W-:-:S04]  /*cdd0*/  LEA R5, R16, R5, 0x3 ;  /* 0x0000000510057211 */ /* 0x000fc800078e18ff */
[----:B------:R-:W2:Y:S02]  /*cde0*/  SYNCS.PHASECHK.TRANS64.TRYWAIT P1, [R5+URZ+0x36840], R9 ;  /* 0x03684009050075a7 */ /* 0x000ea4000802017f */
[----:B--2---:R-:W-:Y:S05]  /*cdf0*/  @!P1 BRA `(.L_x_167) ;  /* 0x0000002800849947 */ /* 0x004fea0003800000 */
.L_x_228:
[----:B------:R-:W3:Y:S01]  /*ce00*/  LDL R10, [R1+0xc] ;  /* 0x00000c00010a7983 */ /* 0x000ee20000100800 */
[----:B------:R-:W4:Y:S02]  /*ce10*/  S2R R11, SR_TID.X ;  /* 0x00000000000b7919 */ /* 0x000f240000002100 */
[----:B----4-:R-:W-:-:S13]  /*ce20*/  LOP3.LUT P1, RZ, R11, 0x7f, RZ, 0xc0, !PT ;  /* 0x0000007f0bff7812 */ /* 0x010fda000782c0ff */
[----:B--2---:R-:W-:-:S04]  /*ce30*/  @!P1 IMAD.MOV.U32 R9, RZ, RZ, 0xa800 ;  /* 0x0000a800ff099424 */ /* 0x004fc800078e00ff */
[----:B------:R3:W-:Y:S02]  /*ce40*/  @!P1 SYNCS.ARRIVE.TRANS64 RZ, [R5+URZ+0x36830], R9 ;  /* 0x0368300905ff99a7 */ /* 0x0007e4000800003f */
[----:B---3--:R-:W-:-:S04]  /*ce50*/  PRMT R9, R10, 0x9910, RZ ;  /* 0x000099100a097816 */ /* 0x008fc800000000ff */
[----:B------:R-:W-:-:S13]  /*ce60*/  ISETP.NE.AND P1, PT, R9, 0x2, PT ;  /* 0x000000020900780c */ /* 0x000fda0003f25270 */
[----:B------:R-:W-:Y:S05]  /*ce70*/  @P1 BRA `(.L_x_168) ;  /* 0x0000000000041947 */ /* 0x000fea0003800000 */
[----:B------:R-:W-:Y:S01]  /*ce80*/  BPT.TRAP 0x1 ;  /* 0x000000040000795c */ /* 0x000fe20000300000 */
.L_x_168:
[----:B------:R-:W-:-:S13]  /*ce90*/  ISETP.NE.AND P1, PT, R19, RZ, PT ;  /* 0x000000ff1300720c */ /* 0x000fda0003f25270 */
[----:B------:R-:W-:Y:S05]  /*cea0*/  @P1 BRA `(.L_x_169) ;  /* 0x0000000000041947 */ /* 0x000fea0003800000 */
[----:B------:R-:W-:Y:S01]  /*ceb0*/  BPT.TRAP 0x1 ;  /* 0x000000040000795c */ /* 0x000fe20000300000 */
.L_x_169:
[----:B------:R-:W2:Y:S01]  /*cec0*/  S2R R10, SR_CgaCtaId ;  /* 0x00000000000a7919 */ /* 0x000ea20000008800 */
[----:B------:R-:W-:Y:S01]  /*ced0*/  MOV R9, 0x400 ;  /* 0x0000040000097802 */ /* 0x000fe20000000f00 */
[----:B------:R-:W-:Y:S01]  /*cee0*/  UIADD3 UR4, UP0, UR36, 0x370, URZ ;  /* 0x0000037024047890 */ /* 0x000fe2000ff1e03f */
[----:B------:R-:W-:Y:S01]  /*cef0*/  R2UR UR9, R5 ;  /* 0x00000000050972ca */ /* 0x000fe200000e0000 */
[----:B------:R-:W-:Y:S01]  /*cf00*/  IMAD R5, R16, 0x5400, R21 ;  /* 0x0000540010057824 */ /* 0x000fe200078e0215 */
[----:B------:R-:W-:Y:S01]  /*cf10*/  R2UR UR11, R18 ;  /* 0x00000000120b72ca */ /* 0x000fe200000e0000 */
[----:B------:R-:W-:Y:S01]  /*cf20*/  UMOV UR10, URZ ;  /* 0x0000003f000a7c82 */ /* 0x000fe20008000000 */
[----:B------:R-:W-:Y:S01]  /*cf30*/  R2UR UR5, R20 ;  /* 0x00000000140572ca */ /* 0x000fe200000e0000 */
[----:B------:R-:W-:Y:S01]  /*cf40*/  UMOV UR18, 0x30000 ;  /* 0x0003000000127882 */ /* 0x000fe20000000000 */
[----:B------:R-:W-:Y:S01]  /*cf50*/  R2UR UR12, R0 ;  /* 0x00000000000c72ca */ /* 0x000fe200000e0000 */
[----:B------:R-:W-:Y:S01]  /*cf60*/  UMOV UR6, 0x0 ;  /* 0x0000000000067882 */ /* 0x000fe20000000000 */
[----:B-----5:R-:W-:Y:S01]  /*cf70*/  R2UR UR13, R6 ;  /* 0x00000000060d72ca */ /* 0x020fe200000e0000 */
[----:B------:R-:W-:Y:S01]  /*cf80*/  UMOV UR7, 0x14f00000 ;  /* 0x14f0000000077882 */ /* 0x000fe20000000000 */
[----:B------:R-:W-:-:S03]  /*cf90*/  UMOV UR16, 0x40 ;  /* 0x0000004000107882 */ /* 0x000fc60000000000 */
[----:B------:R-:W-:-:S04]  /*cfa0*/  UIADD3 UR9, UR9, 0x36830, URZ ;  /* 0x0003683009097890 */ /* 0x000fc8000fffe03f */
[----:B------:R-:W-:Y:S02]  /*cfb0*/  UIMAD UR11, UR11, 0x70, UR5 ;  /* 0x000000700b0b78a4 */ /* 0x000fe4000f8e0205 */
[----:B------:R-:W-:Y:S01]  /*cfc0*/  UIADD3.X UR5, URZ, UR37, URZ, UP0, !UPT ;  /* 0x000000253f057290 */ /* 0x000fe200087fe43f */
[----:B--2---:R-:W-:-:S05]  /*cfd0*/  LEA R9, R10, R9, 0x18 ;  /* 0x000000090a097211 */ /* 0x004fca00078ec0ff */
[----:B------:R-:W-:-:S05]  /*cfe0*/  IMAD R5, R5, 0x2, R9 ;  /* 0x0000000205057824 */ /* 0x000fca00078e0209 */
[----:B------:R-:W-:Y:S01]  /*cff0*/  R2UR UR8, R5 ;  /* 0x00000000050872ca */ /* 0x000fe200000e0000 */
[----:B------:R-:W-:-:S12]  /*d000*/  IMAD.MOV.U32 R5, RZ, RZ, R6 ;  /* 0x000000ffff057224 */ /* 0x000fd800078e0006 */
[----:B------:R-:W-:Y:S02]  /*d010*/  UIADD3 UR14, UR8, 0x21400, URZ ;  /* 0x00021400080e7890 */ /* 0x000fe4000fffe03f */
[----:B------:R-:W-:Y:S02]  /*d020*/  UIADD3 UR15, UR8, 0x24c00, URZ ;  /* 0x00024c00080f7890 */ /* 0x000fe4000fffe03f */
[----:B------:R-:W-:-:S03]  /*d030*/  UIADD3 UR17, UR8, 0x28400, URZ ;  /* 0x0002840008117890 */ /* 0x000fc6000fffe03f */
[----:B------:R-:W-:Y:S01]  /*d040*/  UMOV UR8, UR14 ;  /* 0x0000000e00087c82 */ /* 0x000fe20008000000 */
[----:B------:R-:W-:Y:S01]  /*d050*/  UMOV UR14, 0x80 ;  /* 0x00000080000e7882 */ /* 0x000fe20000000000 */
[----:B------:R2:W-:Y:S02]  /*d060*/  UTMALDG.4D.MULTICAST [UR8], [UR4], UR18, desc[UR6] ;  /* 0x00000608040073b4 */ /* 0x0005e40008019812 */
[----:B--2---:R-:W-:Y:S01]  /*d070*/  UMOV UR8, UR15 ;  /* 0x0000000f00087c82 */ /* 0x004fe20008000000 */
[----:B------:R-:W-:Y:S02]  /*d080*/  UMOV UR10, UR16 ;  /* 0x00000010000a7c82 */ /* 0x000fe40008000000 */
[----:B------:R2:W-:Y:S02]  /*d090*/  UTMALDG.4D.MULTICAST [UR8], [UR4], UR18, desc[UR6] ;  /* 0x00000608040073b4 */ /* 0x0005e40008019812 */
[----:B--2---:R-:W-:Y:S01]  /*d0a0*/  UMOV UR8, UR17 ;  /* 0x0000001100087c82 */ /* 0x004fe20008000000 */
[----:B------:R-:W-:-:S02]  /*d0b0*/  UMOV UR10, UR14 ;  /* 0x0000000e000a7c82 */ /* 0x000fc40008000000 */
[----:B------:R2:W-:Y:S02]  /*d0c0*/  UTMALDG.4D.MULTICAST [UR8], [UR4], UR18, desc[UR6] ;  /* 0x00000608040073b4 */ /* 0x0005e40008019812 */
[----:B--2---:R-:W-:Y:S01]  /*d0d0*/  NOP ;  /* 0x0000000000007918 */ /* 0x004fe20000000000 */
.L_x_165:
[----:B-1----:R-:W2:Y:S04]  /*d0e0*/  LDL.LU R15, [R1] ;  /* 0x00000000010f7983 */ /* 0x002ea80000300800 */
[----:B------:R-:W3:Y:S04]  /*d0f0*/  LDL.LU R14, [R1+0x4] ;  /* 0x00000400010e7983 */ /* 0x000ee80000300800 */
[----:B------:R-:W4:Y:S01]  /*d100*/  LDL R13, [R1+0x24] ;  /* 0x00002400010d7983 */ /* 0x000f220000100800 */
[----:B------:R-:W-:-:S03]  /*d110*/  MOV R10, 0x400 ;  /* 0x00000400000a7802 */ /* 0x000fc60000000f00 */
[----:B------:R-:W5:Y:S01]  /*d120*/  LDL.LU R9, [R1+0x20] ;  /* 0x0000200001097983 */ /* 0x000f620000300800 */
[----:B------:R-:W1:Y:S01]  /*d130*/  S2R R11, SR_CgaCtaId ;  /* 0x00000000000b7919 */ /* 0x000e620000008800 */
[----:B------:R-:W-:Y:S05]  /*d140*/  WARPSYNC.ALL ;  /* 0x0000000000007948 */ /* 0x000fea0003800000 */
[----:B------:R-:W-:-:S13]  /*d150*/  ELECT P1, URZ, PT ;  /* 0x00000000003f782f */ /* 0x000fda0003820000 */
[----:B------:R-:W-:Y:S01]  /*d160*/  @P1 R2UR UR11, R7 ;  /* 0x00000000070b12ca */ /* 0x000fe200000e0000 */
[----:B------:R-:W-:-:S04]  /*d170*/  UIADD3 UR4, UP0, UR36, 0x270, URZ ;  /* 0x0000027024047890 */ /* 0x000fc8000ff1e03f */
        /* <DEDUP_REMOVED lines=21> */
[C---:B---3--:R-:W-:Y:S02]  /*d2d0*/  @P1 R2UR UR12, R14.reuse ;  /* 0x000000000e0c12ca */ /* 0x048fe400000e0000 */
[----:B------:R-:W-:Y:S02]  /*d2e0*/  @P1 R2UR UR21, R15 ;  /* 0x000000000f1512ca */ /* 0x000fe400000e0000 */
[----:B------:R-:W-:Y:S02]  /*d2f0*/  @P1 R2UR UR20, R14 ;  /* 0x000000000e1412ca */ /* 0x000fe400000e0000 */
[----:B----4-:R-:W-:-:S07]  /*d300*/  LOP3.LUT R6, R13, 0x1, RZ, 0xc, !PT ;  /* 0x000000010d067812 */ /* 0x010fce00078e0cff */
[----:B------:R1:W-:Y:S01]  /*d310*/  UTMALDG.4D [UR8], [UR4], desc[UR6] ;  /* 0x00000608040075b4 */ /* 0x0003e20008019000 */
[----:B------:R-:W-:-:S03]  /*d320*/  SHF.L.U32 R6, R6, 0x1f, RZ ;  /* 0x0000001f06067819 */ /* 0x000fc600000006ff */
        /* <DEDUP_REMOVED lines=8> */
[----:B-----5:R-:W-:Y:S01]  /*d3b0*/  ISETP.GE.AND P2, PT, R9, 0x71, PT ;  /* 0x000000710900780c */ /* 0x020fe20003f46270 */
[----:B-12---:R-:W-:-:S12]  /*d3c0*/  @!P1 BRA `(.L_x_171) ;  /* 0x0000002400249947 */ /* 0x006fd80003800000 */
.L_x_229:
[----:B------:R-:W-:Y:S05]  /*d3d0*/  BSYNC B0 ;  /* 0x0000000000007941 */ /* 0x000fea0003800000 */
.L_x_170:
[----:B------:R-:W-:Y:S05]  /*d3e0*/  @!P2 BRA `(.L_x_172) ;  /* 0x000000180050a947 */ /* 0x000fea0003800000 */
[----:B-1----:R-:W2:Y:S01]  /*d3f0*/  LDL R7, [R1+0x14] ;  /* 0x0000140001077983 */ /* 0x002ea20000100800 */
[----:B------:R-:W-:Y:S02]  /*d400*/  IMAD.MOV.U32 R6, RZ, RZ, 0x1 ;  /* 0x00000001ff067424 */ /* 0x000fe400078e00ff */
        /* <DEDUP_REMOVED lines=17> */
[----:B------:R-:W-:Y:S01]  /*d520*/  IMAD.MOV.U32 R7, RZ, RZ, R6 ;  /* 0x000000ffff077224 */ /* 0x000fe200078e0006 */
[----:B------:R-:W-:Y:S01]  /*d530*/  ULDC.64 UR4, c[0x0][0x408] ;  /* 0x0001020000047ab9 */ /* 0x000fe20000000a00 */
[----:B------:R-:W-:Y:S01]  /*d540*/  ULDC.64 UR6, c[0x0][0x208] ;  /* 0x0000820000067ab9 */ /* 0x000fe20000000a00 */
[----:B-1----:R-:W-:-:S13]  /*d550*/  ISETP.NE.AND P1, PT, R15, 0x1, PT ;  /* 0x000000010f00780c */ /* 0x002fda0003f25270 */
[----:B------:R-:W1:Y:S02]  /*d560*/  @P1 LDC.64 R10, c[0x0][0x420] ;  /* 0x00010800ff0a1b82 */ /* 0x000e640000000a00 */
[----:B-1----:R-:W-:-:S05]  /*d570*/  @P1 IMAD.HI.U32 R10, R6, R10, RZ ;  /* 0x0000000a060a1227 */ /* 0x002fca00078e00ff */
[----:B------:R-:W-:-:S04]  /*d580*/  @P1 SHF.R.U32.HI R7, RZ, R11, R10 ;  /* 0x0000000bff071219 */ /* 0x000fc8000001160a */
[----:B------:R-:W-:Y:S02]  /*d590*/  IADD3 R10, -R7, RZ, RZ ;  /* 0x000000ff070a7210 */ /* 0x000fe40007ffe1ff */
[----:B------:R-:W-:-:S03]  /*d5a0*/  SHF.R.S32.HI R11, RZ, 0x1f, R7 ;  /* 0x0000001fff0b7819 */ /* 0x000fc60000011407 */
[----:B------:R-:W-:Y:S02]  /*d5b0*/  IMAD R6, R15, R10, R6 ;  /* 0x0000000a0f067224 */ /* 0x000fe400078e0206 */
[----:B------:R-:W-:Y:S02]  /*d5c0*/  IMAD R15, R12, UR4, RZ ;  /* 0x000000040c0f7c24 */ /* 0x000fe4000f8e02ff */
[----:B------:R-:W-:Y:S02]  /*d5d0*/  IMAD.MOV.U32 R10, RZ, RZ, R7 ;  /* 0x000000ffff0a7224 */ /* 0x000fe400078e0007 */
[C---:B------:R-:W-:Y:S02]  /*d5e0*/  IMAD R7, R4.reuse, UR5, R15 ;  /* 0x0000000504077c24 */ /* 0x040fe4000f8e020f */
[----:B------:R-:W-:-:S04]  /*d5f0*/  IMAD.WIDE.U32 R10, R4, UR4, R10 ;  /* 0x00000004040a7c25 */ /* 0x000fc8000f8e000a */
[----:B------:R-:W-:Y:S01]  /*d600*/  IMAD.IADD R7, R7, 0x1, R11 ;  /* 0x0000000107077824 */ /* 0x000fe200078e020b */
[----:B------:R-:W-:-:S04]  /*d610*/  LEA R2, P1, R10, R2, 0x2 ;  /* 0x000000020a027211 */ /* 0x000fc800078210ff */
[----:B------:R-:W-:-:S05]  /*d620*/  LEA.HI.X R3, R10, R3, R7, 0x2, P1 ;  /* 0x000000030a037211 */ /* 0x000fca00008f1407 */
[----:B------:R1:W5:Y:S04]  /*d630*/  LDG.E R7, desc[UR6][R2.64] ;  /* 0x0000000602077981 */ /* 0x000368000c1e1900 */
.L_x_176:
[----:B-1----:R-:W1:Y:S01]  /*d640*/  S2R R3, SR_CgaCtaId ;  /* 0x0000000000037919 */ /* 0x002e620000008800 */
[----:B------:R-:W-:-:S04]  /*d650*/  MOV R2, 0x400 ;  /* 0x0000040000027802 */ /* 0x000fc80000000f00 */
[----:B-1----:R-:W-:Y:S02]  /*d660*/  LEA R2, R3, R2, 0x18 ;  /* 0x0000000203027211 */ /* 0x002fe400078ec0ff */
[----:B------:R-:W-:-:S03]  /*d670*/  SHF.L.U32 R3, R14, 0x1f, RZ ;  /* 0x0000001f0e037819 */ /* 0x000fc600000006ff */
[----:B------:R-:W-:-:S04]  /*d680*/  IMAD R2, R9, 0x8, R2 ;  /* 0x0000000809027824 */ /* 0x000fc800078e0202 */
[----:B------:R-:W1:Y:S02]  /*d690*/  SYNCS.PHASECHK.TRANS64.TRYWAIT P1, [R2+URZ+0x36840], R3 ;  /* 0x03684003020075a7 */ /* 0x000e64000802017f */
[----:B-1----:R-:W-:Y:S05]  /*d6a0*/  @!P1 BRA `(.L_x_177) ;  /* 0x00000020008c9947 */ /* 0x002fea0003800000 */
.L_x_230:
[----:B------:R-:W2:Y:S01]  /*d6b0*/  LDL R10, [R1+0xc] ;  /* 0x00000c00010a7983 */ /* 0x000ea20000100800 */
[----:B------:R-:W3:Y:S02]  /*d6c0*/  S2R R11, SR_TID.X ;  /* 0x00000000000b7919 */ /* 0x000ee40000002100 */
[----:B---3--:R-:W-:-:S13]  /*d6d0*/  LOP3.LUT P1, RZ, R11, 0x7f, RZ, 0xc0, !PT ;  /* 0x0000007f0bff7812 */ /* 0x008fda000782c0ff */
[----:B-1----:R-:W-:-:S04]  /*d6e0*/  @!P1 MOV R3, 0xa800 ;  /* 0x0000a80000039802 */ /* 0x002fc80000000f00 */
[----:B------:R2:W-:Y:S02]  /*d6f0*/  @!P1 SYNCS.ARRIVE.TRANS64 RZ, [R2+URZ+0x36830], R3 ;  /* 0x0368300302ff99a7 */ /* 0x0005e4000800003f */
[----:B--2---:R-:W-:-:S04]  /*d700*/  PRMT R3, R10, 0x9910, RZ ;  /* 0x000099100a037816 */ /* 0x004fc800000000ff */
[----:B------:R-:W-:-:S13]  /*d710*/  ISETP.NE.AND P2, PT, R3, 0x2, PT ;  /* 0x000000020300780c */ /* 0x000fda0003f45270 */
[----:B------:R-:W-:Y:S05]  /*d720*/  @P2 BRA `(.L_x_178) ;  /* 0x0000000000042947 */ /* 0x000fea0003800000 */
[----:B------:R-:W-:Y:S01]  /*d730*/  BPT.TRAP 0x1 ;  /* 0x000000040000795c */ /* 0x000fe20000300000 */
.L_x_178:
[----:B------:R-:W-:-:S13]  /*d740*/  ISETP.NE.AND P1, PT, R19, RZ, PT ;  /* 0x000000ff1300720c */ /* 0x000fda0003f25270 */
[----:B------:R-:W-:Y:S05]  /*d750*/  @P1 BRA `(.L_x_179) ;  /* 0x0000000000041947 */ /* 0x000fea0003800000 */
[----:B------:R-:W-:Y:S01]  /*d760*/  BPT.TRAP 0x1 ;  /* 0x000000040000795c */ /* 0x000fe20000300000 */
.L_x_179:
[----:B------:R-:W1:Y:S01]  /*d770*/  S2R R11, SR_CgaCtaId ;  /* 0x00000000000b7919 */ /* 0x000e620000008800 */
        /* <DEDUP_REMOVED lines=12> */
[----:B------:R-:W-:Y:S01]  /*d840*/  UMOV UR17, 0x40 ;  /* 0x0000004000117882 */ /* 0x000fe20000000000 */
[----:B------:R-:W-:Y:S01]  /*d850*/  UMOV UR18, 0x80 ;  /* 0x0000008000127882 */ /* 0x000fe20000000000 */
[----:B------:R-:W-:Y:S01]  /*d860*/  SHF.L.U32 R3, R17, 0x1f, RZ ;  /* 0x0000001f11037819 */ /* 0x000fe200000006ff */
[----:B------:R-:W-:-:S04]  /*d870*/  UIADD3 UR9, UR9, 0x36830, URZ ;  /* 0x0003683009097890 */ /* 0x000fc8000fffe03f */
[----:B------:R-:W-:Y:S02]  /*d880*/  UIMAD UR11, UR11, 0x70, UR5 ;  /* 0x000000700b0b78a4 */ /* 0x000fe4000f8e0205 */
[----:B------:R-:W-:Y:S01]  /*d890*/  UIADD3.X UR5, URZ, UR37, URZ, UP0, !UPT ;  /* 0x000000253f057290 */ /* 0x000fe200087fe43f */
[----:B-1----:R-:W-:-:S05]  /*d8a0*/  LEA R10, R11, R10, 0x18 ;  /* 0x0000000a0b0a7211 */ /* 0x002fca00078ec0ff */
[----:B------:R-:W-:-:S05]  /*d8b0*/  IMAD R2, R2, 0x2, R10 ;  /* 0x0000000202027824 */ /* 0x000fca00078e020a */
[----:B------:R-:W-:Y:S01]  /*d8c0*/  R2UR UR8, R2 ;  /* 0x00000000020872ca */ /* 0x000fe200000e0000 */
[----:B------:R-:W-:-:S12]  /*d8d0*/  IMAD R2, R16, 0x8, R10 ;  /* 0x0000000810027824 */ /* 0x000fd800078e020a */
[----:B------:R-:W-:Y:S02]  /*d8e0*/  UIADD3 UR14, UR8, 0x21400, URZ ;  /* 0x00021400080e7890 */ /* 0x000fe4000fffe03f */
[----:B------:R-:W-:Y:S02]  /*d8f0*/  UIADD3 UR15, UR8, 0x24c00, URZ ;  /* 0x00024c00080f7890 */ /* 0x000fe4000fffe03f */
[----:B------:R-:W-:-:S03]  /*d900*/  UIADD3 UR16, UR8, 0x28400, URZ ;  /* 0x0002840008107890 */ /* 0x000fc6000fffe03f */
[----:B------:R-:W-:Y:S02]  /*d910*/  UMOV UR8, UR14 ;  /* 0x0000000e00087c82 */ /* 0x000fe40008000000 */
[----:B------:R1:W-:Y:S02]  /*d920*/  UTMALDG.4D.MULTICAST [UR8], [UR4], UR19, desc[UR6] ;  /* 0x00000608040073b4 */ /* 0x0003e40008019813 */
[----:B-1----:R-:W-:Y:S01]  /*d930*/  UMOV UR8, UR15 ;  /* 0x0000000f00087c82 */ /* 0x002fe20008000000 */
[----:B------:R-:W-:Y:S02]  /*d940*/  UMOV UR10, UR17 ;  /* 0x00000011000a7c82 */ /* 0x000fe40008000000 */
[----:B------:R1:W-:Y:S02]  /*d950*/  UTMALDG.4D.MULTICAST [UR8], [UR4], UR19, desc[UR6] ;  /* 0x00000608040073b4 */ /* 0x0003e40008019813 */
[----:B-1----:R-:W-:Y:S01]  /*d960*/  UMOV UR8, UR16 ;  /* 0x0000001000087c82 */ /* 0x002fe20008000000 */
[----:B------:R-:W-:-:S02]  /*d970*/  UMOV UR10, UR18 ;  /* 0x00000012000a7c82 */ /* 0x000fc40008000000 */
[----:B------:R1:W-:Y:S01]  /*d980*/  UTMALDG.4D.MULTICAST [UR8], [UR4], UR19, desc[UR6] ;  /* 0x00000608040073b4 */ /* 0x0003e20008019813 */
[----:B------:R-:W2:Y:S02]  /*d990*/  SYNCS.PHASECHK.TRANS64.TRYWAIT P1, [R2+URZ+0x36860], R3 ;  /* 0x03686003020075a7 */ /* 0x000ea4000802017f */
[----:B-12---:R-:W-:Y:S05]  /*d9a0*/  @!P1 BRA `(.L_x_180) ;  /* 0x0000001c00e09947 */ /* 0x006fea0003800000 */
.L_x_231:
[----:B------:R-:W2:Y:S02]  /*d9b0*/  S2R R10, SR_TID.X ;  /* 0x00000000000a7919 */ /* 0x000ea40000002100 */
[----:B--2---:R-:W-:-:S13]  /*d9c0*/  LOP3.LUT P1, RZ, R10, 0x7f, RZ, 0xc0, !PT ;  /* 0x0000007f0aff7812 */ /* 0x004fda000782c0ff */
[----:B-1----:R-:W-:-:S04]  /*d9d0*/  @!P1 IMAD.MOV.U32 R3, RZ, RZ, 0xa800 ;  /* 0x0000a800ff039424 */ /* 0x002fc800078e00ff */
[----:B------:R1:W-:Y:S01]  /*d9e0*/  @!P1 SYNCS.ARRIVE.TRANS64 RZ, [R2+URZ+0x36850], R3 ;  /* 0x0368500302ff99a7 */ /* 0x0003e2000800003f */
[----:B------:R-:W-:Y:S05]  /*d9f0*/  @P2 BRA `(.L_x_181) ;  /* 0x0000000000042947 */ /* 0x000fea0003800000 */
[----:B------:R-:W-:Y:S01]  /*da00*/  BPT.TRAP 0x1 ;  /* 0x000000040000795c */ /* 0x000fe20000300000 */
.L_x_181:
[----:B------:R-:W-:-:S13]  /*da10*/  ISETP.NE.AND P1, PT, R19, RZ, PT ;  /* 0x000000ff1300720c */ /* 0x000fda0003f25270 */
[----:B------:R-:W-:Y:S05]  /*da20*/  @P1 BRA `(.L_x_182) ;  /* 0x0000000000041947 */ /* 0x000fea0003800000 */
[----:B------:R-:W-:Y:S01]  /*da30*/  BPT.TRAP 0x1 ;  /* 0x000000040000795c */ /* 0x000fe20000300000 */
.L_x_182:
[----:B------:R-:W2:Y:S01]  /*da40*/  S2R R11, SR_CgaCtaId ;  /* 0x00000000000b7919 */ /* 0x000ea20000008800 */
[----:B------:R-:W-:Y:S01]  /*da50*/  MOV R10, 0x400 ;  /* 0x00000400000a7802 */ /* 0x000fe20000000f00 */
[----:B-1----:R-:W-:Y:S01]  /*da60*/  IMAD R3, R16, 0x5400, R21 ;  /* 0x0000540010037824 */ /* 0x002fe200078e0215 */
[----:B------:R-:W-:Y:S01]  /*da70*/  R2UR UR11, R18 ;  /* 0x00000000120b72ca */ /* 0x000fe200000e0000 */
[----:B------:R-:W-:Y:S01]  /*da80*/  UIADD3 UR4, UP0, UR36, 0x470, URZ ;  /* 0x0000047024047890 */ /* 0x000fe2000ff1e03f */
[----:B------:R-:W-:Y:S01]  /*da90*/  R2UR UR5, R20 ;  /* 0x00000000140572ca */ /* 0x000fe200000e0000 */
[----:B------:R-:W-:Y:S01]  /*daa0*/  UMOV UR10, URZ ;  /* 0x0000003f000a7c82 */ /* 0x000fe20008000000 */
[----:B------:R-:W-:Y:S01]  /*dab0*/  R2UR UR9, R2 ;  /* 0x00000000020972ca */ /* 0x000fe200000e0000 */
[----:B------:R-:W-:Y:S01]  /*dac0*/  UMOV UR17, 0x30000 ;  /* 0x0003000000117882 */ /* 0x000fe20000000000 */
[----:B------:R-:W-:Y:S01]  /*dad0*/  R2UR UR13, R5 ;  /* 0x00000000050d72ca */ /* 0x000fe200000e0000 */
[----:B------:R-:W-:Y:S01]  /*dae0*/  UMOV UR6, 0x0 ;  /* 0x0000000000067882 */ /* 0x000fe20000000000 */
[----:B------:R-:W-:Y:S01]  /*daf0*/  R2UR UR12, R0 ;  /* 0x00000000000c72ca */ /* 0x000fe200000e0000 */
[----:B------:R-:W-:Y:S01]  /*db00*/  UMOV UR7, 0x14f00000 ;  /* 0x14f0000000077882 */ /* 0x000fe20000000000 */
[----:B------:R-:W-:Y:S01]  /*db10*/  UMOV UR16, 0x40 ;  /* 0x0000004000107882 */ /* 0x000fe20000000000 */
[----:B------:R-:W-:-:S02]  /*db20*/  IMAD.MOV.U32 R5, RZ, RZ, R7 ;  /* 0x000000ffff057224 */ /* 0x000fc400078e0007 */
[----:B------:R-:W-:Y:S02]  /*db30*/  IMAD.MOV.U32 R18, RZ, RZ, R6 ;  /* 0x000000ffff127224 */ /* 0x000fe400078e0006 */
[----:B------:R-:W-:Y:S02]  /*db40*/  UIMAD UR11, UR11, 0x70, UR5 ;  /* 0x000000700b0b78a4 */ /* 0x000fe4000f8e0205 */
[----:B------:R-:W-:Y:S02]  /*db50*/  UIADD3 UR9, UR9, 0x36850, URZ ;  /* 0x0003685009097890 */ /* 0x000fe4000fffe03f */
[----:B------:R-:W-:Y:S01]  /*db60*/  UIADD3.X UR5, URZ, UR37, URZ, UP0, !UPT ;  /* 0x000000253f057290 */ /* 0x000fe200087fe43f */
[----:B--2---:R-:W-:-:S04]  /*db70*/  LEA R10, R11, R10, 0x18 ;  /* 0x0000000a0b0a7211 */ /* 0x004fc800078ec0ff */
[----:B------:R-:W-:-:S04]  /*db80*/  LEA R3, R3, R10, 0x1 ;  /* 0x0000000a03037211 */ /* 0x000fc800078e08ff */
[----:B------:R-:W-:-:S13]  /*db90*/  R2UR UR15, R3 ;  /* 0x00000000030f72ca */ /* 0x000fda00000e0000 */
[----:B------:R-:W-:Y:S02]  /*dba0*/  UIADD3 UR8, UR15, 0x400, URZ ;  /* 0x000004000f087890 */ /* 0x000fe4000fffe03f */
[----:B------:R-:W-:Y:S02]  /*dbb0*/  UIADD3 UR14, UR15, 0x3c00, URZ ;  /* 0x00003c000f0e7890 */ /* 0x000fe4000fffe03f */
[----:B------:R-:W-:-:S05]  /*dbc0*/  UIADD3 UR15, UR15, 0x7400, URZ ;  /* 0x000074000f0f7890 */ /* 0x000fca000fffe03f */
[----:B------:R1:W-:Y:S02]  /*dbd0*/  UTMALDG.4D.MULTICAST [UR8], [UR4], UR17, desc[UR6] ;  /* 0x00000608040073b4 */ /* 0x0003e40008019811 */
[----:B-1----:R-:W-:Y:S01]  /*dbe0*/  UMOV UR8, UR14 ;  /* 0x0000000e00087c82 */ /* 0x002fe20008000000 */
[----:B------:R-:W-:Y:S01]  /*dbf0*/  UMOV UR10, UR16 ;  /* 0x00000010000a7c82 */ /* 0x000fe20008000000 */
[----:B------:R-:W-:Y:S01]  /*dc00*/  UMOV UR14, 0x80 ;  /* 0x00000080000e7882 */ /* 0x000fe20000000000 */
[----:B------:R1:W-:Y:S02]  /*dc10*/  UTMALDG.4D.MULTICAST [UR8], [UR4], UR17, desc[UR6] ;  /* 0x00000608040073b4 */ /* 0x0003e40008019811 */
[----:B-1----:R-:W-:Y:S01]  /*dc20*/  UMOV UR8, UR15 ;  /* 0x0000000f00087c82 */ /* 0x002fe20008000000 */
[----:B------:R-:W-:Y:S02]  /*dc30*/  UMOV UR10, UR14 ;  /* 0x0000000e000a7c82 */ /* 0x000fe40008000000 */
[----:B------:R1:W-:Y:S02]  /*dc40*/  UTMALDG.4D.MULTICAST [UR8], [UR4], UR17, desc[UR6] ;  /* 0x00000608040073b4 */ /* 0x0003e40008019811 */
[----:B-1----:R-:W-:Y:S01]  /*dc50*/  NOP ;  /* 0x0000000000007918 */ /* 0x002fe20000000000 */
.L_x_175:
[----:B------:R-:W-:Y:S05]  /*dc60*/  BSYNC B0 ;  /* 0x0000000000007941 */ /* 0x000fea0003800000 */
.L_x_174:
[----:B------:R-:W2:Y:S01]  /*dc70*/  LDL.LU R2, [R1+0x14] ;  /* 0x0000140001027983 */ /* 0x000ea20000300800 */
[----:B------:R-:W-:Y:S01]  /*dc80*/  MOV R16, R9 ;  /* 0x0000000900107202 */ /* 0x000fe20000000f00 */
[----:B------:R-:W-:Y:S02]  /*dc90*/  IMAD.MOV.U32 R17, RZ, RZ, R14 ;  /* 0x000000ffff117224 */ /* 0x000fe400078e000e */
[----:B--2---:R-:W-:-:S07]  /*dca0*/  VIADD R6, R2, 0xfffffffd ;  /* 0xfffffffd02067836 */ /* 0x004fce0000000000 */
.L_x_173:
[----:B------:R-:W-:Y:S01]  /*dcb0*/  IMAD.MOV R13, RZ, RZ, -R13 ;  /* 0x000000ffff0d7224 */ /* 0x000fe200078e0a0d */
[----:B------:R-:W-:Y:S04]  /*dcc0*/  BSSY B0, `(.L_x_172) ;  /* 0x0000106000007945 */ /* 0x000fe80003800000 */
[----:B------:R-:W-:-:S13]  /*dcd0*/  ISETP.NE.AND P1, PT, R8, R13, PT ;  /* 0x0000000d0800720c */ /* 0x000fda0003f25270 */
[----:B------:R-:W-:Y:S05]  /*dce0*/  @!P1 BRA `(.L_x_183) ;  /* 0x00000010000c9947 */ /* 0x000fea0003800000 */
[----:B------:R-:W-:-:S07]  /*dcf0*/  IMAD.MOV.U32 R8, RZ, RZ, R5 ;  /* 0x000000ffff087224 */ /* 0x000fce00078e0005 */
.L_x_202:
[----:B------:R-:W-:Y:S01]  /*dd00*/  IADD3 R7, R16, 0x1, RZ ;  /* 0x0000000110077810 */ /* 0x000fe20007ffe0ff */
[----:B------:R-:W-:Y:S03]  /*dd10*/  BSSY B1, `(.L_x_184) ;  /* 0x000007e000017945 */ /* 0x000fe60003800000 */
[----:B------:R-:W-:-:S04]  /*dd20*/  ISETP.NE.AND P1, PT, R7, 0x2, PT ;  /* 0x000000020700780c */ /* 0x000fc80003f25270 */
[----:B-1----:R-:W-:Y:S02]  /*dd30*/  SEL R10, RZ, 0x1, P1 ;  /* 0x00000001ff0a7807 */ /* 0x002fe40000800000 */
        /* <DEDUP_REMOVED lines=12> */
[----:B-1----:R-:W-:-:S04]  /*de00*/  @P1 IMAD.HI.U32 R8, R6, R2, RZ ;  /* 0x0000000206081227 */ /* 0x002fc800078e00ff */
[----:B------:R-:W-:Y:S01]  /*de10*/  IMAD.MOV.U32 R2, RZ, RZ, R6 ;  /* 0x000000ffff027224 */ /* 0x000fe200078e0006 */
        /* <DEDUP_REMOVED lines=10> */
.L_x_186:
[----:B------:R-:W2:Y:S01]  /*dec0*/  S2R R3, SR_CgaCtaId ;  /* 0x0000000000037919 */ /* 0x000ea20000008800 */
[----:B------:R-:W-:-:S04]  /*ded0*/  MOV R2, 0x400 ;  /* 0x0000040000027802 */ /* 0x000fc80000000f00 */
[----:B--2---:R-:W-:Y:S02]  /*dee0*/  LEA R2, R3, R2, 0x18 ;  /* 0x0000000203027211 */ /* 0x004fe400078ec0ff */
[----:B------:R-:W-:-:S03]  /*def0*/  SHF.L.U32 R3, R10, 0x1f, RZ ;  /* 0x0000001f0a037819 */ /* 0x000fc600000006ff */
[----:B------:R-:W-:-:S04]  /*df00*/  IMAD R2, R7, 0x8, R2 ;  /* 0x0000000807027824 */ /* 0x000fc800078e0202 */
[----:B------:R-:W2:Y:S02]  /*df10*/  SYNCS.PHASECHK.TRANS64.TRYWAIT P1, [R2+URZ+0x36840], R3 ;  /* 0x03684003020075a7 */ /* 0x000ea4000802017f */
[----:B--2---:R-:W-:Y:S05]  /*df20*/  @!P1 BRA `(.L_x_187) ;  /* 0x0000001800949947 */ /* 0x004fea0003800000 */
.L_x_232:
[----:B-1----:R-:W3:Y:S01]  /*df30*/  LDL R9, [R1+0xc] ;  /* 0x00000c0001097983 */ /* 0x002ee20000100800 */
[----:B------:R-:W1:Y:S02]  /*df40*/  S2R R13, SR_TID.X ;  /* 0x00000000000d7919 */ /* 0x000e640000002100 */
[----:B-1----:R-:W-:-:S13]  /*df50*/  LOP3.LUT P1, RZ, R13, 0x7f, RZ, 0xc0, !PT ;  /* 0x0000007f0dff7812 */ /* 0x002fda000782c0ff */
[----:B--2---:R-:W-:-:S04]  /*df60*/  @!P1 IMAD.MOV.U32 R3, RZ, RZ, 0xa800 ;  /* 0x0000a800ff039424 */ /* 0x004fc800078e00ff */
[----:B------:R3:W-:Y:S02]  /*df70*/  @!P1 SYNCS.ARRIVE.TRANS64 RZ, [R2+URZ+0x36830], R3 ;  /* 0x0368300302ff99a7 */ /* 0x0007e4000800003f */
[----:B---3--:R-:W-:-:S04]  /*df80*/  PRMT R3, R9, 0x9910, RZ ;  /* 0x0000991009037816 */ /* 0x008fc800000000ff */
[----:B------:R-:W-:-:S13]  /*df90*/  ISETP.NE.AND P2, PT, R3, 0x2, PT ;  /* 0x000000020300780c */ /* 0x000fda0003f45270 */
[----:B------:R-:W-:Y:S05]  /*dfa0*/  @P2 BRA `(.L_x_188) ;  /* 0x0000000000042947 */ /* 0x000fea0003800000 */
[----:B------:R-:W-:Y:S01]  /*dfb0*/  BPT.TRAP 0x1 ;  /* 0x000000040000795c */ /* 0x000fe20000300000 */
.L_x_188:
[----:B------:R-:W-:-:S13]  /*dfc0*/  ISETP.NE.AND P1, PT, R19, RZ, PT ;  /* 0x000000ff1300720c */ /* 0x000fda0003f25270 */
[----:B------:R-:W-:Y:S05]  /*dfd0*/  @P1 BRA `(.L_x_189) ;  /* 0x0000000000041947 */ /* 0x000fea0003800000 */
[----:B------:R-:W-:Y:S01]  /*dfe0*/  BPT.TRAP 0x1 ;  /* 0x000000040000795c */ /* 0x000fe20000300000 */
.L_x_189:
        /* <DEDUP_REMOVED lines=21> */
[----:B------:R-:W-:Y:S02]  /*e140*/  R2UR UR8, R2 ;  /* 0x00000000020872ca */ /* 0x000fe400000e0000 */
[----:B------:R-:W-:-:S11]  /*e150*/  LEA R2, R16, R3, 0x3 ;  /* 0x0000000310027211 */ /* 0x000fd600078e18ff */
        /* <DEDUP_REMOVED lines=13> */
.L_x_233:
[----:B------:R-:W2:Y:S02]  /*e230*/  S2R R3, SR_TID.X ;  /* 0x0000000000037919 */ /* 0x000ea40000002100 */
[----:B--2---:R-:W-:-:S13]  /*e240*/  LOP3.LUT P1, RZ, R3, 0x7f, RZ, 0xc0, !PT ;  /* 0x0000007f03ff7812 */ /* 0x004fda000782c0ff */
[----:B------:R-:W-:-:S04]  /*e250*/  @!P1 IMAD.MOV.U32 R3, RZ, RZ, 0xa800 ;  /* 0x0000a800ff039424 */ /* 0x000fc800078e00ff */
[----:B------:R2:W-:Y:S01]  /*e260*/  @!P1 SYNCS.ARRIVE.TRANS64 RZ, [R2+URZ+0x36850], R3 ;  /* 0x0368500302ff99a7 */ /* 0x0005e2000800003f */
[----:B------:R-:W-:Y:S05]  /*e270*/  @P2 BRA `(.L_x_191) ;  /* 0x0000000000042947 */ /* 0x000fea0003800000 */
[----:B------:R-:W-:Y:S01]  /*e280*/  BPT.TRAP 0x1 ;  /* 0x000000040000795c */ /* 0x000fe20000300000 */
.L_x_191:
[----:B------:R-:W-:-:S13]  /*e290*/  ISETP.NE.AND P1, PT, R19, RZ, PT ;  /* 0x000000ff1300720c */ /* 0x000fda0003f25270 */
[----:B------:R-:W-:Y:S05]  /*e2a0*/  @P1 BRA `(.L_x_192) ;  /* 0x0000000000041947 */ /* 0x000fea0003800000 */
[----:B------:R-:W-:Y:S01]  /*e2b0*/  BPT.TRAP 0x1 ;  /* 0x000000040000795c */ /* 0x000fe20000300000 */
.L_x_192:
[----:B------:R-:W3:Y:S01]  /*e2c0*/  S2R R9, SR_CgaCtaId ;  /* 0x0000000000097919 */ /* 0x000ee20000008800 */
[----:B--2---:R-:W-:Y:S01]  /*e2d0*/  MOV R3, 0x400 ;  /* 0x0000040000037802 */ /* 0x004fe20000000f00 */
[----:B------:R-:W-:Y:S01]  /*e2e0*/  IMAD R16, R16, 0x5400, R21 ;  /* 0x0000540010107824 */ /* 0x000fe200078e0215 */
        /* <DEDUP_REMOVED lines=11> */
[----:B------:R-:W-:Y:S01]  /*e3a0*/  IMAD.MOV.U32 R18, RZ, RZ, R11 ;  /* 0x000000ffff127224 */ /* 0x000fe200078e000b */
[----:B------:R-:W-:-:S03]  /*e3b0*/  MOV R5, R8 ;  /* 0x0000000800057202 */ /* 0x000fc60000000f00 */
[----:B------:R-:W-:Y:S02]  /*e3c0*/  UIMAD UR11, UR11, 0x70, UR5 ;  /* 0x000000700b0b78a4 */ /* 0x000fe4000f8e0205 */
[----:B------:R-:W-:Y:S02]  /*e3d0*/  UIADD3 UR9, UR9, 0x36850, URZ ;  /* 0x0003685009097890 */ /* 0x000fe4000fffe03f */
[----:B------:R-:W-:Y:S01]  /*e3e0*/  UIADD3.X UR5, URZ, UR37, URZ, UP0, !UPT ;  /* 0x000000253f057290 */ /* 0x000fe200087fe43f */
        /* <DEDUP_REMOVED lines=16> */
.L_x_185:
[----:B------:R-:W-:Y:S05]  /*e4f0*/  BSYNC B1 ;  /* 0x0000000000017941 */ /* 0x000fea0003800000 */
.L_x_184:
[----:B------:R-:W-:Y:S01]  /*e500*/  VIADD R16, R7, 0x1 ;  /* 0x0000000107107836 */ /* 0x000fe20000000000 */
[----:B------:R-:W-:Y:S04]  /*e510*/  BSSY B1, `(.L_x_193) ;  /* 0x000007d000017945 */ /* 0x000fe80003800000 */
        /* <DEDUP_REMOVED lines=17> */
[----:B------:R-:W-:-:S05]  /*e630*/  IADD3 R3, -R2, RZ, RZ ;  /* 0x000000ff02037210 */ /* 0x000fca0007ffe1ff */
[----:B------:R-:W-:Y:S01]  /*e640*/  IMAD R11, R9, R3, R11 ;  /* 0x00000003090b7224 */ /* 0x000fe200078e020b */
[--C-:B------:R-:W-:Y:S01]  /*e650*/  SHF.R.S32.HI R3, RZ, 0x1f, R2.reuse ;  /* 0x0000001fff037819 */ /* 0x100fe20000011402 */
[----:B------:R-:W1:Y:S02]  /*e660*/  LDC.64 R8, c[0x0][0x3f8] ;  /* 0x0000fe00ff087b82 */ /* 0x000e640000000a00 */
[----:B------:R-:W-:-:S04]  /*e670*/  IMAD.WIDE.U32 R2, R4, UR4, R2 ;  /* 0x0000000404027c25 */ /* 0x000fc8000f8e0002 */
[----:B------:R-:W-:Y:S01]  /*e680*/  IMAD.IADD R13, R13, 0x1, R3 ;  /* 0x000000010d0d7824 */ /* 0x000fe200078e0203 */
[----:B-1----:R-:W-:-:S04]  /*e690*/  LEA R8, P1, R2, R8, 0x2 ;  /* 0x0000000802087211 */ /* 0x002fc800078210ff */
[----:B------:R-:W-:-:S05]  /*e6a0*/  LEA.HI.X R9, R2, R9, R13, 0x2, P1 ;  /* 0x0000000902097211 */ /* 0x000fca00008f140d */
[----:B------:R1:W5:Y:S04]  /*e6b0*/  LDG.E R8, desc[UR6][R8.64] ;  /* 0x0000000608087981 */ /* 0x000368000c1e1900 */
.L_x_195:
[----:B------:R-:W2:Y:S01]  /*e6c0*/  S2R R3, SR_CgaCtaId ;  /* 0x0000000000037919 */ /* 0x000ea20000008800 */
[----:B------:R-:W-:-:S04]  /*e6d0*/  MOV R2, 0x400 ;  /* 0x0000040000027802 */ /* 0x000fc80000000f00 */
[----:B--2---:R-:W-:Y:S02]  /*e6e0*/  LEA R2, R3, R2, 0x18 ;  /* 0x0000000203027211 */ /* 0x004fe400078ec0ff */
[----:B------:R-:W-:-:S03]  /*e6f0*/  SHF.L.U32 R3, R17, 0x1f, RZ ;  /* 0x0000001f11037819 */ /* 0x000fc600000006ff */
[----:B------:R-:W-:-:S04]  /*e700*/  IMAD R2, R16, 0x8, R2 ;  /* 0x0000000810027824 */ /* 0x000fc800078e0202 */
[----:B------:R-:W2:Y:S02]  /*e710*/  SYNCS.PHASECHK.TRANS64.TRYWAIT P1, [R2+URZ+0x36840], R3 ;  /* 0x03684003020075a7 */ /* 0x000ea4000802017f */
[----:B--2---:R-:W-:Y:S05]  /*e720*/  @!P1 BRA `(.L_x_196) ;  /* 0x0000001000bc9947 */ /* 0x004fea0003800000 */
.L_x_234:
        /* <DEDUP_REMOVED lines=9> */
.L_x_197:
[----:B------:R-:W-:-:S13]  /*e7c0*/  ISETP.NE.AND P1, PT, R19, RZ, PT ;  /* 0x000000ff1300720c */ /* 0x000fda0003f25270 */
[----:B------:R-:W-:Y:S05]  /*e7d0*/  @P1 BRA `(.L_x_198) ;  /* 0x0000000000041947 */ /* 0x000fea0003800000 */
[----:B------:R-:W-:Y:S01]  /*e7e0*/  BPT.TRAP 0x1 ;  /* 0x000000040000795c */ /* 0x000fe20000300000 */
.L_x_198:
        /* <DEDUP_REMOVED lines=19> */
[----:B-1----:R-:W-:-:S04]  /*e920*/  LEA R3, R9, R3, 0x18 ;  /* 0x0000000309037211 */ /* 0x002fc800078ec0ff */
[----:B------:R-:W-:-:S04]  /*e930*/  LEA R2, R2, R3, 0x1 ;  /* 0x0000000302027211 */ /* 0x000fc800078e08ff */
        /* <DEDUP_REMOVED lines=15> */
.L_x_235:
[----:B------:R-:W2:Y:S02]  /*ea30*/  S2R R3, SR_TID.X ;  /* 0x0000000000037919 */ /* 0x000ea40000002100 */
[----:B--2---:R-:W-:-:S13]  /*ea40*/  LOP3.LUT P1, RZ, R3, 0x7f, RZ, 0xc0, !PT ;  /* 0x0000007f03ff7812 */ /* 0x004fda000782c0ff */
[----:B------:R-:W-:-:S04]  /*ea50*/  @!P1 IMAD.MOV.U32 R3, RZ, RZ, 0xa800 ;  /* 0x0000a800ff039424 */ /* 0x000fc800078e00ff */
[----:B------:R2:W-:Y:S01]  /*ea60*/  @!P1 SYNCS.ARRIVE.TRANS64 RZ, [R2+URZ+0x36850], R3 ;  /* 0x0368500302ff99a7 */ /* 0x0005e2000800003f */
[----:B------:R-:W-:Y:S05]  /*ea70*/  @P2 BRA `(.L_x_200) ;  /* 0x0000000000042947 */ /* 0x000fea0003800000 */
[----:B------:R-:W-:Y:S01]  /*ea80*/  BPT.TRAP 0x1 ;  /* 0x000000040000795c */ /* 0x000fe20000300000 */
.L_x_200:
[----:B------:R-:W-:-:S13]  /*ea90*/  ISETP.NE.AND P1, PT, R19, RZ, PT ;  /* 0x000000ff1300720c */ /* 0x000fda0003f25270 */
[----:B------:R-:W-:Y:S05]  /*eaa0*/  @P1 BRA `(.L_x_201) ;  /* 0x0000000000041947 */ /* 0x000fea0003800000 */
[----:B------:R-:W-:Y:S01]  /*eab0*/  BPT.TRAP 0x1 ;  /* 0x000000040000795c */ /* 0x000fe20000300000 */
.L_x_201:
        /* <DEDUP_REMOVED lines=14> */
[----:B------:R-:W-:Y:S01]  /*eba0*/  MOV R18, R11 ;  /* 0x0000000b00127202 */ /* 0x000fe20000000f00 */
[----:B------:R-:W-:-:S03]  /*ebb0*/  IMAD.MOV.U32 R5, RZ, RZ, R8 ;  /* 0x000000ffff057224 */ /* 0x000fc600078e0008 */
        /* <DEDUP_REMOVED lines=8> */
[----:B------:R-:W-:-:S05]  /*ec40*/  UIADD3 UR15, UR15, 0x7400, URZ ;  /* 0x000074000f0f7890 */ /* 0x000fca000fffe03f */
[----:B------:R2:W-:Y:S02]  /*ec50*/  UTMALDG.4D.MULTICAST [UR8], [UR4], UR17, desc[UR6] ;  /* 0x00000608040073b4 */ /* 0x0005e40008019811 */
[----:B--2---:R-:W-:Y:S01]  /*ec60*/  UMOV UR8, UR14 ;  /* 0x0000000e00087c82 */ /* 0x004fe20008000000 */
[----:B------:R-:W-:Y:S01]  /*ec70*/  UMOV UR10, UR16 ;  /* 0x00000010000a7c82 */ /* 0x000fe20008000000 */
[----:B------:R-:W-:Y:S01]  /*ec80*/  UMOV UR14, 0x80 ;  /* 0x00000080000e7882 */ /* 0x000fe20000000000 */
[----:B------:R2:W-:Y:S02]  /*ec90*/  UTMALDG.4D.MULTICAST [UR8], [UR4], UR17, desc[UR6] ;  /* 0x00000608040073b4 */ /* 0x0005e40008019811 */
[----:B--2---:R-:W-:Y:S01]  /*eca0*/  UMOV UR8, UR15 ;  /* 0x0000000f00087c82 */ /* 0x004fe20008000000 */
[----:B------:R-:W-:Y:S02]  /*ecb0*/  UMOV UR10, UR14 ;  /* 0x0000000e000a7c82 */ /* 0x000fe40008000000 */
[----:B------:R2:W-:Y:S02]  /*ecc0*/  UTMALDG.4D.MULTICAST [UR8], [UR4], UR17, desc[UR6] ;  /* 0x00000608040073b4 */ /* 0x0005e40008019811 */
[----:B--2---:R-:W-:Y:S01]  /*ecd0*/  NOP ;  /* 0x0000000000007918 */ /* 0x004fe20000000000 */
.L_x_194:
[----:B------:R-:W-:Y:S05]  /*ece0*/  BSYNC B1 ;  /* 0x0000000000017941 */ /* 0x000fea0003800000 */
.L_x_193:
[C---:B------:R-:W-:Y:S01]  /*ecf0*/  ISETP.GT.AND P1, PT, R6.reuse, 0x1, PT ;  /* 0x000000010600780c */ /* 0x040fe20003f24270 */
[----:B------:R-:W-:-:S12]  /*ed00*/  VIADD R6, R6, 0xfffffffe ;  /* 0xfffffffe06067836 */ /* 0x000fd80000000000 */
[----:B------:R-:W-:Y:S05]  /*ed10*/  @P1 BRA `(.L_x_202) ;  /* 0xffffffec00f81947 */ /* 0x000fea000383ffff */
.L_x_183:
[----:B------:R-:W-:Y:S05]  /*ed20*/  BSYNC B0 ;  /* 0x0000000000007941 */ /* 0x000fea0003800000 */
.L_x_172:
[----:B------:R-:W-:Y:S04]  /*ed30*/  BSSY B0, `(.L_x_203) ;  /* 0x0000036000007945 */ /* 0x000fe80003800000 */
[----:B------:R-:W-:Y:S05]  /*ed40*/  @!P6 BRA `(.L_x_204) ;  /* 0x0000000000d0e947 */ /* 0x000fea0003800000 */
[----:B------:R-:W2:Y:S01]  /*ed50*/  S2R R3, SR_CgaCtaId ;  /* 0x0000000000037919 */ /* 0x000ea20000008800 */
[----:B-1----:R-:W-:-:S04]  /*ed60*/  MOV R2, 0x400 ;  /* 0x0000040000027802 */ /* 0x002fc80000000f00 */
[----:B--2---:R-:W-:Y:S02]  /*ed70*/  LEA R2, R3, R2, 0x18 ;  /* 0x0000000203027211 */ /* 0x004fe400078ec0ff */
[----:B------:R-:W-:-:S03]  /*ed80*/  SHF.L.U32 R3, R17, 0x1f, RZ ;  /* 0x0000001f11037819 */ /* 0x000fc600000006ff */
[----:B------:R-:W-:-:S04]  /*ed90*/  IMAD R2, R16, 0x8, R2 ;  /* 0x0000000810027824 */ /* 0x000fc800078e0202 */
[----:B------:R-:W1:Y:S02]  /*eda0*/  SYNCS.PHASECHK.TRANS64.TRYWAIT P0, [R2+URZ+0x36860], R3 ;  /* 0x03686003020075a7 */ /* 0x000e64000800017f */
[----:B-1----:R-:W-:Y:S05]  /*edb0*/  @!P0 BRA `(.L_x_205) ;  /* 0x0000000c00408947 */ /* 0x002fea0003800000 */
.L_x_236:
        /* <DEDUP_REMOVED lines=9> */
.L_x_206:
[----:B------:R-:W-:-:S13]  /*ee50*/  ISETP.NE.AND P0, PT, R19, RZ, PT ;  /* 0x000000ff1300720c */ /* 0x000fda0003f05270 */
[----:B------:R-:W-:Y:S05]  /*ee60*/  @P0 BRA `(.L_x_207) ;  /* 0x0000000000040947 */ /* 0x000fea0003800000 */
[----:B------:R-:W-:Y:S01]  /*ee70*/  BPT.TRAP 0x1 ;  /* 0x000000040000795c */ /* 0x000fe20000300000 */
.L_x_207:
[----:B------:R-:W1:Y:S01]  /*ee80*/  S2R R4, SR_CgaCtaId ;  /* 0x0000000000047919 */ /* 0x000e620000008800 */
[----:B------:R-:W-:Y:S01]  /*ee90*/  MOV R3, 0x400 ;  /* 0x0000040000037802 */ /* 0x000fe20000000f00 */
        /* <DEDUP_REMOVED lines=11> */
[----:B------:R-:W-:-:S05]  /*ef50*/  UMOV UR17, 0x40 ;  /* 0x0000004000117882 */ /* 0x000fca0000000000 */
[----:B------:R-:W-:Y:S02]  /*ef60*/  UIMAD UR11, UR11, 0x70, UR5 ;  /* 0x000000700b0b78a4 */ /* 0x000fe4000f8e0205 */
[----:B------:R-:W-:Y:S02]  /*ef70*/  UIADD3 UR9, UR9, 0x36850, URZ ;  /* 0x0003685009097890 */ /* 0x000fe4000fffe03f */
[----:B------:R-:W-:Y:S01]  /*ef80*/  UIADD3.X UR5, URZ, UR37, URZ, UP0, !UPT ;  /* 0x000000253f057290 */ /* 0x000fe200087fe43f */
[----:B-1----:R-:W-:-:S05]  /*ef90*/  LEA R3, R4, R3, 0x18 ;  /* 0x0000000304037211 */ /* 0x002fca00078ec0ff */
        /* <DEDUP_REMOVED lines=8> */
[----:B-1----:R-:W-:Y:S01]  /*f020*/  UMOV UR8, UR15 ;  /* 0x0000000f00087c82 */ /* 0x002fe20008000000 */
[----:B------:R-:W-:Y:S02]  /*f030*/  UMOV UR10, UR17 ;  /* 0x00000011000a7c82 */ /* 0x000fe40008000000 */
[----:B------:R1:W-:Y:S02]  /*f040*/  UTMALDG.4D.MULTICAST [UR8], [UR4], UR18, desc[UR6] ;  /* 0x00000608040073b4 */ /* 0x0003e40008019812 */
[----:B-1----:R-:W-:Y:S01]  /*f050*/  UMOV UR8, UR16 ;  /* 0x0000001000087c82 */ /* 0x002fe20008000000 */
[----:B------:R-:W-:-:S02]  /*f060*/  UMOV UR10, UR14 ;  /* 0x0000000e000a7c82 */ /* 0x000fc40008000000 */
[----:B------:R2:W-:Y:S02]  /*f070*/  UTMALDG.4D.MULTICAST [UR8], [UR4], UR18, desc[UR6] ;  /* 0x00000608040073b4 */ /* 0x0005e40008019812 */
[----:B--2---:R-:W-:Y:S01]  /*f080*/  NOP ;  /* 0x0000000000007918 */ /* 0x004fe20000000000 */
.L_x_204:
[----:B------:R-:W-:Y:S05]  /*f090*/  BSYNC B0 ;  /* 0x0000000000007941 */ /* 0x000fea0003800000 */
.L_x_203:
[----:B------:R-:W2:Y:S01]  /*f0a0*/  LDL.LU R0, [R1+0x18] ;  /* 0x0000180001007983 */ /* 0x000ea20000300800 */
[----:B------:R-:W-:-:S03]  /*f0b0*/  ULDC UR4, c[0x0][0xda4] ;  /* 0x0003690000047ab9 */ /* 0x000fc60000000800 */
[----:B-1----:R-:W3:Y:S01]  /*f0c0*/  LDL.LU R2, [R1+0x24] ;  /* 0x0000240001027983 */ /* 0x002ee20000300800 */
[----:B------:R-:W-:-:S05]  /*f0d0*/  VIADD R16, R16, 0x1 ;  /* 0x0000000110107836 */ /* 0x000fca0000000000 */
[----:B------:R-:W-:-:S04]  /*f0e0*/  ISETP.NE.AND P0, PT, R16, 0x2, PT ;  /* 0x000000021000780c */ /* 0x000fc80003f05270 */
[----:B------:R-:W-:Y:S01]  /*f0f0*/  SEL R16, R16, RZ, P0 ;  /* 0x000000ff10107207 */ /* 0x000fe20000000000 */
[----:B--2---:R-:W-:Y:S01]  /*f100*/  VIADD R0, R0, UR38 ;  /* 0x0000002600007c36 */ /* 0x004fe20008000000 */
[----:B---3--:R-:W-:-:S04]  /*f110*/  IADD3 R2, R2, 0x1, RZ ;  /* 0x0000000102027810 */ /* 0x008fc80007ffe0ff */
[----:B------:R1:W-:Y:S01]  /*f120*/  STL [R1+0x18], R0 ;  /* 0x0000180001007387 */ /* 0x0003e20000100800 */
[----:B------:R-:W-:-:S03]  /*f130*/  ISETP.GE.AND P1, PT, R0, UR4, PT ;  /* 0x0000000400007c0c */ /* 0x000fc6000bf26270 */
[----:B------:R2:W-:Y:S01]  /*f140*/  STL [R1+0x24], R2 ;  /* 0x0000240201007387 */ /* 0x0005e20000100800 */
[----:B-1----:R-:W-:-:S04]  /*f150*/  SEL R0, RZ, 0x1, P0 ;  /* 0x00000001ff007807 */ /* 0x002fc80000000000 */
[----:B------:R-:W-:-:S05]  /*f160*/  LOP3.LUT R17, R17, R0, RZ, 0x3c, !PT ;  /* 0x0000000011117212 */ /* 0x000fca00078e3cff */
[----:B--2---:R-:W-:Y:S05]  /*f170*/  @!P1 BRA `(.L_x_208) ;  /* 0xffffffcc00e09947 */ /* 0x004fea000383ffff */
[----:B------:R-:W-:-:S07]  /*f180*/  LOP3.LUT R2, R2, 0x1, RZ, 0xc, !PT ;  /* 0x0000000102027812 */ /* 0x000fce00078e0cff */
.L_x_156:
[----:B------:R-:W1:Y:S01]  /*f190*/  S2R R3, SR_CgaCtaId ;  /* 0x0000000000037919 */ /* 0x000e620000008800 */
[----:B------:R-:W-:Y:S01]  /*f1a0*/  MOV R0, 0x400 ;  /* 0x0000040000007802 */ /* 0x000fe20000000f00 */
[----:B------:R-:W-:Y:S03]  /*f1b0*/  BSSY B0, `(.L_x_209) ;  /* 0x0000005000007945 */ /* 0x000fe60003800000 */
[----:B-1----:R-:W-:Y:S02]  /*f1c0*/  LEA R0, R3, R0, 0x18 ;  /* 0x0000000003007211 */ /* 0x002fe400078ec0ff */
[----:B------:R-:W-:-:S04]  /*f1d0*/  SHF.L.U32 R3, R2, 0x1f, RZ ;  /* 0x0000001f02037819 */ /* 0x000fc800000006ff */
[----:B------:R-:W1:Y:S02]  /*f1e0*/  SYNCS.PHASECHK.TRANS64.TRYWAIT P0, [R0+URZ+0x36820], R3 ;  /* 0x03682003000075a7 */ /* 0x000e64000800017f */
[----:B-1----:R-:W-:Y:S05]  /*f1f0*/  @!P0 BRA `(.L_x_210) ;  /* 0x0000000800448947 */ /* 0x002fea0003800000 */
.L_x_237:
[----:B------:R-:W-:Y:S05]  /*f200*/  BSYNC B0 ;  /* 0x0000000000007941 */ /* 0x000fea0003800000 */
.L_x_209:
[----:B------:R-:W-:-:S03]  /*f210*/  UMOV UR4, 0xffffffff ;  /* 0xffffffff00047882 */ /* 0x000fc60000000000 */
[----:B------:R-:W-:Y:S05]  /*f220*/  BRA.DIV UR4, `(.L_x_211) ;  /* 0x0000000a044c7947 */ /* 0x000fea000b800000 */
[----:B------:R-:W2:Y:S02]  /*f230*/  S2R R2, SR_TID.X ;  /* 0x0000000000027919 */ /* 0x000ea40000002100 */
[----:B--2---:R-:W-:-:S04]  /*f240*/  SHF.R.U32.HI R2, RZ, 0x5, R2 ;  /* 0x00000005ff027819 */ /* 0x004fc80000011602 */
[----:B------:R-:W-:-:S05]  /*f250*/  LOP3.LUT R2, R2, 0x3, RZ, 0xc0, !PT ;  /* 0x0000000302027812 */ /* 0x000fca00078ec0ff */
[----:B------:R2:W3:Y:S02]  /*f260*/  SHFL.IDX PT, R14, R2, RZ, 0x1f ;  /* 0x00001fff020e7589 */ /* 0x0004e400000e0000 */
.L_x_240:
[----:B---3--:R-:W-:Y:S01]  /*f270*/  ISETP.NE.AND P0, PT, R14, RZ, PT ;  /* 0x000000ff0e00720c */ /* 0x008fe20003f05270 */
[----:B------:R-:W-:-:S12]  /*f280*/  BSSY B0, `(.L_x_212) ;  /* 0x0000024000007945 */ /* 0x000fd80003800000 */
[----:B------:R-:W-:Y:S05]  /*f290*/  @P0 BRA `(.L_x_213) ;  /* 0x0000000000880947 */ /* 0x000fea0003800000 */
[----:B------:R-:W-:-:S03]  /*f2a0*/  UMOV UR4, 0xffffffff ;  /* 0xffffffff00047882 */ /* 0x000fc60000000000 */
[----:B------:R-:W-:Y:S05]  /*f2b0*/  BRA.DIV UR4, `(.L_x_214) ;  /* 0x0000000a045c7947 */ /* 0x000fea000b800000 */
[----:B------:R-:W-:-:S13]  /*f2c0*/  ELECT P6, URZ, PT ;  /* 0x00000000003f782f */ /* 0x000fda00038c0000 */
.L_x_243:
[----:B------:R-:W-:Y:S05]  /*f2d0*/  @!P6 BRA `(.L_x_213) ;  /* 0x000000000078e947 */ /* 0x000fea0003800000 */
[----:B--2---:R-:W2:Y:S02]  /*f2e0*/  LDL.LU R2, [R1+0x1c] ;  /* 0x00001c0001027983 */ /* 0x004ea40000300800 */
[----:B--2---:R-:W-:-:S04]  /*f2f0*/  LOP3.LUT R2, R2, 0x2, RZ, 0xfc, !PT ;  /* 0x0000000202027812 */ /* 0x004fc800078efcff */
[----:B------:R-:W-:-:S13]  /*f300*/  ISETP.NE.AND P2, PT, R2, 0x3, PT ;  /* 0x000000030200780c */ /* 0x000fda0003f45270 */
[----:B------:R-:W-:Y:S05]  /*f310*/  @!P2 BRA `(.L_x_215) ;  /* 0x000000000004a947 */ /* 0x000fea0003800000 */
[----:B------:R-:W-:Y:S01]  /*f320*/  BPT.TRAP 0x1 ;  /* 0x000000040000795c */ /* 0x000fe20000300000 */
.L_x_215:
[----:B-1----:R-:W-:Y:S01]  /*f330*/  VIADD R3, R0, 0x36840 ;  /* 0x0003684000037836 */ /* 0x002fe20000000000 */
[----:B------:R-:W-:Y:S01]  /*f340*/  SHF.L.U32 R5, R17, 0x1f, RZ ;  /* 0x0000001f11057819 */ /* 0x000fe200000006ff */
[C---:B------:R-:W-:Y:S02]  /*f350*/  VIADD R2, R16.reuse, 0x1 ;  /* 0x0000000110027836 */ /* 0x040fe40000000000 */
[----:B------:R-:W-:-:S03]  /*f360*/  IMAD R6, R16, 0x8, R3 ;  /* 0x0000000810067824 */ /* 0x000fc600078e0203 */
[----:B------:R-:W-:Y:S01]  /*f370*/  ISETP.NE.AND P1, PT, R2, 0x2, PT ;  /* 0x000000020200780c */ /* 0x000fe20003f25270 */
[----:B------:R-:W1:Y:S03]  /*f380*/  SYNCS.PHASECHK.TRANS64.TRYWAIT P0, [R6+URZ], R5 ;  /* 0x00000005060075a7 */ /* 0x000e66000800017f */
[----:B------:R-:W-:-:S04]  /*f390*/  SEL R4, RZ, 0x1, P1 ;  /* 0x00000001ff047807 */ /* 0x000fc80000800000 */
[----:B------:R-:W-:Y:S02]  /*f3a0*/  LOP3.LUT R17, R17, R4, RZ, 0x3c, !PT ;  /* 0x0000000411117212 */ /* 0x000fe400078e3cff */
[----:B------:R-:W-:Y:S02]  /*f3b0*/  SEL R4, R2, RZ, P1 ;  /* 0x000000ff02047207 */ /* 0x000fe40000800000 */
[----:B------:R-:W-:Y:S02]  /*f3c0*/  SHF.L.U32 R2, R17, 0x1f, RZ ;  /* 0x0000001f11027819 */ /* 0x000fe400000006ff */
[----:B------:R-:W-:Y:S01]  /*f3d0*/  LEA R3, R4, R3, 0x3 ;  /* 0x0000000304037211 */ /* 0x000fe200078e18ff */
[----:B-1----:R-:W-:Y:S06]  /*f3e0*/  @!P0 BRA `(.L_x_216) ;  /* 0x0000000800308947 */ /* 0x002fec0003800000 */
.L_x_244:
[----:B------:R-:W2:Y:S02]  /*f3f0*/  SYNCS.PHASECHK.TRANS64.TRYWAIT P0, [R3+URZ], R2 ;  /* 0x00000002030075a7 */ /* 0x000ea4000800017f */
[----:B--2---:R-:W-:Y:S05]  /*f400*/  @!P0 BRA `(.L_x_217) ;  /* 0x00000008003c8947 */ /* 0x004fea0003800000 */
.L_x_245:
[----:B------:R-:W-:Y:S05]  /*f410*/  @!P2 BRA `(.L_x_218) ;  /* 0x000000000004a947 */ /* 0x000fea0003800000 */
[----:B------:R-:W-:Y:S01]  /*f420*/  BPT.TRAP 0x1 ;  /* 0x000000040000795c */ /* 0x000fe20000300000 */
.L_x_218:
[----:B--2---:R-:W-:-:S04]  /*f430*/  VIADD R3, R0, 0x36860 ;  /* 0x0003686000037836 */ /* 0x004fc80000000000 */
[----:B------:R-:W-:-:S04]  /*f440*/  IMAD R16, R16, 0x8, R3 ;  /* 0x0000000810107824 */ /* 0x000fc800078e0203 */
[----:B------:R-:W2:Y:S02]  /*f450*/  SYNCS.PHASECHK.TRANS64.TRYWAIT P0, [R16+URZ], R5 ;  /* 0x00000005100075a7 */ /* 0x000ea4000800017f */
[----:B--2---:R-:W-:Y:S05]  /*f460*/  @!P0 BRA `(.L_x_219) ;  /* 0x0000000800388947 */ /* 0x004fea0003800000 */
.L_x_246:
[----:B------:R-:W-:-:S07]  /*f470*/  IMAD R3, R4, 0x8, R3 ;  /* 0x0000000804037824 */ /* 0x000fce00078e0203 */
.L_x_220:
[----:B---3--:R3:W4:Y:S02]  /*f480*/  SYNCS.PHASECHK.TRANS64.TRYWAIT P0, [R3+URZ], R2 ;  /* 0x00000002030075a7 */ /* 0x008724000800017f */
[----:B----4-:R-:W-:Y:S05]  /*f490*/  @!P0 NANOSLEEP.SYNCS 0x989680 ;  /* 0x009896800000895d */ /* 0x010fea0003900000 */
[----:B------:R-:W4:Y:S02]  /*f4a0*/  @!P0 SYNCS.PHASECHK.TRANS64 P0, [R3+URZ], R2 ;  /* 0x00000002030085a7 */ /* 0x000f24000800007f */
[----:B----4-:R-:W-:Y:S05]  /*f4b0*/  @!P0 BRA `(.L_x_220) ;  /* 0xfffffffc00f08947 */ /* 0x010fea000383ffff */
.L_x_213:
[----:B------:R-:W-:Y:S05]  /*f4c0*/  BSYNC B0 ;  /* 0x0000000000007941 */ /* 0x000fea0003800000 */
.L_x_212:
[----:B------:R-:W-:Y:S05]  /*f4d0*/  EXIT ;  /* 0x000000000000794d */ /* 0x000fea0003800000 */
.L_x_130:
[----:B------:R-:W-:-:S13]  /*f4e0*/  R2UR UR4, R2 ;  /* 0x00000000020472ca */ /* 0x000fda00000e0000 */
[----:B-1----:R-:W-:-:S04]  /*f4f0*/  MOV R3, UR4 ;  /* 0x0000000400037c02 */ /* 0x002fc80008000f00 */
[----:B------:R1:W2:Y:S03]  /*f500*/  SYNCS.PHASECHK.TRANS64.TRYWAIT P1, [R3+URZ+0x36800], R0 ;  /* 0x03680000030075a7 */ /* 0x0002a6000802017f */
[----:B--2---:R-:W-:Y:S05]  /*f510*/  @!P1 NANOSLEEP.SYNCS 0x989680 ;  /* 0x009896800000995d */ /* 0x004fea0003900000 */
[----:B------:R-:W2:Y:S02]  /*f520*/  @!P1 SYNCS.PHASECHK.TRANS64 P1, [R3+URZ+0x36800], R0 ;  /* 0x03680000030095a7 */ /* 0x000ea4000802007f */
[----:B--2---:R-:W-:Y:S05]  /*f530*/  @!P1 BRA `(.L_x_130) ;  /* 0xfffffffc00e89947 */ /* 0x004fea000383ffff */
[----:B------:R-:W-:Y:S05]  /*f540*/  BRA `(.L_x_221) ;  /* 0xffffff2000607947 */ /* 0x000fea000383ffff */
.L_x_134:
[----:B--2---:R2:W3:Y:S02]  /*f550*/  SYNCS.PHASECHK.TRANS64.TRYWAIT P1, [R0+URZ+0x36830], R3 ;  /* 0x03683003000075a7 */ /* 0x0044e4000802017f */
[----:B---3--:R-:W-:Y:S05]  /*f560*/  @!P1 NANOSLEEP.SYNCS 0x989680 ;  /* 0x009896800000995d */ /* 0x008fea0003900000 */
[----:B------:R-:W3:Y:S02]  /*f570*/  @!P1 SYNCS.PHASECHK.TRANS64 P1, [R0+URZ+0x36830], R3 ;  /* 0x03683003000095a7 */ /* 0x000ee4000802007f */
[----:B---3--:R-:W-:Y:S05]  /*f580*/  @!P1 BRA `(.L_x_134) ;  /* 0xfffffffc00f09947 */ /* 0x008fea000383ffff */
[----:B------:R-:W-:Y:S05]  /*f590*/  BRA `(.L_x_133) ;  /* 0xffffff2000847947 */ /* 0x000fea000383ffff */
.L_x_140:
[----:B--2---:R-:W-:-:S04]  /*f5a0*/  IMAD.U32 R8, RZ, RZ, UR60 ;  /* 0x0000003cff087e24 */ /* 0x004fc8000f8e00ff */
[----:B------:R2:W3:Y:S03]  /*f5b0*/  SYNCS.PHASECHK.TRANS64.TRYWAIT P1, [R8+URZ+0x36830], R7 ;  /* 0x03683007080075a7 */ /* 0x0004e6000802017f */
[----:B---3--:R-:W-:Y:S05]  /*f5c0*/  @!P1 NANOSLEEP.SYNCS 0x989680 ;  /* 0x009896800000995d */ /* 0x008fea0003900000 */
[----:B------:R-:W3:Y:S02]  /*f5d0*/  @!P1 SYNCS.PHASECHK.TRANS64 P1, [R8+URZ+0x36830], R7 ;  /* 0x03683007080095a7 */ /* 0x000ee4000802007f */
[----:B---3--:R-:W-:Y:S05]  /*f5e0*/  @!P1 BRA `(.L_x_140) ;  /* 0xfffffffc00ec9947 */ /* 0x008fea000383ffff */
[----:B------:R-:W-:Y:S05]  /*f5f0*/  BRA `(.L_x_139) ;  /* 0xffffff6400e87947 */ /* 0x000fea000383ffff */
.L_x_144:
[----:B-12---:R-:W-:-:S04]  /*f600*/  IMAD.U32 R7, RZ, RZ, UR5 ;  /* 0x00000005ff077e24 */ /* 0x006fc8000f8e00ff */
[----:B------:R1:W2:Y:S03]  /*f610*/  SYNCS.PHASECHK.TRANS64.TRYWAIT P1, [R7+URZ+0x36850], R0 ;  /* 0x03685000070075a7 */ /* 0x0002a6000802017f */
[----:B--2---:R-:W-:Y:S05]  /*f620*/  @!P1 NANOSLEEP.SYNCS 0x989680 ;  /* 0x009896800000995d */ /* 0x004fea0003900000 */
[----:B------:R-:W2:Y:S02]  /*f630*/  @!P1 SYNCS.PHASECHK.TRANS64 P1, [R7+URZ+0x36850], R0 ;  /* 0x03685000070095a7 */ /* 0x000ea4000802007f */
[----:B--2---:R-:W-:Y:S05]  /*f640*/  @!P1 BRA `(.L_x_144) ;  /* 0xfffffffc00ec9947 */ /* 0x004fea000383ffff */
[----:B------:R-:W-:Y:S05]  /*f650*/  BRA `(.L_x_143) ;  /* 0xffffff8c00487947 */ /* 0x000fea000383ffff */
.L_x_151:
[----:B--2---:R-:W-:-:S04]  /*f660*/  IMAD.U32 R5, RZ, RZ, UR5 ;  /* 0x00000005ff057e24 */ /* 0x004fc8000f8e00ff */
[----:B------:R2:W3:Y:S03]  /*f670*/  SYNCS.PHASECHK.TRANS64.TRYWAIT P1, [R5+URZ+0x36850], R0 ;  /* 0x03685000050075a7 */ /* 0x0004e6000802017f */
[----:B---3--:R-:W-:Y:S05]  /*f680*/  @!P1 NANOSLEEP.SYNCS 0x989680 ;  /* 0x009896800000995d */ /* 0x008fea0003900000 */
[----:B------:R-:W3:Y:S02]  /*f690*/  @!P1 SYNCS.PHASECHK.TRANS64 P1, [R5+URZ+0x36850], R0 ;  /* 0x03685000050095a7 */ /* 0x000ee4000802007f */
[----:B---3--:R-:W-:Y:S05]  /*f6a0*/  @!P1 BRA `(.L_x_151) ;  /* 0xfffffffc00ec9947 */ /* 0x008fea000383ffff */
[----:B------:R-:W-:Y:S05]  /*f6b0*/  BRA `(.L_x_150) ;  /* 0xffffffac00e07947 */ /* 0x000fea000383ffff */
.L_x_163:
[----:B------:R-:W1:Y:S01]  /*f6c0*/  S2R R4, SR_TID.X ;  /* 0x0000000000047919 */ /* 0x000e620000002100 */
[----:B------:R-:W-:Y:S01]  /*f6d0*/  BSSY B0, `(.L_x_222) ;  /* 0x000000a000007945 */ /* 0x000fe20003800000 */
[----:B------:R-:W-:Y:S02]  /*f6e0*/  IMAD.MOV.U32 R12, RZ, RZ, RZ ;  /* 0x000000ffff0c7224 */ /* 0x000fe400078e00ff */
[----:B------:R-:W-:Y:S02]  /*f6f0*/  IMAD.MOV.U32 R11, RZ, RZ, 0x1f ;  /* 0x0000001fff0b7424 */ /* 0x000fe400078e00ff */
[----:B------:R-:W-:Y:S01]  /*f700*/  IMAD.MOV.U32 R15, RZ, RZ, -0x1 ;  /* 0xffffffffff0f7424 */ /* 0x000fe200078e00ff */
[----:B-1----:R-:W-:-:S04]  /*f710*/  SHF.R.U32.HI R4, RZ, 0x5, R4 ;  /* 0x00000005ff047819 */ /* 0x002fc80000011604 */
[----:B------:R-:W-:-:S04]  /*f720*/  LOP3.LUT R4, R4, 0x3, RZ, 0xc0, !PT ;  /* 0x0000000304047812 */ /* 0x000fc800078ec0ff */
[----:B------:R-:W-:-:S07]  /*f730*/  MOV R13, R4 ;  /* 0x00000004000d7202 */ /* 0x000fce0000000f00 */
[----:B------:R-:W-:Y:S05]  /*f740*/  WARPSYNC.COLLECTIVE R15, `(.L_x_223) ;  /* 0x000000000f087348 */ /* 0x000fea0003c00000 */
[----:B------:R1:W2:Y:S02]  /*f750*/  SHFL.IDX P6, R14, R13, R12, R11 ;  /* 0x0000000c0d0e7389 */ /* 0x0002a400000c000b */
[----:B-12---:R-:W-:Y:S01]  /*f760*/  ENDCOLLECTIVE ;  /* 0x000000000000791b */ /* 0x006fe20003800000 */
.L_x_223:
[----:B------:R-:W-:Y:S05]  /*f770*/  BSYNC B0 ;  /* 0x0000000000007941 */ /* 0x000fea0003800000 */
.L_x_222:
[----:B------:R-:W-:Y:S05]  /*f780*/  BRA `(.L_x_224) ;  /* 0xffffffd4000c7947 */ /* 0x000fea000383ffff */
.L_x_164:
[----:B------:R-:W-:Y:S01]  /*f790*/  BSSY B0, `(.L_x_225) ;  /* 0x0000006000007945 */ /* 0x000fe20003800000 */
[----:B------:R-:W-:-:S07]  /*f7a0*/  MOV R15, 0xffffffff ;  /* 0xffffffff000f7802 */ /* 0x000fce0000000f00 */
[----:B------:R-:W-:Y:S05]  /*f7b0*/  WARPSYNC.COLLECTIVE R15, `(.L_x_226) ;  /* 0x000000000f0c7348 */ /* 0x000fea0003c00000 */
[----:B------:R-:W-:Y:S02]  /*f7c0*/  ELECT P6, UR62, PT ;  /* 0x00000000003e782f */ /* 0x000fe400038c0000 */
[----:B------:R-:W-:Y:S01]  /*f7d0*/  MOV R14, UR62 ;  /* 0x0000003e000e7c02 */ /* 0x000fe20008000f00 */
[----:B------:R-:W-:Y:S10]  /*f7e0*/  ENDCOLLECTIVE ;  /* 0x000000000000791b */ /* 0x000ff40003800000 */
.L_x_226:
[----:B------:R-:W-:Y:S05]  /*f7f0*/  BSYNC B0 ;  /* 0x0000000000007941 */ /* 0x000fea0003800000 */
.L_x_225:
[----:B------:R-:W-:Y:S05]  /*f800*/  BRA `(.L_x_227) ;  /* 0xffffffd400087947 */ /* 0x000fea000383ffff */
.L_x_167:
[----:B--2---:R2:W3:Y:S02]  /*f810*/  SYNCS.PHASECHK.TRANS64.TRYWAIT P1, [R5+URZ+0x36840], R9 ;  /* 0x03684009050075a7 */ /* 0x0044e4000802017f */
[----:B---3--:R-:W-:Y:S05]  /*f820*/  @!P1 NANOSLEEP.SYNCS 0x989680 ;  /* 0x009896800000995d */ /* 0x008fea0003900000 */
[----:B------:R-:W3:Y:S02]  /*f830*/  @!P1 SYNCS.PHASECHK.TRANS64 P1, [R5+URZ+0x36840], R9 ;  /* 0x03684009050095a7 */ /* 0x000ee4000802007f */
[----:B---3--:R-:W-:Y:S05]  /*f840*/  @!P1 BRA `(.L_x_167) ;  /* 0xfffffffc00f09947 */ /* 0x008fea000383ffff */
[----:B------:R-:W-:Y:S05]  /*f850*/  BRA `(.L_x_228) ;  /* 0xffffffd400687947 */ /* 0x000fea000383ffff */
.L_x_171:
        /* <DEDUP_REMOVED lines=8> */
.L_x_177:
[----:B-1----:R1:W2:Y:S02]  /*f8e0*/  SYNCS.PHASECHK.TRANS64.TRYWAIT P1, [R2+URZ+0x36840], R3 ;  /* 0x03684003020075a7 */ /* 0x0022a4000802017f */
[----:B--2---:R-:W-:Y:S05]  /*f8f0*/  @!P1 NANOSLEEP.SYNCS 0x989680 ;  /* 0x009896800000995d */ /* 0x004fea0003900000 */
[----:B------:R-:W2:Y:S02]  /*f900*/  @!P1 SYNCS.PHASECHK.TRANS64 P1, [R2+URZ+0x36840], R3 ;  /* 0x03684003020095a7 */ /* 0x000ea4000802007f */
[----:B--2---:R-:W-:Y:S05]  /*f910*/  @!P1 BRA `(.L_x_177) ;  /* 0xfffffffc00f09947 */ /* 0x004fea000383ffff */
[----:B------:R-:W-:Y:S05]  /*f920*/  BRA `(.L_x_230) ;  /* 0xffffffdc00607947 */ /* 0x000fea000383ffff */
.L_x_180:
[----:B-1----:R1:W2:Y:S02]  /*f930*/  SYNCS.PHASECHK.TRANS64.TRYWAIT P1, [R2+URZ+0x36860], R3 ;  /* 0x03686003020075a7 */ /* 0x0022a4000802017f */
[----:B--2---:R-:W-:Y:S05]  /*f940*/  @!P1 NANOSLEEP.SYNCS 0x989680 ;  /* 0x009896800000995d */ /* 0x004fea0003900000 */
[----:B------:R-:W2:Y:S02]  /*f950*/  @!P1 SYNCS.PHASECHK.TRANS64 P1, [R2+URZ+0x36860], R3 ;  /* 0x03686003020095a7 */ /* 0x000ea4000802007f */
[----:B--2---:R-:W-:Y:S05]  /*f960*/  @!P1 BRA `(.L_x_180) ;  /* 0xfffffffc00f09947 */ /* 0x004fea000383ffff */
[----:B------:R-:W-:Y:S05]  /*f970*/  BRA `(.L_x_231) ;  /* 0xffffffe0000c7947 */ /* 0x000fea000383ffff */
.L_x_187:
[----:B--2---:R2:W3:Y:S02]  /*f980*/  SYNCS.PHASECHK.TRANS64.TRYWAIT P1, [R2+URZ+0x36840], R3 ;  /* 0x03684003020075a7 */ /* 0x0044e4000802017f */
[----:B---3--:R-:W-:Y:S05]  /*f990*/  @!P1 NANOSLEEP.SYNCS 0x989680 ;  /* 0x009896800000995d */ /* 0x008fea0003900000 */
[----:B------:R-:W3:Y:S02]  /*f9a0*/  @!P1 SYNCS.PHASECHK.TRANS64 P1, [R2+URZ+0x36840], R3 ;  /* 0x03684003020095a7 */ /* 0x000ee4000802007f */
[----:B---3--:R-:W-:Y:S05]  /*f9b0*/  @!P1 BRA `(.L_x_187) ;  /* 0xfffffffc00f09947 */ /* 0x008fea000383ffff */
[----:B------:R-:W-:Y:S05]  /*f9c0*/  BRA `(.L_x_232) ;  /* 0xffffffe400587947 */ /* 0x000fea000383ffff */
.L_x_190:
[----:B-1----:R1:W2:Y:S02]  /*f9d0*/  SYNCS.PHASECHK.TRANS64.TRYWAIT P1, [R2+URZ+0x36860], R17 ;  /* 0x03686011020075a7 */ /* 0x0022a4000802017f */
[----:B--2---:R-:W-:Y:S05]  /*f9e0*/  @!P1 NANOSLEEP.SYNCS 0x989680 ;  /* 0x009896800000995d */ /* 0x004fea0003900000 */
[----:B------:R-:W2:Y:S02]  /*f9f0*/  @!P1 SYNCS.PHASECHK.TRANS64 P1, [R2+URZ+0x36860], R17 ;  /* 0x03686011020095a7 */ /* 0x000ea4000802007f */
[----:B--2---:R-:W-:Y:S05]  /*fa00*/  @!P1 BRA `(.L_x_190) ;  /* 0xfffffffc00f09947 */ /* 0x004fea000383ffff */
[----:B------:R-:W-:Y:S05]  /*fa10*/  BRA `(.L_x_233) ;  /* 0xffffffe800047947 */ /* 0x000fea000383ffff */
.L_x_196:
[----:B--2---:R2:W3:Y:S02]  /*fa20*/  SYNCS.PHASECHK.TRANS64.TRYWAIT P1, [R2+URZ+0x36840], R3 ;  /* 0x03684003020075a7 */ /* 0x0044e4000802017f */
[----:B---3--:R-:W-:Y:S05]  /*fa30*/  @!P1 NANOSLEEP.SYNCS 0x989680 ;  /* 0x009896800000995d */ /* 0x008fea0003900000 */
[----:B------:R-:W3:Y:S02]  /*fa40*/  @!P1 SYNCS.PHASECHK.TRANS64 P1, [R2+URZ+0x36840], R3 ;  /* 0x03684003020095a7 */ /* 0x000ee4000802007f */
[----:B---3--:R-:W-:Y:S05]  /*fa50*/  @!P1 BRA `(.L_x_196) ;  /* 0xfffffffc00f09947 */ /* 0x008fea000383ffff */
[----:B------:R-:W-:Y:S05]  /*fa60*/  BRA `(.L_x_234) ;  /* 0xffffffec00307947 */ /* 0x000fea000383ffff */
.L_x_199:
[----:B-1----:R1:W2:Y:S02]  /*fa70*/  SYNCS.PHASECHK.TRANS64.TRYWAIT P1, [R2+URZ+0x36860], R10 ;  /* 0x0368600a020075a7 */ /* 0x0022a4000802017f */
[----:B--2---:R-:W-:Y:S05]  /*fa80*/  @!P1 NANOSLEEP.SYNCS 0x989680 ;  /* 0x009896800000995d */ /* 0x004fea0003900000 */
[----:B------:R-:W2:Y:S02]  /*fa90*/  @!P1 SYNCS.PHASECHK.TRANS64 P1, [R2+URZ+0x36860], R10 ;  /* 0x0368600a020095a7 */ /* 0x000ea4000802007f */
[----:B--2---:R-:W-:Y:S05]  /*faa0*/  @!P1 BRA `(.L_x_199) ;  /* 0xfffffffc00f09947 */ /* 0x004fea000383ffff */
[----:B------:R-:W-:Y:S05]  /*fab0*/  BRA `(.L_x_235) ;  /* 0xffffffec00dc7947 */ /* 0x000fea000383ffff */
.L_x_205:
[----:B-1----:R1:W2:Y:S02]  /*fac0*/  SYNCS.PHASECHK.TRANS64.TRYWAIT P0, [R2+URZ+0x36860], R3 ;  /* 0x03686003020075a7 */ /* 0x0022a4000800017f */
[----:B--2---:R-:W-:Y:S05]  /*fad0*/  @!P0 NANOSLEEP.SYNCS 0x989680 ;  /* 0x009896800000895d */ /* 0x004fea0003900000 */
[----:B------:R-:W2:Y:S02]  /*fae0*/  @!P0 SYNCS.PHASECHK.TRANS64 P0, [R2+URZ+0x36860], R3 ;  /* 0x03686003020085a7 */ /* 0x000ea4000800007f */
[----:B--2---:R-:W-:Y:S05]  /*faf0*/  @!P0 BRA `(.L_x_205) ;  /* 0xfffffffc00f08947 */ /* 0x004fea000383ffff */
[----:B------:R-:W-:Y:S05]  /*fb00*/  BRA `(.L_x_236) ;  /* 0xfffffff000ac7947 */ /* 0x000fea000383ffff */
.L_x_210:
[----:B-1----:R1:W2:Y:S02]  /*fb10*/  SYNCS.PHASECHK.TRANS64.TRYWAIT P0, [R0+URZ+0x36820], R3 ;  /* 0x03682003000075a7 */ /* 0x0022a4000800017f */
[----:B--2---:R-:W-:Y:S05]  /*fb20*/  @!P0 NANOSLEEP.SYNCS 0x989680 ;  /* 0x009896800000895d */ /* 0x004fea0003900000 */
[----:B------:R-:W2:Y:S02]  /*fb30*/  @!P0 SYNCS.PHASECHK.TRANS64 P0, [R0+URZ+0x36820], R3 ;  /* 0x03682003000085a7 */ /* 0x000ea4000800007f */
[----:B--2---:R-:W-:Y:S05]  /*fb40*/  @!P0 BRA `(.L_x_210) ;  /* 0xfffffffc00f08947 */ /* 0x004fea000383ffff */
[----:B------:R-:W-:Y:S05]  /*fb50*/  BRA `(.L_x_237) ;  /* 0xfffffff400a87947 */ /* 0x000fea000383ffff */
.L_x_211:
[----:B------:R-:W2:Y:S01]  /*fb60*/  S2R R2, SR_TID.X ;  /* 0x0000000000027919 */ /* 0x000ea20000002100 */
[----:B------:R-:W-:Y:S01]  /*fb70*/  BSSY B0, `(.L_x_238) ;  /* 0x000000a000007945 */ /* 0x000fe20003800000 */
[----:B------:R-:W-:Y:S01]  /*fb80*/  IMAD.MOV.U32 R12, RZ, RZ, RZ ;  /* 0x000000ffff0c7224 */ /* 0x000fe200078e00ff */
[----:B------:R-:W-:Y:S01]  /*fb90*/  MOV R15, 0xffffffff ;  /* 0xffffffff000f7802 */ /* 0x000fe20000000f00 */
[----:B------:R-:W-:Y:S01]  /*fba0*/  IMAD.MOV.U32 R11, RZ, RZ, 0x1f ;  /* 0x0000001fff0b7424 */ /* 0x000fe200078e00ff */
[----:B--2---:R-:W-:-:S04]  /*fbb0*/  SHF.R.U32.HI R2, RZ, 0x5, R2 ;  /* 0x00000005ff027819 */ /* 0x004fc80000011602 */
[----:B------:R-:W-:-:S05]  /*fbc0*/  LOP3.LUT R2, R2, 0x3, RZ, 0xc0, !PT ;  /* 0x0000000302027812 */ /* 0x000fca00078ec0ff */
[----:B------:R-:W-:-:S07]  /*fbd0*/  IMAD.MOV.U32 R13, RZ, RZ, R2 ;  /* 0x000000ffff0d7224 */ /* 0x000fce00078e0002 */
[----:B-1----:R-:W-:Y:S05]  /*fbe0*/  WARPSYNC.COLLECTIVE R15, `(.L_x_239) ;  /* 0x000000000f087348 */ /* 0x002fea0003c00000 */
[----:B------:R2:W3:Y:S02]  /*fbf0*/  SHFL.IDX P6, R14, R13, R12, R11 ;  /* 0x0000000c0d0e7389 */ /* 0x0004e400000c000b */
[----:B-123--:R-:W-:Y:S01]  /*fc00*/  ENDCOLLECTIVE ;  /* 0x000000000000791b */ /* 0x00efe20003800000 */
.L_x_239:
[----:B------:R-:W-:Y:S05]  /*fc10*/  BSYNC B0 ;  /* 0x0000000000007941 */ /* 0x000fea0003800000 */
.L_x_238:
[----:B------:R-:W-:Y:S05]  /*fc20*/  BRA `(.L_x_240) ;  /* 0xfffffff400907947 */ /* 0x000fea000383ffff */
.L_x_214:
[----:B------:R-:W-:Y:S01]  /*fc30*/  BSSY B1, `(.L_x_241) ;  /* 0x0000006000017945 */ /* 0x000fe20003800000 */
[----:B------:R-:W-:-:S07]  /*fc40*/  IMAD.MOV.U32 R15, RZ, RZ, -0x1 ;  /* 0xffffffffff0f7424 */ /* 0x000fce00078e00ff */
[----:B-12---:R-:W-:Y:S05]  /*fc50*/  WARPSYNC.COLLECTIVE R15, `(.L_x_242) ;  /* 0x000000000f0c7348 */ /* 0x006fea0003c00000 */
[----:B------:R-:W-:Y:S02]  /*fc60*/  ELECT P6, UR62, PT ;  /* 0x00000000003e782f */ /* 0x000fe400038c0000 */
[----:B------:R-:W-:Y:S01]  /*fc70*/  MOV R14, UR62 ;  /* 0x0000003e000e7c02 */ /* 0x000fe20008000f00 */
[----:B-12---:R-:W-:Y:S10]  /*fc80*/  ENDCOLLECTIVE ;  /* 0x000000000000791b */ /* 0x006ff40003800000 */
.L_x_242:
[----:B------:R-:W-:Y:S05]  /*fc90*/  BSYNC B1 ;  /* 0x0000000000017941 */ /* 0x000fea0003800000 */
.L_x_241:
[----:B------:R-:W-:Y:S05]  /*fca0*/  BRA `(.L_x_243) ;  /* 0xfffffff400887947 */ /* 0x000fea000383ffff */
.L_x_216:
[----:B-1----:R1:W2:Y:S02]  /*fcb0*/  SYNCS.PHASECHK.TRANS64.TRYWAIT P0, [R6+URZ], R5 ;  /* 0x00000005060075a7 */ /* 0x0022a4000800017f */
[----:B--2---:R-:W-:Y:S05]  /*fcc0*/  @!P0 NANOSLEEP.SYNCS 0x989680 ;  /* 0x009896800000895d */ /* 0x004fea0003900000 */
[----:B------:R-:W2:Y:S02]  /*fcd0*/  @!P0 SYNCS.PHASECHK.TRANS64 P0, [R6+URZ], R5 ;  /* 0x00000005060085a7 */ /* 0x000ea4000800007f */
[----:B--2---:R-:W-:Y:S05]  /*fce0*/  @!P0 BRA `(.L_x_216) ;  /* 0xfffffffc00f08947 */ /* 0x004fea000383ffff */
[----:B------:R-:W-:Y:S05]  /*fcf0*/  BRA `(.L_x_244) ;  /* 0xfffffff400bc7947 */ /* 0x000fea000383ffff */
.L_x_217:
[----:B--2---:R2:W3:Y:S02]  /*fd00*/  SYNCS.PHASECHK.TRANS64.TRYWAIT P0, [R3+URZ], R2 ;  /* 0x00000002030075a7 */ /* 0x0044e4000800017f */
[----:B---3--:R-:W-:Y:S05]  /*fd10*/  @!P0 NANOSLEEP.SYNCS 0x989680 ;  /* 0x009896800000895d */ /* 0x008fea0003900000 */
[----:B------:R-:W3:Y:S02]  /*fd20*/  @!P0 SYNCS.PHASECHK.TRANS64 P0, [R3+URZ], R2 ;  /* 0x00000002030085a7 */ /* 0x000ee4000800007f */
[----:B---3--:R-:W-:Y:S05]  /*fd30*/  @!P0 BRA `(.L_x_217) ;  /* 0xfffffffc00f08947 */ /* 0x008fea000383ffff */
[----:B------:R-:W-:Y:S05]  /*fd40*/  BRA `(.L_x_245) ;  /* 0xfffffff400b07947 */ /* 0x000fea000383ffff */
.L_x_219:
[----:B--2---:R2:W3:Y:S02]  /*fd50*/  SYNCS.PHASECHK.TRANS64.TRYWAIT P0, [R16+URZ], R5 ;  /* 0x00000005100075a7 */ /* 0x0044e4000800017f */
[----:B---3--:R-:W-:Y:S05]  /*fd60*/  @!P0 NANOSLEEP.SYNCS 0x989680 ;  /* 0x009896800000895d */ /* 0x008fea0003900000 */
[----:B------:R-:W3:Y:S02]  /*fd70*/  @!P0 SYNCS.PHASECHK.TRANS64 P0, [R16+URZ], R5 ;  /* 0x00000005100085a7 */ /* 0x000ee4000800007f */
[----:B---3--:R-:W-:Y:S05]  /*fd80*/  @!P0 BRA `(.L_x_219) ;  /* 0xfffffffc00f08947 */ /* 0x008fea000383ffff */
[----:B------:R-:W-:Y:S05]  /*fd90*/  BRA `(.L_x_246) ;  /* 0xfffffff400b47947 */ /* 0x000fea000383ffff */
.L_x_247:
        /* <DEDUP_REMOVED lines=14> */
.L_x_2656:


//--------------------- .text._ZN7cutlass13device_kernelIN5flash11enable_sm90INS1_16FlashAttnFwdSm90INS1_25CollectiveMainloopFwdSm90ILi2EN4cute5tupleIJNS5_1CILi1EEES8_S8_EEENS6_IJNS7_ILi128EEENS7_ILi112EEENS7_ILi192EEEEEELi192ENS_6half_tEfNS_4arch4Sm90ELb0ELb0ELb1ELb1ELb0ELb0ELb0ELb1ELb1ELb0ELb0ELb0EEENS1_21CollectiveEpilogueFwdINS6_IJSA_SC_SB_EEES9_SE_SG_Li256ELb1ELb0ELb0ELb0EEENS1_36VarlenDynamicPersistentTileSchedulerILi128ELi112ELi256ELi32ELb0ELb0ELb1ELb0ELb1ELb1EEEEEEEEEvNT_6ParamsE --------------------------
	.section	.text._ZN7cutlass13device_kernelIN5flash11enable_sm90INS1_16FlashAttnFwdSm90INS1_25CollectiveMainloopFwdSm90ILi2EN4cute5tupleIJNS5_1CILi1EEES8_S8_EEENS6_IJNS7_ILi128EEENS7_ILi112EEENS7_ILi192EEEEEELi192ENS_6half_tEfNS_4arch4Sm90ELb0ELb0ELb1ELb1ELb0ELb0ELb0ELb1ELb1ELb0ELb0ELb0EEENS1_21CollectiveEpilogueFwdINS6_IJSA_SC_SB_EEES9_SE_SG_Li256ELb1ELb0ELb0ELb0EEENS1_36VarlenDynamicPersistentTileSchedulerILi128ELi112ELi256ELi32ELb0ELb0ELb1ELb0ELb1ELb1EEEEEEEEEvNT_6ParamsE,"ax",@progbits
	.align	128
.text._ZN7cutlass13device_kernelIN5flash11enable_sm90INS1_16FlashAttnFwdSm90INS1_25CollectiveMainloopFwdSm90ILi2EN4cute5tupleIJNS5_1CILi1EEES8_S8_EEENS6_IJNS7_ILi128EEENS7_ILi112EEENS7_ILi192EEEEEELi192ENS_6half_tEfNS_4arch4Sm90ELb0ELb0ELb1ELb1ELb0ELb0ELb0ELb1ELb1ELb0ELb0ELb0EEENS1_21CollectiveEpilogueFwdINS6_IJSA_SC_SB_EEES9_SE_SG_Li256ELb1ELb0ELb0ELb0EEENS1_36VarlenDynamicPersistentTileSchedulerILi128ELi112ELi256ELi32ELb0ELb0ELb1ELb0ELb1ELb1EEEEEEEEEvNT_6ParamsE:
        .type           _ZN7cutlass13device_kernelIN5flash11enable_sm90INS1_16FlashAttnFwdSm90INS1_25CollectiveMainloopFwdSm90ILi2EN4cute5tupleIJNS5_1CILi1EEES8_S8_EEENS6_IJNS7_ILi128EEENS7_ILi112EEENS7_ILi192EEEEEELi192ENS_6half_tEfNS_4arch4Sm90ELb0ELb0ELb1ELb1ELb0ELb0ELb0ELb1ELb1ELb0ELb0ELb0EEENS1_21CollectiveEpilogueFwdINS6_IJSA_SC_SB_EEES9_SE_SG_Li256ELb1ELb0ELb0ELb0EEENS1_36VarlenDynamicPersistentTileSchedulerILi128ELi112ELi256ELi32ELb0ELb0ELb1ELb0ELb1ELb1EEEEEEEEEvNT_6ParamsE,@function
        .size           _ZN7cutlass13device_kernelIN5flash11enable_sm90INS1_16FlashAttnFwdSm90INS1_25CollectiveMainloopFwdSm90ILi2EN4cute5tupleIJNS5_1CILi1EEES8_S8_EEENS6_IJNS7_ILi128EEENS7_ILi112EEENS7_ILi192EEEEEELi192ENS_6half_tEfNS_4arch4Sm90ELb0ELb0ELb1ELb1ELb0ELb0ELb0ELb1ELb1ELb0ELb0ELb0EEENS1_21CollectiveEpilogueFwdINS6_IJSA_SC_SB_EEES9_SE_SG_Li256ELb1ELb0ELb0ELb0EEENS1_36VarlenDynamicPersistentTileSchedulerILi128ELi112ELi256ELi32ELb0ELb0ELb1ELb0ELb1ELb1EEEEEEEEEvNT_6ParamsE,(.L_x_2657 - _ZN7cutlass13device_kernelIN5flash11enable_sm90INS1_16FlashAttnFwdSm90INS1_25CollectiveMainloopFwdSm90ILi2EN4cute5tupleIJNS5_1CILi1EEES8_S8_EEENS6_IJNS7_ILi128EEENS7_ILi112EEENS7_ILi192EEEEEELi192ENS_6half_tEfNS_4arch4Sm90ELb0ELb0ELb1ELb1ELb0ELb0ELb0ELb1ELb1ELb0ELb0ELb0EEENS1_21CollectiveEpilogueFwdINS6_IJSA_SC_SB_EEES9_SE_SG_Li256ELb1ELb0ELb0ELb0EEENS1_36VarlenDynamicPersistentTileSchedulerILi128ELi112ELi256ELi32ELb0ELb0ELb1ELb0ELb1ELb1EEEEEEEEEvNT_6ParamsE)
        .other          _ZN7cutlass13device_kernelIN5flash11enable_sm90INS1_16FlashAttnFwdSm90INS1_25CollectiveMainloopFwdSm90ILi2EN4cute5tupleIJNS5_1CILi1EEES8_S8_EEENS6_IJNS7_ILi128EEENS7_ILi112EEENS7_ILi192EEEEEELi192ENS_6half_tEfNS_4arch4Sm90ELb0ELb0ELb1ELb1ELb0ELb0ELb0ELb1ELb1ELb0ELb0ELb0EEENS1_21CollectiveEpilogueFwdINS6_IJSA_SC_SB_EEES9_SE_SG_Li256ELb1ELb0ELb0ELb0EEENS1_36VarlenDynamicPersistentTileSchedulerILi128ELi112ELi256ELi32ELb0ELb0ELb1ELb0ELb1ELb1EEEEEEEEEvNT_6ParamsE,@"STO_CUDA_ENTRY STV_DEFAULT"
_ZN7cutlass13device_kernelIN5flash11enable_sm90INS1_16FlashAttnFwdSm90INS1_25CollectiveMainloopFwdSm90ILi2EN4cute5tupleIJNS5_1CILi1EEES8_S8_EEENS6_IJNS7_ILi128EEENS7_ILi112EEENS7_ILi192EEEEEELi192ENS_6half_tEfNS_4arch4Sm90ELb0ELb0ELb1ELb1ELb0ELb0ELb0ELb1ELb1ELb0ELb0ELb0EEENS1_21CollectiveEpilogueFwdINS6_IJSA_SC_SB_EEES9_SE_SG_Li256ELb1ELb0ELb0ELb0EEENS1_36VarlenDynamicPersistentTileSchedulerILi128ELi112ELi256ELi32ELb0ELb0ELb1ELb0ELb1ELb1EEEEEEEEEvNT_6ParamsE:
[----:B------:R-:W0:Y:S02]  /*0000*/  LDC R1, c[0x0][0x28] ;  /* 0x00000a00ff017b82 */ /* 0x000e240000000800 */
[----:B0-----:R-:W-:Y:S01]  /*0010*/  VIADD R1, R1, 0xffffffc8 ;  /* 0xffffffc801017836 */ /* 0x001fe20000000000 */
[----:B------:R-:W0:Y:S01]  /*0020*/  S2R R3, SR_TID.X ;  /* 0x0000000000037919 */ /* 0x000e220000002100 */
[----:B------:R-:W-:Y:S01]  /*0030*/  ELECT P0, URZ, PT ;  /* 0x00000000003f782f */ /* 0x000fe20003800000 */
[----:B------:R-:W-:Y:S01]  /*0040*/  BSSY B0, `(.L_x_248) ;  /* 0x0000010000007945 */ /* 0x000fe20003800000 */
[----:B0-----:R-:W-:-:S05]  /*0050*/  SHF.R.U32.HI R0, RZ, 0x5, R3 ;  /* 0x00000005ff007819 */ /* 0x001fca0000011603 */
[----:B------:R-:W0:Y:S02]  /*0060*/  SHFL.IDX PT, R2, R0, RZ, 0x1f ;  /* 0x00001fff00027589 */ /* 0x000e2400000e0000 */
[----:B0-----:R-:W-:-:S13]  /*0070*/  ISETP.EQ.AND P0, PT, R2, RZ, P0 ;  /* 0x000000ff0200720c */ /* 0x001fda0000702270 */
[----:B------:R-:W-:Y:S05]  /*0080*/  @!P0 BRA `(.L_x_249) ;  /* 0x00000000002c8947 */ /* 0x000fea0003800000 */
[----:B------:R-:W-:Y:S02]  /*0090*/  ULDC.64 UR4, c[0x0][0x198] ;  /* 0x0000660000047ab9 */ /* 0x000fe40000000a00 */
[----:B------:R-:W-:Y:S02]  /*00a0*/  UIADD3 UR6, UP0, UR4, 0x270, URZ ;  /* 0x0000027004067890 */ /* 0x000fe4000ff1e03f */
[----:B------:R-:W-:Y:S02]  /*00b0*/  UIADD3 UR8, UP1, UR4, 0x370, URZ ;  /* 0x0000037004087890 */ /* 0x000fe4000ff3e03f */
[----:B------:R-:W-:Y:S02]  /*00c0*/  UIADD3 UR4, UP2, UR4, 0x470, URZ ;  /* 0x0000047004047890 */ /* 0x000fe4000ff5e03f */
[----:B------:R-:W-:Y:S02]  /*00d0*/  UIADD3.X UR7, URZ, UR5, URZ, UP0, !UPT ;  /* 0x000000053f077290 */ /* 0x000fe400087fe43f */
[----:B------:R-:W-:-:S02]  /*00e0*/  UIADD3.X UR9, URZ, UR5, URZ, UP1, !UPT ;  /* 0x000000053f097290 */ /* 0x000fc40008ffe43f */
[----:B------:R-:W-:-:S05]  /*00f0*/  UIADD3.X UR5, URZ, UR5, URZ, UP2, !UPT ;  /* 0x000000053f057290 */ /* 0x000fca00097fe43f */
[----:B------:R0:W-:Y:S02]  /*0100*/  UTMACCTL.PF [UR6] ;  /* 0x00000000060079b9 */ /* 0x0001e40008040000 */
[----:B------:R0:W-:Y:S02]  /*0110*/  UTMACCTL.PF [UR8] ;  /* 0x00000000080079b9 */ /* 0x0001e40008040000 */
[----:B------:R0:W-:Y:S02]  /*0120*/  UTMACCTL.PF [UR4] ;  /* 0x00000000040079b9 */ /* 0x0001e40008040000 */
[----:B0-----:R-:W-:Y:S01]  /*0130*/  NOP ;  /* 0x0000000000007918 */ /* 0x001fe20000000000 */
.L_x_249:
[----:B------:R-:W-:Y:S05]  /*0140*/  BSYNC B0 ;  /* 0x0000000000007941 */ /* 0x000fea0003800000 */
.L_x_248:
[----:B------:R-:W-:Y:S01]  /*0150*/  VOTEU.ANY UP0, P0 ;  /* 0x00000000003f7886 */ /* 0x000fe20000000100 */
[----:B------:R-:W0:Y:S01]  /*0160*/  SHFL.IDX PT, R2, R0, RZ, 0x1f ;  /* 0x00001fff00027589 */ /* 0x000e2200000e0000 */
[----:B------:R-:W-:Y:S01]  /*0170*/  UMOV UR4, 0x1 ;  /* 0x0000000100047882 */ /* 0x000fe20000000000 */
[----:B------:R-:W-:Y:S01]  /*0180*/  UMOV UR7, 0x100 ;  /* 0x0000010000077882 */ /* 0x000fe20000000000 */
[----:B------:R-:W-:Y:S01]  /*0190*/  VOTEU.ANY UP1, P0 ;  /* 0x00000000003f7886 */ /* 0x000fe20000020100 */
[----:B------:R-:W1:Y:S01]  /*01a0*/  @UP0 S2UR UR8, SR_CgaCtaId ;  /* 0x00000000000809c3 */ /* 0x000e620000008800 */
[----:B------:R-:W-:Y:S01]  /*01b0*/  @UP0 UMOV UR6, 0x400 ;  /* 0x0000040000060882 */ /* 0x000fe20000000000 */
[----:B------:R-:W-:-:S04]  /*01c0*/  @UP0 UIADD3 UR4, -UR4, 0x100000, URZ ;  /* 0x0010000004040890 */ /* 0x000fc8000fffe13f */
[----:B------:R-:W-:Y:S02]  /*01d0*/  @UP0 USHF.L.U32 UR5, UR4, 0xb, URZ ;  /* 0x0000000b04050899 */ /* 0x000fe4000800063f */
[----:B------:R-:W-:Y:S01]  /*01e0*/  @UP0 USHF.L.U32 UR4, UR4, 0x1, URZ ;  /* 0x0000000104040899 */ /* 0x000fe2000800063f */
[----:B0-----:R-:W-:Y:S02]  /*01f0*/  ISETP.NE.AND P1, PT, R2, RZ, PT ;  /* 0x000000ff0200720c */ /* 0x001fe40003f25270 */
[----:B------:R-:W-:Y:S01]  /*0200*/  SHF.R.U32.HI R2, RZ, 0x7, R3 ;  /* 0x00000007ff027819 */ /* 0x000fe20000011603 */
[----:B-1----:R-:W-:Y:S02]  /*0210*/  @UP0 ULEA UR8, UR8, UR6, 0x18 ;  /* 0x0000000608080291 */ /* 0x002fe4000f8ec03f */
[----:B------:R-:W-:-:S04]  /*0220*/  @UP0 UIADD3 UR6, -UR7, 0x100000, URZ ;  /* 0x0010000007060890 */ /* 0x000fc8000fffe13f */
[----:B------:R-:W-:Y:S02]  /*0230*/  @UP0 USHF.L.U32 UR7, UR6, 0xb, URZ ;  /* 0x0000000b06070899 */ /* 0x000fe4000800063f */
[----:B------:R-:W-:Y:S01]  /*0240*/  @UP0 USHF.L.U32 UR6, UR6, 0x1, URZ ;  /* 0x0000000106060899 */ /* 0x000fe2000800063f */
[----:B------:R-:W-:Y:S01]  /*0250*/  VOTEU.ANY UP0, P0 ;  /* 0x00000000003f7886 */ /* 0x000fe20000000100 */
[----:B------:R-:W0:Y:S04]  /*0260*/  SHFL.IDX PT, R2, R2, RZ, 0x1f ;  /* 0x00001fff02027589 */ /* 0x000e2800000e0000 */
[----:B------:R-:W1:Y:S02]  /*0270*/  FENCE.VIEW.ASYNC.S ;  /* 0x00000000000073c6 */ /* 0x000e640000000000 */
[----:B-1----:R1:W2:Y:S04]  /*0280*/  @UP0 SYNCS.EXCH.64 URZ, [UR8+0x36800], UR4 ;  /* 0x03680004083f05b2 */ /* 0x0022a80008000100 */
[----:B------:R1:W3:Y:S01]  /*0290*/  @UP1 SYNCS.EXCH.64 URZ, [UR8+0x36820], UR6 ;  /* 0x03682006083f15b2 */ /* 0x0002e20008000100 */
[----:B------:R-:W-:Y:S05]  /*02a0*/  @P1 BRA `(.L_x_250) ;  /* 0x0000000000481947 */ /* 0x000fea0003800000 */
        /* <DEDUP_REMOVED lines=14> */
[----:B------:R4:W0:Y:S01]  /*0390*/  SYNCS.EXCH.64 URZ, [UR8+0x36840], UR4 ;  /* 0x03684004083f75b2 */ /* 0x0008220008000100 */
[----:B------:R4:W0:Y:S01]  /*03a0*/  SYNCS.EXCH.64 URZ, [UR8+0x36838], UR6 ;  /* 0x03683806083f75b2 */ /* 0x0008220008000100 */
[----:B------:R4:W0:Y:S02]  /*03b0*/  SYNCS.EXCH.64 URZ, [UR8+0x36848], UR4 ;  /* 0x03684804083f75b2 */ /* 0x0008240008000100 */
[----:B----4-:R-:W-:Y:S01]  /*03c0*/  NOP ;  /* 0x0000000000007918 */ /* 0x010fe20000000000 */
.L_x_250:
        /* <DEDUP_REMOVED lines=22> */
.L_x_251:
        /* <DEDUP_REMOVED lines=14> */
[----:B------:R4:W0:Y:S01]  /*0610*/  SYNCS.EXCH.64 URZ, [UR6+0x36880], UR4 ;  /* 0x03688004063f75b2 */ /* 0x0008220008000100 */
[----:B------:R4:W0:Y:S01]  /*0620*/  SYNCS.EXCH.64 URZ, [UR6+0x36878], UR4 ;  /* 0x03687804063f75b2 */ /* 0x0008220008000100 */
[----:B------:R4:W0:Y:S02]  /*0630*/  SYNCS.EXCH.64 URZ, [UR6+0x36888], UR4 ;  /* 0x03688804063f75b2 */ /* 0x0008240008000100 */
[----:B----4-:R-:W-:Y:S01]  /*0640*/  NOP ;  /* 0x0000000000007918 */ /* 0x010fe20000000000 */
.L_x_252:
        /* <DEDUP_REMOVED lines=22> */
.L_x_253:
        /* <DEDUP_REMOVED lines=22> */
.L_x_254:
[----:B0-----:R-:W-:Y:S01]  /*0910*/  ISETP.NE.AND P0, PT, R2, RZ, PT ;  /* 0x000000ff0200720c */ /* 0x001fe20003f05270 */
[----:B------:R-:W-:Y:S01]  /*0920*/  IMAD.MOV.U32 R2, RZ, RZ, 0x1 ;  /* 0x00000001ff027424 */ /* 0x000fe200078e00ff */
[----:B------:R-:W-:Y:S01]  /*0930*/  NOP ;  /* 0x0000000000007918 */ /* 0x000fe20000000000 */
[----:B------:R-:W-:-:S03]  /*0940*/  ULDC.64 UR60, c[0x0][0x208] ;  /* 0x00008200003c7ab9 */ /* 0x000fc60000000a00 */
[----:B------:R-:W-:-:S05]  /*0950*/  SEL R2, R2, 0x2, !P0 ;  /* 0x0000000202027807 */ /* 0x000fca0004000000 */
[----:B------:R0:W-:Y:S01]  /*0960*/  STL [R1+0x30], R2 ;  /* 0x0000300201007387 */ /* 0x0001e20000100800 */
[----:B-123--:R-:W-:Y:S06]  /*0970*/  BAR.SYNC.DEFER_BLOCKING 0x0 ;  /* 0x0000000000007b1d */ /* 0x00efec0000010000 */
[----:B------:R-:W-:Y:S05]  /*0980*/  @!P0 BRA `(.L_x_255) ;  /* 0x000000cc00f48947 */ /* 0x000fea0003800000 */
.L_x_256:
[----:B------:R-:W-:-:S08]  /*0990*/  NOP ;  /* 0x0000000000007918 */ /* 0x000fd00000000000 */
[----:B------:R-:W1:Y:S02]  /*09a0*/  USETMAXREG.TRY_ALLOC.CTAPOOL UP0, 0xf0 ;  /* 0x000000f0000079c8 */ /* 0x000e640008000600 */
[----:B-1----:R-:W-:-:S13]  /*09b0*/  PLOP3.LUT P0, PT, PT, PT, UP0, 0x80, 0x0 ;  /* 0x000000000000781c */ /* 0x002fda0003f0f008 */
[----:B------:R-:W-:Y:S05]  /*09c0*/  @!P0 BRA `(.L_x_256) ;  /* 0xfffffffc00f08947 */ /* 0x000fea000383ffff */
[----:B------:R-:W1:Y:S08]  /*09d0*/  S2UR UR5, SR_CgaCtaId ;  /* 0x00000000000579c3 */ /* 0x000e700000008800 */
[----:B------:R-:W-:Y:S06]  /*09e0*/  BAR.ARV 0x8, 0x120 ;  /* 0x0204800000007b1d */ /* 0x000fec0000002000 */
[----:B------:R-:W-:-:S02]  /*09f0*/  UMOV UR4, 0x400 ;  /* 0x0000040000047882 */ /* 0x000fc40000000000 */
[----:B------:R-:W-:Y:S01]  /*0a00*/  BAR.SYNC.DEFER_BLOCKING 0x5, 0x120 ;  /* 0x0144800000007b1d */ /* 0x000fe20000010000 */
[----:B-1----:R-:W-:-:S09]  /*0a10*/  ULEA UR4, UR5, UR4, 0x18 ;  /* 0x0000000405047291 */ /* 0x002fd2000f8ec03f */
[----:B------:R-:W1:Y:S01]  /*0a20*/  LDS.128 R100, [UR4+0x368d0] ;  /* 0x0368d004ff647984 */ /* 0x000e620008000c00 */
[----:B------:R-:W-:Y:S01]  /*0a30*/  ULDC UR4, c[0x0][0xc14] ;  /* 0x0003050000047ab9 */ /* 0x000fe20000000800 */
[----:B------:R-:W-:Y:S06]  /*0a40*/  BAR.ARV 0x4, 0x120 ;  /* 0x0104800000007b1d */ /* 0x000fec0000002000 */
[----:B-1----:R-:W-:-:S13]  /*0a50*/  ISETP.GE.AND P0, PT, R103, UR4, PT ;  /* 0x0000000467007c0c */ /* 0x002fda000bf06270 */
[----:B------:R-:W-:Y:S05]  /*0a60*/  @P0 EXIT ;  /* 0x000000000000094d */ /* 0x000fea0003800000 */
[----:B------:R-:W2:Y:S01]  /*0a70*/  LDL.LU R10, [R1+0x30] ;  /* 0x00003000010a7983 */ /* 0x000ea20000300800 */
[----:B------:R-:W1:Y:S02]  /*0a80*/  S2R R0, SR_TID.X ;  /* 0x0000000000007919 */ /* 0x000e640000002100 */
[----:B-1----:R-:W-:-:S05]  /*0a90*/  VIADD R214, R0, 0xffffff80 ;  /* 0xffffff8000d67836 */ /* 0x002fca0000000000 */
[----:B------:R-:W-:-:S04]  /*0aa0*/  SHF.R.S32.HI R3, RZ, 0x1f, R214 ;  /* 0x0000001fff037819 */ /* 0x000fc800000114d6 */
[----:B------:R-:W-:-:S04]  /*0ab0*/  LEA.HI R5, R3, R214, RZ, 0x7 ;  /* 0x000000d603057211 */ /* 0x000fc800078f38ff */
[----:B------:R-:W-:-:S05]  /*0ac0*/  LOP3.LUT R209, R5, 0xffffff80, RZ, 0xc0, !PT ;  /* 0xffffff8005d17812 */ /* 0x000fca00078ec0ff */
[----:B------:R-:W-:-:S05]  /*0ad0*/  IMAD.IADD R209, R214, 0x1, -R209 ;  /* 0x00000001d6d17824 */ /* 0x000fca00078e0ad1 */
[----:B------:R-:W-:-:S04]  /*0ae0*/  SHF.R.S32.HI R4, RZ, 0x1f, R209 ;  /* 0x0000001fff047819 */ /* 0x000fc800000114d1 */
[----:B------:R-:W-:-:S04]  /*0af0*/  LEA.HI R6, R4, R209, RZ, 0x2 ;  /* 0x000000d104067211 */ /* 0x000fc800078f10ff */
[--C-:B------:R-:W-:Y:S02]  /*0b00*/  SHF.R.S32.HI R8, RZ, 0x2, R6.reuse ;  /* 0x00000002ff087819 */ /* 0x100fe40000011406 */
[----:B------:R-:W-:Y:S02]  /*0b10*/  SHF.R.S32.HI R11, RZ, 0x1f, R6 ;  /* 0x0000001fff0b7819 */ /* 0x000fe40000011406 */
[----:B------:R-:W-:Y:S02]  /*0b20*/  SHF.R.S32.HI R210, RZ, 0x7, R5 ;  /* 0x00000007ffd27819 */ /* 0x000fe40000011405 */
[----:B------:R-:W-:Y:S02]  /*0b30*/  LEA.HI R11, R11, R8, RZ, 0x3 ;  /* 0x000000080b0b7211 */ /* 0x000fe400078f18ff */
[----:B------:R-:W-:Y:S02]  /*0b40*/  LEA.HI R4, R4, R209, RZ, 0x5 ;  /* 0x000000d104047211 */ /* 0x000fe400078f28ff */
[----:B------:R-:W-:-:S02]  /*0b50*/  LOP3.LUT R11, R11, 0xfffffff8, RZ, 0xc0, !PT ;  /* 0xfffffff80b0b7812 */ /* 0x000fc400078ec0ff */
[----:B------:R-:W-:Y:S02]  /*0b60*/  LEA.HI R5, R5, R210, RZ, 0x1 ;  /* 0x000000d205057211 */ /* 0x000fe400078f08ff */
[-C--:B------:R-:W-:Y:S01]  /*0b70*/  LEA.HI R0, R3, R214.reuse, RZ, 0x4 ;  /* 0x000000d603007211 */ /* 0x080fe200078f20ff */
[----:B------:R-:W-:Y:S01]  /*0b80*/  IMAD.IADD R11, R8, 0x1, -R11 ;  /* 0x00000001080b7824 */ /* 0x000fe200078e0a0b */
[----:B------:R-:W-:Y:S02]  /*0b90*/  SHF.R.S32.HI R4, RZ, 0x5, R4 ;  /* 0x00000005ff047819 */ /* 0x000fe40000011404 */
[----:B------:R-:W-:Y:S02]  /*0ba0*/  LOP3.LUT R5, R5, 0x3fffffe, RZ, 0xc0, !PT ;  /* 0x03fffffe05057812 */ /* 0x000fe400078ec0ff */
[CC--:B0-----:R-:W-:Y:S02]  /*0bb0*/  LEA.HI R2, R3.reuse, R214.reuse, RZ, 0x5 ;  /* 0x000000d603027211 */ /* 0x0c1fe400078f28ff */
[----:B------:R-:W-:Y:S01]  /*0bc0*/  SHF.R.S32.HI R9, RZ, 0x4, R0 ;  /* 0x00000004ff097819 */ /* 0x000fe20000011400 */
[----:B------:R-:W-:Y:S01]  /*0bd0*/  IMAD R4, R4, 0x10, R11 ;  /* 0x0000001004047824 */ /* 0x000fe200078e020b */
[----:B------:R-:W-:Y:S01]  /*0be0*/  LOP3.LUT R7, R0, 0x3fffff0, RZ, 0xc0, !PT ;  /* 0x03fffff000077812 */ /* 0x000fe200078ec0ff */
[----:B------:R-:W-:Y:S01]  /*0bf0*/  IMAD.IADD R5, R210, 0x1, -R5 ;  /* 0x00000001d2057824 */ /* 0x000fe200078e0a05 */
[----:B------:R-:W-:Y:S01]  /*0c00*/  LEA.HI R0, R0, R9, RZ, 0x1 ;  /* 0x0000000900007211 */ /* 0x000fe200078f08ff */
[----:B------:R-:W-:Y:S01]  /*0c10*/  IMAD.SHL.U32 R2, R2, 0x20, RZ ;  /* 0x0000002002027824 */ /* 0x000fe200078e00ff */
[----:B------:R-:W-:Y:S01]  /*0c20*/  LEA.HI R3, R3, R214, RZ, 0x3 ;  /* 0x000000d603037211 */ /* 0x000fe200078f18ff */
[----:B------:R-:W-:Y:S01]  /*0c30*/  IMAD R212, R5, 0x40, R4 ;  /* 0x0000004005d47824 */ /* 0x000fe200078e0204 */
[----:B------:R-:W-:Y:S01]  /*0c40*/  LOP3.LUT R0, R0, 0x1ffffffe, RZ, 0xc0, !PT ;  /* 0x1ffffffe00007812 */ /* 0x000fe200078ec0ff */
[----:B------:R-:W-:Y:S01]  /*0c50*/  IMAD.IADD R7, R214, 0x1, -R7 ;  /* 0x00000001d6077824 */ /* 0x000fe200078e0a07 */
[----:B------:R-:W-:-:S02]  /*0c60*/  LOP3.LUT R6, R6, 0x7ffffffc, RZ, 0xc0, !PT ;  /* 0x7ffffffc06067812 */ /* 0x000fc400078ec0ff */
[----:B------:R-:W-:Y:S02]  /*0c70*/  LOP3.LUT R5, R3, 0x1ffffff8, RZ, 0xc0, !PT ;  /* 0x1ffffff803057812 */ /* 0x000fe400078ec0ff */
[----:B------:R-:W-:Y:S01]  /*0c80*/  LOP3.LUT R2, R2, 0xfffffc00, RZ, 0xc0, !PT ;  /* 0xfffffc0002027812 */ /* 0x000fe200078ec0ff */
[----:B------:R-:W-:Y:S02]  /*0c90*/  IMAD.IADD R0, R9, 0x1, -R0 ;  /* 0x0000000109007824 */ /* 0x000fe400078e0a00 */
[----:B------:R-:W-:Y:S01]  /*0ca0*/  IMAD.MOV.U32 R211, RZ, RZ, -0x2 ;  /* 0xfffffffeffd37424 */ /* 0x000fe200078e00ff */
[----:B------:R-:W-:Y:S01]  /*0cb0*/  LEA R7, R7, R2, 0x6 ;  /* 0x0000000207077211 */ /* 0x000fe200078e30ff */
[----:B------:R-:W-:Y:S02]  /*0cc0*/  IMAD.IADD R6, R209, 0x1, -R6 ;  /* 0x00000001d1067824 */ /* 0x000fe400078e0a06 */
[----:B------:R-:W-:Y:S01]  /*0cd0*/  IMAD.IADD R5, R214, 0x1, -R5 ;  /* 0x00000001d6057824 */ /* 0x000fe200078e0a05 */
[----:B------:R-:W-:Y:S01]  /*0ce0*/  LEA R213, R0, R7, 0x3 ;  /* 0x0000000700d57211 */ /* 0x000fe200078e18ff */
[----:B------:R-:W-:Y:S01]  /*0cf0*/  IMAD R211, R6, R211, 0x70 ;  /* 0x0000007006d37424 */ /* 0x000fe200078e02d3 */
[----:B------:R-:W-:Y:S01]  /*0d00*/  CS2R R16, SRZ ;  /* 0x0000000000107805 */ /* 0x000fe2000001ff00 */
[----:B------:R-:W-:Y:S01]  /*0d10*/  IMAD.MOV.U32 R208, RZ, RZ, RZ ;  /* 0x000000ffffd07224 */ /* 0x000fe200078e00ff */
[----:B------:R-:W-:Y:S01]  /*0d20*/  SHF.R.S32.HI R22, RZ, 0x3, R3 ;  /* 0x00000003ff167819 */ /* 0x000fe20000011403 */
[----:B------:R-:W-:Y:S01]  /*0d30*/  IMAD.SHL.U32 R18, R5, 0x8, RZ ;  /* 0x0000000805127824 */ /* 0x000fe200078e00ff */
[----:B--2---:R-:W-:-:S07]  /*0d40*/  LOP3.LUT R19, R10, 0x1, RZ, 0xfc, !PT ;  /* 0x000000010a137812 */ /* 0x004fce00078efcff */
.L_x_299:
[----:B0-----:R-:W0:Y:S01]  /*0d50*/  LDC.64 R204, c[0x0][0xc60] ;  /* 0x00031800ffcc7b82 */ /* 0x001e220000000a00 */
[----:B------:R-:W-:Y:S01]  /*0d60*/  ULDC.64 UR4, c[0x0][0xa28] ;  /* 0x00028a0000047ab9 */ /* 0x000fe20000000a00 */
[----:B---3-5:R-:W-:Y:S01]  /*0d70*/  IMAD.MOV.U32 R5, RZ, RZ, RZ ;  /* 0x000000ffff057224 */ /* 0x028fe200078e00ff */
[----:B------:R-:W-:Y:S01]  /*0d80*/  ULDC.64 UR6, c[0x0][0xa20] ;  /* 0x0002880000067ab9 */ /* 0x000fe20000000a00 */
[----:B0-----:R-:W-:-:S06]  /*0d90*/  IMAD.WIDE R204, R103, 0x4, R204 ;  /* 0x0000000467cc7825 */ /* 0x001fcc00078e02cc */
[----:B--2---:R-:W2:Y:S01]  /*0da0*/  LDG.E R204, desc[UR60][R204.64] ;  /* 0x0000003ccccc7981 */ /* 0x004ea2000c1e1900 */
[----:B------:R-:W-:-:S04]  /*0db0*/  ISETP.NE.U32.AND P0, PT, RZ, UR4, PT ;  /* 0x00000004ff007c0c */ /* 0x000fc8000bf05070 */
[----:B------:R-:W-:Y:S02]  /*0dc0*/  ISETP.NE.AND.EX P0, PT, RZ, UR5, PT, P0 ;  /* 0x00000005ff007c0c */ /* 0x000fe4000bf05300 */
[----:B--2---:R-:W-:-:S11]  /*0dd0*/  SHF.R.S32.HI R207, RZ, 0x1f, R204 ;  /* 0x0000001fffcf7819 */ /* 0x004fd600000114cc */
[----:B------:R-:W-:-:S04]  /*0de0*/  @P0 LEA R2, P1, R204, UR4, 0x2 ;  /* 0x00000004cc020c11 */ /* 0x000fc8000f8210ff */
[----:B------:R-:W-:Y:S01]  /*0df0*/  @P0 LEA.HI.X R3, R204, UR5, R207, 0x2, P1 ;  /* 0x00000005cc030c11 */ /* 0x000fe200088f14cf */
[----:B------:R-:W-:-:S04]  /*0e00*/  ULDC.64 UR4, c[0x0][0x3f8] ;  /* 0x0000fe0000047ab9 */ /* 0x000fc80000000a00 */
[----:B------:R0:W5:Y:S01]  /*0e10*/  @P0 LDG.E R5, desc[UR60][R2.64] ;  /* 0x0000003c02050981 */ /* 0x000162000c1e1900 */
[----:B------:R-:W-:Y:S01]  /*0e20*/  ISETP.NE.U32.AND P0, PT, RZ, UR6, PT ;  /* 0x00000006ff007c0c */ /* 0x000fe2000bf05070 */
[----:B------:R-:W-:-:S03]  /*0e30*/  UISETP.NE.U32.AND UP0, UPT, UR4, URZ, UPT ;  /* 0x0000003f0400728c */ /* 0x000fc6000bf05070 */
[----:B------:R-:W-:Y:S01]  /*0e40*/  ISETP.NE.AND.EX P0, PT, RZ, UR7, PT, P0 ;  /* 0x00000007ff007c0c */ /* 0x000fe2000bf05300 */
[----:B------:R-:W-:Y:S01]  /*0e50*/  UISETP.NE.AND.EX UP0, UPT, UR5, URZ, UPT, UP0 ;  /* 0x0000003f0500728c */ /* 0x000fe2000bf05300 */
[----:B------:R-:W-:Y:S02]  /*0e60*/  ULDC UR4, c[0x0][0x404] ;  /* 0x0001010000047ab9 */ /* 0x000fe40000000800 */
[----:B------:R-:W-:Y:S01]  /*0e70*/  ULDC UR5, c[0x0][0x2e0] ;  /* 0x0000b80000057ab9 */ /* 0x000fe20000000800 */
[----:B------:R-:W-:-:S04]  /*0e80*/  USEL UR4, UR4, 0x1, UP0 ;  /* 0x0000000104047887 */ /* 0x000fc80008000000 */
[----:B------:R-:W-:-:S04]  /*0e90*/  UIMAD UR4, UR4, UR5, URZ ;  /* 0x00000005040472a4 */ /* 0x000fc8000f8e023f */
[C---:B0-----:R-:W-:Y:S02]  /*0ea0*/  @P0 LEA R2, P1, R204.reuse, UR6, 0x2 ;  /* 0x00000006cc020c11 */ /* 0x041fe4000f8210ff */
[----:B------:R-:W-:Y:S02]  /*0eb0*/  IMAD.U32 R82, RZ, RZ, UR4 ;  /* 0x00000004ff527e24 */ /* 0x000fe4000f8e00ff */
[----:B------:R-:W-:-:S05]  /*0ec0*/  @P0 LEA.HI.X R3, R204, UR7, R207, 0x2, P1 ;  /* 0x00000007cc030c11 */ /* 0x000fca00088f14cf */
[----:B------:R0:W5:Y:S01]  /*0ed0*/  @P0 LDG.E R82, desc[UR60][R2.64] ;  /* 0x0000003c02520981 */ /* 0x000162000c1e1900 */
[----:B----4-:R-:W-:Y:S05]  /*0ee0*/  @P0 BRA `(.L_x_257) ;  /* 0x0000000000240947 */ /* 0x010fea0003800000 */
[----:B------:R-:W-:Y:S02]  /*0ef0*/  ULDC.64 UR4, c[0x0][0xa08] ;  /* 0x0002820000047ab9 */ /* 0x000fe40000000a00 */
[----:B------:R-:W-:-:S04]  /*0f00*/  ISETP.NE.U32.AND P0, PT, RZ, UR4, PT ;  /* 0x00000004ff007c0c */ /* 0x000fc8000bf05070 */
[----:B------:R-:W-:-:S13]  /*0f10*/  ISETP.NE.AND.EX P0, PT, RZ, UR5, PT, P0 ;  /* 0x00000005ff007c0c */ /* 0x000fda000bf05300 */
[----:B------:R-:W-:Y:S05]  /*0f20*/  @!P0 BRA `(.L_x_257) ;  /* 0x0000000000148947 */ /* 0x000fea0003800000 */
[----:B0-----:R-:W0:Y:S02]  /*0f30*/  LDC.64 R2, c[0x0][0xa08] ;  /* 0x00028200ff027b82 */ /* 0x001e240000000a00 */
[----:B0-----:R-:W-:-:S05]  /*0f40*/  IMAD.WIDE R2, R204, 0x4, R2 ;  /* 0x00000004cc027825 */ /* 0x001fca00078e0202 */
[----:B-----5:R-:W2:Y:S04]  /*0f50*/  LDG.E R82, desc[UR60][R2.64] ;  /* 0x0000003c02527981 */ /* 0x020ea8000c1e1900 */
[----:B------:R-:W2:Y:S02]  /*0f60*/  LDG.E R7, desc[UR60][R2.64+0x4] ;  /* 0x0000043c02077981 */ /* 0x000ea4000c1e1900 */
[----:B--2---:R-:W-:-:S07]  /*0f70*/  IADD3 R82, -R82, R7, RZ ;  /* 0x0000000752527210 */ /* 0x004fce0007ffe1ff */
.L_x_257:
[----:B-----5:R-:W-:Y:S01]  /*0f80*/  IMAD.IADD R82, R82, 0x1, -R5 ;  /* 0x0000000152527824 */ /* 0x020fe200078e0a05 */
[----:B------:R-:W-:Y:S01]  /*0f90*/  PLOP3.LUT P0, PT, PT, PT, PT, 0x80, 0x0 ;  /* 0x000000000000781c */ /* 0x000fe20003f0f070 */
[----:B0-----:R-:W-:Y:S01]  /*0fa0*/  IMAD.MOV.U32 R2, RZ, RZ, RZ ;  /* 0x000000ffff027224 */ /* 0x001fe200078e00ff */
[----:B------:R-:W-:Y:S01]  /*0fb0*/  CS2R R118, SRZ ;  /* 0x0000000000767805 */ /* 0x000fe2000001ff00 */
[C---:B------:R-:W-:Y:S01]  /*0fc0*/  VIADD R3, R82.reuse, 0x6f ;  /* 0x0000006f52037836 */ /* 0x040fe20000000000 */
[----:B------:R-:W-:Y:S01]  /*0fd0*/  ISETP.GE.AND P1, PT, R82, 0x1, PT ;  /* 0x000000015200780c */ /* 0x000fe20003f26270 */
[----:B------:R-:W-:Y:S01]  /*0fe0*/  IMAD.MOV.U32 R206, RZ, RZ, R101 ;  /* 0x000000ffffce7224 */ /* 0x000fe200078e0065 */
[----:B------:R-:W-:Y:S01]  /*0ff0*/  CS2R R116, SRZ ;  /* 0x0000000000747805 */ /* 0x000fe2000001ff00 */
[----:B------:R-:W-:Y:S01]  /*1000*/  IMAD.HI R2, R3, -0x6db6db6d, R2 ;  /* 0x9249249303027827 */ /* 0x000fe200078e0202 */
[----:B------:R-:W-:Y:S02]  /*1010*/  CS2R R114, SRZ ;  /* 0x0000000000727805 */ /* 0x000fe4000001ff00 */
[----:B------:R-:W-:-:S02]  /*1020*/  CS2R R112, SRZ ;  /* 0x0000000000707805 */ /* 0x000fc4000001ff00 */
[----:B------:R-:W-:Y:S01]  /*1030*/  CS2R R110, SRZ ;  /* 0x00000000006e7805 */ /* 0x000fe2000001ff00 */
[----:B------:R-:W-:Y:S01]  /*1040*/  IMAD.MOV.U32 R205, RZ, RZ, R102 ;  /* 0x000000ffffcd7224 */ /* 0x000fe200078e0066 */
[----:B------:R-:W-:Y:S01]  /*1050*/  SHF.R.U32.HI R3, RZ, 0x1f, R2 ;  /* 0x0000001fff037819 */ /* 0x000fe20000011602 */
[----:B------:R-:W-:Y:S01]  /*1060*/  IMAD.MOV.U32 R0, RZ, RZ, RZ ;  /* 0x000000ffff007224 */ /* 0x000fe200078e00ff */
[----:B------:R-:W-:Y:S02]  /*1070*/  CS2R R108, SRZ ;  /* 0x00000000006c7805 */ /* 0x000fe4000001ff00 */
[----:B------:R-:W-:Y:S02]  /*1080*/  CS2R R106, SRZ ;  /* 0x00000000006a7805 */ /* 0x000fe4000001ff00 */
[----:B------:R-:W-:Y:S02]  /*1090*/  LEA.HI.SX32 R120, R2, R3, 0x1a ;  /* 0x0000000302787211 */ /* 0x000fe400078fd2ff */
[----:B------:R-:W-:-:S02]  /*10a0*/  CS2R R2, SRZ ;  /* 0x0000000000027805 */ /* 0x000fc4000001ff00 */
[----:B------:R-:W-:Y:S02]  /*10b0*/  CS2R R104, SRZ ;  /* 0x0000000000687805 */ /* 0x000fe4000001ff00 */
[----:B------:R-:W-:Y:S02]  /*10c0*/  CS2R R46, SRZ ;  /* 0x00000000002e7805 */ /* 0x000fe4000001ff00 */
[----:B------:R-:W-:Y:S02]  /*10d0*/  MOV R39, RZ ;  /* 0x000000ff00277202 */ /* 0x000fe40000000f00 */
[----:B------:R-:W-:Y:S02]  /*10e0*/  CS2R R126, SRZ ;  /* 0x00000000007e7805 */ /* 0x000fe4000001ff00 */
[----:B------:R-:W-:Y:S02]  /*10f0*/  CS2R R124, SRZ ;  /* 0x00000000007c7805 */ /* 0x000fe4000001ff00 */
[----:B------:R-:W-:-:S02]  /*1100*/  CS2R R98, SRZ ;  /* 0x0000000000627805 */ /* 0x000fc4000001ff00 */
[----:B------:R-:W-:Y:S01]  /*1110*/  CS2R R96, SRZ ;  /* 0x0000000000607805 */ /* 0x000fe2000001ff00 */
[----:B------:R-:W-:Y:S01]  /*1120*/  IMAD.MOV.U32 R50, RZ, RZ, RZ ;  /* 0x000000ffff327224 */ /* 0x000fe200078e00ff */
[----:B------:R-:W-:Y:S02]  /*1130*/  CS2R R90, SRZ ;  /* 0x00000000005a7805 */ /* 0x000fe4000001ff00 */
[----:B------:R-:W-:Y:S02]  /*1140*/  CS2R R92, SRZ ;  /* 0x00000000005c7805 */ /* 0x000fe4000001ff00 */
        /* <DEDUP_REMOVED lines=28> */
[----:B------:R-:W-:Y:S01]  /*1310*/  CS2R R122, SRZ ;  /* 0x00000000007a7805 */ /* 0x000fe2000001ff00 */
[----:B------:R-:W-:Y:S01]  /*1320*/  IMAD.MOV.U32 R121, RZ, RZ, RZ ;  /* 0x000000ffff797224 */ /* 0x000fe200078e00ff */
[----:B------:R-:W-:Y:S01]  /*1330*/  CS2R R6, SRZ ;  /* 0x0000000000067805 */ /* 0x000fe2000001ff00 */
[----:B------:R-:W-:Y:S02]  /*1340*/  IMAD.MOV.U32 R36, RZ, RZ, RZ ;  /* 0x000000ffff247224 */ /* 0x000fe400078e00ff */
[----:B------:R-:W-:Y:S02]  /*1350*/  IMAD.MOV.U32 R138, RZ, RZ, RZ ;  /* 0x000000ffff8a7224 */ /* 0x000fe400078e00ff */
[----:B------:R-:W-:Y:S01]  /*1360*/  IMAD.MOV.U32 R24, RZ, RZ, RZ ;  /* 0x000000ffff187224 */ /* 0x000fe200078e00ff */
[----:B------:R-:W-:Y:S06]  /*1370*/  @!P1 BRA `(.L_x_258) ;  /* 0x000000a000909947 */ /* 0x000fec0003800000 */
[----:B------:R-:W0:Y:S01]  /*1380*/  SHFL.IDX PT, R0, R210, RZ, 0x1f ;  /* 0x00001fffd2007589 */ /* 0x000e2200000e0000 */
[----:B------:R-:W1:Y:S01]  /*1390*/  S2UR UR7, SR_CgaCtaId ;  /* 0x00000000000779c3 */ /* 0x000e620000008800 */
[----:B------:R-:W-:Y:S01]  /*13a0*/  UMOV UR6, 0x400 ;  /* 0x0000040000067882 */ /* 0x000fe20000000000 */
[----:B0-----:R-:W-:Y:S01]  /*13b0*/  R2UR UR4, R0 ;  /* 0x00000000000472ca */ /* 0x001fe200000e0000 */
[----:B-1----:R-:W-:-:S04]  /*13c0*/  ULEA UR6, UR7, UR6, 0x18 ;  /* 0x0000000607067291 */ /* 0x002fc8000f8ec03f */
[----:B------:R-:W-:-:S04]  /*13d0*/  UIADD3 UR6, UR6, 0x15400, URZ ;  /* 0x0001540006067890 */ /* 0x000fc8000fffe03f */
[----:B------:R-:W-:-:S04]  /*13e0*/  ULOP3.LUT UP0, URZ, UR6, 0x9f, URZ, 0xc0, !UPT ;  /* 0x0000009f063f7892 */ /* 0x000fc8000f80c03f */
[----:B------:R-:W-:Y:S02]  /*13f0*/  ULEA.HI UR5, UR4, UR4, URZ, 0x1 ;  /* 0x0000000404057291 */ /* 0x000fe4000f8f083f */
[----:B------:R-:W-:Y:S02]  /*1400*/  PLOP3.LUT P0, PT, PT, PT, UP0, 0x80, 0x0 ;  /* 0x000000000000781c */ /* 0x000fe40003f0f008 */
[----:B------:R-:W-:-:S04]  /*1410*/  ULOP3.LUT UR5, UR5, 0x1e, URZ, 0xc0, !UPT ;  /* 0x0000001e05057892 */ /* 0x000fc8000f8ec03f */
[----:B------:R-:W-:-:S04]  /*1420*/  UIADD3 UR5, UR4, -UR5, URZ ;  /* 0x8000000504057290 */ /* 0x000fc8000fffe03f */
[----:B------:R-:W-:-:S04]  /*1430*/  ULEA UR5, UR5, UR6, 0xd ;  /* 0x0000000605057291 */ /* 0x000fc8000f8e683f */
[----:B------:R-:W-:-:S04]  /*1440*/  USHF.R.U32.HI UR5, URZ, 0x4, UR5 ;  /* 0x000000043f057899 */ /* 0x000fc80008011605 */
[----:B------:R-:W-:Y:S01]  /*1450*/  ULOP3.LUT UR36, UR5, 0x3fff, URZ, 0xc0, !UPT ;  /* 0x00003fff05247892 */ /* 0x000fe2000f8ec03f */
[----:B------:R-:W-:Y:S11]  /*1460*/  @!P0 BRA `(.L_x_259) ;  /* 0x0000000000408947 */ /* 0x000ff60003800000 */
[----:B------:R-:W-:Y:S01]  /*1470*/  MOV R0, 0x0 ;  /* 0x0000000000007802 */ /* 0x000fe20000000f00 */
[----:B------:R-:W-:Y:S01]  /*1480*/  ULDC.64 UR4, c[0x4][0xa8] ;  /* 0x01002a0000047ab9 */ /* 0x000fe20000000a00 */
[----:B------:R-:W-:Y:S01]  /*1490*/  ULDC.64 UR6, c[0x4][0x20] ;  /* 0x0100080000067ab9 */ /* 0x000fe20000000a00 */
[----:B------:R-:W-:Y:S01]  /*14a0*/  MOV R4, UR4 ;  /* 0x0000000400047c02 */ /* 0x000fe20008000f00 */
[----:B------:R0:W1:Y:S01]  /*14b0*/  LDC.64 R2, c[0x4][R0] ;  /* 0x0100000000027b82 */ /* 0x0000620000000a00 */
[----:B------:R-:W-:Y:S01]  /*14c0*/  IMAD.U32 R5, RZ, RZ, UR5 ;  /* 0x00000005ff057e24 */ /* 0x000fe2000f8e00ff */
[----:B------:R-:W-:Y:S01]  /*14d0*/  ULDC.64 UR4, c[0x4][0xb0] ;  /* 0x01002c0000047ab9 */ /* 0x000fe20000000a00 */
[----:B------:R-:W-:Y:S01]  /*14e0*/  IMAD.U32 R10, RZ, RZ, UR6 ;  /* 0x00000006ff0a7e24 */ /* 0x000fe2000f8e00ff */
[----:B------:R-:W-:Y:S01]  /*14f0*/  MOV R12, 0x1 ;  /* 0x00000001000c7802 */ /* 0x000fe20000000f00 */
[----:B------:R-:W-:Y:S02]  /*1500*/  IMAD.U32 R6, RZ, RZ, UR4 ;  /* 0x00000004ff067e24 */ /* 0x000fe4000f8e00ff */
[----:B------:R-:W-:-:S02]  /*1510*/  IMAD.U32 R7, RZ, RZ, UR5 ;  /* 0x00000005ff077e24 */ /* 0x000fc4000f8e00ff */
[----:B------:R-:W-:Y:S02]  /*1520*/  IMAD.U32 R11, RZ, RZ, UR7 ;  /* 0x00000007ff0b7e24 */ /* 0x000fe4000f8e00ff */
[----:B------:R-:W-:Y:S02]  /*1530*/  IMAD.MOV.U32 R8, RZ, RZ, 0x70 ;  /* 0x00000070ff087424 */ /* 0x000fe400078e00ff */
[----:B0-----:R-:W-:-:S07]  /*1540*/  IMAD.MOV.U32 R13, RZ, RZ, RZ ;  /* 0x000000ffff0d7224 */ /* 0x001fce00078e00ff */
[----:B------:R-:W-:-:S07]  /*1550*/  LEPC R20, `(.L_x_259) ;  /* 0x000000001014794e */ /* 0x000fce0000000000 */
[----:B-1----:R-:W-:Y:S05]  /*1560*/  CALL.ABS.NOINC R2 ;  /* 0x0000000002007343 */ /* 0x002fea0003c00000 */
.L_x_259:
[----:B------:R-:W0:Y:S01]  /*1570*/  S2UR UR5, SR_CgaCtaId ;  /* 0x00000000000579c3 */ /* 0x000e220000008800 */
[----:B------:R-:W-:Y:S01]  /*1580*/  LEA.HI R0, R208, R208, RZ, 0x1 ;  /* 0x000000d0d0007211 */ /* 0x000fe200078f08ff */
[----:B------:R-:W-:Y:S01]  /*1590*/  UMOV UR4, 0x400 ;  /* 0x0000040000047882 */ /* 0x000fe20000000000 */
[----:B------:R-:W-:Y:S01]  /*15a0*/  BSSY B0, `(.L_x_260) ;  /* 0x0000009000007945 */ /* 0x000fe20003800000 */
[----:B------:R-:W-:Y:S02]  /*15b0*/  ISETP.NE.AND P0, PT, R19, 0x3, PT ;  /* 0x000000031300780c */ /* 0x000fe40003f05270 */
[----:B------:R-:W-:-:S05]  /*15c0*/  LOP3.LUT R3, R0, 0xfffffffe, RZ, 0xc0, !PT ;  /* 0xfffffffe00037812 */ /* 0x000fca00078ec0ff */
[----:B------:R-:W-:-:S05]  /*15d0*/  IMAD.IADD R3, R208, 0x1, -R3 ;  /* 0x00000001d0037824 */ /* 0x000fca00078e0a03 */
[----:B------:R-:W-:Y:S01]  /*15e0*/  SHF.L.U32 R3, R3, 0x1f, RZ ;  /* 0x0000001f03037819 */ /* 0x000fe200000006ff */
[----:B0-----:R-:W-:-:S06]  /*15f0*/  ULEA UR4, UR5, UR4, 0x18 ;  /* 0x0000000405047291 */ /* 0x001fcc000f8ec03f */
[----:B------:R-:W-:-:S04]  /*1600*/  IMAD.U32 R2, RZ, RZ, UR4 ;  /* 0x00000004ff027e24 */ /* 0x000fc8000f8e00ff */
[----:B------:R-:W0:Y:S02]  /*1610*/  SYNCS.PHASECHK.TRANS64.TRYWAIT P1, [R2+URZ+0x36800], R3 ;  /* 0x03680003020075a7 */ /* 0x000e24000802017f */
[----:B0-----:R-:W-:Y:S05]  /*1620*/  @!P1 BRA `(.L_x_261) ;  /* 0x0000011000409947 */ /* 0x001fea0003800000 */
.L_x_385:
[----:B------:R-:W-:Y:S05]  /*1630*/  BSYNC B0 ;  /* 0x0000000000007941 */ /* 0x000fea0003800000 */
.L_x_260:
[----:B------:R-:W-:Y:S05]  /*1640*/  @!P0 BRA `(.L_x_262) ;  /* 0x0000000000048947 */ /* 0x000fea0003800000 */
[----:B------:R-:W-:Y:S01]  /*1650*/  BPT.TRAP 0x1 ;  /* 0x000000040000795c */ /* 0x000fe20000300000 */
.L_x_262:
[----:B------:R-:W-:Y:S01]  /*1660*/  IMAD R0, R16, 0x8, R2 ;  /* 0x0000000810007824 */ /* 0x000fe200078e0202 */
[----:B0-----:R-:W-:-:S04]  /*1670*/  SHF.L.U32 R3, R17, 0x1f, RZ ;  /* 0x0000001f11037819 */ /* 0x001fc800000006ff */
[----:B------:R0:W1:Y:S01]  /*1680*/  SYNCS.PHASECHK.TRANS64.TRYWAIT P2, [R0+URZ+0x36830], R3 ;  /* 0x03683003000075a7 */ /* 0x000062000804017f */
[----:B------:R-:W-:Y:S05]  /*1690*/  @!P0 BRA `(.L_x_263) ;  /* 0x0000000000048947 */ /* 0x000fea0003800000 */
[----:B------:R-:W-:Y:S01]  /*16a0*/  BPT.TRAP 0x1 ;  /* 0x000000040000795c */ /* 0x000fe20000300000 */
.L_x_263:
[----:B------:R-:W2:Y:S01]  /*16b0*/  S2R R4, SR_TID.X ;  /* 0x0000000000047919 */ /* 0x000ea20000002100 */
[----:B------:R-:W-:Y:S01]  /*16c0*/  IMAD.MOV.U32 R119, RZ, RZ, RZ ;  /* 0x000000ffff777224 */ /* 0x000fe200078e00ff */
[----:B--2---:R-:W-:Y:S01]  /*16d0*/  LOP3.LUT P1, RZ, R4, 0x7f, RZ, 0xc0, !PT ;  /* 0x0000007f04ff7812 */ /* 0x004fe2000782c0ff */
[----:B-1----:R-:W-:-:S12]  /*16e0*/  @P2 BRA `(.L_x_264) ;  /* 0x0000000000082947 */ /* 0x002fd80003800000 */
[----:B------:R-:W1:Y:S02]  /*16f0*/  SYNCS.PHASECHK.TRANS64.TRYWAIT P2, [R0+URZ+0x36830], R3 ;  /* 0x03683003000075a7 */ /* 0x000e64000804017f */
[----:B-1----:R-:W-:Y:S05]  /*1700*/  @!P2 BRA `(.L_x_265) ;  /* 0x00000110001ca947 */ /* 0x002fea0003800000 */
.L_x_264:
[----:B------:R-:W-:Y:S05]  /*1710*/  WARPSYNC.ALL ;  /* 0x0000000000007948 */ /* 0x000fea0003800000 */
[----:B01----:R-:W-:Y:S01]  /*1720*/  VIADD R3, R2, 0x21400 ;  /* 0x0002140002037836 */ /* 0x003fe20000000000 */
[----:B------:R-:W-:Y:S01]  /*1730*/  ULOP3.LUT UR5, UR36, 0x10000, URZ, 0xfc, !UPT ;  /* 0x0001000024057892 */ /* 0x000fe2000f8efc3f */
[----:B------:R-:W-:Y:S01]  /*1740*/  WARPGROUP.ARRIVE ;  /* 0x00000000000079c5 */ /* 0x000fe20000000000 */
[----:B------:R-:W-:Y:S01]  /*1750*/  UMOV UR53, 0x40000040 ;  /* 0x4000004000357882 */ /* 0x000fe20000000000 */
[----:B------:R-:W-:Y:S01]  /*1760*/  UMOV UR55, 0x40000040 ;  /* 0x4000004000377882 */ /* 0x000fe20000000000 */
[----:B------:R-:W-:Y:S01]  /*1770*/  SHF.R.U32.HI R3, RZ, 0x4, R3 ;  /* 0x00000004ff037819 */ /* 0x000fe20000011603 */
[----:B------:R-:W-:Y:S01]  /*1780*/  UMOV UR13, UR53 ;  /* 0x00000035000d7c82 */ /* 0x000fe20008000000 */
[----:B------:R-:W-:Y:S01]  /*1790*/  UMOV UR15, 0x40000040 ;  /* 0x40000040000f7882 */ /* 0x000fe20000000000 */
[----:B------:R-:W-:Y:S01]  /*17a0*/  UMOV UR52, UR5 ;  /* 0x0000000500347c82 */ /* 0x000fe20008000000 */
[----:B------:R-:W-:Y:S01]  /*17b0*/  LOP3.LUT R3, R3, 0x3fff, RZ, 0xc0, !PT ;  /* 0x00003fff03037812 */ /* 0x000fe200078ec0ff */
[----:B------:R-:W-:Y:S01]  /*17c0*/  UMOV UR12, UR52 ;  /* 0x00000034000c7c82 */ /* 0x000fe20008000000 */
[----:B------:R-:W-:Y:S01]  /*17d0*/  UMOV UR16, UR52 ;  /* 0x0000003400107c82 */ /* 0x000fe20008000000 */
[----:B------:R-:W-:Y:S01]  /*17e0*/  UMOV UR17, UR53 ;  /* 0x0000003500117c82 */ /* 0x000fe20008000000 */
[----:B------:R-:W-:Y:S01]  /*17f0*/  LOP3.LUT R8, R3, 0x10000, RZ, 0xfc, !PT ;  /* 0x0001000003087812 */ /* 0x000fe200078efcff */
[----:B------:R-:W-:Y:S01]  /*1800*/  UMOV UR19, 0x40000040 ;  /* 0x4000004000137882 */ /* 0x000fe20000000000 */
[----:B------:R-:W-:Y:S01]  /*1810*/  UMOV UR20, UR52 ;  /* 0x0000003400147c82 */ /* 0x000fe20008000000 */
[----:B------:R-:W-:Y:S01]  /*1820*/  UMOV UR21, UR53 ;  /* 0x0000003500157c82 */ /* 0x000fe20008000000 */
[----:B------:R-:W-:Y:S01]  /*1830*/  UMOV UR23, 0x40000040 ;  /* 0x4000004000177882 */ /* 0x000fe20000000000 */
[----:B------:R-:W-:Y:S01]  /*1840*/  IMAD R3, R16, 0xa80, R8 ;  /* 0x00000a8010037824 */ /* 0x000fe200078e0208 */
[----:B------:R-:W-:Y:S01]  /*1850*/  UMOV UR8, UR52 ;  /* 0x0000003400087c82 */ /* 0x000fe20008000000 */
[----:B------:R-:W-:Y:S01]  /*1860*/  UMOV UR9, UR53 ;  /* 0x0000003500097c82 */ /* 0x000fe20008000000 */
[----:B------:R-:W-:Y:S01]  /*1870*/  UMOV UR11, 0x40000040 ;  /* 0x40000040000b7882 */ /* 0x000fe20000000000 */
[----:B------:R-:W-:Y:S01]  /*1880*/  UIADD3 UR7, UR5, 0x2, URZ ;  /* 0x0000000205077890 */ /* 0x000fe2000fffe03f */
[----:B------:R-:W-:Y:S01]  /*1890*/  R2UR UR4, R3 ;  /* 0x00000000030472ca */ /* 0x000fe200000e0000 */
        /* <DEDUP_REMOVED lines=8> */
[----:B------:R-:W-:Y:S01]  /*1920*/  MOV R5, UR53 ;  /* 0x0000003500057c02 */ /* 0x000fe20008000f00 */
[----:B------:R-:W-:Y:S01]  /*1930*/  @!P1 VIADD R0, R0, 0x36840 ;  /* 0x0003684000009836 */ /* 0x000fe20000000000 */
[----:B------:R-:W-:Y:S01]  /*1940*/  MOV R6, UR52 ;  /* 0x0000003400067c02 */ /* 0x000fe20008000f00 */
[--C-:B------:R-:W-:Y:S01]  /*1950*/  IMAD.MOV.U32 R118, RZ, RZ, R119.reuse ;  /* 0x000000ffff767224 */ /* 0x100fe200078e0077 */
[----:B------:R-:W-:Y:S01]  /*1960*/  UMOV UR54, UR4 ;  /* 0x0000000400367c82 */ /* 0x000fe20008000000 */
[----:B------:R-:W-:Y:S01]  /*1970*/  UIADD3 UR14, UR4, 0x80, URZ ;  /* 0x00000080040e7890 */ /* 0x000fe2000fffe03f */
[----:B------:R-:W-:Y:S01]  /*1980*/  HGMMA.64x16x16.F32 R72, gdesc[UR52], RZ, !UPT, gsb0 ;  /* 0x00200000344879f0 */ /* 0x000fe2000c0008ff */
[----:B------:R-:W-:Y:S01]  /*1990*/  UIADD3 UR18, UR4, 0x100, URZ ;  /* 0x0000010004127890 */ /* 0x000fe2000fffe03f */
[----:B------:R-:W-:Y:S01]  /*19a0*/  IADD3 R9, R211, R82, RZ ;  /* 0x00000052d3097210 */ /* 0x000fe20007ffe0ff */
[----:B------:R-:W-:Y:S01]  /*19b0*/  UIADD3 UR22, UR4, 0x180, URZ ;  /* 0x0000018004167890 */ /* 0x000fe2000fffe03f */
[----:B------:R-:W-:Y:S01]  /*19c0*/  P2R R81, PR, RZ, 0x1 ;  /* 0x00000001ff517803 */ /* 0x000fe20000000000 */
[----:B------:R-:W-:Y:S01]  /*19d0*/  UIADD3 UR54, UR4, 0x200, URZ ;  /* 0x0000020004367890 */ /* 0x000fe2000fffe03f */
[----:B------:R-:W-:Y:S01]  /*19e0*/  @!P1 PRMT R0, RZ, 0x654, R0 ;  /* 0x00000654ff009816 */ /* 0x000fe20000000000 */
[----:B------:R-:W-:Y:S01]  /*19f0*/  UMOV UR55, 0x40000040 ;  /* 0x4000004000377882 */ /* 0x000fe20000000000 */
[----:B------:R-:W-:Y:S01]  /*1a00*/  UIADD3 UR10, UR4, 0x280, URZ ;  /* 0x00000280040a7890 */ /* 0x000fe2000fffe03f */
[--C-:B------:R-:W-:Y:S01]  /*1a10*/  IMAD.MOV.U32 R117, RZ, RZ, R119.reuse ;  /* 0x000000ffff757224 */ /* 0x100fe200078e0077 */
[----:B------:R-:W-:Y:S01]  /*1a20*/  UIADD3 UR6, UR4, 0x300, URZ ;  /* 0x0000030004067890 */ /* 0x000fe2000fffe03f */
[--C-:B------:R-:W-:Y:S01]  /*1a30*/  IMAD.MOV.U32 R115, RZ, RZ, R119.reuse ;  /* 0x000000ffff737224 */ /* 0x100fe200078e0077 */
[----:B------:R-:W-:Y:S01]  /*1a40*/  UIADD3 UR26, UR4, 0x102, URZ ;  /* 0x00000102041a7890 */ /* 0x000fe2000fffe03f */
[--C-:B------:R-:W-:Y:S01]  /*1a50*/  IMAD.MOV.U32 R113, RZ, RZ, R119.reuse ;  /* 0x000000ffff717224 */ /* 0x100fe200078e0077 */
[----:B------:R-:W-:Y:S01]  /*1a60*/  UIADD3 UR30, UR4, 0x84, URZ ;  /* 0x00000084041e7890 */ /* 0x000fe2000fffe03f */
[--C-:B------:R-:W-:Y:S01]  /*1a70*/  IMAD.MOV.U32 R111, RZ, RZ, R119.reuse ;  /* 0x000000ffff6f7224 */ /* 0x100fe200078e0077 */
[----:B------:R-:W-:Y:S01]  /*1a80*/  UIADD3 UR34, UR4, 0x86, URZ ;  /* 0x0000008604227890 */ /* 0x000fe2000fffe03f */
[-C--:B------:R-:W-:Y:S01]  /*1a90*/  MOV R109, R119.reuse ;  /* 0x00000077006d7202 */ /* 0x080fe20000000f00 */
        /* <DEDUP_REMOVED lines=10> */
[----:B------:R-:W-:Y:S01]  /*1b40*/  MOV R95, R119 ;  /* 0x00000077005f7202 */ /* 0x000fe20000000f00 */
[----:B------:R-:W-:-:S02]  /*1b50*/  IMAD.MOV.U32 R97, RZ, RZ, R119 ;  /* 0x000000ffff617224 */ /* 0x000fc400078e0077 */
[--C-:B------:R-:W-:Y:S02]  /*1b60*/  IMAD.MOV.U32 R93, RZ, RZ, R119.reuse ;  /* 0x000000ffff5d7224 */ /* 0x100fe400078e0077 */
[--C-:B------:R-:W-:Y:S02]  /*1b70*/  IMAD.MOV.U32 R91, RZ, RZ, R119.reuse ;  /* 0x000000ffff5b7224 */ /* 0x100fe400078e0077 */
[--C-:B------:R-:W-:Y:S02]  /*1b80*/  IMAD.MOV.U32 R89, RZ, RZ, R119.reuse ;  /* 0x000000ffff597224 */ /* 0x100fe400078e0077 */
[--C-:B------:R-:W-:Y:S02]  /*1b90*/  IMAD.MOV.U32 R87, RZ, RZ, R119.reuse ;  /* 0x000000ffff577224 */ /* 0x100fe400078e0077 */
[--C-:B------:R-:W-:Y:S02]  /*1ba0*/  IMAD.MOV.U32 R85, RZ, RZ, R119.reuse ;  /* 0x000000ffff557224 */ /* 0x100fe400078e0077 */
[----:B------:R-:W-:Y:S01]  /*1bb0*/  IMAD.MOV.U32 R83, RZ, RZ, R119 ;  /* 0x000000ffff537224 */ /* 0x000fe200078e0077 */
[----:B------:R-:W-:-:S02]  /*1bc0*/  WARPGROUP.DEPBAR.LE gsb0, 0x0 ;  /* 0x00008000000079c5 */ /* 0x000fc40000010000 */
[----:B------:R-:W-:-:S06]  /*1bd0*/  WARPGROUP.ARRIVE ;  /* 0x00000000000079c5 */ /* 0x000fcc0000000000 */
[----:B------:R-:W-:Y:S01]  /*1be0*/  HGMMA.64x16x16.F32 R64, gdesc[UR12], RZ, !UPT, gsb0 ;  /* 0x002000000c4079f0 */ /* 0x000fe2000c0008ff */
[----:B------:R-:W-:Y:S02]  /*1bf0*/  UIADD3 UR12, UR4, 0x2, URZ ;  /* 0x00000002040c7890 */ /* 0x000fe4000fffe03f */
[----:B------:R-:W-:Y:S01]  /*1c00*/  UIADD3 UR14, UR4, 0x282, URZ ;  /* 0x00000282040e7890 */ /* 0x000fe2000fffe03f */
[----:B------:R-:W-:Y:S01]  /*1c10*/  UMOV UR15, 0x40000040 ;  /* 0x40000040000f7882 */ /* 0x000fe20000000000 */
[----:B------:R-:W-:Y:S02]  /*1c20*/  WARPGROUP.DEPBAR.LE gsb0, 0x0 ;  /* 0x00008000000079c5 */ /* 0x000fe40000010000 */
[----:B------:R-:W-:-:S06]  /*1c30*/  WARPGROUP.ARRIVE ;  /* 0x00000000000079c5 */ /* 0x000fcc0000000000 */
[----:B------:R-:W-:Y:S01]  /*1c40*/  HGMMA.64x16x16.F32 R56, gdesc[UR16], RZ, !UPT, gsb0 ;  /* 0x00200000103879f0 */ /* 0x000fe2000c0008ff */
        /* <DEDUP_REMOVED lines=26> */
[----:B------:R-:W-:Y:S01]  /*1df0*/  UMOV UR12, UR8 ;  /* 0x00000008000c7c82 */ /* 0x000fe20008000000 */
[----:B------:R-:W-:Y:S01]  /*1e00*/  UMOV UR13, UR9 ;  /* 0x00000009000d7c82 */ /* 0x000fe20008000000 */
[----:B------:R-:W-:Y:S01]  /*1e10*/  UIADD3 UR7, UR5, 0x4, URZ ;  /* 0x0000000405077890 */ /* 0x000fe2000fffe03f */
[----:B------:R-:W-:-:S02]  /*1e20*/  MOV R3, UR9 ;  /* 0x0000000900037c02 */ /* 0x000fc40008000f00 */
[----:B------:R-:W-:Y:S01]  /*1e30*/  MOV R4, UR8 ;  /* 0x0000000800047c02 */ /* 0x000fe20008000f00 */
[----:B------:R-:W-:Y:S02]  /*1e40*/  WARPGROUP.DEPBAR.LE gsb0, 0x0 ;  /* 0x00008000000079c5 */ /* 0x000fe40000010000 */
[----:B------:R-:W-:-:S06]  /*1e50*/  WARPGROUP.ARRIVE ;  /* 0x00000000000079c5 */ /* 0x000fcc0000000000 */
[----:B------:R-:W-:Y:S01]  /*1e60*/  HGMMA.64x16x16.F32 R24, gdesc[UR52], RZ, !UPT, gsb0 ;  /* 0x00200000341879f0 */ /* 0x000fe2000c0008ff */
        /* <DEDUP_REMOVED lines=333> */
[----:B------:R-:W-:Y:S01]  /*3340*/  UIADD3 UR6, UR4, 0x782, URZ ;  /* 0x0000078204067890 */ /* 0x000fe2000fffe03f */
[----:B------:R-:W-:Y:S01]  /*3350*/  UMOV UR52, UR40 ;  /* 0x0000002800347c82 */ /* 0x000fe20008000000 */
[----:B------:R-:W-:-:S05]  /*3360*/  UMOV UR53, UR41 ;  /* 0x0000002900357c82 */ /* 0x000fca0008000000 */
        /* <DEDUP_REMOVED lines=48> */
[----:B------:R-:W-:Y:S02]  /*3670*/  UIADD3 UR7, UR5, 0x806, URZ ;  /* 0x0000080605077890 */ /* 0x000fe4000fffe03f */
[----:B------:R-:W-:Y:S01]  /*3680*/  UIADD3 UR5, UR4, 0x784, URZ ;  /* 0x0000078404057890 */ /* 0x000fe2000fffe03f */
[----:B------:R-:W-:Y:S01]  /*3690*/  UMOV UR8, UR44 ;  /* 0x0000002c00087c82 */ /* 0x000fe20008000000 */
[----:B------:R-:W-:Y:S01]  /*36a0*/  UMOV UR9, UR45 ;  /* 0x0000002d00097c82 */ /* 0x000fe20008000000 */
[----:B------:R-:W-:Y:S01]  /*36b0*/  UMOV UR52, UR44 ;  /* 0x0000002c00347c82 */ /* 0x000fe20008000000 */
[----:B------:R-:W-:-:S03]  /*36c0*/  UMOV UR53, UR45 ;  /* 0x0000002d00357c82 */ /* 0x000fc60008000000 */
[----:B------:R-:W-:Y:S01]  /*36d0*/  UMOV UR10, UR5 ;  /* 0x00000005000a7c82 */ /* 0x000fe20008000000 */
[----:B------:R-:W-:Y:S01]  /*36e0*/  ULDC UR5, c[0x0][0x9d8] ;  /* 0x0002760000057ab9 */ /* 0x000fe20000000800 */
        /* <DEDUP_REMOVED lines=44> */
[----:B------:R-:W-:Y:S02]  /*39b0*/  WARPGROUP.DEPBAR.LE gsb0, 0x0 ;  /* 0x00008000000079c5 */ /* 0x000fe40000010000 */
[----:B------:R-:W-:-:S06]  /*39c0*/  WARPGROUP.ARRIVE ;  /* 0x00000000000079c5 */ /* 0x000fcc0000000000 */
[----:B------:R-:W-:Y:S03]  /*39d0*/  HGMMA.64x16x16.F32 R32, gdesc[UR56], R32, gsb0 ;  /* 0x00200000382079f0 */ /* 0x000fe60008000820 */
        /* <DEDUP_REMOVED lines=17> */
[----:B------:R-:W0:Y:S01]  /*3af0*/  MUFU.TANH R72, R72 ;  /* 0x0000004800487308 */ /* 0x000e220000002400 */
[----:B------:R-:W-:Y:S01]  /*3b00*/  UMOV UR51, 0x40000040 ;  /* 0x4000004000337882 */ /* 0x000fe20000000000 */
[----:B------:R-:W-:Y:S01]  /*3b10*/  FMUL.FTZ R75, R75, UR5 ;  /* 0x000000054b4b7c20 */ /* 0x000fe20008410000 */
[----:B------:R-:W-:Y:S01]  /*3b20*/  FMUL.FTZ R78, R78, UR5 ;  /* 0x000000054e4e7c20 */ /* 0x000fe20008410000 */
[----:B------:R-:W-:-:S04]  /*3b30*/  FMUL.FTZ R79, R79, UR5 ;  /* 0x000000054f4f7c20 */ /* 0x000fc80008410000 */
[----:B------:R-:W1:Y:S08]  /*3b40*/  MUFU.TANH R73, R73 ;  /* 0x0000004900497308 */ /* 0x000e700000002400 */
[----:B------:R-:W2:Y:S08]  /*3b50*/  MUFU.TANH R76, R76 ;  /* 0x0000004c004c7308 */ /* 0x000eb00000002400 */
[----:B------:R-:W-:Y:S08]  /*3b60*/  MUFU.TANH R77, R77 ;  /* 0x0000004d004d7308 */ /* 0x000ff00000002400 */
[----:B------:R-:W3:Y:S08]  /*3b70*/  MUFU.TANH R4, R74 ;  /* 0x0000004a00047308 */ /* 0x000ef00000002400 */
[----:B------:R4:W-:Y:S08]  /*3b80*/  MUFU.TANH R3, R75 ;  /* 0x0000004b00037308 */ /* 0x0009f00000002400 */
[----:B------:R-:W-:Y:S01]  /*3b90*/  MUFU.TANH R6, R78 ;  /* 0x0000004e00067308 */ /* 0x000fe20000002400 */
[----:B----4-:R-:W-:Y:S01]  /*3ba0*/  IMAD.MOV.U32 R75, RZ, RZ, R119 ;  /* 0x000000ffff4b7224 */ /* 0x010fe200078e0077 */
[----:B------:R-:W-:-:S02]  /*3bb0*/  WARPGROUP.DEPBAR.LE gsb0, 0x0 ;  /* 0x00008000000079c5 */ /* 0x000fc40000010000 */
        /* <DEDUP_REMOVED lines=9> */
[----:B------:R-:W-:Y:S01]  /*3c50*/  UMOV UR51, 0x40000040 ;  /* 0x4000004000337882 */ /* 0x000fe20000000000 */
[----:B------:R-:W-:Y:S01]  /*3c60*/  FMUL.FTZ R70, R70, UR5 ;  /* 0x0000000546467c20 */ /* 0x000fe20008410000 */
[----:B------:R-:W-:Y:S01]  /*3c70*/  FMUL.FTZ R67, R67, UR5 ;  /* 0x0000000543437c20 */ /* 0x000fe20008410000 */
[----:B------:R-:W-:Y:S01]  /*3c80*/  FMUL.FTZ R71, R71, UR5 ;  /* 0x0000000547477c20 */ /* 0x000fe20008410000 */
[----:B------:R-:W5:Y:S01]  /*3c90*/  MUFU.TANH R64, R64 ;  /* 0x0000004000407308 */ /* 0x000f620000002400 */
[----:B----4-:R-:W-:-:S05]  /*3ca0*/  IMAD R66, R120, -0x70, R9 ;  /* 0xffffff9078427824 */ /* 0x010fca00078e0209 */
[C---:B------:R-:W-:Y:S02]  /*3cb0*/  ISETP.GT.AND P4, PT, R66.reuse, RZ, PT ;  /* 0x000000ff4200720c */ /* 0x040fe40003f84270 */
[C---:B------:R-:W-:Y:S01]  /*3cc0*/  ISETP.GT.AND P2, PT, R66.reuse, 0x1, PT ;  /* 0x000000014200780c */ /* 0x040fe20003f44270 */
[----:B------:R-:W4:Y:S01]  /*3cd0*/  MUFU.TANH R65, R65 ;  /* 0x0000004100417308 */ /* 0x000f220000002400 */
[----:B------:R-:W-:Y:S02]  /*3ce0*/  ISETP.GT.AND P3, PT, R66, 0x8, PT ;  /* 0x000000084200780c */ /* 0x000fe40003f64270 */
[----:B0-----:R-:W-:Y:S02]  /*3cf0*/  FSEL R72, R72, -INF , P4 ;  /* 0xff80000048487808 */ /* 0x001fe40002000000 */
[----:B-1----:R-:W-:Y:S02]  /*3d00*/  FSEL R73, R73, -INF , P2 ;  /* 0xff80000049497808 */ /* 0x002fe40001000000 */
[----:B------:R-:W-:Y:S01]  /*3d10*/  ISETP.GT.AND P6, PT, R66, 0x9, PT ;  /* 0x000000094200780c */ /* 0x000fe20003fc4270 */
[----:B------:R-:W0:Y:S01]  /*3d20*/  MUFU.TANH R68, R68 ;  /* 0x0000004400447308 */ /* 0x000e220000002400 */
[----:B--2---:R-:W-:-:S02]  /*3d30*/  FSEL R76, R76, -INF , P3 ;  /* 0xff8000004c4c7808 */ /* 0x004fc40001800000 */
[----:B------:R-:W-:Y:S02]  /*3d40*/  FMNMX.FTZ R15, R72, R73, !PT ;  /* 0x00000049480f7209 */ /* 0x000fe40007810000 */
[----:B------:R-:W-:Y:S02]  /*3d50*/  ISETP.GT.AND P5, PT, R66, 0x10, PT ;  /* 0x000000104200780c */ /* 0x000fe40003fa4270 */
[----:B------:R-:W-:Y:S01]  /*3d60*/  FMNMX.FTZ R15, R76, R15, !PT ;  /* 0x0000000f4c0f7209 */ /* 0x000fe20007810000 */
[----:B------:R1:W2:Y:S01]  /*3d70*/  MUFU.TANH R10, R79 ;  /* 0x0000004f000a7308 */ /* 0x0002a20000002400 */
[----:B---3--:R-:W-:Y:S02]  /*3d80*/  FSEL R4, R4, -INF , P4 ;  /* 0xff80000004047808 */ /* 0x008fe40002000000 */
[----:B------:R-:W-:Y:S02]  /*3d90*/  ISETP.GT.AND P4, PT, R66, 0x11, PT ;  /* 0x000000114200780c */ /* 0x000fe40003f84270 */
[----:B-----5:R-:W-:-:S02]  /*3da0*/  FSEL R64, R64, -INF , P5 ;  /* 0xff80000040407808 */ /* 0x020fc40002800000 */
[----:B------:R-:W-:Y:S01]  /*3db0*/  FSEL R3, R3, -INF , P2 ;  /* 0xff80000003037808 */ /* 0x000fe20001000000 */
[----:B------:R-:W3:Y:S01]  /*3dc0*/  MUFU.TANH R69, R69 ;  /* 0x0000004500457308 */ /* 0x000ee20000002400 */
[----:B------:R-:W-:Y:S01]  /*3dd0*/  ISETP.GT.AND P2, PT, R66, 0x18, PT ;  /* 0x000000184200780c */ /* 0x000fe20003f44270 */
[--C-:B-1----:R-:W-:Y:S01]  /*3de0*/  IMAD.MOV.U32 R79, RZ, RZ, R119.reuse ;  /* 0x000000ffff4f7224 */ /* 0x102fe200078e0077 */
[----:B----4-:R-:W-:Y:S01]  /*3df0*/  FSEL R74, R65, -INF , P4 ;  /* 0xff800000414a7808 */ /* 0x010fe20002000000 */
[----:B------:R-:W-:Y:S01]  /*3e00*/  IMAD.MOV.U32 R65, RZ, RZ, R119 ;  /* 0x000000ffff417224 */ /* 0x000fe200078e0077 */
[----:B------:R-:W-:Y:S02]  /*3e10*/  FSEL R6, R6, -INF , P3 ;  /* 0xff80000006067808 */ /* 0x000fe40001800000 */
[----:B------:R-:W-:Y:S01]  /*3e20*/  ISETP.GT.AND P3, PT, R66, 0x19, PT ;  /* 0x000000194200780c */ /* 0x000fe20003f64270 */
[----:B------:R1:W-:Y:S01]  /*3e30*/  MUFU.TANH R20, R70 ;  /* 0x0000004600147308 */ /* 0x0003e20000002400 */
[----:B0-----:R-:W-:-:S02]  /*3e40*/  FSEL R68, R68, -INF , P2 ;  /* 0xff80000044447808 */ /* 0x001fc40001000000 */
[----:B--2---:R-:W-:Y:S01]  /*3e50*/  FSEL R10, R10, -INF , P6 ;  /* 0xff8000000a0a7808 */ /* 0x004fe20003000000 */
[----:B------:R-:W-:Y:S02]  /*3e60*/  WARPGROUP.DEPBAR.LE gsb0, 0x0 ;  /* 0x00008000000079c5 */ /* 0x000fe40000010000 */
[----:B------:R-:W-:Y:S01]  /*3e70*/  WARPGROUP.ARRIVE ;  /* 0x00000000000079c5 */ /* 0x000fe20000000000 */
[----:B------:R-:W-:Y:S01]  /*3e80*/  FMUL.FTZ R56, R56, UR5 ;  /* 0x0000000538387c20 */ /* 0x000fe20008410000 */
[----:B------:R-:W-:Y:S01]  /*3e90*/  FMUL.FTZ R57, R57, UR5 ;  /* 0x0000000539397c20 */ /* 0x000fe20008410000 */
[----:B-1----:R-:W-:Y:S01]  /*3ea0*/  FSEL R70, R77, -INF , P6 ;  /* 0xff8000004d467808 */ /* 0x002fe20003000000 */
[----:B------:R-:W-:Y:S01]  /*3eb0*/  FMUL.FTZ R60, R60, UR5 ;  /* 0x000000053c3c7c20 */ /* 0x000fe20008410000 */
[----:B------:R-:W-:Y:S01]  /*3ec0*/  MUFU.TANH R14, R67 ;  /* 0x00000043000e7308 */ /* 0x000fe20000002400 */
[----:B------:R-:W-:Y:S01]  /*3ed0*/  HGMMA.64x16x16.F32 R48, gdesc[UR48], R48, gsb0 ;  /* 0x00200000303079f0 */ /* 0x000fe20008000830 */
[----:B------:R-:W-:Y:S01]  /*3ee0*/  UIADD3 UR50, UR4, 0x906, URZ ;  /* 0x0000090604327890 */ /* 0x000fe2000fffe03f */
[----:B------:R-:W-:Y:S01]  /*3ef0*/  FMNMX.FTZ R15, R70, R15, !PT ;  /* 0x0000000f460f7209 */ /* 0x000fe20007810000 */
[----:B------:R-:W-:Y:S01]  /*3f00*/  UMOV UR51, 0x40000040 ;  /* 0x4000004000337882 */ /* 0x000fe20000000000 */
[----:B------:R-:W-:Y:S01]  /*3f10*/  FMUL.FTZ R62, R62, UR5 ;  /* 0x000000053e3e7c20 */ /* 0x000fe20008410000 */
[----:B------:R-:W-:Y:S01]  /*3f20*/  FMUL.FTZ R61, R61, UR5 ;  /* 0x000000053d3d7c20 */ /* 0x000fe20008410000 */
[----:B------:R-:W-:Y:S01]  /*3f30*/  FMNMX.FTZ R21, R64, R15, !PT ;  /* 0x0000000f40157209 */ /* 0x000fe20007810000 */
[----:B------:R-:W0:Y:S01]  /*3f40*/  MUFU.TANH R56, R56 ;  /* 0x0000003800387308 */ /* 0x000e220000002400 */
[----:B------:R-:W-:Y:S01]  /*3f50*/  FMUL.FTZ R58, R58, UR5 ;  /* 0x000000053a3a7c20 */ /* 0x000fe20008410000 */
[----:B------:R-:W-:Y:S01]  /*3f60*/  FMUL.FTZ R59, R59, UR5 ;  /* 0x000000053b3b7c20 */ /* 0x000fe20008410000 */
[----:B------:R-:W-:Y:S01]  /*3f70*/  FMNMX.FTZ R21, R74, R21, !PT ;  /* 0x000000154a157209 */ /* 0x000fe20007810000 */
[----:B------:R-:W-:Y:S01]  /*3f80*/  FMUL.FTZ R63, R63, UR5 ;  /* 0x000000053f3f7c20 */ /* 0x000fe20008410000 */
[----:B------:R-:W-:Y:S01]  /*3f90*/  ISETP.GT.AND P6, PT, R66, 0x20, PT ;  /* 0x000000204200780c */ /* 0x000fe20003fc4270 */
[--C-:B------:R-:W-:Y:S01]  /*3fa0*/  IMAD.MOV.U32 R77, RZ, RZ, R119.reuse ;  /* 0x000000ffff4d7224 */ /* 0x100fe200078e0077 */
[----:B---3--:R-:W-:Y:S01]  /*3fb0*/  FSEL R78, R69, -INF , P3 ;  /* 0xff800000454e7808 */ /* 0x008fe20001800000 */
[----:B------:R-:W1:Y:S01]  /*3fc0*/  MUFU.TANH R57, R57 ;  /* 0x0000003900397308 */ /* 0x000e620000002400 */
[----:B------:R-:W-:Y:S01]  /*3fd0*/  FMNMX.FTZ R21, R68, R21, !PT ;  /* 0x0000001544157209 */ /* 0x000fe20007810000 */
[----:B------:R-:W-:Y:S01]  /*3fe0*/  IMAD.MOV.U32 R69, RZ, RZ, R119 ;  /* 0x000000ffff457224 */ /* 0x000fe200078e0077 */
[----:B------:R-:W-:-:S02]  /*3ff0*/  FSEL R12, R12, -INF , P5 ;  /* 0xff8000000c0c7808 */ /* 0x000fc40002800000 */
[----:B------:R-:W-:Y:S02]  /*4000*/  ISETP.GT.AND P5, PT, R66, 0x21, PT ;  /* 0x000000214200780c */ /* 0x000fe40003fa4270 */
[----:B------:R-:W-:Y:S01]  /*4010*/  FMNMX.FTZ R21, R78, R21, !PT ;  /* 0x000000154e157209 */ /* 0x000fe20007810000 */
[----:B------:R-:W2:Y:S01]  /*4020*/  MUFU.TANH R60, R60 ;  /* 0x0000003c003c7308 */ /* 0x000ea20000002400 */
[----:B0-----:R-:W-:Y:S02]  /*4030*/  FSEL R80, R56, -INF , P6 ;  /* 0xff80000038507808 */ /* 0x001fe40003000000 */
[----:B------:R-:W-:Y:S02]  /*4040*/  FSEL R14, R14, -INF , P4 ;  /* 0xff8000000e0e7808 */ /* 0x000fe40002000000 */
[----:B------:R-:W-:Y:S02]  /*4050*/  ISETP.GT.AND P4, PT, R66, 0x28, PT ;  /* 0x000000284200780c */ /* 0x000fe40003f84270 */
[----:B------:R-:W-:Y:S01]  /*4060*/  FSEL R20, R20, -INF , P2 ;  /* 0xff80000014147808 */ /* 0x000fe20001000000 */
[----:B------:R-:W0:Y:S01]  /*4070*/  MUFU.TANH R71, R71 ;  /* 0x0000004700477308 */ /* 0x000e220000002400 */
[----:B-1----:R-:W-:-:S02]  /*4080*/  FSEL R84, R57, -INF , P5 ;  /* 0xff80000039547808 */ /* 0x002fc40002800000 */
[----:B------:R-:W-:Y:S02]  /*4090*/  FMNMX.FTZ R57, R80, R21, !PT ;  /* 0x0000001550397209 */ /* 0x000fe40007810000 */
[----:B------:R-:W-:Y:S02]  /*40a0*/  ISETP.GT.AND P2, PT, R66, 0x29, PT ;  /* 0x000000294200780c */ /* 0x000fe40003f44270 */
[----:B------:R-:W-:Y:S01]  /*40b0*/  FMNMX.FTZ R57, R84, R57, !PT ;  /* 0x0000003954397209 */ /* 0x000fe20007810000 */
[----:B------:R-:W-:Y:S01]  /*40c0*/  MUFU.TANH R62, R62 ;  /* 0x0000003e003e7308 */ /* 0x000fe20000002400 */
[----:B--2---:R-:W-:Y:S02]  /*40d0*/  FSEL R60, R60, -INF , P4 ;  /* 0xff8000003c3c7808 */ /* 0x004fe40002000000 */
[----:B------:R-:W-:Y:S02]  /*40e0*/  MOV R67, R119 ;  /* 0x0000007700437202 */ /* 0x000fe40000000f00 */
[----:B------:R-:W-:-:S03]  /*40f0*/  FMNMX.FTZ R57, R60, R57, !PT ;  /* 0x000000393c397209 */ /* 0x000fc60007810000 */
[----:B------:R-:W-:Y:S01]  /*4100*/  MUFU.TANH R61, R61 ;  /* 0x0000003d003d7308 */ /* 0x000fe20000002400 */
[----:B------:R-:W-:Y:S02]  /*4110*/  WARPGROUP.DEPBAR.LE gsb0, 0x0 ;  /* 0x00008000000079c5 */ /* 0x000fe40000010000 */
[----:B------:R-:W-:Y:S01]  /*4120*/  WARPGROUP.ARRIVE ;  /* 0x00000000000079c5 */ /* 0x000fe20000000000 */
[----:B------:R-:W-:Y:S01]  /*4130*/  FMUL.FTZ R48, R48, UR5 ;  /* 0x0000000530307c20 */ /* 0x000fe20008410000 */
[----:B------:R-:W-:-:S03]  /*4140*/  FMUL.FTZ R49, R49, UR5 ;  /* 0x0000000531317c20 */ /* 0x000fc60008410000 */
[----:B------:R-:W-:Y:S01]  /*4150*/  MUFU.TANH R58, R58 ;  /* 0x0000003a003a7308 */ /* 0x000fe20000002400 */
[----:B------:R-:W-:Y:S01]  /*4160*/  FMUL.FTZ R52, R52, UR5 ;  /* 0x0000000534347c20 */ /* 0x000fe20008410000 */
[----:B------:R-:W-:Y:S01]  /*4170*/  FMUL.FTZ R53, R53, UR5 ;  /* 0x0000000535357c20 */ /* 0x000fe20008410000 */
[----:B------:R-:W-:Y:S01]  /*4180*/  HGMMA.64x16x16.F32 R40, gdesc[UR48], R40, gsb0 ;  /* 0x00200000302879f0 */ /* 0x000fe20008000828 */
[----:B------:R-:W-:Y:S01]  /*4190*/  UIADD3 UR50, UR4, 0x986, URZ ;  /* 0x0000098604327890 */ /* 0x000fe2000fffe03f */
[----:B------:R-:W-:Y:S01]  /*41a0*/  FMUL.FTZ R50, R50, UR5 ;  /* 0x0000000532327c20 */ /* 0x000fe20008410000 */
[----:B------:R-:W-:Y:S01]  /*41b0*/  UMOV UR51, 0x40000040 ;  /* 0x4000004000337882 */ /* 0x000fe20000000000 */
[----:B------:R-:W-:Y:S01]  /*41c0*/  FMUL.FTZ R51, R51, UR5 ;  /* 0x0000000533337c20 */ /* 0x000fe20008410000 */
[----:B------:R-:W1:Y:S01]  /*41d0*/  MUFU.TANH R48, R48 ;  /* 0x0000003000307308 */ /* 0x000e620000002400 */
[----:B------:R-:W-:Y:S01]  /*41e0*/  FMUL.FTZ R54, R54, UR5 ;  /* 0x0000000536367c20 */ /* 0x000fe20008410000 */
[----:B------:R-:W-:-:S06]  /*41f0*/  FMUL.FTZ R55, R55, UR5 ;  /* 0x0000000537377c20 */ /* 0x000fcc0008410000 */
[----:B------:R-:W2:Y:S08]  /*4200*/  MUFU.TANH R59, R59 ;  /* 0x0000003b003b7308 */ /* 0x000eb00000002400 */
[----:B------:R-:W-:Y:S08]  /*4210*/  MUFU.TANH R49, R49 ;  /* 0x0000003100317308 */ /* 0x000ff00000002400 */
[----:B------:R-:W3:Y:S08]  /*4220*/  MUFU.TANH R52, R52 ;  /* 0x0000003400347308 */ /* 0x000ef00000002400 */
[----:B------:R-:W4:Y:S08]  /*4230*/  MUFU.TANH R63, R63 ;  /* 0x0000003f003f7308 */ /* 0x000f300000002400 */
[----:B------:R-:W5:Y:S01]  /*4240*/  MUFU.TANH R53, R53 ;  /* 0x0000003500357308 */ /* 0x000f620000002400 */
[----:B------:R-:W-:-:S02]  /*4250*/  WARPGROUP.DEPBAR.LE gsb0, 0x0 ;  /* 0x00008000000079c5 */ /* 0x000fc40000010000 */
[----:B------:R-:W-:Y:S01]  /*4260*/  WARPGROUP.ARRIVE ;  /* 0x00000000000079c5 */ /* 0x000fe20000000000 */
[----:B------:R-:W-:Y:S01]  /*4270*/  FMUL.FTZ R40, R40, UR5 ;  /* 0x0000000528287c20 */ /* 0x000fe20008410000 */
[----:B------:R-:W-:-:S03]  /*4280*/  FMUL.FTZ R41, R41, UR5 ;  /* 0x0000000529297c20 */ /* 0x000fc60008410000 */
[----:B------:R-:W5:Y:S01]  /*4290*/  MUFU.TANH R50, R50 ;  /* 0x0000003200327308 */ /* 0x000f620000002400 */
[----:B------:R-:W-:Y:S01]  /*42a0*/  FMUL.FTZ R42, R42, UR5 ;  /* 0x000000052a2a7c20 */ /* 0x000fe20008410000 */
[----:B------:R-:W-:Y:S01]  /*42b0*/  FMUL.FTZ R44, R44, UR5 ;  /* 0x000000052c2c7c20 */ /* 0x000fe20008410000 */
[----:B------:R-:W-:Y:S01]  /*42c0*/  HGMMA.64x16x16.F32 R32, gdesc[UR48], R32, gsb0 ;  /* 0x00200000302079f0 */ /* 0x000fe20008000820 */
[----:B------:R-:W-:Y:S01]  /*42d0*/  UIADD3 UR50, UR4, 0xa06, URZ ;  /* 0x00000a0604327890 */ /* 0x000fe2000fffe03f */
[----:B------:R-:W-:Y:S01]  /*42e0*/  FMUL.FTZ R45, R45, UR5 ;  /* 0x000000052d2d7c20 */ /* 0x000fe20008410000 */
[----:B------:R-:W-:Y:S01]  /*42f0*/  UMOV UR51, 0x40000040 ;  /* 0x4000004000337882 */ /* 0x000fe20000000000 */
[----:B------:R-:W-:Y:S01]  /*4300*/  FMUL.FTZ R43, R43, UR5 ;  /* 0x000000052b2b7c20 */ /* 0x000fe20008410000 */
[----:B------:R0:W5:Y:S01]  /*4310*/  MUFU.TANH R5, R40 ;  /* 0x0000002800057308 */ /* 0x0001620000002400 */
[----:B------:R-:W-:Y:S01]  /*4320*/  FMUL.FTZ R46, R46, UR5 ;  /* 0x000000052e2e7c20 */ /* 0x000fe20008410000 */
[----:B------:R-:W-:Y:S01]  /*4330*/  FMUL.FTZ R47, R47, UR5 ;  /* 0x000000052f2f7c20 */ /* 0x000fe20008410000 */
[----:B------:R-:W-:-:S05]  /*4340*/  ULDC UR4, c[0x0][0x988] ;  /* 0x0002620000047ab9 */ /* 0x000fca0000000800 */
[----:B------:R-:W-:Y:S01]  /*4350*/  MUFU.TANH R51, R51 ;  /* 0x0000003300337308 */ /* 0x000fe20000002400 */
[----:B0-----:R-:W-:Y:S01]  /*4360*/  FSEL R40, R71, -INF , P3 ;  /* 0xff80000047287808 */ /* 0x001fe20001800000 */
[----:B------:R-:W-:Y:S01]  /*4370*/  IMAD.MOV.U32 R71, RZ, RZ, R119 ;  /* 0x000000ffff477224 */ /* 0x000fe200078e0077 */
[----:B------:R-:W-:-:S04]  /*4380*/  ISETP.GT.AND P3, PT, R66, 0x30, PT ;  /* 0x000000304200780c */ /* 0x000fc80003f64270 */
[----:B-1----:R-:W-:Y:S01]  /*4390*/  FSEL R86, R48, -INF , P3 ;  /* 0xff80000030567808 */ /* 0x002fe20001800000 */
[----:B------:R2:W-:Y:S08]  /*43a0*/  MUFU.TANH R7, R42 ;  /* 0x0000002a00077308 */ /* 0x0005f00000002400 */
[----:B------:R-:W0:Y:S01]  /*43b0*/  MUFU.TANH R41, R41 ;  /* 0x0000002900297308 */ /* 0x000e220000002400 */
[----:B--2---:R-:W-:Y:S01]  /*43c0*/  FSEL R42, R59, -INF , P5 ;  /* 0xff8000003b2a7808 */ /* 0x004fe20002800000 */
[----:B------:R-:W-:Y:S01]  /*43d0*/  IMAD.MOV.U32 R59, RZ, RZ, R119 ;  /* 0x000000ffff3b7224 */ /* 0x000fe200078e0077 */
[----:B------:R-:W-:-:S04]  /*43e0*/  ISETP.GT.AND P5, PT, R66, 0x38, PT ;  /* 0x000000384200780c */ /* 0x000fc80003fa4270 */
[----:B---3--:R-:W-:Y:S01]  /*43f0*/  FSEL R90, R52, -INF , P5 ;  /* 0xff800000345a7808 */ /* 0x008fe20002800000 */
[----:B------:R-:W1:Y:S08]  /*4400*/  MUFU.TANH R54, R54 ;  /* 0x0000003600367308 */ /* 0x000e700000002400 */
[----:B------:R4:W-:Y:S01]  /*4410*/  MUFU.TANH R9, R44 ;  /* 0x0000002c00097308 */ /* 0x0009e20000002400 */
[----:B------:R-:W-:-:S02]  /*4420*/  WARPGROUP.DEPBAR.LE gsb0, 0x0 ;  /* 0x00008000000079c5 */ /* 0x000fc40000010000 */
        /* <DEDUP_REMOVED lines=9> */
[----:B------:R-:W-:Y:S01]  /*44c0*/  ISETP.GT.AND P6, PT, R66, 0x31, PT ;  /* 0x000000314200780c */ /* 0x000fe20003fc4270 */
[----:B------:R-:W-:Y:S01]  /*44d0*/  FMUL.FTZ R21, R36, UR5 ;  /* 0x0000000524157c20 */ /* 0x000fe20008410000 */
[----:B------:R-:W-:Y:S01]  /*44e0*/  FMNMX.FTZ R57, R62, R57, !PT ;  /* 0x000000393e397209 */ /* 0x000fe20007810000 */
[----:B------:R-:W-:Y:S01]  /*44f0*/  FMUL.FTZ R37, R37, UR5 ;  /* 0x0000000525257c20 */ /* 0x000fe20008410000 */
[----:B------:R-:W-:Y:S01]  /*4500*/  FSEL R88, R49, -INF , P6 ;  /* 0xff80000031587808 */ /* 0x000fe20003000000 */
[----:B------:R-:W3:Y:S01]  /*4510*/  MUFU.TANH R45, R45 ;  /* 0x0000002d002d7308 */ /* 0x000ee20000002400 */
[----:B------:R-:W-:Y:S01]  /*4520*/  FMNMX.FTZ R57, R86, R57, !PT ;  /* 0x0000003956397209 */ /* 0x000fe20007810000 */
[----:B------:R-:W-:Y:S01]  /*4530*/  FMUL.FTZ R49, R38, UR5 ;  /* 0x0000000526317c20 */ /* 0x000fe20008410000 */
[----:B------:R-:W-:Y:S01]  /*4540*/  ISETP.GT.AND P4, PT, R66, 0x39, PT ;  /* 0x000000394200780c */ /* 0x000fe20003f84270 */
[----:B------:R-:W-:Y:S01]  /*4550*/  FMUL.FTZ R35, R35, UR5 ;  /* 0x0000000523237c20 */ /* 0x000fe20008410000 */
[----:B------:R-:W-:Y:S01]  /*4560*/  FMNMX.FTZ R57, R88, R57, !PT ;  /* 0x0000003958397209 */ /* 0x000fe20007810000 */
[----:B------:R-:W-:Y:S01]  /*4570*/  FMUL.FTZ R39, R39, UR5 ;  /* 0x0000000527277c20 */ /* 0x000fe20008410000 */
[----:B----4-:R-:W-:Y:S01]  /*4580*/  FSEL R44, R63, -INF , P2 ;  /* 0xff8000003f2c7808 */ /* 0x010fe20001000000 */
[----:B------:R-:W4:Y:S01]  /*4590*/  MUFU.TANH R43, R43 ;  /* 0x0000002b002b7308 */ /* 0x000f220000002400 */
[----:B------:R-:W-:Y:S01]  /*45a0*/  ISETP.GT.AND P2, PT, R66, 0x40, PT ;  /* 0x000000404200780c */ /* 0x000fe20003f44270 */
[--C-:B------:R-:W-:Y:S01]  /*45b0*/  IMAD.MOV.U32 R63, RZ, RZ, R119.reuse ;  /* 0x000000ffff3f7224 */ /* 0x100fe200078e0077 */
[----:B-----5:R-:W-:Y:S01]  /*45c0*/  FSEL R92, R53, -INF , P4 ;  /* 0xff800000355c7808 */ /* 0x020fe20002000000 */
[----:B------:R-:W-:Y:S01]  /*45d0*/  IMAD.MOV.U32 R61, RZ, RZ, R119 ;  /* 0x000000ffff3d7224 */ /* 0x000fe200078e0077 */
[----:B------:R-:W-:-:S02]  /*45e0*/  FMNMX.FTZ R57, R90, R57, !PT ;  /* 0x000000395a397209 */ /* 0x000fc40007810000 */
[----:B------:R-:W-:Y:S01]  /*45f0*/  FSEL R36, R50, -INF , P3 ;  /* 0xff80000032247808 */ /* 0x000fe20001800000 */
[----:B------:R-:W5:Y:S01]  /*4600*/  MUFU.TANH R13, R13 ;  /* 0x0000000d000d7308 */ /* 0x000f620000002400 */
[----:B------:R-:W-:Y:S02]  /*4610*/  ISETP.GT.AND P3, PT, R66, 0x41, PT ;  /* 0x000000414200780c */ /* 0x000fe40003f64270 */
[----:B------:R-:W-:Y:S02]  /*4620*/  FSEL R94, R5, -INF , P2 ;  /* 0xff800000055e7808 */ /* 0x000fe40001000000 */
[----:B------:R-:W-:Y:S02]  /*4630*/  FMNMX.FTZ R57, R92, R57, !PT ;  /* 0x000000395c397209 */ /* 0x000fe40007810000 */
[----:B0-----:R-:W-:Y:S01]  /*4640*/  FSEL R96, R41, -INF , P3 ;  /* 0xff80000029607808 */ /* 0x001fe20001800000 */
[----:B------:R0:W-:Y:S01]  /*4650*/  MUFU.TANH R11, R46 ;  /* 0x0000002e000b7308 */ /* 0x0001e20000002400 */
[----:B------:R-:W-:-:S02]  /*4660*/  FMNMX.FTZ R57, R94, R57, !PT ;  /* 0x000000395e397209 */ /* 0x000fc40007810000 */
[----:B-1----:R-:W-:Y:S02]  /*4670*/  FSEL R48, R54, -INF , P5 ;  /* 0xff80000036307808 */ /* 0x002fe40002800000 */
[----:B------:R-:W-:Y:S02]  /*4680*/  ISETP.GT.AND P5, PT, R66, 0x49, PT ;  /* 0x000000494200780c */ /* 0x000fe40003fa4270 */
[----:B------:R-:W-:Y:S01]  /*4690*/  FMNMX.FTZ R57, R96, R57, !PT ;  /* 0x0000003960397209 */ /* 0x000fe20007810000 */
[----:B------:R-:W1:Y:S01]  /*46a0*/  MUFU.TANH R33, R33 ;  /* 0x0000002100217308 */ /* 0x000e620000002400 */
[----:B0-----:R-:W-:Y:S02]  /*46b0*/  FSEL R46, R51, -INF , P6 ;  /* 0xff800000332e7808 */ /* 0x001fe40003000000 */
[C---:B------:R-:W-:Y:S02]  /*46c0*/  ISETP.GT.AND P6, PT, R66.reuse, 0x48, PT ;  /* 0x000000484200780c */ /* 0x040fe40003fc4270 */
[----:B--2---:R-:W-:Y:S01]  /*46d0*/  FSEL R38, R55, -INF , P4 ;  /* 0xff80000037267808 */ /* 0x004fe20002000000 */
[----:B------:R-:W-:Y:S01]  /*46e0*/  IMAD.MOV.U32 R55, RZ, RZ, R119 ;  /* 0x000000ffff377224 */ /* 0x000fe200078e0077 */
[----:B------:R-:W-:Y:S01]  /*46f0*/  FSEL R98, R9, -INF , P6 ;  /* 0xff80000009627808 */ /* 0x000fe20003000000 */
[----:B------:R-:W0:Y:S01]  /*4700*/  MUFU.TANH R21, R21 ;  /* 0x0000001500157308 */ /* 0x000e220000002400 */
[----:B------:R-:W-:-:S02]  /*4710*/  ISETP.GT.AND P4, PT, R66, 0x50, PT ;  /* 0x000000504200780c */ /* 0x000fc40003f84270 */
[----:B---3--:R-:W-:Y:S01]  /*4720*/  FSEL R100, R45, -INF , P5 ;  /* 0xff8000002d647808 */ /* 0x008fe20002800000 */
[----:B------:R-:W-:Y:S02]  /*4730*/  WARPGROUP.DEPBAR.LE gsb0, 0x0 ;  /* 0x00008000000079c5 */ /* 0x000fe40000010000 */
[----:B------:R-:W-:Y:S01]  /*4740*/  FMUL.FTZ R51, R24, UR5 ;  /* 0x0000000518337c20 */ /* 0x000fe20008410000 */
[----:B------:R-:W-:Y:S01]  /*4750*/  FMNMX.FTZ R57, R98, R57, !PT ;  /* 0x0000003962397209 */ /* 0x000fe20007810000 */
[----:B------:R-:W2:Y:S01]  /*4760*/  MUFU.TANH R47, R47 ;  /* 0x0000002f002f7308 */ /* 0x000ea20000002400 */
[----:B------:R-:W-:Y:S01]  /*4770*/  FMUL.FTZ R25, R25, UR5 ;  /* 0x0000000519197c20 */ /* 0x000fe20008410000 */
[----:B----4-:R-:W-:Y:S01]  /*4780*/  FSEL R50, R43, -INF , P3 ;  /* 0xff8000002b327808 */ /* 0x010fe20001800000 */
[----:B------:R-:W-:Y:S01]  /*4790*/  FMUL.FTZ R5, R28, UR5 ;  /* 0x000000051c057c20 */ /* 0x000fe20008410000 */
[----:B------:R-:W-:Y:S01]  /*47a0*/  ISETP.GT.AND P3, PT, R66, 0x51, PT ;  /* 0x000000514200780c */ /* 0x000fe20003f64270 */
[----:B------:R-:W-:Y:S01]  /*47b0*/  FMUL.FTZ R29, R29, UR5 ;  /* 0x000000051d1d7c20 */ /* 0x000fe20008410000 */
[----:B-----5:R-:W-:Y:S01]  /*47c0*/  FSEL R102, R13, -INF , P4 ;  /* 0xff8000000d667808 */ /* 0x020fe20002000000 */
[----:B------:R-:W-:Y:S01]  /*47d0*/  FMUL.FTZ R26, R26, UR5 ;  /* 0x000000051a1a7c20 */ /* 0x000fe20008410000 */
[----:B------:R-:W3:Y:S01]  /*47e0*/  MUFU.TANH R37, R37 ;  /* 0x0000002500257308 */ /* 0x000ee20000002400 */
[----:B------:R-:W-:Y:S01]  /*47f0*/  FMNMX.FTZ R57, R100, R57, !PT ;  /* 0x0000003964397209 */ /* 0x000fe20007810000 */
[----:B------:R-:W-:Y:S01]  /*4800*/  FMUL.FTZ R27, R27, UR5 ;  /* 0x000000051b1b7c20 */ /* 0x000fe20008410000 */
[----:B------:R-:W-:Y:S01]  /*4810*/  FSEL R24, R7, -INF , P2 ;  /* 0xff80000007187808 */ /* 0x000fe20001000000 */
[----:B------:R-:W-:Y:S01]  /*4820*/  FMUL.FTZ R30, R30, UR5 ;  /* 0x000000051e1e7c20 */ /* 0x000fe20008410000 */
[----:B------:R-:W-:Y:S01]  /*4830*/  ISETP.GT.AND P2, PT, R66, 0x58, PT ;  /* 0x000000584200780c */ /* 0x000fe20003f44270 */
[----:B------:R-:W-:Y:S01]  /*4840*/  FMUL.FTZ R31, R31, UR5 ;  /* 0x000000051f1f7c20 */ /* 0x000fe20008410000 */
[----:B-1----:R-:W-:Y:S01]  /*4850*/  FSEL R104, R33, -INF , P3 ;  /* 0xff80000021687808 */ /* 0x002fe20001800000 */
[----:B------:R-:W1:Y:S01]  /*4860*/  MUFU.TANH R15, R15 ;  /* 0x0000000f000f7308 */ /* 0x000e620000002400 */
[----:B------:R-:W-:Y:S01]  /*4870*/  FMNMX.FTZ R57, R102, R57, !PT ;  /* 0x0000003966397209 */ /* 0x000fe20007810000 */
[----:B------:R4:W-:Y:S01]  /*4880*/  @!P1 SYNCS.ARRIVE.TRANS64.RED.A1T0 RZ, [R0+URZ], RZ ;  /* 0x000000ff00ff99a7 */ /* 0x0009e2000810043f */
[----:B------:R-:W-:-:S02]  /*4890*/  FSEL R28, R11, -INF , P6 ;  /* 0xff8000000b1c7808 */ /* 0x000fc40003000000 */
[----:B------:R-:W-:Y:S02]  /*48a0*/  ISETP.GT.AND P6, PT, R66, 0x59, PT ;  /* 0x000000594200780c */ /* 0x000fe40003fc4270 */
[----:B0-----:R-:W-:Y:S01]  /*48b0*/  FSEL R106, R21, -INF , P2 ;  /* 0xff800000156a7808 */ /* 0x001fe20001000000 */
[----:B------:R-:W0:Y:S01]  /*48c0*/  MUFU.TANH R51, R51 ;  /* 0x0000003300337308 */ /* 0x000e220000002400 */
[----:B------:R-:W-:Y:S02]  /*48d0*/  FMNMX.FTZ R57, R104, R57, !PT ;  /* 0x0000003968397209 */ /* 0x000fe40007810000 */
[----:B--2---:R-:W-:Y:S02]  /*48e0*/  FSEL R52, R47, -INF , P5 ;  /* 0xff8000002f347808 */ /* 0x004fe40002800000 */
[----:B------:R-:W-:Y:S02]  /*48f0*/  ISETP.GT.AND P5, PT, R66, 0x60, PT ;  /* 0x000000604200780c */ /* 0x000fe40003fa4270 */
[----:B---3--:R-:W-:Y:S01]  /*4900*/  FSEL R108, R37, -INF , P6 ;  /* 0xff800000256c7808 */ /* 0x008fe20003000000 */
[----:B------:R-:W2:Y:S01]  /*4910*/  MUFU.TANH R35, R35 ;  /* 0x0000002300237308 */ /* 0x000ea20000002400 */
[----:B------:R-:W-:-:S02]  /*4920*/  FMNMX.FTZ R57, R106, R57, !PT ;  /* 0x000000396a397209 */ /* 0x000fc40007810000 */
[----:B-1----:R-:W-:Y:S02]  /*4930*/  FSEL R54, R15, -INF , P4 ;  /* 0xff8000000f367808 */ /* 0x002fe40002000000 */
[----:B------:R-:W-:Y:S02]  /*4940*/  ISETP.GT.AND P4, PT, R66, 0x61, PT ;  /* 0x000000614200780c */ /* 0x000fe40003f84270 */
[----:B------:R-:W-:Y:S01]  /*4950*/  FMNMX.FTZ R57, R108, R57, !PT ;  /* 0x000000396c397209 */ /* 0x000fe20007810000 */
[----:B------:R-:W1:Y:S01]  /*4960*/  MUFU.TANH R25, R25 ;  /* 0x0000001900197308 */ /* 0x000e620000002400 */
[----:B0-----:R-:W-:Y:S01]  /*4970*/  FSEL R110, R51, -INF , P5 ;  /* 0xff800000336e7808 */ /* 0x001fe20002800000 */
[----:B------:R-:W-:Y:S01]  /*4980*/  IMAD.MOV.U32 R51, RZ, RZ, R119 ;  /* 0x000000ffff337224 */ /* 0x000fe200078e0077 */
[----:B------:R-:W-:Y:S02]  /*4990*/  MOV R53, R119 ;  /* 0x0000007700357202 */ /* 0x000fe40000000f00 */
[----:B------:R-:W-:-:S03]  /*49a0*/  FMNMX.FTZ R57, R110, R57, !PT ;  /* 0x000000396e397209 */ /* 0x000fc60007810000 */
[----:B------:R-:W0:Y:S01]  /*49b0*/  MUFU.TANH R49, R49 ;  /* 0x0000003100317308 */ /* 0x000e220000002400 */
[----:B--2---:R-:W-:Y:S02]  /*49c0*/  FSEL R56, R35, -INF , P3 ;  /* 0xff80000023387808 */ /* 0x004fe40001800000 */
[----:B------:R-:W-:-:S05]  /*49d0*/  ISETP.GT.AND P3, PT, R66, 0x68, PT ;  /* 0x000000684200780c */ /* 0x000fca0003f64270 */
[----:B------:R-:W2:Y:S01]  /*49e0*/  MUFU.TANH R5, R5 ;  /* 0x0000000500057308 */ /* 0x000ea20000002400 */
[----:B-1----:R-:W-:-:S04]  /*49f0*/  FSEL R112, R25, -INF , P4 ;  /* 0xff80000019707808 */ /* 0x002fc80002000000 */
[----:B------:R-:W-:-:S03]  /*4a00*/  FMNMX.FTZ R57, R112, R57, !PT ;  /* 0x0000003970397209 */ /* 0x000fc60007810000 */
[----:B------:R-:W1:Y:S01]  /*4a10*/  MUFU.TANH R29, R29 ;  /* 0x0000001d001d7308 */ /* 0x000e620000002400 */
[----:B0-----:R-:W-:Y:S01]  /*4a20*/  FSEL R58, R49, -INF , P2 ;  /* 0xff800000313a7808 */ /* 0x001fe20001000000 */
[----:B------:R-:W-:Y:S01]  /*4a30*/  IMAD.MOV.U32 R49, RZ, RZ, R119 ;  /* 0x000000ffff317224 */ /* 0x000fe200078e0077 */
[----:B------:R-:W-:-:S05]  /*4a40*/  ISETP.GT.AND P2, PT, R66, 0x69, PT ;  /* 0x000000694200780c */ /* 0x000fca0003f44270 */
[----:B------:R-:W-:Y:S01]  /*4a50*/  MUFU.TANH R39, R39 ;  /* 0x0000002700277308 */ /* 0x000fe20000002400 */
[----:B--2---:R-:W-:Y:S01]  /*4a60*/  FSEL R66, R5, -INF , P3 ;  /* 0xff80000005427808 */ /* 0x004fe20001800000 */
[----:B------:R-:W-:-:S03]  /*4a70*/  IMAD.U32 R5, RZ, RZ, UR4 ;  /* 0x00000004ff057e24 */ /* 0x000fc6000f8e00ff */
[----:B------:R-:W-:-:S03]  /*4a80*/  FMNMX.FTZ R57, R66, R57, !PT ;  /* 0x0000003942397209 */ /* 0x000fc60007810000 */
[----:B------:R-:W0:Y:S01]  /*4a90*/  MUFU.TANH R26, R26 ;  /* 0x0000001a001a7308 */ /* 0x000e220000002400 */
[----:B-1----:R-:W-:-:S04]  /*4aa0*/  FSEL R114, R29, -INF , P2 ;  /* 0xff8000001d727808 */ /* 0x002fc80001000000 */
[----:B------:R-:W-:-:S03]  /*4ab0*/  FMNMX.FTZ R57, R114, R57, !PT ;  /* 0x0000003972397209 */ /* 0x000fc60007810000 */
[----:B------:R-:W-:Y:S02]  /*4ac0*/  MUFU.TANH R27, R27 ;  /* 0x0000001b001b7308 */ /* 0x000fe40000002400 */
[----:B------:R-:W1:Y:S06]  /*4ad0*/  SHFL.BFLY PT, R116, R57, 0x2, 0x1f ;  /* 0x0c401f0039747f89 */ /* 0x000e6c00000e0000 */
[----:B------:R-:W2:Y:S01]  /*4ae0*/  MUFU.TANH R30, R30 ;  /* 0x0000001e001e7308 */ /* 0x000ea20000002400 */
[----:B0-----:R-:W-:-:S07]  /*4af0*/  FSEL R26, R26, -INF , P5 ;  /* 0xff8000001a1a7808 */ /* 0x001fce0002800000 */
[----:B------:R-:W0:Y:S01]  /*4b00*/  MUFU.TANH R31, R31 ;  /* 0x0000001f001f7308 */ /* 0x000e220000002400 */
[----:B--2---:R-:W-:Y:S02]  /*4b10*/  FSEL R30, R30, -INF , P3 ;  /* 0xff8000001e1e7808 */ /* 0x004fe40001800000 */
[----:B-1----:R-:W-:Y:S01]  /*4b20*/  FMNMX.FTZ R116, R57, R116, !PT ;  /* 0x0000007439747209 */ /* 0x002fe20007810000 */
[----:B------:R-:W-:-:S04]  /*4b30*/  IMAD.MOV.U32 R57, RZ, RZ, R119 ;  /* 0x000000ffff397224 */ /* 0x000fc800078e0077 */
[----:B------:R-:W1:Y:S02]  /*4b40*/  SHFL.BFLY PT, R7, R116, 0x1, 0x1f ;  /* 0x0c201f0074077f89 */ /* 0x000e6400000e0000 */
[----:B-1----:R-:W-:Y:S02]  /*4b50*/  FMNMX.FTZ R7, R116, R7, !PT ;  /* 0x0000000774077209 */ /* 0x002fe40007810000 */
[----:B------:R-:W-:Y:S02]  /*4b60*/  MOV R116, R119 ;  /* 0x0000007700747202 */ /* 0x000fe40000000f00 */
[C---:B------:R-:W-:Y:S01]  /*4b70*/  FSETP.NEU.FTZ.AND P0, PT, R7.reuse, -INF , PT ;  /* 0xff8000000700780b */ /* 0x040fe20003f1d000 */
[----:B------:R-:W-:-:S05]  /*4b80*/  FMUL.FTZ R9, R7, R5 ;  /* 0x0000000507097220 */ /* 0x000fca0000410000 */
[----:B------:R-:W-:Y:S02]  /*4b90*/  FSEL R25, R9, RZ, P0 ;  /* 0x000000ff09197208 */ /* 0x000fe40000000000 */
[----:B------:R-:W-:Y:S02]  /*4ba0*/  FMNMX.FTZ R9, R4, R3, !PT ;  /* 0x0000000304097209 */ /* 0x000fe40007810000 */
[----:B------:R-:W-:Y:S01]  /*4bb0*/  ISETP.NE.AND P0, PT, R81, RZ, PT ;  /* 0x000000ff5100720c */ /* 0x000fe20003f05270 */
[--C-:B------:R-:W-:Y:S01]  /*4bc0*/  FFMA.FTZ R33, R60, R5, -R25.reuse ;  /* 0x000000053c217223 */ /* 0x100fe20000010819 */
[----:B------:R-:W-:Y:S01]  /*4bd0*/  FMNMX.FTZ R9, R6, R9, !PT ;  /* 0x0000000906097209 */ /* 0x000fe20007810000 */
[-CC-:B------:R-:W-:Y:S01]  /*4be0*/  FFMA.FTZ R35, R62, R5.reuse, -R25.reuse ;  /* 0x000000053e237223 */ /* 0x180fe20000010819 */
[----:B------:R-:W-:Y:S01]  /*4bf0*/  FSEL R60, R39, -INF , P6 ;  /* 0xff800000273c7808 */ /* 0x000fe20003000000 */
[--C-:B------:R-:W-:Y:S01]  /*4c00*/  FFMA.FTZ R196, R64, R5, -R25.reuse ;  /* 0x0000000540c47223 */ /* 0x100fe20000010819 */
[----:B------:R-:W-:Y:S01]  /*4c10*/  FMNMX.FTZ R9, R10, R9, !PT ;  /* 0x000000090a097209 */ /* 0x000fe20007810000 */
[-CC-:B------:R-:W-:Y:S01]  /*4c20*/  FFMA.FTZ R198, R68, R5.reuse, -R25.reuse ;  /* 0x0000000544c67223 */ /* 0x180fe20000010819 */
[----:B------:R-:W-:Y:S01]  /*4c30*/  FSEL R62, R27, -INF , P4 ;  /* 0xff8000001b3e7808 */ /* 0x000fe20002000000 */
[--C-:B------:R-:W-:Y:S01]  /*4c40*/  FFMA.FTZ R200, R72, R5, -R25.reuse ;  /* 0x0000000548c87223 */ /* 0x100fe20000010819 */
[----:B------:R-:W-:Y:S01]  /*4c50*/  FMNMX.FTZ R9, R12, R9, !PT ;  /* 0x000000090c097209 */ /* 0x000fe20007810000 */
[-CC-:B------:R-:W-:Y:S01]  /*4c60*/  FFMA.FTZ R11, R73, R5.reuse, -R25.reuse ;  /* 0x00000005490b7223 */ /* 0x180fe20000010819 */
[----:B0-----:R-:W-:Y:S01]  /*4c70*/  FSEL R64, R31, -INF , P2 ;  /* 0xff8000001f407808 */ /* 0x001fe20001000000 */
[--C-:B------:R-:W-:Y:S01]  /*4c80*/  FFMA.FTZ R202, R76, R5, -R25.reuse ;  /* 0x000000054cca7223 */ /* 0x100fe20000010819 */
[----:B------:R-:W-:Y:S01]  /*4c90*/  FMNMX.FTZ R9, R14, R9, !PT ;  /* 0x000000090e097209 */ /* 0x000fe20007810000 */
[----:B------:R-:W-:Y:S01]  /*4ca0*/  MUFU.EX2 R200, R200 ;  /* 0x000000c800c87308 */ /* 0x000fe20000000800 */
[-CC-:B------:R-:W-:Y:S01]  /*4cb0*/  FFMA.FTZ R13, R70, R5.reuse, -R25.reuse ;  /* 0x00000005460d7223 */ /* 0x180fe20000010819 */
[--C-:B------:R-:W-:Y:S01]  /*4cc0*/  FFMA.FTZ R15, R74, R5, -R25.reuse ;  /* 0x000000054a0f7223 */ /* 0x100fe20000010819 */
[----:B------:R-:W-:Y:S01]  /*4cd0*/  FMNMX.FTZ R9, R20, R9, !PT ;  /* 0x0000000914097209 */ /* 0x000fe20007810000 */
[-CC-:B------:R-:W-:Y:S01]  /*4ce0*/  FFMA.FTZ R21, R78, R5.reuse, -R25.reuse ;  /* 0x000000054e157223 */ /* 0x180fe20000010819 */
[-CC-:B------:R-:W-:Y:S01]  /*4cf0*/  FFMA.FTZ R192, R80, R5.reuse, -R25.reuse ;  /* 0x0000000550c07223 */ /* 0x180fe20000010819 */
        /* <DEDUP_REMOVED lines=27> */
[----:B------:R-:W-:Y:S01]  /*4eb0*/  FFMA.FTZ R25, R114, R5, -R25 ;  /* 0x0000000572197223 */ /* 0x000fe20000010819 */
[--C-:B------:R-:W-:Y:S01]  /*4ec0*/  IMAD.MOV.U32 R114, RZ, RZ, R119.reuse ;  /* 0x000000ffff727224 */ /* 0x100fe200078e0077 */
[----:B------:R-:W-:Y:S01]  /*4ed0*/  FMNMX.FTZ R9, R48, R9, !PT ;  /* 0x0000000930097209 */ /* 0x000fe20007810000 */
[--C-:B------:R-:W-:Y:S01]  /*4ee0*/  IMAD.MOV.U32 R80, RZ, RZ, R119.reuse ;  /* 0x000000ffff507224 */ /* 0x100fe200078e0077 */
[----:B------:R-:W-:Y:S01]  /*4ef0*/  MOV R81, R119 ;  /* 0x0000007700517202 */ /* 0x000fe20000000f00 */
[--C-:B------:R-:W-:Y:S01]  /*4f00*/  IMAD.MOV.U32 R78, RZ, RZ, R119.reuse ;  /* 0x000000ffff4e7224 */ /* 0x100fe200078e0077 */
[----:B------:R-:W-:Y:S01]  /*4f10*/  FMNMX.FTZ R9, R38, R9, !PT ;  /* 0x0000000926097209 */ /* 0x000fe20007810000 */
[----:B------:R-:W-:Y:S01]  /*4f20*/  MUFU.EX2 R15, R15 ;  /* 0x0000000f000f7308 */ /* 0x000fe20000000800 */
[--C-:B------:R-:W-:Y:S01]  /*4f30*/  IMAD.MOV.U32 R76, RZ, RZ, R119.reuse ;  /* 0x000000ffff4c7224 */ /* 0x100fe200078e0077 */
[----:B------:R-:W-:Y:S01]  /*4f40*/  MOV R74, R119 ;  /* 0x00000077004a7202 */ /* 0x000fe20000000f00 */
[--C-:B------:R-:W-:Y:S01]  /*4f50*/  IMAD.MOV.U32 R73, RZ, RZ, R119.reuse ;  /* 0x000000ffff497224 */ /* 0x100fe200078e0077 */
[----:B------:R-:W-:Y:S01]  /*4f60*/  FMNMX.FTZ R9, R24, R9, !PT ;  /* 0x0000000918097209 */ /* 0x000fe20007810000 */
[----:B------:R-:W-:-:S02]  /*4f70*/  IMAD.MOV.U32 R72, RZ, RZ, R119 ;  /* 0x000000ffff487224 */ /* 0x000fc400078e0077 */
[----:B------:R-:W-:Y:S01]  /*4f80*/  IMAD.MOV.U32 R70, RZ, RZ, R119 ;  /* 0x000000ffff467224 */ /* 0x000fe200078e0077 */
[----:B------:R-:W-:Y:S01]  /*4f90*/  FMNMX.FTZ R9, R50, R9, !PT ;  /* 0x0000000932097209 */ /* 0x000fe20007810000 */
[----:B------:R-:W-:Y:S03]  /*4fa0*/  MUFU.EX2 R198, R198 ;  /* 0x000000c600c67308 */ /* 0x000fe60000000800 */
[----:B------:R-:W-:-:S04]  /*4fb0*/  FMNMX.FTZ R9, R28, R9, !PT ;  /* 0x000000091c097209 */ /* 0x000fc80007810000 */
[----:B------:R-:W-:Y:S01]  /*4fc0*/  FMNMX.FTZ R9, R52, R9, !PT ;  /* 0x0000000934097209 */ /* 0x000fe20007810000 */
[----:B------:R-:W-:Y:S03]  /*4fd0*/  MUFU.EX2 R21, R21 ;  /* 0x0000001500157308 */ /* 0x000fe60000000800 */
[----:B------:R-:W-:-:S04]  /*4fe0*/  FMNMX.FTZ R9, R54, R9, !PT ;  /* 0x0000000936097209 */ /* 0x000fc80007810000 */
[----:B------:R-:W-:Y:S01]  /*4ff0*/  FMNMX.FTZ R9, R56, R9, !PT ;  /* 0x0000000938097209 */ /* 0x000fe20007810000 */
[----:B------:R-:W-:Y:S03]  /*5000*/  MUFU.EX2 R192, R192 ;  /* 0x000000c000c07308 */ /* 0x000fe60000000800 */
[----:B------:R-:W-:-:S04]  /*5010*/  FMNMX.FTZ R9, R58, R9, !PT ;  /* 0x000000093a097209 */ /* 0x000fc80007810000 */
[----:B------:R-:W-:Y:S01]  /*5020*/  FMNMX.FTZ R9, R60, R9, !PT ;  /* 0x000000093c097209 */ /* 0x000fe20007810000 */
[----:B------:R0:W-:Y:S03]  /*5030*/  MUFU.EX2 R29, R84 ;  /* 0x00000054001d7308 */ /* 0x0001e60000000800 */
[----:B------:R-:W-:-:S04]  /*5040*/  FMNMX.FTZ R9, R26, R9, !PT ;  /* 0x000000091a097209 */ /* 0x000fc80007810000 */
[----:B------:R-:W-:Y:S01]  /*5050*/  FMNMX.FTZ R9, R62, R9, !PT ;  /* 0x000000093e097209 */ /* 0x000fe20007810000 */
[----:B------:R-:W-:Y:S01]  /*5060*/  MUFU.EX2 R33, R33 ;  /* 0x0000002100217308 */ /* 0x000fe20000000800 */
[----:B0-----:R-:W-:Y:S02]  /*5070*/  IMAD.MOV.U32 R84, RZ, RZ, R119 ;  /* 0x000000ffff547224 */ /* 0x001fe400078e0077 */
[----:B------:R-:W-:-:S04]  /*5080*/  FMNMX.FTZ R9, R30, R9, !PT ;  /* 0x000000091e097209 */ /* 0x000fc80007810000 */
[----:B------:R-:W-:Y:S01]  /*5090*/  FMNMX.FTZ R9, R64, R9, !PT ;  /* 0x0000000940097209 */ /* 0x000fe20007810000 */
[----:B------:R-:W-:Y:S04]  /*50a0*/  MUFU.EX2 R194, R35 ;  /* 0x0000002300c27308 */ /* 0x000fe80000000800 */
[----:B------:R-:W0:Y:S04]  /*50b0*/  SHFL.BFLY PT, R68, R9, 0x2, 0x1f ;  /* 0x0c401f0009447f89 */ /* 0x000e2800000e0000 */
[----:B------:R-:W-:Y:S08]  /*50c0*/  MUFU.EX2 R86, R86 ;  /* 0x0000005600567308 */ /* 0x000ff00000000800 */
[----:B------:R1:W2:Y:S08]  /*50d0*/  MUFU.EX2 R27, R88 ;  /* 0x00000058001b7308 */ /* 0x0002b00000000800 */
[----:B------:R-:W-:Y:S01]  /*50e0*/  MUFU.EX2 R90, R90 ;  /* 0x0000005a005a7308 */ /* 0x000fe20000000800 */
[----:B-1----:R-:W-:-:S02]  /*50f0*/  MOV R88, R119 ;  /* 0x0000007700587202 */ /* 0x002fc40000000f00 */
[----:B0-----:R-:W-:-:S05]  /*5100*/  FMNMX.FTZ R68, R9, R68, !PT ;  /* 0x0000004409447209 */ /* 0x001fca0007810000 */
[----:B------:R0:W1:Y:S01]  /*5110*/  MUFU.EX2 R31, R92 ;  /* 0x0000005c001f7308 */ /* 0x0000620000000800 */
[----:B------:R-:W3:Y:S01]  /*5120*/  SHFL.BFLY PT, R9, R68, 0x1, 0x1f ;  /* 0x0c201f0044097f89 */ /* 0x000ee200000e0000 */
[----:B--2---:R-:W-:-:S06]  /*5130*/  F2FP.F16.F32.PACK_AB R188, R27, R86 ;  /* 0x000000561bbc723e */ /* 0x004fcc00000000ff */
[----:B------:R-:W-:Y:S01]  /*5140*/  MUFU.EX2 R94, R94 ;  /* 0x0000005e005e7308 */ /* 0x000fe20000000800 */
[----:B0-----:R-:W-:-:S07]  /*5150*/  IMAD.MOV.U32 R92, RZ, RZ, R119 ;  /* 0x000000ffff5c7224 */ /* 0x001fce00078e0077 */
[----:B------:R0:W2:Y:S01]  /*5160*/  MUFU.EX2 R35, R96 ;  /* 0x0000006000237308 */ /* 0x0000a20000000800 */
[----:B-1----:R-:W-:-:S07]  /*5170*/  F2FP.F16.F32.PACK_AB R190, R31, R90 ;  /* 0x0000005a1fbe723e */ /* 0x002fce00000000ff */
[----:B------:R-:W-:Y:S01]  /*5180*/  MUFU.EX2 R98, R98 ;  /* 0x0000006200627308 */ /* 0x000fe20000000800 */
[----:B---3--:R-:W-:Y:S01]  /*5190*/  FMNMX.FTZ R9, R68, R9, !PT ;  /* 0x0000000944097209 */ /* 0x008fe20007810000 */
[----:B0-----:R-:W-:-:S03]  /*51a0*/  IMAD.MOV.U32 R96, RZ, RZ, R119 ;  /* 0x000000ffff607224 */ /* 0x001fc600078e0077 */
[C---:B------:R-:W-:Y:S01]  /*51b0*/  FSETP.NEU.FTZ.AND P2, PT, R9.reuse, -INF , PT ;  /* 0xff8000000900780b */ /* 0x040fe20003f5d000 */
[-C--:B------:R-:W-:Y:S02]  /*51c0*/  FMUL.FTZ R45, R9, R5.reuse ;  /* 0x00000005092d7220 */ /* 0x080fe40000410000 */
[----:B------:R-:W-:Y:S01]  /*51d0*/  MUFU.EX2 R37, R100 ;  /* 0x0000006400257308 */ /* 0x000fe20000000800 */
[----:B--2---:R-:W-:Y:S02]  /*51e0*/  F2FP.F16.F32.PACK_AB R184, R35, R94 ;  /* 0x0000005e23b8723e */ /* 0x004fe400000000ff */
[----:B------:R-:W-:Y:S02]  /*51f0*/  FSEL R45, R45, RZ, P2 ;  /* 0x000000ff2d2d7208 */ /* 0x000fe40001000000 */
[----:B------:R-:W-:Y:S01]  /*5200*/  ISETP.GE.AND P2, PT, R82, 0x71, PT ;  /* 0x000000715200780c */ /* 0x000fe20003f46270 */
[----:B------:R-:W-:Y:S02]  /*5210*/  IMAD.MOV.U32 R82, RZ, RZ, R119 ;  /* 0x000000ffff527224 */ /* 0x000fe400078e0077 */
        /* <DEDUP_REMOVED lines=19> */
[-C--:B------:R-:W-:Y:S01]  /*5350*/  FFMA.FTZ R50, R50, R5.reuse, -R45 ;  /* 0x0000000532327223 */ /* 0x080fe2000001082d */
[----:B------:R-:W2:Y:S01]  /*5360*/  MUFU.EX2 R6, R6 ;  /* 0x0000000600067308 */ /* 0x000ea20000000800 */
[----:B0-----:R-:W-:Y:S01]  /*5370*/  FADD.FTZ R3, R200, R11 ;  /* 0x0000000bc8037221 */ /* 0x001fe20000010000 */
[-CC-:B------:R-:W-:Y:S01]  /*5380*/  FFMA.FTZ R28, R28, R5.reuse, -R45.reuse ;  /* 0x000000051c1c7223 */ /* 0x180fe2000001082d */
[-CC-:B------:R-:W-:Y:S01]  /*5390*/  FFMA.FTZ R52, R52, R5.reuse, -R45.reuse ;  /* 0x0000000534347223 */ /* 0x180fe2000001082d */
[-C--:B------:R-:W-:Y:S01]  /*53a0*/  FFMA.FTZ R54, R54, R5.reuse, -R45 ;  /* 0x0000000536367223 */ /* 0x080fe2000001082d */
[----:B------:R-:W-:Y:S01]  /*53b0*/  FADD.FTZ R4, R202, R3 ;  /* 0x00000003ca047221 */ /* 0x000fe20000010000 */
[-CC-:B------:R-:W-:Y:S01]  /*53c0*/  FFMA.FTZ R56, R56, R5.reuse, -R45.reuse ;  /* 0x0000000538387223 */ /* 0x180fe2000001082d */
[-CC-:B------:R-:W-:Y:S01]  /*53d0*/  FFMA.FTZ R58, R58, R5.reuse, -R45.reuse ;  /* 0x000000053a3a7223 */ /* 0x180fe2000001082d */
[----:B------:R0:W3:Y:S01]  /*53e0*/  MUFU.EX2 R203, R10 ;  /* 0x0000000a00cb7308 */ /* 0x0000e20000000800 */
[----:B------:R-:W-:Y:S01]  /*53f0*/  FADD.FTZ R3, R13, R4 ;  /* 0x000000040d037221 */ /* 0x000fe20000010000 */
[-CC-:B------:R-:W-:Y:S01]  /*5400*/  FFMA.FTZ R60, R60, R5.reuse, -R45.reuse ;  /* 0x000000053c3c7223 */ /* 0x180fe2000001082d */
[-C--:B------:R-:W-:Y:S01]  /*5410*/  FFMA.FTZ R26, R26, R5.reuse, -R45 ;  /* 0x000000051a1a7223 */ /* 0x080fe2000001082d */
[----:B------:R-:W-:Y:S01]  /*5420*/  F2FP.F16.F32.PACK_AB R200, R11, R200 ;  /* 0x000000c80bc8723e */ /* 0x000fe200000000ff */
[----:B------:R-:W-:Y:S01]  /*5430*/  FADD.FTZ R4, R196, R3 ;  /* 0x00000003c4047221 */ /* 0x000fe20000010000 */
[----:B-1----:R-:W-:Y:S01]  /*5440*/  FADD.FTZ R3, R201, R68 ;  /* 0x00000044c9037221 */ /* 0x002fe20000010000 */
[-C--:B------:R-:W-:Y:S01]  /*5450*/  FFMA.FTZ R62, R62, R5.reuse, -R45 ;  /* 0x000000053e3e7223 */ /* 0x080fe2000001082d */
[----:B------:R-:W1:Y:S01]  /*5460*/  MUFU.EX2 R12, R12 ;  /* 0x0000000c000c7308 */ /* 0x000e620000000800 */
[----:B------:R-:W-:Y:S01]  /*5470*/  FADD.FTZ R47, R15, R4 ;  /* 0x000000040f2f7221 */ /* 0x000fe20000010000 */
[----:B--2---:R-:W-:Y:S01]  /*5480*/  FADD.FTZ R4, R6, R3 ;  /* 0x0000000306047221 */ /* 0x004fe20000010000 */
[-CC-:B------:R-:W-:Y:S01]  /*5490*/  FFMA.FTZ R30, R30, R5.reuse, -R45.reuse ;  /* 0x000000051e1e7223 */ /* 0x180fe2000001082d */
[----:B------:R-:W-:Y:S01]  /*54a0*/  FFMA.FTZ R45, R64, R5, -R45 ;  /* 0x00000005402d7223 */ /* 0x000fe2000001082d */
[----:B0-----:R-:W-:Y:S01]  /*54b0*/  FADD.FTZ R10, R198, R47 ;  /* 0x0000002fc60a7221 */ /* 0x001fe20000010000 */
[----:B------:R-:W-:Y:S01]  /*54c0*/  F2FP.F16.F32.PACK_AB R186, R37, R98 ;  /* 0x0000006225ba723e */ /* 0x000fe200000000ff */
[--C-:B------:R-:W-:Y:S01]  /*54d0*/  IMAD.MOV.U32 R100, RZ, RZ, R119.reuse ;  /* 0x000000ffff647224 */ /* 0x100fe200078e0077 */
[----:B------:R-:W0:Y:S01]  /*54e0*/  MUFU.EX2 R197, R14 ;  /* 0x0000000e00c57308 */ /* 0x000e220000000800 */
[----:B---3--:R-:W-:Y:S01]  /*54f0*/  FADD.FTZ R3, R203, R4 ;  /* 0x00000004cb037221 */ /* 0x008fe20000010000 */
[----:B------:R-:W-:Y:S01]  /*5500*/  FADD.FTZ R47, R21, R10 ;  /* 0x0000000a152f7221 */ /* 0x000fe20000010000 */
[----:B------:R-:W-:Y:S01]  /*5510*/  F2FP.F16.F32.PACK_AB R201, R68, R201 ;  /* 0x000000c944c9723e */ /* 0x000fe200000000ff */
[----:B------:R-:W-:Y:S01]  /*5520*/  IMAD.MOV.U32 R68, RZ, RZ, R119 ;  /* 0x000000ffff447224 */ /* 0x000fe200078e0077 */
[----:B------:R-:W-:Y:S01]  /*5530*/  F2FP.F16.F32.PACK_AB R203, R203, R6 ;  /* 0x00000006cbcb723e */ /* 0x000fe200000000ff */
[----:B------:R-:W-:Y:S01]  /*5540*/  FADD.FTZ R10, R192, R47 ;  /* 0x0000002fc00a7221 */ /* 0x000fe20000010000 */
[C---:B------:R-:W-:Y:S01]  /*5550*/  F2FP.F16.F32.PACK_AB R192, R29.reuse, R192 ;  /* 0x000000c01dc0723e */ /* 0x040fe200000000ff */
[----:B------:R-:W2:Y:S01]  /*5560*/  MUFU.EX2 R20, R20 ;  /* 0x0000001400147308 */ /* 0x000ea20000000800 */
[----:B-1----:R-:W-:Y:S01]  /*5570*/  FADD.FTZ R4, R12, R3 ;  /* 0x000000030c047221 */ /* 0x002fe20000010000 */
[----:B------:R-:W-:Y:S01]  /*5580*/  FADD.FTZ R10, R29, R10 ;  /* 0x0000000a1d0a7221 */ /* 0x000fe20000010000 */
[----:B------:R-:W-:Y:S01]  /*5590*/  F2FP.F16.F32.PACK_AB R202, R13, R202 ;  /* 0x000000ca0dca723e */ /* 0x000fe200000000ff */
[----:B------:R-:W-:Y:S01]  /*55a0*/  IMAD.MOV.U32 R6, RZ, RZ, 0x3f800000 ;  /* 0x3f800000ff067424 */ /* 0x000fe200078e00ff */
[----:B------:R-:W-:Y:S01]  /*55b0*/  F2FP.F16.F32.PACK_AB R196, R15, R196 ;  /* 0x000000c40fc4723e */ /* 0x000fe200000000ff */
[----:B------:R-:W-:Y:S01]  /*55c0*/  FADD.FTZ R47, R33, R10 ;  /* 0x0000000a212f7221 */ /* 0x000fe20000010000 */
[----:B------:R-:W-:Y:S01]  /*55d0*/  F2FP.F16.F32.PACK_AB R198, R21, R198 ;  /* 0x000000c615c6723e */ /* 0x000fe200000000ff */
[----:B------:R1:W3:Y:S01]  /*55e0*/  MUFU.EX2 R199, R40 ;  /* 0x0000002800c77308 */ /* 0x0002e20000000800 */
[C---:B0-----:R-:W-:Y:S01]  /*55f0*/  FADD.FTZ R3, R197.reuse, R4 ;  /* 0x00000004c5037221 */ /* 0x041fe20000010000 */
[C---:B------:R-:W-:Y:S01]  /*5600*/  FADD.FTZ R47, R194.reuse, R47 ;  /* 0x0000002fc22f7221 */ /* 0x040fe20000010000 */
[----:B------:R-:W-:Y:S01]  /*5610*/  F2FP.F16.F32.PACK_AB R194, R194, R33 ;  /* 0x00000021c2c2723e */ /* 0x000fe200000000ff */
[----:B------:R-:W-:Y:S01]  /*5620*/  IMAD.MOV.U32 R64, RZ, RZ, R119 ;  /* 0x000000ffff407224 */ /* 0x000fe200078e0077 */
[----:B------:R-:W-:Y:S01]  /*5630*/  F2FP.F16.F32.PACK_AB R197, R197, R12 ;  /* 0x0000000cc5c5723e */ /* 0x000fe200000000ff */
[----:B------:R-:W-:Y:S01]  /*5640*/  FADD.FTZ R10, R86, R47 ;  /* 0x0000002f560a7221 */ /* 0x000fe20000010000 */
[----:B------:R-:W-:Y:S01]  /*5650*/  IMAD.MOV.U32 R86, RZ, RZ, R119 ;  /* 0x000000ffff567224 */ /* 0x000fe200078e0077 */
[----:B------:R-:W0:Y:S01]  /*5660*/  MUFU.EX2 R32, R32 ;  /* 0x0000002000207308 */ /* 0x000e220000000800 */
[----:B--2---:R-:W-:Y:S01]  /*5670*/  FADD.FTZ R4, R20, R3 ;  /* 0x0000000314047221 */ /* 0x004fe20000010000 */
[----:B------:R-:W-:Y:S01]  /*5680*/  FADD.FTZ R47, R27, R10 ;  /* 0x0000000a1b2f7221 */ /* 0x000fe20000010000 */
[----:B-1----:R-:W-:-:S02]  /*5690*/  IMAD.MOV.U32 R40, RZ, RZ, R119 ;  /* 0x000000ffff287224 */ /* 0x002fc400078e0077 */
[--C-:B------:R-:W-:Y:S02]  /*56a0*/  IMAD.MOV.U32 R33, RZ, RZ, R119.reuse ;  /* 0x000000ffff217224 */ /* 0x100fe400078e0077 */
[--C-:B------:R-:W-:Y:S01]  /*56b0*/  IMAD.MOV.U32 R29, RZ, RZ, R119.reuse ;  /* 0x000000ffff1d7224 */ /* 0x100fe200078e0077 */
[----:B------:R1:W2:Y:S01]  /*56c0*/  MUFU.EX2 R193, R42 ;  /* 0x0000002a00c17308 */ /* 0x0002a20000000800 */
[C---:B---3--:R-:W-:Y:S01]  /*56d0*/  FADD.FTZ R3, R199.reuse, R4 ;  /* 0x00000004c7037221 */ /* 0x048fe20000010000 */
[----:B------:R-:W-:Y:S01]  /*56e0*/  F2FP.F16.F32.PACK_AB R199, R199, R20 ;  /* 0x00000014c7c7723e */ /* 0x000fe200000000ff */
[----:B------:R-:W-:-:S05]  /*56f0*/  IMAD.MOV.U32 R27, RZ, RZ, R119 ;  /* 0x000000ffff1b7224 */ /* 0x000fca00078e0077 */
[----:B------:R-:W4:Y:S01]  /*5700*/  MUFU.EX2 R34, R34 ;  /* 0x0000002200227308 */ /* 0x000f220000000800 */
[----:B0-----:R-:W-:Y:S01]  /*5710*/  FADD.FTZ R4, R32, R3 ;  /* 0x0000000320047221 */ /* 0x001fe20000010000 */
[----:B-1----:R-:W-:-:S06]  /*5720*/  IMAD.MOV.U32 R42, RZ, RZ, R119 ;  /* 0x000000ffff2a7224 */ /* 0x002fcc00078e0077 */
[----:B------:R0:W1:Y:S01]  /*5730*/  MUFU.EX2 R195, R44 ;  /* 0x0000002c00c37308 */ /* 0x0000620000000800 */
[C---:B--2---:R-:W-:Y:S01]  /*5740*/  FADD.FTZ R3, R193.reuse, R4 ;  /* 0x00000004c1037221 */ /* 0x044fe20000010000 */
[----:B------:R-:W-:Y:S01]  /*5750*/  FADD.FTZ R4, R90, R47 ;  /* 0x0000002f5a047221 */ /* 0x000fe20000010000 */
[----:B------:R-:W-:Y:S01]  /*5760*/  F2FP.F16.F32.PACK_AB R193, R193, R32 ;  /* 0x00000020c1c1723e */ /* 0x000fe200000000ff */
[--C-:B------:R-:W-:Y:S01]  /*5770*/  IMAD.MOV.U32 R90, RZ, RZ, R119.reuse ;  /* 0x000000ffff5a7224 */ /* 0x100fe200078e0077 */
[----:B------:R-:W-:Y:S01]  /*5780*/  MOV R32, R119 ;  /* 0x0000007700207202 */ /* 0x000fe20000000f00 */
[----:B------:R-:W-:Y:S01]  /*5790*/  FADD.FTZ R47, R31, R4 ;  /* 0x000000041f2f7221 */ /* 0x000fe20000010000 */
[----:B------:R-:W-:Y:S01]  /*57a0*/  IMAD.MOV.U32 R31, RZ, RZ, R119 ;  /* 0x000000ffff1f7224 */ /* 0x000fe200078e0077 */
[----:B------:R-:W2:Y:S01]  /*57b0*/  MUFU.EX2 R36, R36 ;  /* 0x0000002400247308 */ /* 0x000ea20000000800 */
[----:B----4-:R-:W-:Y:S01]  /*57c0*/  FADD.FTZ R0, R34, R3 ;  /* 0x0000000322007221 */ /* 0x010fe20000010000 */
[----:B------:R-:W-:Y:S01]  /*57d0*/  FADD.FTZ R4, R94, R47 ;  /* 0x0000002f5e047221 */ /* 0x000fe20000010000 */
[----:B------:R-:W-:-:S02]  /*57e0*/  IMAD.MOV.U32 R94, RZ, RZ, R119 ;  /* 0x000000ffff5e7224 */ /* 0x000fc400078e0077 */
[--C-:B0-----:R-:W-:Y:S02]  /*57f0*/  IMAD.MOV.U32 R44, RZ, RZ, R119.reuse ;  /* 0x000000ffff2c7224 */ /* 0x101fe400078e0077 */
[----:B------:R-:W-:Y:S01]  /*5800*/  FADD.FTZ R47, R35, R4 ;  /* 0x00000004232f7221 */ /* 0x000fe20000010000 */
[----:B------:R-:W-:Y:S01]  /*5810*/  IMAD.MOV.U32 R35, RZ, RZ, R119 ;  /* 0x000000ffff237224 */ /* 0x000fe200078e0077 */
[----:B------:R0:W3:Y:S01]  /*5820*/  MUFU.EX2 R189, R46 ;  /* 0x0000002e00bd7308 */ /* 0x0000e20000000800 */
[C---:B-1----:R-:W-:Y:S01]  /*5830*/  FADD.FTZ R3, R195.reuse, R0 ;  /* 0x00000000c3037221 */ /* 0x042fe20000010000 */
[----:B------:R-:W-:Y:S01]  /*5840*/  FADD.FTZ R4, R98, R47 ;  /* 0x0000002f62047221 */ /* 0x000fe20000010000 */
[----:B------:R-:W-:Y:S01]  /*5850*/  F2FP.F16.F32.PACK_AB R195, R195, R34 ;  /* 0x00000022c3c3723e */ /* 0x000fe200000000ff */
[--C-:B------:R-:W-:Y:S02]  /*5860*/  IMAD.MOV.U32 R98, RZ, RZ, R119.reuse ;  /* 0x000000ffff627224 */ /* 0x100fe400078e0077 */
[----:B------:R-:W-:Y:S01]  /*5870*/  FADD.FTZ R11, R37, R4 ;  /* 0x00000004250b7221 */ /* 0x000fe20000010000 */
[----:B------:R-:W-:Y:S01]  /*5880*/  IMAD.MOV.U32 R47, RZ, RZ, R119 ;  /* 0x000000ffff2f7224 */ /* 0x000fe200078e0077 */
[----:B------:R-:W1:Y:S01]  /*5890*/  MUFU.EX2 R48, R48 ;  /* 0x0000003000307308 */ /* 0x000e620000000800 */
[----:B--2---:R-:W-:Y:S01]  /*58a0*/  FADD.FTZ R0, R36, R3 ;  /* 0x0000000324007221 */ /* 0x004fe20000010000 */
[----:B0-----:R-:W-:Y:S01]  /*58b0*/  MOV R46, R119 ;  /* 0x00000077002e7202 */ /* 0x001fe20000000f00 */
[----:B------:R-:W-:-:S02]  /*58c0*/  IMAD.MOV.U32 R37, RZ, RZ, R119 ;  /* 0x000000ffff257224 */ /* 0x000fc400078e0077 */
[----:B------:R-:W-:-:S03]  /*58d0*/  IMAD.MOV.U32 R34, RZ, RZ, R119 ;  /* 0x000000ffff227224 */ /* 0x000fc600078e0077 */
[----:B------:R0:W2:Y:S01]  /*58e0*/  MUFU.EX2 R191, R38 ;  /* 0x0000002600bf7308 */ /* 0x0000a20000000800 */
[C---:B---3--:R-:W-:Y:S01]  /*58f0*/  FADD.FTZ R3, R189.reuse, R0 ;  /* 0x00000000bd037221 */ /* 0x048fe20000010000 */
[----:B------:R-:W-:Y:S01]  /*5900*/  F2FP.F16.F32.PACK_AB R189, R189, R36 ;  /* 0x00000024bdbd723e */ /* 0x000fe200000000ff */
[----:B------:R-:W-:-:S05]  /*5910*/  IMAD.MOV.U32 R36, RZ, RZ, R119 ;  /* 0x000000ffff247224 */ /* 0x000fca00078e0077 */
[----:B------:R-:W3:Y:S01]  /*5920*/  MUFU.EX2 R24, R24 ;  /* 0x0000001800187308 */ /* 0x000ee20000000800 */
[----:B-1----:R-:W-:Y:S01]  /*5930*/  FADD.FTZ R0, R48, R3 ;  /* 0x0000000330007221 */ /* 0x002fe20000010000 */
[----:B0-----:R-:W-:-:S06]  /*5940*/  IMAD.MOV.U32 R38, RZ, RZ, R119 ;  /* 0x000000ffff267224 */ /* 0x001fcc00078e0077 */
[----:B------:R0:W1:Y:S01]  /*5950*/  MUFU.EX2 R185, R50 ;  /* 0x0000003200b97308 */ /* 0x0000620000000800 */
[C---:B--2---:R-:W-:Y:S01]  /*5960*/  FADD.FTZ R3, R191.reuse, R0 ;  /* 0x00000000bf037221 */ /* 0x044fe20000010000 */
[----:B------:R-:W-:Y:S01]  /*5970*/  F2FP.F16.F32.PACK_AB R191, R191, R48 ;  /* 0x00000030bfbf723e */ /* 0x000fe200000000ff */
[----:B------:R-:W-:-:S05]  /*5980*/  IMAD.MOV.U32 R48, RZ, RZ, R119 ;  /* 0x000000ffff307224 */ /* 0x000fca00078e0077 */
[----:B------:R-:W2:Y:S01]  /*5990*/  MUFU.EX2 R28, R28 ;  /* 0x0000001c001c7308 */ /* 0x000ea20000000800 */
[----:B---3--:R-:W-:Y:S01]  /*59a0*/  FADD.FTZ R0, R24, R3 ;  /* 0x0000000318007221 */ /* 0x008fe20000010000 */
[----:B0-----:R-:W-:-:S06]  /*59b0*/  IMAD.MOV.U32 R50, RZ, RZ, R119 ;  /* 0x000000ffff327224 */ /* 0x001fcc00078e0077 */
[----:B------:R0:W3:Y:S01]  /*59c0*/  MUFU.EX2 R187, R52 ;  /* 0x0000003400bb7308 */ /* 0x0000e20000000800 */
[C---:B-1----:R-:W-:Y:S01]  /*59d0*/  FADD.FTZ R3, R185.reuse, R0 ;  /* 0x00000000b9037221 */ /* 0x042fe20000010000 */
[----:B------:R-:W-:Y:S01]  /*59e0*/  F2FP.F16.F32.PACK_AB R185, R185, R24 ;  /* 0x00000018b9b9723e */ /* 0x000fe200000000ff */
[----:B------:R-:W-:-:S05]  /*59f0*/  IMAD.MOV.U32 R24, RZ, RZ, R119 ;  /* 0x000000ffff187224 */ /* 0x000fca00078e0077 */
[----:B------:R-:W1:Y:S01]  /*5a00*/  MUFU.EX2 R102, R102 ;  /* 0x0000006600667308 */ /* 0x000e620000000800 */
[----:B--2---:R-:W-:Y:S01]  /*5a10*/  FADD.FTZ R0, R28, R3 ;  /* 0x000000031c007221 */ /* 0x004fe20000010000 */
[----:B0-----:R-:W-:-:S06]  /*5a20*/  IMAD.MOV.U32 R52, RZ, RZ, R119 ;  /* 0x000000ffff347224 */ /* 0x001fcc00078e0077 */
[----:B------:R-:W0:Y:S01]  /*5a30*/  MUFU.EX2 R54, R54 ;  /* 0x0000003600367308 */ /* 0x000e220000000800 */
[C---:B---3--:R-:W-:Y:S01]  /*5a40*/  FADD.FTZ R3, R187.reuse, R0 ;  /* 0x00000000bb037221 */ /* 0x048fe20000010000 */
[----:B------:R-:W-:Y:S01]  /*5a50*/  F2FP.F16.F32.PACK_AB R187, R187, R28 ;  /* 0x0000001cbbbb723e */ /* 0x000fe200000000ff */
[----:B------:R-:W-:-:S05]  /*5a60*/  IMAD.MOV.U32 R28, RZ, RZ, R119 ;  /* 0x000000ffff1c7224 */ /* 0x000fca00078e0077 */
[----:B------:R2:W3:Y:S01]  /*5a70*/  MUFU.EX2 R39, R104 ;  /* 0x0000006800277308 */ /* 0x0004e20000000800 */
[----:B-1----:R-:W-:-:S07]  /*5a80*/  FADD.FTZ R4, R102, R11 ;  /* 0x0000000b66047221 */ /* 0x002fce0000010000 */
[----:B------:R1:W4:Y:S01]  /*5a90*/  MUFU.EX2 R181, R56 ;  /* 0x0000003800b57308 */ /* 0x0003220000000800 */
[----:B0-----:R-:W-:Y:S01]  /*5aa0*/  FADD.FTZ R0, R54, R3 ;  /* 0x0000000336007221 */ /* 0x001fe20000010000 */
[----:B--2---:R-:W-:-:S06]  /*5ab0*/  IMAD.MOV.U32 R104, RZ, RZ, R119 ;  /* 0x000000ffff687224 */ /* 0x004fcc00078e0077 */
[----:B------:R-:W0:Y:S01]  /*5ac0*/  MUFU.EX2 R106, R106 ;  /* 0x0000006a006a7308 */ /* 0x000e220000000800 */
[C---:B---3--:R-:W-:Y:S01]  /*5ad0*/  FADD.FTZ R11, R39.reuse, R4 ;  /* 0x00000004270b7221 */ /* 0x048fe20000010000 */
[----:B------:R-:W-:Y:S01]  /*5ae0*/  F2FP.F16.F32.PACK_AB R180, R39, R102 ;  /* 0x0000006627b4723e */ /* 0x000fe200000000ff */
[--C-:B-1----:R-:W-:Y:S01]  /*5af0*/  IMAD.MOV.U32 R56, RZ, RZ, R119.reuse ;  /* 0x000000ffff387224 */ /* 0x102fe200078e0077 */
[-C--:B------:R-:W-:Y:S02]  /*5b00*/  MOV R102, R119.reuse ;  /* 0x0000007700667202 */ /* 0x080fe40000000f00 */
[----:B------:R-:W-:Y:S02]  /*5b10*/  MOV R39, R119 ;  /* 0x0000007700277202 */ /* 0x000fe40000000f00 */
[----:B------:R-:W1:Y:S01]  /*5b20*/  MUFU.EX2 R58, R58 ;  /* 0x0000003a003a7308 */ /* 0x000e620000000800 */
[C---:B----4-:R-:W-:Y:S01]  /*5b30*/  FADD.FTZ R3, R181.reuse, R0 ;  /* 0x00000000b5037221 */ /* 0x050fe20000010000 */
[----:B------:R-:W-:Y:S01]  /*5b40*/  F2FP.F16.F32.PACK_AB R181, R181, R54 ;  /* 0x00000036b5b5723e */ /* 0x000fe200000000ff */
[----:B------:R-:W-:-:S05]  /*5b50*/  IMAD.MOV.U32 R54, RZ, RZ, R119 ;  /* 0x000000ffff367224 */ /* 0x000fca00078e0077 */
[----:B------:R2:W3:Y:S01]  /*5b60*/  MUFU.EX2 R41, R108 ;  /* 0x0000006c00297308 */ /* 0x0004e20000000800 */
[----:B0-----:R-:W-:-:S07]  /*5b70*/  FADD.FTZ R4, R106, R11 ;  /* 0x0000000b6a047221 */ /* 0x001fce0000010000 */
[----:B------:R0:W4:Y:S01]  /*5b80*/  MUFU.EX2 R183, R60 ;  /* 0x0000003c00b77308 */ /* 0x0001220000000800 */
[----:B-1----:R-:W-:Y:S01]  /*5b90*/  FADD.FTZ R0, R58, R3 ;  /* 0x000000033a007221 */ /* 0x002fe20000010000 */
[----:B--2---:R-:W-:-:S06]  /*5ba0*/  IMAD.MOV.U32 R108, RZ, RZ, R119 ;  /* 0x000000ffff6c7224 */ /* 0x004fcc00078e0077 */
[----:B------:R-:W1:Y:S01]  /*5bb0*/  MUFU.EX2 R110, R110 ;  /* 0x0000006e006e7308 */ /* 0x000e620000000800 */
[C---:B---3--:R-:W-:Y:S01]  /*5bc0*/  FADD.FTZ R11, R41.reuse, R4 ;  /* 0x00000004290b7221 */ /* 0x048fe20000010000 */
[----:B------:R-:W-:Y:S01]  /*5bd0*/  F2FP.F16.F32.PACK_AB R182, R41, R106 ;  /* 0x0000006a29b6723e */ /* 0x000fe200000000ff */
[--C-:B------:R-:W-:Y:S01]  /*5be0*/  IMAD.MOV.U32 R106, RZ, RZ, R119.reuse ;  /* 0x000000ffff6a7224 */ /* 0x100fe200078e0077 */
[----:B0-----:R-:W-:Y:S01]  /*5bf0*/  MOV R60, R119 ;  /* 0x00000077003c7202 */ /* 0x001fe20000000f00 */
[----:B------:R-:W-:-:S03]  /*5c00*/  IMAD.MOV.U32 R41, RZ, RZ, R119 ;  /* 0x000000ffff297224 */ /* 0x000fc600078e0077 */
[----:B------:R-:W0:Y:S01]  /*5c10*/  MUFU.EX2 R26, R26 ;  /* 0x0000001a001a7308 */ /* 0x000e220000000800 */
[C---:B----4-:R-:W-:Y:S01]  /*5c20*/  FADD.FTZ R3, R183.reuse, R0 ;  /* 0x00000000b7037221 */ /* 0x050fe20000010000 */
        /* <DEDUP_REMOVED lines=10> */
[--C-:B------:R-:W-:Y:S02]  /*5cd0*/  IMAD.MOV.U32 R110, RZ, RZ, R119.reuse ;  /* 0x000000ffff6e7224 */ /* 0x100fe400078e0077 */
[--C-:B-1----:R-:W-:Y:S02]  /*5ce0*/  IMAD.MOV.U32 R62, RZ, RZ, R119.reuse ;  /* 0x000000ffff3e7224 */ /* 0x102fe400078e0077 */
[--C-:B------:R-:W-:Y:S01]  /*5cf0*/  IMAD.MOV.U32 R43, RZ, RZ, R119.reuse ;  /* 0x000000ffff2b7224 */ /* 0x100fe200078e0077 */
[----:B------:R-:W1:Y:S01]  /*5d00*/  MUFU.EX2 R30, R30 ;  /* 0x0000001e001e7308 */ /* 0x000e620000000800 */
[C---:B----4-:R-:W-:Y:S01]  /*5d10*/  FADD.FTZ R3, R177.reuse, R0 ;  /* 0x00000000b1037221 */ /* 0x050fe20000010000 */
[----:B------:R-:W-:Y:S01]  /*5d20*/  F2FP.F16.F32.PACK_AB R177, R177, R26 ;  /* 0x0000001ab1b1723e */ /* 0x000fe200000000ff */
[----:B------:R-:W-:-:S05]  /*5d30*/  IMAD.MOV.U32 R26, RZ, RZ, R119 ;  /* 0x000000ffff1a7224 */ /* 0x000fca00078e0077 */
[----:B------:R-:W2:Y:S01]  /*5d40*/  MUFU.EX2 R25, R25 ;  /* 0x0000001900197308 */ /* 0x000ea20000000800 */
[----:B0-----:R-:W-:-:S07]  /*5d50*/  FADD.FTZ R4, R66, R11 ;  /* 0x0000000b42047221 */ /* 0x001fce0000010000 */
[----:B------:R-:W0:Y:S01]  /*5d60*/  MUFU.EX2 R45, R45 ;  /* 0x0000002d002d7308 */ /* 0x000e220000000800 */
[----:B-1----:R-:W-:Y:S01]  /*5d70*/  FADD.FTZ R0, R30, R3 ;  /* 0x000000031e007221 */ /* 0x002fe20000010000 */
[C---:B--2---:R-:W-:Y:S01]  /*5d80*/  FADD.FTZ R4, R25.reuse, R4 ;  /* 0x0000000419047221 */ /* 0x044fe20000010000 */
[----:B------:R-:W-:Y:S01]  /*5d90*/  F2FP.F16.F32.PACK_AB R178, R25, R66 ;  /* 0x0000004219b2723e */ /* 0x000fe200000000ff */
[--C-:B------:R-:W-:Y:S01]  /*5da0*/  IMAD.MOV.U32 R66, RZ, RZ, R119.reuse ;  /* 0x000000ffff427224 */ /* 0x100fe200078e0077 */
[----:B------:R-:W-:Y:S01]  /*5db0*/  MOV R25, R119 ;  /* 0x0000007700197202 */ /* 0x000fe20000000f00 */
[C---:B0-----:R-:W-:Y:S01]  /*5dc0*/  FADD.FTZ R3, R45.reuse, R0 ;  /* 0x000000002d037221 */ /* 0x041fe20000010000 */
[----:B------:R-:W-:Y:S01]  /*5dd0*/  F2FP.F16.F32.PACK_AB R179, R45, R30 ;  /* 0x0000001e2db3723e */ /* 0x000fe200000000ff */
[----:B------:R-:W-:Y:S02]  /*5de0*/  IMAD.MOV.U32 R0, RZ, RZ, 0x3f800000 ;  /* 0x3f800000ff007424 */ /* 0x000fe400078e00ff */
[----:B------:R-:W-:-:S02]  /*5df0*/  IMAD.MOV.U32 R45, RZ, RZ, R119 ;  /* 0x000000ffff2d7224 */ /* 0x000fc400078e0077 */
[----:B------:R-:W-:Y:S01]  /*5e00*/  IMAD.MOV.U32 R30, RZ, RZ, R119 ;  /* 0x000000ffff1e7224 */ /* 0x000fe200078e0077 */
[----:B------:R-:W-:Y:S06]  /*5e10*/  @!P2 BRA `(.L_x_266) ;  /* 0x00000044005ca947 */ /* 0x000fec0003800000 */
[----:B------:R-:W-:Y:S01]  /*5e20*/  R2UR UR6, R16 ;  /* 0x00000000100672ca */ /* 0x000fe200000e0000 */
[----:B------:R-:W-:Y:S01]  /*5e30*/  VIADD R11, R120, 0xfffffffe ;  /* 0xfffffffe780b7836 */ /* 0x000fe20000000000 */
[----:B------:R-:W-:Y:S01]  /*5e40*/  CS2R R118, SRZ ;  /* 0x0000000000767805 */ /* 0x000fe2000001ff00 */
[----:B------:R-:W-:Y:S01]  /*5e50*/  IMAD.MOV.U32 R10, RZ, RZ, R9 ;  /* 0x000000ffff0a7224 */ /* 0x000fe200078e0009 */
[----:B------:R-:W-:Y:S01]  /*5e60*/  CS2R R114, SRZ ;  /* 0x0000000000727805 */ /* 0x000fe2000001ff00 */
[----:B------:R-:W-:Y:S01]  /*5e70*/  IMAD.MOV.U32 R14, RZ, RZ, R7 ;  /* 0x000000ffff0e7224 */ /* 0x000fe200078e0007 */
[----:B------:R-:W-:Y:S01]  /*5e80*/  CS2R R110, SRZ ;  /* 0x00000000006e7805 */ /* 0x000fe2000001ff00 */
[----:B------:R-:W-:Y:S01]  /*5e90*/  IMAD.MOV.U32 R13, RZ, RZ, R17 ;  /* 0x000000ffff0d7224 */ /* 0x000fe200078e0011 */
[----:B------:R-:W-:Y:S01]  /*5ea0*/  CS2R R106, SRZ ;  /* 0x00000000006a7805 */ /* 0x000fe2000001ff00 */
[----:B------:R-:W-:Y:S01]  /*5eb0*/  IMAD.MOV.U32 R0, RZ, RZ, 0x3f800000 ;  /* 0x3f800000ff007424 */ /* 0x000fe200078e00ff */
        /* <DEDUP_REMOVED lines=44> */
[----:B------:R-:W-:-:S06]  /*6180*/  ULDC UR4, c[0x0][0x9d8] ;  /* 0x0002760000047ab9 */ /* 0x000fcc0000000800 */
.L_x_275:
[----:B------:R-:W-:-:S04]  /*6190*/  UIADD3 UR5, UR6, 0x1, URZ ;  /* 0x0000000106057890 */ /* 0x000fc8000fffe03f */
[----:B------:R-:W-:-:S04]  /*61a0*/  UISETP.NE.AND UP0, UPT, UR5, 0x2, UPT ;  /* 0x000000020500788c */ /* 0x000fc8000bf05270 */
[----:B------:R-:W-:Y:S02]  /*61b0*/  USEL UR7, URZ, 0x1, UP0 ;  /* 0x000000013f077887 */ /* 0x000fe40008000000 */
[----:B------:R-:W-:-:S04]  /*61c0*/  USEL UR5, UR5, URZ, UP0 ;  /* 0x0000003f05057287 */ /* 0x000fc80008000000 */
[----:B------:R-:W-:Y:S02]  /*61d0*/  LOP3.LUT R17, R13, UR7, RZ, 0x3c, !PT ;  /* 0x000000070d117c12 */ /* 0x000fe4000f8e3cff */
[----:B------:R-:W-:Y:S01]  /*61e0*/  MOV R16, UR5 ;  /* 0x0000000500107c02 */ /* 0x000fe20008000f00 */
[----:B------:R-:W-:Y:S06]  /*61f0*/  @!P0 BRA `(.L_x_267) ;  /* 0x0000000000048947 */ /* 0x000fec0003800000 */
[----:B------:R-:W-:Y:S01]  /*6200*/  BPT.TRAP 0x1 ;  /* 0x000000040000795c */ /* 0x000fe20000300000 */
.L_x_267:
[----:B------:R-:W0:Y:S01]  /*6210*/  S2UR UR10, SR_CgaCtaId ;  /* 0x00000000000a79c3 */ /* 0x000e220000008800 */
[----:B------:R-:W-:Y:S01]  /*6220*/  UMOV UR7, 0x400 ;  /* 0x0000040000077882 */ /* 0x000fe20000000000 */
[----:B------:R-:W-:Y:S01]  /*6230*/  IMAD.U32 R7, RZ, RZ, UR5 ;  /* 0x00000005ff077e24 */ /* 0x000fe2000f8e00ff */
[----:B------:R-:W-:Y:S01]  /*6240*/  SHF.L.U32 R5, R17, 0x1f, RZ ;  /* 0x0000001f11057819 */ /* 0x000fe200000006ff */
[----:B0-----:R-:W-:-:S06]  /*6250*/  ULEA UR7, UR10, UR7, 0x18 ;  /* 0x000000070a077291 */ /* 0x001fcc000f8ec03f */
[----:B------:R-:W-:-:S04]  /*6260*/  IMAD.U32 R2, RZ, RZ, UR7 ;  /* 0x00000007ff027e24 */ /* 0x000fc8000f8e00ff */
[----:B------:R-:W-:-:S04]  /*6270*/  IMAD R12, R7, 0x8, R2 ;  /* 0x00000008070c7824 */ /* 0x000fc800078e0202 */
[----:B------:R0:W1:Y:S01]  /*6280*/  SYNCS.PHASECHK.TRANS64.TRYWAIT P2, [R12+URZ+0x36830], R5 ;  /* 0x036830050c0075a7 */ /* 0x000062000804017f */
[----:B------:R-:W-:Y:S05]  /*6290*/  @!P0 BRA `(.L_x_268) ;  /* 0x0000000000048947 */ /* 0x000fea0003800000 */
[----:B------:R-:W-:Y:S01]  /*62a0*/  BPT.TRAP 0x1 ;  /* 0x000000040000795c */ /* 0x000fe20000300000 */
.L_x_268:
[----:B------:R-:W-:Y:S01]  /*62b0*/  IMAD R7, R16, 0xa80, R8 ;  /* 0x00000a8010077824 */ /* 0x000fe200078e0208 */
[----:B-1----:R-:W-:Y:S06]  /*62c0*/  @P2 BRA `(.L_x_269) ;  /* 0x0000000000082947 */ /* 0x002fec0003800000 */
[----:B------:R-:W1:Y:S02]  /*62d0*/  SYNCS.PHASECHK.TRANS64.TRYWAIT P2, [R12+URZ+0x36830], R5 ;  /* 0x036830050c0075a7 */ /* 0x000e64000804017f */
[----:B-1----:R-:W-:Y:S05]  /*62e0*/  @!P2 BRA `(.L_x_270) ;  /* 0x000000c40038a947 */ /* 0x002fea0003800000 */
.L_x_269:
        /* <DEDUP_REMOVED lines=13> */
[----:B------:R-:W-:Y:S01]  /*63c0*/  UMOV UR54, UR5 ;  /* 0x0000000500367c82 */ /* 0x000fe20008000000 */
[----:B------:R-:W-:Y:S01]  /*63d0*/  UIADD3 UR7, UR5, 0x80, URZ ;  /* 0x0000008005077890 */ /* 0x000fe2000fffe03f */
[----:B------:R-:W-:Y:S01]  /*63e0*/  HGMMA.64x16x16.F32 R168, gdesc[UR52], RZ, !UPT, gsb0 ;  /* 0x0020000034a879f0 */ /* 0x000fe2000c0008ff */
[----:B------:R-:W-:Y:S01]  /*63f0*/  UMOV UR55, 0x40000040 ;  /* 0x4000004000377882 */ /* 0x000fe20000000000 */
[----:B------:R-:W-:Y:S01]  /*6400*/  UIADD3 UR10, UR5, 0x100, URZ ;  /* 0x00000100050a7890 */ /* 0x000fe2000fffe03f */
[-C--:B------:R-:W-:Y:S01]  /*6410*/  FMUL.FTZ R24, R24, R6.reuse ;  /* 0x0000000618187220 */ /* 0x080fe20000410000 */
[----:B------:R-:W-:Y:S01]  /*6420*/  UIADD3 UR14, UR5, 0x102, URZ ;  /* 0x00000102050e7890 */ /* 0x000fe2000fffe03f */
[-C--:B------:R-:W-:Y:S01]  /*6430*/  FMUL.FTZ R25, R25, R6.reuse ;  /* 0x0000000619197220 */ /* 0x080fe20000410000 */
[----:B------:R-:W-:Y:S01]  /*6440*/  UMOV UR54, UR7 ;  /* 0x0000000700367c82 */ /* 0x000fe20008000000 */
        /* <DEDUP_REMOVED lines=20> */
[----:B------:R-:W-:Y:S01]  /*6590*/  UMOV UR51, 0x40000040 ;  /* 0x4000004000337882 */ /* 0x000fe20000000000 */
        /* <DEDUP_REMOVED lines=96> */
[----:B------:R-:W-:-:S02]  /*6ba0*/  WARPGROUP.DEPBAR.LE gsb0, 0x0 ;  /* 0x00008000000079c5 */ /* 0x000fc40000010000 */
        /* <DEDUP_REMOVED lines=428> */
[----:B------:R-:W-:Y:S02]  /*8670*/  UIADD3 UR7, UR5, 0x986, URZ ;  /* 0x0000098605077890 */ /* 0x000fe4000fffe03f */
[----:B------:R-:W-:Y:S01]  /*8680*/  UIADD3 UR5, UR5, 0xa06, URZ ;  /* 0x00000a0605057890 */ /* 0x000fe2000fffe03f */
        /* <DEDUP_REMOVED lines=21> */
.L_x_271:
[----:B01----:R-:W-:Y:S01]  /*87e0*/  IMAD.U32 R5, RZ, RZ, UR6 ;  /* 0x00000006ff057e24 */ /* 0x003fe2000f8e00ff */
[----:B------:R-:W-:-:S03]  /*87f0*/  SHF.L.U32 R0, R13, 0x1f, RZ ;  /* 0x0000001f0d007819 */ /* 0x000fc600000006ff */
[----:B------:R-:W-:-:S04]  /*8800*/  IMAD R13, R5, 0x8, R2 ;  /* 0x00000008050d7824 */ /* 0x000fc800078e0202 */
[----:B------:R0:W1:Y:S01]  /*8810*/  SYNCS.PHASECHK.TRANS64.TRYWAIT P2, [R13+URZ+0x36850], R0 ;  /* 0x036850000d0075a7 */ /* 0x000062000804017f */
[----:B------:R-:W-:Y:S05]  /*8820*/  @!P0 BRA `(.L_x_272) ;  /* 0x0000000000048947 */ /* 0x000fea0003800000 */
[----:B------:R-:W-:Y:S01]  /*8830*/  BPT.TRAP 0x1 ;  /* 0x000000040000795c */ /* 0x000fe20000300000 */
.L_x_272:
[----:B-1----:R-:W-:Y:S05]  /*8840*/  @P2 BRA `(.L_x_273) ;  /* 0x0000000000082947 */ /* 0x002fea0003800000 */
[----:B------:R-:W1:Y:S02]  /*8850*/  SYNCS.PHASECHK.TRANS64.TRYWAIT P2, [R13+URZ+0x36850], R0 ;  /* 0x036850000d0075a7 */ /* 0x000e64000804017f */
[----:B-1----:R-:W-:Y:S05]  /*8860*/  @!P2 BRA `(.L_x_274) ;  /* 0x0000009c00eca947 */ /* 0x002fea0003800000 */
.L_x_273:
[----:B------:R-:W-:Y:S01]  /*8870*/  R2UR UR5, R2 ;  /* 0x00000000020572ca */ /* 0x000fe200000e0000 */
[----:B------:R-:W-:Y:S01]  /*8880*/  WARPGROUP.ARRIVE ;  /* 0x00000000000079c5 */ /* 0x000fe20000000000 */
[----:B------:R-:W-:Y:S01]  /*8890*/  UMOV UR7, 0x40000040 ;  /* 0x4000004000077882 */ /* 0x000fe20000000000 */
[----:B------:R-:W-:Y:S01]  /*88a0*/  UMOV UR11, 0x40000040 ;  /* 0x40000040000b7882 */ /* 0x000fe20000000000 */
[----:B01----:R-:W-:Y:S01]  /*88b0*/  FMUL.FTZ R0, R168, UR4 ;  /* 0x00000004a8007c20 */ /* 0x003fe20008410000 */
[----:B------:R-:W-:Y:S01]  /*88c0*/  FMUL.FTZ R168, R169, UR4 ;  /* 0x00000004a9a87c20 */ /* 0x000fe20008410000 */
[----:B------:R-:W-:Y:S01]  /*88d0*/  FMUL.FTZ R15, R170, UR4 ;  /* 0x00000004aa0f7c20 */ /* 0x000fe20008410000 */
[----:B------:R-:W-:Y:S01]  /*88e0*/  FMUL.FTZ R170, R172, UR4 ;  /* 0x00000004acaa7c20 */ /* 0x000fe20008410000 */
[----:B------:R-:W-:Y:S01]  /*88f0*/  FMUL.FTZ R216, R165, UR4 ;  /* 0x00000004a5d87c20 */ /* 0x000fe20008410000 */
[----:B------:R-:W-:Y:S01]  /*8900*/  FMUL.FTZ R218, R152, UR4 ;  /* 0x0000000498da7c20 */ /* 0x000fe20008410000 */
[----:B------:R-:W0:Y:S01]  /*8910*/  MUFU.TANH R0, R0 ;  /* 0x0000000000007308 */ /* 0x000e220000002400 */
[----:B------:R-:W-:Y:S01]  /*8920*/  FMUL.FTZ R220, R153, UR4 ;  /* 0x0000000499dc7c20 */ /* 0x000fe20008410000 */
[----:B------:R-:W-:Y:S01]  /*8930*/  FMUL.FTZ R224, R144, UR4 ;  /* 0x0000000490e07c20 */ /* 0x000fe20008410000 */
[----:B------:R-:W-:Y:S01]  /*8940*/  UIADD3 UR5, UR5, 0x400, URZ ;  /* 0x0000040005057890 */ /* 0x000fe2000fffe03f */
[----:B------:R-:W-:Y:S01]  /*8950*/  FMUL.FTZ R222, R145, UR4 ;  /* 0x0000000491de7c20 */ /* 0x000fe20008410000 */
[----:B------:R-:W-:Y:S01]  /*8960*/  FMUL.FTZ R228, R148, UR4 ;  /* 0x0000000494e47c20 */ /* 0x000fe20008410000 */
[----:B------:R-:W-:Y:S01]  /*8970*/  FMUL.FTZ R226, R149, UR4 ;  /* 0x0000000495e27c20 */ /* 0x000fe20008410000 */
[----:B------:R-:W-:Y:S01]  /*8980*/  USHF.R.U32.HI UR5, URZ, 0x4, UR5 ;  /* 0x000000043f057899 */ /* 0x000fe20008011605 */
[----:B------:R-:W1:Y:S01]  /*8990*/  MUFU.TANH R168, R168 ;  /* 0x000000a800a87308 */ /* 0x000e620000002400 */
[----:B------:R-:W-:Y:S01]  /*89a0*/  FMUL.FTZ R230, R136, UR4 ;  /* 0x0000000488e67c20 */ /* 0x000fe20008410000 */
[----:B------:R-:W-:Y:S01]  /*89b0*/  FMUL.FTZ R148, R150, UR4 ;  /* 0x0000000496947c20 */ /* 0x000fe20008410000 */
[----:B------:R-:W-:Y:S01]  /*89c0*/  ULOP3.LUT UR5, UR5, 0x3fff, URZ, 0xc0, !UPT ;  /* 0x00003fff05057892 */ /* 0x000fe2000f8ec03f */
[----:B------:R-:W-:Y:S01]  /*89d0*/  FMUL.FTZ R150, R137, UR4 ;  /* 0x0000000489967c20 */ /* 0x000fe20008410000 */
[----:B------:R-:W-:Y:S01]  /*89e0*/  FMUL.FTZ R136, R140, UR4 ;  /* 0x000000048c887c20 */ /* 0x000fe20008410000 */
[----:B------:R-:W-:Y:S01]  /*89f0*/  FMUL.FTZ R140, R141, UR4 ;  /* 0x000000048d8c7c20 */ /* 0x000fe20008410000 */
[----:B------:R-:W-:Y:S01]  /*8a00*/  ULOP3.LUT UR5, UR5, 0x3800000, URZ, 0xfc, !UPT ;  /* 0x0380000005057892 */ /* 0x000fe2000f8efc3f */
[----:B------:R-:W2:Y:S01]  /*8a10*/  MUFU.TANH R170, R170 ;  /* 0x000000aa00aa7308 */ /* 0x000ea20000002400 */
[----:B0-----:R-:W-:Y:S01]  /*8a20*/  FMNMX.FTZ R5, R0, R14, !PT ;  /* 0x0000000e00057209 */ /* 0x001fe20007810000 */
[----:B------:R-:W-:Y:S01]  /*8a30*/  FMUL.FTZ R232, R128, UR4 ;  /* 0x0000000480e87c20 */ /* 0x000fe20008410000 */
[----:B------:R-:W-:Y:S01]  /*8a40*/  UIMAD UR6, UR6, 0xa80, UR5 ;  /* 0x00000a80060678a4 */ /* 0x000fe2000f8e0205 */
[----:B------:R-:W-:Y:S01]  /*8a50*/  FMUL.FTZ R128, R129, UR4 ;  /* 0x0000000481807c20 */ /* 0x000fe20008410000 */
[----:B------:R-:W-:Y:S01]  /*8a60*/  FMUL.FTZ R132, R132, UR4 ;  /* 0x0000000484847c20 */ /* 0x000fe20008410000 */
[----:B------:R-:W-:Y:S01]  /*8a70*/  FMUL.FTZ R20, R171, UR4 ;  /* 0x00000004ab147c20 */ /* 0x000fe20008410000 */
[----:B------:R-:W-:Y:S01]  /*8a80*/  UIADD3 UR10, UR6, 0x80, URZ ;  /* 0x00000080060a7890 */ /* 0x000fe2000fffe03f */
[----:B------:R-:W-:Y:S01]  /*8a90*/  MUFU.TANH R216, R216 ;  /* 0x000000d800d87308 */ /* 0x000fe20000002400 */
[----:B-1----:R-:W-:Y:S01]  /*8aa0*/  FMNMX.FTZ R5, R168, R5, !PT ;  /* 0x00000005a8057209 */ /* 0x002fe20007810000 */
[----:B------:R-:W-:Y:S01]  /*8ab0*/  FMUL.FTZ R234, R133, UR4 ;  /* 0x0000000485ea7c20 */ /* 0x000fe20008410000 */
[----:B------:R-:W-:Y:S01]  /*8ac0*/  FMUL.FTZ R172, R174, UR4 ;  /* 0x00000004aeac7c20 */ /* 0x000fe20008410000 */
[----:B------:R-:W-:Y:S01]  /*8ad0*/  HGMMA.64x192x16.F32 R24, R200, gdesc[UR4].tnspB, R24, gsb0 ;  /* 0x42e00004c8187df0 */ /* 0x000fe20008000818 */
        /* <DEDUP_REMOVED lines=17> */
[----:B------:R-:W-:Y:S01]  /*8bf0*/  UMOV UR7, 0x40000040 ;  /* 0x4000004000077882 */ /* 0x000fe20000000000 */
[----:B------:R-:W-:Y:S01]  /*8c00*/  FMUL.FTZ R134, R134, UR4 ;  /* 0x0000000486867c20 */ /* 0x000fe20008410000 */
[----:B------:R-:W-:Y:S01]  /*8c10*/  MUFU.TANH R224, R224 ;  /* 0x000000e000e07308 */ /* 0x000fe20000002400 */
[----:B------:R-:W-:Y:S01]  /*8c20*/  FMUL.FTZ R21, R135, UR4 ;  /* 0x0000000487157c20 */ /* 0x000fe20008410000 */
[----:B------:R-:W-:Y:S01]  /*8c30*/  FMUL.FTZ R122, R122, UR4 ;  /* 0x000000047a7a7c20 */ /* 0x000fe20008410000 */
[----:B------:R-:W-:Y:S01]  /*8c40*/  FMUL.FTZ R121, R123, UR4 ;  /* 0x000000047b797c20 */ /* 0x000fe20008410000 */
[----:B------:R-:W-:Y:S01]  /*8c50*/  FMUL.FTZ R126, R126, UR4 ;  /* 0x000000047e7e7c20 */ /* 0x000fe20008410000 */
[----:B------:R-:W-:Y:S01]  /*8c60*/  FMUL.FTZ R123, R127, UR4 ;  /* 0x000000047f7b7c20 */ /* 0x000fe20008410000 */
[----:B------:R-:W-:Y:S01]  /*8c70*/  @!P1 VIADD R12, R12, 0x36840 ;  /* 0x000368400c0c9836 */ /* 0x000fe20000000000 */
[----:B------:R-:W-:Y:S01]  /*8c80*/  @!P1 IADD3 R13, R13, 0x36860, RZ ;  /* 0x000368600d0d9810 */ /* 0x000fe20007ffe0ff */
[----:B------:R-:W-:Y:S01]  /*8c90*/  MUFU.TANH R222, R222 ;  /* 0x000000de00de7308 */ /* 0x000fe20000002400 */
[C---:B------:R-:W-:Y:S01]  /*8ca0*/  ISETP.GT.AND P2, PT, R11.reuse, RZ, PT ;  /* 0x000000ff0b00720c */ /* 0x040fe20003f44270 */
[----:B------:R-:W-:Y:S01]  /*8cb0*/  VIADD R11, R11, 0xffffffff ;  /* 0xffffffff0b0b7836 */ /* 0x000fe20000000000 */
[----:B------:R-:W-:-:S05]  /*8cc0*/  @!P1 PRMT R12, RZ, 0x654, R12 ;  /* 0x00000654ff0c9816 */ /* 0x000fca000000000c */
        /* <DEDUP_REMOVED lines=8> */
[----:B------:R-:W0:Y:S08]  /*8d50*/  MUFU.TANH R15, R15 ;  /* 0x0000000f000f7308 */ /* 0x000e300000002400 */
[----:B------:R-:W-:Y:S08]  /*8d60*/  MUFU.TANH R132, R132 ;  /* 0x0000008400847308 */ /* 0x000ff00000002400 */
[----:B------:R-:W1:Y:S01]  /*8d70*/  MUFU.TANH R20, R20 ;  /* 0x0000001400147308 */ /* 0x000e620000002400 */
[----:B0-----:R-:W-:-:S07]  /*8d80*/  FMNMX.FTZ R129, R15, R10, !PT ;  /* 0x0000000a0f817209 */ /* 0x001fce0007810000 */
[----:B------:R-:W-:Y:S08]  /*8d90*/  MUFU.TANH R234, R234 ;  /* 0x000000ea00ea7308 */ /* 0x000ff00000002400 */
[----:B------:R-:W0:Y:S01]  /*8da0*/  MUFU.TANH R172, R172 ;  /* 0x000000ac00ac7308 */ /* 0x000e220000002400 */
[----:B-1----:R-:W-:-:S07]  /*8db0*/  FMNMX.FTZ R129, R20, R129, !PT ;  /* 0x0000008114817209 */ /* 0x002fce0007810000 */
[----:B------:R-:W-:Y:S08]  /*8dc0*/  MUFU.TANH R120, R120 ;  /* 0x0000007800787308 */ /* 0x000ff00000002400 */
[----:B------:R-:W1:Y:S01]  /*8dd0*/  MUFU.TANH R174, R174 ;  /* 0x000000ae00ae7308 */ /* 0x000e620000002400 */
[----:B0-----:R-:W-:-:S07]  /*8de0*/  FMNMX.FTZ R129, R172, R129, !PT ;  /* 0x00000081ac817209 */ /* 0x001fce0007810000 */
[----:B------:R-:W-:Y:S08]  /*8df0*/  MUFU.TANH R149, R149 ;  /* 0x0000009500957308 */ /* 0x000ff00000002400 */
[----:B------:R-:W-:Y:S01]  /*8e00*/  MUFU.TANH R9, R9 ;  /* 0x0000000900097308 */ /* 0x000fe20000002400 */
[----:B-1----:R-:W-:-:S07]  /*8e10*/  FMNMX.FTZ R129, R174, R129, !PT ;  /* 0x00000081ae817209 */ /* 0x002fce0007810000 */
        /* <DEDUP_REMOVED lines=9> */
[----:B------:R-:W-:Y:S01]  /*8eb0*/  FMUL.FTZ R164, R166, UR4 ;  /* 0x00000004a6a47c20 */ /* 0x000fe20008410000 */
[----:B------:R-:W-:Y:S01]  /*8ec0*/  FMUL.FTZ R166, R167, UR4 ;  /* 0x00000004a7a67c20 */ /* 0x000fe20008410000 */
        /* <DEDUP_REMOVED lines=24> */
[----:B------:R-:W-:Y:S02]  /*9050*/  FMUL.FTZ R162, R163, UR4 ;  /* 0x00000004a3a27c20 */ /* 0x000fe40008410000 */
[----:B------:R-:W-:Y:S01]  /*9060*/  HGMMA.64x192x16.F32 R24, R192, gdesc[UR8].tnspB, R24, gsb0 ;  /* 0x42e00008c0187df0 */ /* 0x000fe20008000818 */
[----:B------:R-:W-:Y:S01]  /*9070*/  UIADD3 UR10, UR6, 0x180, URZ ;  /* 0x00000180060a7890 */ /* 0x000fe2000fffe03f */
[----:B------:R-:W0:Y:S01]  /*9080*/  MUFU.TANH R196, R196 ;  /* 0x000000c400c47308 */ /* 0x000e220000002400 */
[----:B------:R-:W-:-:S07]  /*9090*/  UMOV UR11, 0x40000040 ;  /* 0x40000040000b7882 */ /* 0x000fce0000000000 */
[----:B------:R-:W1:Y:S08]  /*90a0*/  MUFU.TANH R198, R198 ;  /* 0x000000c600c67308 */ /* 0x000e700000002400 */
[----:B------:R-:W2:Y:S01]  /*90b0*/  MUFU.TANH R160, R160 ;  /* 0x000000a000a07308 */ /* 0x000ea20000002400 */
[----:B0-----:R-:W-:-:S07]  /*90c0*/  FMNMX.FTZ R5, R196, R5, !PT ;  /* 0x00000005c4057209 */ /* 0x001fce0007810000 */
[----:B------:R-:W0:Y:S01]  /*90d0*/  MUFU.TANH R162, R162 ;  /* 0x000000a200a27308 */ /* 0x000e220000002400 */
[----:B-1----:R-:W-:-:S04]  /*90e0*/  FMNMX.FTZ R5, R198, R5, !PT ;  /* 0x00000005c6057209 */ /* 0x002fc80007810000 */
[----:B------:R-:W-:-:S04]  /*90f0*/  FMNMX.FTZ R5, R200, R5, !PT ;  /* 0x00000005c8057209 */ /* 0x000fc80007810000 */
[----:B------:R-:W-:Y:S02]  /*9100*/  FMNMX.FTZ R5, R202, R5, !PT ;  /* 0x00000005ca057209 */ /* 0x000fe40007810000 */
[----:B--2---:R-:W-:Y:S02]  /*9110*/  FMNMX.FTZ R129, R160, R129, !PT ;  /* 0x00000081a0817209 */ /* 0x004fe40007810000 */
[----:B------:R-:W-:-:S04]  /*9120*/  FMNMX.FTZ R5, R216, R5, !PT ;  /* 0x00000005d8057209 */ /* 0x000fc80007810000 */
[----:B------:R-:W-:Y:S02]  /*9130*/  FMNMX.FTZ R5, R218, R5, !PT ;  /* 0x00000005da057209 */ /* 0x000fe40007810000 */
[----:B0-----:R-:W-:Y:S02]  /*9140*/  FMNMX.FTZ R129, R162, R129, !PT ;  /* 0x00000081a2817209 */ /* 0x001fe40007810000 */
[----:B------:R-:W-:Y:S02]  /*9150*/  FMNMX.FTZ R5, R220, R5, !PT ;  /* 0x00000005dc057209 */ /* 0x000fe40007810000 */
        /* <DEDUP_REMOVED lines=26> */
[----:B------:R-:W-:Y:S02]  /*9300*/  FMNMX.FTZ R129, R144, R129, !PT ;  /* 0x0000008190817209 */ /* 0x000fe40007810000 */
[----:B------:R-:W-:Y:S02]  /*9310*/  FMNMX.FTZ R5, R150, R5, !PT ;  /* 0x0000000596057209 */ /* 0x000fe40007810000 */
[----:B------:R-:W-:-:S02]  /*9320*/  FMNMX.FTZ R129, R146, R129, !PT ;  /* 0x0000008192817209 */ /* 0x000fc40007810000 */
[----:B------:R-:W-:Y:S02]  /*9330*/  FMNMX.FTZ R5, R136, R5, !PT ;  /* 0x0000000588057209 */ /* 0x000fe40007810000 */
[----:B------:R-:W-:Y:S02]  /*9340*/  FMNMX.FTZ R129, R148, R129, !PT ;  /* 0x0000008194817209 */ /* 0x000fe40007810000 */
[----:B------:R-:W-:Y:S02]  /*9350*/  FMNMX.FTZ R5, R140, R5, !PT ;  /* 0x000000058c057209 */ /* 0x000fe40007810000 */
[----:B------:R-:W-:Y:S02]  /*9360*/  FMNMX.FTZ R129, R124, R129, !PT ;  /* 0x000000817c817209 */ /* 0x000fe40007810000 */
[----:B------:R-:W-:Y:S02]  /*9370*/  FMNMX.FTZ R5, R232, R5, !PT ;  /* 0x00000005e8057209 */ /* 0x000fe40007810000 */
[----:B------:R-:W-:-:S02]  /*9380*/  FMNMX.FTZ R129, R138, R129, !PT ;  /* 0x000000818a817209 */ /* 0x000fc40007810000 */
[----:B------:R-:W-:-:S04]  /*9390*/  FMNMX.FTZ R5, R128, R5, !PT ;  /* 0x0000000580057209 */ /* 0x000fc80007810000 */
[----:B------:R-:W-:-:S04]  /*93a0*/  FMNMX.FTZ R5, R132, R5, !PT ;  /* 0x0000000584057209 */ /* 0x000fc80007810000 */
[----:B------:R-:W-:-:S04]  /*93b0*/  FMNMX.FTZ R5, R234, R5, !PT ;  /* 0x00000005ea057209 */ /* 0x000fc80007810000 */
[----:B------:R-:W-:-:S04]  /*93c0*/  FMNMX.FTZ R6, R120, R5, !PT ;  /* 0x0000000578067209 */ /* 0x000fc80007810000 */
[----:B------:R-:W-:-:S04]  /*93d0*/  FMNMX.FTZ R6, R149, R6, !PT ;  /* 0x0000000695067209 */ /* 0x000fc80007810000 */
[----:B------:R-:W-:-:S04]  /*93e0*/  FMNMX.FTZ R6, R9, R6, !PT ;  /* 0x0000000609067209 */ /* 0x000fc80007810000 */
[----:B------:R-:W-:-:S05]  /*93f0*/  FMNMX.FTZ R6, R147, R6, !PT ;  /* 0x0000000693067209 */ /* 0x000fca0007810000 */
[----:B------:R-:W0:Y:S02]  /*9400*/  SHFL.BFLY PT, R5, R6, 0x2, 0x1f ;  /* 0x0c401f0006057f89 */ /* 0x000e2400000e0000 */
[----:B0-----:R-:W-:Y:S02]  /*9410*/  FMNMX.FTZ R7, R6, R5, !PT ;  /* 0x0000000506077209 */ /* 0x001fe40007810000 */
[----:B------:R-:W0:Y:S03]  /*9420*/  LDC R5, c[0x0][0x988] ;  /* 0x00026200ff057b82 */ /* 0x000e260000000800 */
[----:B------:R-:W1:Y:S02]  /*9430*/  SHFL.BFLY PT, R6, R7, 0x1, 0x1f ;  /* 0x0c201f0007067f89 */ /* 0x000e6400000e0000 */
[----:B-1----:R-:W-:-:S05]  /*9440*/  FMNMX.FTZ R7, R7, R6, !PT ;  /* 0x0000000607077209 */ /* 0x002fca0007810000 */
[C---:B0-----:R-:W-:Y:S01]  /*9450*/  FMUL.FTZ R151, R7.reuse, R5 ;  /* 0x0000000507977220 */ /* 0x041fe20000410000 */
[----:B------:R-:W-:-:S03]  /*9460*/  FADD.FTZ R6, -R7, R14 ;  /* 0x0000000e07067221 */ /* 0x000fc60000010100 */
[-CC-:B------:R-:W-:Y:S01]  /*9470*/  FFMA.FTZ R125, R0, R5.reuse, -R151.reuse ;  /* 0x00000005007d7223 */ /* 0x180fe20000010897 */
[-CC-:B------:R-:W-:Y:S01]  /*9480*/  FFMA.FTZ R14, R168, R5.reuse, -R151.reuse ;  /* 0x00000005a80e7223 */ /* 0x180fe20000010897 */
[-CC-:B------:R-:W-:Y:S01]  /*9490*/  FFMA.FTZ R127, R170, R5.reuse, -R151.reuse ;  /* 0x00000005aa7f7223 */ /* 0x180fe20000010897 */
[-CC-:B------:R-:W-:Y:S01]  /*94a0*/  FFMA.FTZ R135, R216, R5.reuse, -R151.reuse ;  /* 0x00000005d8877223 */ /* 0x180fe20000010897 */
        /* <DEDUP_REMOVED lines=15> */
[----:B------:R-:W-:Y:S01]  /*95a0*/  FFMA.FTZ R147, R147, R5, -R151 ;  /* 0x0000000593937223 */ /* 0x000fe20000010897 */
[----:B------:R-:W-:Y:S08]  /*95b0*/  MUFU.EX2 R6, R6 ;  /* 0x0000000600067308 */ /* 0x000ff00000000800 */
[----:B------:R-:W-:Y:S08]  /*95c0*/  MUFU.EX2 R125, R125 ;  /* 0x0000007d007d7308 */ /* 0x000ff00000000800 */
[----:B------:R-:W0:Y:S08]  /*95d0*/  MUFU.EX2 R14, R14 ;  /* 0x0000000e000e7308 */ /* 0x000e300000000800 */
[----:B------:R-:W-:Y:S01]  /*95e0*/  MUFU.EX2 R127, R127 ;  /* 0x0000007f007f7308 */ /* 0x000fe20000000800 */
[----:B------:R-:W-:-:S02]  /*95f0*/  WARPGROUP.DEPBAR.LE gsb0, 0x0 ;  /* 0x00008000000079c5 */ /* 0x000fc40000010000 */
[----:B------:R-:W-:Y:S01]  /*9600*/  WARPGROUP.ARRIVE ;  /* 0x00000000000079c5 */ /* 0x000fe20000000000 */
[----:B------:R-:W-:Y:S01]  /*9610*/  FMUL.FTZ R188, R139, UR4 ;  /* 0x000000048bbc7c20 */ /* 0x000fe20008410000 */
[----:B------:R-:W-:Y:S01]  /*9620*/  FMUL.FTZ R190, R143, UR4 ;  /* 0x000000048fbe7c20 */ /* 0x000fe20008410000 */
[-CC-:B------:R-:W-:Y:S01]  /*9630*/  FFMA.FTZ R143, R198, R5.reuse, -R151.reuse ;  /* 0x00000005c68f7223 */ /* 0x180fe20000010897 */
[----:B------:R-:W-:Y:S01]  /*9640*/  FFMA.FTZ R198, R202, R5, -R151 ;  /* 0x00000005cac67223 */ /* 0x000fe20000010897 */
[----:B------:R-:W1:Y:S01]  /*9650*/  MUFU.EX2 R196, R196 ;  /* 0x000000c400c47308 */ /* 0x000e620000000800 */
[----:B------:R-:W-:Y:S01]  /*9660*/  HGMMA.64x192x16.F32 R24, R184, gdesc[UR8].tnspB, R24, gsb0 ;  /* 0x42e00008b8187df0 */ /* 0x000fe20008000818 */
[----:B------:R-:W-:Y:S01]  /*9670*/  UIADD3 UR10, UR6, 0x280, URZ ;  /* 0x00000280060a7890 */ /* 0x000fe2000fffe03f */
[----:B0-----:R-:W-:Y:S01]  /*9680*/  F2FP.F16.F32.PACK_AB R200, R14, R125 ;  /* 0x0000007d0ec8723e */ /* 0x001fe200000000ff */
[----:B------:R-:W-:Y:S01]  /*9690*/  UMOV UR11, 0x40000040 ;  /* 0x40000040000b7882 */ /* 0x000fe20000000000 */
[----:B------:R-:W-:-:S03]  /*96a0*/  UIADD3 UR6, UR6, 0x300, URZ ;  /* 0x0000030006067890 */ /* 0x000fc6000fffe03f */
[----:B------:R-:W0:Y:S08]  /*96b0*/  MUFU.TANH R188, R188 ;  /* 0x000000bc00bc7308 */ /* 0x000e300000002400 */
[----:B------:R-:W2:Y:S01]  /*96c0*/  MUFU.TANH R190, R190 ;  /* 0x000000be00be7308 */ /* 0x000ea20000002400 */
[----:B-1----:R-:W-:-:S07]  /*96d0*/  F2FP.F16.F32.PACK_AB R202, R196, R127 ;  /* 0x0000007fc4ca723e */ /* 0x002fce00000000ff */
[----:B------:R-:W-:Y:S01]  /*96e0*/  MUFU.EX2 R143, R143 ;  /* 0x0000008f008f7308 */ /* 0x000fe20000000800 */
[----:B0-----:R-:W-:-:S04]  /*96f0*/  FMNMX.FTZ R129, R188, R129, !PT ;  /* 0x00000081bc817209 */ /* 0x001fc80007810000 */
[----:B------:R-:W-:-:S03]  /*9700*/  FMNMX.FTZ R129, R142, R129, !PT ;  /* 0x000000818e817209 */ /* 0x000fc60007810000 */
[----:B------:R-:W-:Y:S01]  /*9710*/  MUFU.EX2 R145, R145 ;  /* 0x0000009100917308 */ /* 0x000fe20000000800 */
[----:B--2---:R-:W-:-:S04]  /*9720*/  FMNMX.FTZ R129, R190, R129, !PT ;  /* 0x00000081be817209 */ /* 0x004fc80007810000 */
        /* <DEDUP_REMOVED lines=9> */
[----:B------:R-:W-:Y:S01]  /*97c0*/  FMNMX.FTZ R0, R126, R139, !PT ;  /* 0x0000008b7e007209 */ /* 0x000fe20007810000 */
[----:B------:R-:W-:Y:S02]  /*97d0*/  FFMA.FTZ R139, R150, R5, -R151 ;  /* 0x00000005968b7223 */ /* 0x000fe40000010897 */
[----:B------:R-:W0:Y:S01]  /*97e0*/  MUFU.EX2 R168, R168 ;  /* 0x000000a800a87308 */ /* 0x000e220000000800 */
[----:B------:R-:W-:-:S05]  /*97f0*/  FMNMX.FTZ R0, R123, R0, !PT ;  /* 0x000000007b007209 */ /* 0x000fca0007810000 */
[----:B------:R-:W1:Y:S02]  /*9800*/  SHFL.BFLY PT, R153, R0, 0x2, 0x1f ;  /* 0x0c401f0000997f89 */ /* 0x000e6400000e0000 */
[----:B------:R-:W-:Y:S08]  /*9810*/  MUFU.EX2 R194, R194 ;  /* 0x000000c200c27308 */ /* 0x000ff00000000800 */
[----:B------:R-:W-:Y:S01]  /*9820*/  MUFU.EX2 R137, R137 ;  /* 0x0000008900897308 */ /* 0x000fe20000000800 */
[----:B0-----:R-:W-:-:S07]  /*9830*/  F2FP.F16.F32.PACK_AB R192, R168, R133 ;  /* 0x00000085a8c0723e */ /* 0x001fce00000000ff */
        /* <DEDUP_REMOVED lines=12> */
[--C-:B------:R-:W-:Y:S01]  /*9900*/  FFMA.FTZ R186, R136, R5, -R151.reuse ;  /* 0x0000000588ba7223 */ /* 0x100fe20000010897 */
[----:B-1----:R-:W-:Y:S01]  /*9910*/  FMNMX.FTZ R136, R0, R153, !PT ;  /* 0x0000009900887209 */ /* 0x002fe20007810000 */
[-CC-:B------:R-:W-:Y:S01]  /*9920*/  FFMA.FTZ R153, R128, R5.reuse, -R151.reuse ;  /* 0x0000000580997223 */ /* 0x180fe20000010897 */
[-CC-:B------:R-:W-:Y:S01]  /*9930*/  FFMA.FTZ R128, R9, R5.reuse, -R151.reuse ;  /* 0x0000000509807223 */ /* 0x180fe20000010897 */
[----:B------:R-:W-:Y:S01]  /*9940*/  FFMA.FTZ R184, R230, R5, -R151 ;  /* 0x00000005e6b87223 */ /* 0x000fe20000010897 */
[----:B------:R-:W-:Y:S01]  /*9950*/  HGMMA.64x192x16.F32 R24, R180, gdesc[UR8].tnspB, R24, gsb0 ;  /* 0x42e00008b4187df0 */ /* 0x000fe20008000818 */
[----:B------:R-:W0:Y:S01]  /*9960*/  SHFL.BFLY PT, R157, R136, 0x1, 0x1f ;  /* 0x0c201f00889d7f89 */ /* 0x000e2200000e0000 */
[----:B------:R-:W-:Y:S08]  /*9970*/  MUFU.EX2 R186, R186 ;  /* 0x000000ba00ba7308 */ /* 0x000ff00000000800 */
[----:B------:R-:W-:Y:S08]  /*9980*/  MUFU.EX2 R184, R184 ;  /* 0x000000b800b87308 */ /* 0x000ff00000000800 */
[----:B------:R-:W-:Y:S01]  /*9990*/  MUFU.EX2 R153, R153 ;  /* 0x0000009900997308 */ /* 0x000fe20000000800 */
[----:B0-----:R-:W-:-:S07]  /*99a0*/  FMNMX.FTZ R9, R136, R157, !PT ;  /* 0x0000009d88097209 */ /* 0x001fce0007810000 */
[----:B------:R-:W-:Y:S01]  /*99b0*/  MUFU.EX2 R128, R128 ;  /* 0x0000008000807308 */ /* 0x000fe20000000800 */
[----:B------:R-:W-:-:S04]  /*99c0*/  FADD.FTZ R0, -R9, R10 ;  /* 0x0000000a09007221 */ /* 0x000fc80000010100 */
[----:B------:R-:W-:-:S06]  /*99d0*/  FMUL.FTZ R0, R0, R5 ;  /* 0x0000000500007220 */ /* 0x000fcc0000410000 */
[----:B------:R-:W-:Y:S01]  /*99e0*/  MUFU.EX2 R0, R0 ;  /* 0x0000000000007308 */ /* 0x000fe20000000800 */
[----:B------:R-:W-:Y:S02]  /*99f0*/  WARPGROUP.DEPBAR.LE gsb0, 0x0 ;  /* 0x00008000000079c5 */ /* 0x000fe40000010000 */
[----:B------:R-:W-:Y:S01]  /*9a00*/  WARPGROUP.ARRIVE ;  /* 0x00000000000079c5 */ /* 0x000fe20000000000 */
[-CC-:B------:R-:W-:Y:S01]  /*9a10*/  FFMA.FTZ R180, R232, R5.reuse, -R151.reuse ;  /* 0x00000005e8b47223 */ /* 0x180fe20000010897 */
[-C--:B------:R-:W-:Y:S01]  /*9a20*/  FFMA.FTZ R182, R132, R5.reuse, -R151 ;  /* 0x0000000584b67223 */ /* 0x080fe20000010897 */
[----:B------:R-:W-:-:S03]  /*9a30*/  FMUL.FTZ R151, R9, R5 ;  /* 0x0000000509977220 */ /* 0x000fc60000410000 */
[----:B------:R-:W-:Y:S01]  /*9a40*/  HGMMA.64x192x16.F32 R24, R176, gdesc[UR4].tnspB, R24, gsb0 ;  /* 0x42e00004b0187df0 */ /* 0x000fe20008000818 */
[-CC-:B------:R-:W-:Y:S01]  /*9a50*/  FFMA.FTZ R201, R15, R5.reuse, -R151.reuse ;  /* 0x000000050fc97223 */ /* 0x180fe20000010897 */
[-CC-:B------:R-:W-:Y:S01]  /*9a60*/  FFMA.FTZ R10, R20, R5.reuse, -R151.reuse ;  /* 0x00000005140a7223 */ /* 0x180fe20000010897 */
[-CC-:B------:R-:W-:Y:S01]  /*9a70*/  FFMA.FTZ R203, R172, R5.reuse, -R151.reuse ;  /* 0x00000005accb7223 */ /* 0x180fe20000010897 */
[-CC-:B------:R-:W-:Y:S01]  /*9a80*/  FFMA.FTZ R20, R174, R5.reuse, -R151.reuse ;  /* 0x00000005ae147223 */ /* 0x180fe20000010897 */
[-C--:B------:R-:W-:Y:S01]  /*9a90*/  FFMA.FTZ R197, R160, R5.reuse, -R151 ;  /* 0x00000005a0c57223 */ /* 0x080fe20000010897 */
[----:B------:R-:W-:Y:S01]  /*9aa0*/  FFMA.FTZ R15, R6, R4, R125 ;  /* 0x00000004060f7223 */ /* 0x000fe2000001007d */
[----:B------:R-:W0:Y:S01]  /*9ab0*/  MUFU.EX2 R201, R201 ;  /* 0x000000c900c97308 */ /* 0x000e220000000800 */
        /* <DEDUP_REMOVED lines=14> */
[----:B------:R-:W-:Y:S01]  /*9ba0*/  FFMA.FTZ R190, R190, R5, -R151 ;  /* 0x00000005bebe7223 */ /* 0x000fe20000010897 */
[----:B------:R-:W2:Y:S01]  /*9bb0*/  MUFU.EX2 R203, R203 ;  /* 0x000000cb00cb7308 */ /* 0x000ea20000000800 */
[----:B0-----:R-:W-:Y:S01]  /*9bc0*/  FFMA.FTZ R3, R0, R3, R201 ;  /* 0x0000000300037223 */ /* 0x001fe200000100c9 */
[-CC-:B------:R-:W-:Y:S01]  /*9bd0*/  FFMA.FTZ R130, R130, R5.reuse, -R151.reuse ;  /* 0x0000000582827223 */ /* 0x180fe20000010897 */
[-CC-:B------:R-:W-:Y:S01]  /*9be0*/  FFMA.FTZ R236, R236, R5.reuse, -R151.reuse ;  /* 0x00000005ecec7223 */ /* 0x180fe20000010897 */
[-CC-:B------:R-:W-:Y:S01]  /*9bf0*/  FFMA.FTZ R134, R134, R5.reuse, -R151.reuse ;  /* 0x0000000586867223 */ /* 0x180fe20000010897 */
[-CC-:B------:R-:W-:Y:S01]  /*9c00*/  FFMA.FTZ R21, R21, R5.reuse, -R151.reuse ;  /* 0x0000000515157223 */ /* 0x180fe20000010897 */
[-CC-:B------:R-:W-:Y:S01]  /*9c10*/  FFMA.FTZ R121, R121, R5.reuse, -R151.reuse ;  /* 0x0000000579797223 */ /* 0x180fe20000010897 */
[----:B------:R-:W-:Y:S01]  /*9c20*/  FFMA.FTZ R126, R126, R5, -R151 ;  /* 0x000000057e7e7223 */ /* 0x000fe20000010897 */
[----:B------:R-:W0:Y:S01]  /*9c30*/  MUFU.EX2 R20, R20 ;  /* 0x0000001400147308 */ /* 0x000e220000000800 */
[C---:B-1----:R-:W-:Y:S01]  /*9c40*/  FADD.FTZ R138, R10.reuse, R3 ;  /* 0x000000030a8a7221 */ /* 0x042fe20000010000 */
[----:B------:R-:W-:Y:S01]  /*9c50*/  F2FP.F16.F32.PACK_AB R201, R10, R201 ;  /* 0x000000c90ac9723e */ /* 0x000fe200000000ff */
[----:B------:R-:W-:Y:S01]  /*9c60*/  FFMA.FTZ R123, R123, R5, -R151 ;  /* 0x000000057b7b7223 */ /* 0x000fe20000010897 */
[----:B------:R-:W-:-:S04]  /*9c70*/  R2UR UR6, R16 ;  /* 0x00000000100672ca */ /* 0x000fc800000e0000 */
[----:B------:R-:W-:Y:S01]  /*9c80*/  MUFU.EX2 R197, R197 ;  /* 0x000000c500c57308 */ /* 0x000fe20000000800 */
[----:B--2---:R-:W-:-:S07]  /*9c90*/  FADD.FTZ R3, R203, R138 ;  /* 0x0000008acb037221 */ /* 0x004fce0000010000 */
        /* <DEDUP_REMOVED lines=19> */
[----:B------:R-:W0:Y:S08]  /*9dd0*/  MUFU.EX2 R21, R21 ;  /* 0x0000001500157308 */ /* 0x000e300000000800 */
[----:B------:R-:W-:Y:S01]  /*9de0*/  MUFU.EX2 R121, R121 ;  /* 0x0000007900797308 */ /* 0x000fe20000000800 */
[----:B------:R-:W-:-:S02]  /*9df0*/  WARPGROUP.DEPBAR.LE gsb0, 0x0 ;  /* 0x00008000000079c5 */ /* 0x000fc40000010000 */
[----:B------:R1:W-:Y:S05]  /*9e00*/  @!P1 SYNCS.ARRIVE.TRANS64.RED.A1T0 RZ, [R12+URZ], RZ ;  /* 0x000000ff0cff99a7 */ /* 0x0003ea000810043f */
[----:B------:R-:W-:Y:S01]  /*9e10*/  MUFU.EX2 R126, R126 ;  /* 0x0000007e007e7308 */ /* 0x000fe20000000800 */
[----:B0-----:R-:W-:Y:S02]  /*9e20*/  F2FP.F16.F32.PACK_AB R183, R21, R134 ;  /* 0x0000008615b7723e */ /* 0x001fe400000000ff */
[----:B------:R-:W-:Y:S02]  /*9e30*/  F2FP.F16.F32.PACK_AB R176, R149, R120 ;  /* 0x0000007895b0723e */ /* 0x000fe400000000ff */
[----:B------:R-:W-:Y:S01]  /*9e40*/  F2FP.F16.F32.PACK_AB R178, R147, R128 ;  /* 0x0000008093b2723e */ /* 0x000fe200000000ff */
[----:B-1----:R-:W-:Y:S01]  /*9e50*/  FADD.FTZ R12, R14, R15 ;  /* 0x0000000f0e0c7221 */ /* 0x002fe20000010000 */
[----:B------:R-:W-:Y:S01]  /*9e60*/  @!P1 PRMT R15, RZ, 0x654, R13 ;  /* 0x00000654ff0f9816 */ /* 0x000fe2000000000d */
[----:B------:R-:W0:Y:S02]  /*9e70*/  MUFU.EX2 R123, R123 ;  /* 0x0000007b007b7308 */ /* 0x000e240000000800 */
[----:B------:R-:W-:Y:S01]  /*9e80*/  FADD.FTZ R13, R127, R12 ;  /* 0x0000000c7f0d7221 */ /* 0x000fe20000010000 */
[----:B------:R1:W-:Y:S01]  /*9e90*/  @!P1 SYNCS.ARRIVE.TRANS64.RED.A1T0 RZ, [R15+URZ], RZ ;  /* 0x000000ff0fff99a7 */ /* 0x0003e2000810043f */
[----:B------:R-:W-:Y:S01]  /*9ea0*/  FFMA.FTZ R12, R188, R5, -R151 ;  /* 0x00000005bc0c7223 */ /* 0x000fe20000010897 */
[----:B------:R-:W-:Y:S01]  /*9eb0*/  F2FP.F16.F32.PACK_AB R188, R216, R131 ;  /* 0x00000083d8bc723e */ /* 0x000fe200000000ff */
[----:B------:R-:W-:Y:S01]  /*9ec0*/  FADD.FTZ R124, R196, R13 ;  /* 0x0000000dc47c7221 */ /* 0x000fe20000010000 */
[----:B------:R-:W-:-:S03]  /*9ed0*/  F2FP.F16.F32.PACK_AB R196, R145, R143 ;  /* 0x0000008f91c4723e */ /* 0x000fc600000000ff */
[----:B------:R-:W-:Y:S01]  /*9ee0*/  FADD.FTZ R138, R143, R124 ;  /* 0x0000007c8f8a7221 */ /* 0x000fe20000010000 */
[----:B------:R-:W-:Y:S01]  /*9ef0*/  FADD.FTZ R124, R20, R3 ;  /* 0x00000003147c7221 */ /* 0x000fe20000010000 */
[----:B------:R-:W-:Y:S02]  /*9f00*/  MUFU.EX2 R12, R12 ;  /* 0x0000000c000c7308 */ /* 0x000fe40000000800 */
[----:B------:R-:W-:Y:S01]  /*9f10*/  FADD.FTZ R13, R145, R138 ;  /* 0x0000008a910d7221 */ /* 0x000fe20000010000 */
[----:B------:R-:W-:Y:S01]  /*9f20*/  FADD.FTZ R3, R197, R124 ;  /* 0x0000007cc5037221 */ /* 0x000fe20000010000 */
[----:B------:R-:W-:Y:S02]  /*9f30*/  F2FP.F16.F32.PACK_AB R197, R132, R197 ;  /* 0x000000c584c5723e */ /* 0x000fe400000000ff */
[----:B------:R-:W-:Y:S01]  /*9f40*/  FADD.FTZ R138, R198, R13 ;  /* 0x0000000dc68a7221 */ /* 0x000fe20000010000 */
[----:B------:R-:W-:Y:S01]  /*9f50*/  FADD.FTZ R124, R132, R3 ;  /* 0x00000003847c7221 */ /* 0x000fe20000010000 */
[----:B------:R-:W-:Y:S01]  /*9f60*/  FFMA.FTZ R3, R122, R5, -R151 ;  /* 0x000000057a037223 */ /* 0x000fe20000010897 */
[C---:B------:R-:W-:Y:S01]  /*9f70*/  F2FP.F16.F32.PACK_AB R198, R135.reuse, R198 ;  /* 0x000000c687c6723e */ /* 0x040fe200000000ff */
[----:B------:R-:W-:Y:S01]  /*9f80*/  FADD.FTZ R138, R135, R138 ;  /* 0x0000008a878a7221 */ /* 0x000fe20000010000 */
[----:B------:R-:W-:Y:S01]  /*9f90*/  FADD.FTZ R13, R199, R124 ;  /* 0x0000007cc70d7221 */ /* 0x000fe20000010000 */
[----:B------:R2:W-:Y:S01]  /*9fa0*/  MUFU.EX2 R122, R190 ;  /* 0x000000be007a7308 */ /* 0x0005e20000000800 */
[C---:B------:R-:W-:Y:S01]  /*9fb0*/  F2FP.F16.F32.PACK_AB R199, R136.reuse, R199 ;  /* 0x000000c788c7723e */ /* 0x040fe200000000ff */
[----:B-1----:R-:W-:Y:S01]  /*9fc0*/  FADD.FTZ R15, R133, R138 ;  /* 0x0000008a850f7221 */ /* 0x002fe20000010000 */
[----:B------:R-:W-:Y:S01]  /*9fd0*/  FADD.FTZ R124, R136, R13 ;  /* 0x0000000d887c7221 */ /* 0x000fe20000010000 */
[----:B0-----:R-:W-:-:S02]  /*9fe0*/  F2FP.F16.F32.PACK_AB R179, R123, R126 ;  /* 0x0000007e7bb3723e */ /* 0x001fc400000000ff */
[----:B------:R-:W-:Y:S01]  /*9ff0*/  FADD.FTZ R15, R168, R15 ;  /* 0x0000000fa80f7221 */ /* 0x000fe20000010000 */
[----:B------:R-:W-:Y:S01]  /*a000*/  FADD.FTZ R13, R193, R124 ;  /* 0x0000007cc10d7221 */ /* 0x000fe20000010000 */
[----:B------:R-:W0:Y:S01]  /*a010*/  MUFU.EX2 R20, R3 ;  /* 0x0000000300147308 */ /* 0x000e220000000800 */
[----:B------:R-:W-:Y:S01]  /*a020*/  F2FP.F16.F32.PACK_AB R193, R140, R193 ;  /* 0x000000c18cc1723e */ /* 0x000fe200000000ff */
[----:B------:R-:W-:Y:S01]  /*a030*/  FADD.FTZ R138, R194, R15 ;  /* 0x0000000fc28a7221 */ /* 0x000fe20000010000 */
[----:B------:R-:W-:Y:S01]  /*a040*/  FADD.FTZ R124, R140, R13 ;  /* 0x0000000d8c7c7221 */ /* 0x000fe20000010000 */
[C---:B------:R-:W-:Y:S02]  /*a050*/  F2FP.F16.F32.PACK_AB R194, R137.reuse, R194 ;  /* 0x000000c289c2723e */ /* 0x040fe400000000ff */
[----:B------:R-:W-:Y:S01]  /*a060*/  FADD.FTZ R138, R137, R138 ;  /* 0x0000008a898a7221 */ /* 0x000fe20000010000 */
[----:B------:R-:W-:Y:S01]  /*a070*/  FADD.FTZ R13, R195, R124 ;  /* 0x0000007cc30d7221 */ /* 0x000fe20000010000 */
[----:B------:R-:W-:-:S02]  /*a080*/  F2FP.F16.F32.PACK_AB R195, R150, R195 ;  /* 0x000000c396c3723e */ /* 0x000fc400000000ff */
[----:B------:R-:W-:Y:S01]  /*a090*/  FADD.FTZ R15, R131, R138 ;  /* 0x0000008a830f7221 */ /* 0x000fe20000010000 */
[----:B------:R-:W-:Y:S01]  /*a0a0*/  FADD.FTZ R14, R150, R13 ;  /* 0x0000000d960e7221 */ /* 0x000fe20000010000 */
[----:B--2---:R-:W-:Y:S02]  /*a0b0*/  F2FP.F16.F32.PACK_AB R190, R170, R129 ;  /* 0x00000081aabe723e */ /* 0x004fe400000000ff */
[----:B------:R-:W-:Y:S01]  /*a0c0*/  FADD.FTZ R10, R216, R15 ;  /* 0x0000000fd80a7221 */ /* 0x000fe20000010000 */
[----:B------:R-:W-:Y:S01]  /*a0d0*/  FADD.FTZ R13, R189, R14 ;  /* 0x0000000ebd0d7221 */ /* 0x000fe20000010000 */
[C---:B------:R-:W-:Y:S02]  /*a0e0*/  F2FP.F16.F32.PACK_AB R189, R144.reuse, R189 ;  /* 0x000000bd90bd723e */ /* 0x040fe400000000ff */
[----:B------:R-:W-:Y:S01]  /*a0f0*/  FADD.FTZ R15, R129, R10 ;  /* 0x0000000a810f7221 */ /* 0x000fe20000010000 */
[----:B------:R-:W-:Y:S01]  /*a100*/  FADD.FTZ R10, R144, R13 ;  /* 0x0000000d900a7221 */ /* 0x000fe20000010000 */
[----:B0-----:R-:W-:-:S02]  /*a110*/  F2FP.F16.F32.PACK_AB R177, R121, R20 ;  /* 0x0000001479b1723e */ /* 0x001fc400000000ff */
[----:B------:R-:W-:Y:S01]  /*a120*/  FADD.FTZ R15, R170, R15 ;  /* 0x0000000faa0f7221 */ /* 0x000fe20000010000 */
[----:B------:R-:W-:Y:S01]  /*a130*/  FADD.FTZ R13, R191, R10 ;  /* 0x0000000abf0d7221 */ /* 0x000fe20000010000 */
[----:B------:R-:W-:Y:S02]  /*a140*/  F2FP.F16.F32.PACK_AB R191, R4, R191 ;  /* 0x000000bf04bf723e */ /* 0x000fe400000000ff */
        /* <DEDUP_REMOVED lines=11> */
[----:B------:R-:W-:Y:S01]  /*a200*/  F2FP.F16.F32.PACK_AB R187, R122, R187 ;  /* 0x000000bb7abb723e */ /* 0x000fe200000000ff */
[----:B------:R-:W-:Y:S02]  /*a210*/  IMAD.MOV.U32 R14, RZ, RZ, R7 ;  /* 0x000000ffff0e7224 */ /* 0x000fe400078e0007 */
[----:B------:R-:W-:Y:S01]  /*a220*/  FADD.FTZ R10, R180, R15 ;  /* 0x0000000fb40a7221 */ /* 0x000fe20000010000 */
[----:B------:R-:W-:Y:S01]  /*a230*/  FADD.FTZ R13, R122, R13 ;  /* 0x0000000d7a0d7221 */ /* 0x000fe20000010000 */
[----:B------:R-:W-:-:S02]  /*a240*/  F2FP.F16.F32.PACK_AB R180, R153, R180 ;  /* 0x000000b499b4723e */ /* 0x000fc400000000ff */
[----:B------:R-:W-:Y:S01]  /*a250*/  FADD.FTZ R3, R153, R10 ;  /* 0x0000000a99037221 */ /* 0x000fe20000010000 */
[----:B------:R-:W-:Y:S01]  /*a260*/  FADD.FTZ R13, R130, R13 ;  /* 0x0000000d820d7221 */ /* 0x000fe20000010000 */
[----:B------:R-:W-:Y:S02]  /*a270*/  IMAD.MOV.U32 R10, RZ, RZ, R9 ;  /* 0x000000ffff0a7224 */ /* 0x000fe400078e0009 */
[----:B------:R-:W-:Y:S01]  /*a280*/  FADD.FTZ R4, R182, R3 ;  /* 0x00000003b6047221 */ /* 0x000fe20000010000 */
[C---:B------:R-:W-:Y:S01]  /*a290*/  FADD.FTZ R13, R181.reuse, R13 ;  /* 0x0000000db50d7221 */ /* 0x040fe20000010000 */
[----:B------:R-:W-:Y:S02]  /*a2a0*/  F2FP.F16.F32.PACK_AB R181, R181, R130 ;  /* 0x00000082b5b5723e */ /* 0x000fe400000000ff */
[C---:B------:R-:W-:Y:S01]  /*a2b0*/  FADD.FTZ R3, R155.reuse, R4 ;  /* 0x000000049b037221 */ /* 0x040fe20000010000 */
[----:B------:R-:W-:Y:S01]  /*a2c0*/  FADD.FTZ R13, R134, R13 ;  /* 0x0000000d860d7221 */ /* 0x000fe20000010000 */
[----:B------:R-:W-:-:S02]  /*a2d0*/  F2FP.F16.F32.PACK_AB R182, R155, R182 ;  /* 0x000000b69bb6723e */ /* 0x000fc400000000ff */
[----:B------:R-:W-:Y:S01]  /*a2e0*/  FADD.FTZ R4, R120, R3 ;  /* 0x0000000378047221 */ /* 0x000fe20000010000 */
[----:B------:R-:W-:-:S03]  /*a2f0*/  FADD.FTZ R13, R21, R13 ;  /* 0x0000000d150d7221 */ /* 0x000fc60000010000 */
[----:B------:R-:W-:Y:S01]  /*a300*/  FADD.FTZ R3, R149, R4 ;  /* 0x0000000495037221 */ /* 0x000fe20000010000 */
[----:B------:R-:W-:-:S03]  /*a310*/  FADD.FTZ R13, R20, R13 ;  /* 0x0000000d140d7221 */ /* 0x000fc60000010000 */
[----:B------:R-:W-:Y:S01]  /*a320*/  FADD.FTZ R4, R128, R3 ;  /* 0x0000000380047221 */ /* 0x000fe20000010000 */
[----:B------:R-:W-:-:S03]  /*a330*/  FADD.FTZ R13, R121, R13 ;  /* 0x0000000d790d7221 */ /* 0x000fc60000010000 */
[----:B------:R-:W-:Y:S01]  /*a340*/  FADD.FTZ R4, R147, R4 ;  /* 0x0000000493047221 */ /* 0x000fe20000010000 */
[----:B------:R-:W-:-:S04]  /*a350*/  FADD.FTZ R13, R126, R13 ;  /* 0x0000000d7e0d7221 */ /* 0x000fc80000010000 */
[----:B------:R-:W-:Y:S01]  /*a360*/  FADD.FTZ R3, R123, R13 ;  /* 0x0000000d7b037221 */ /* 0x000fe20000010000 */
[----:B------:R-:W-:Y:S01]  /*a370*/  IMAD.MOV.U32 R13, RZ, RZ, R17 ;  /* 0x000000ffff0d7224 */ /* 0x000fe200078e0011 */
[----:B------:R-:W-:Y:S06]  /*a380*/  @P2 BRA `(.L_x_275) ;  /* 0xffffffbc00802947 */ /* 0x000fec000383ffff */
.L_x_266:
        /* <DEDUP_REMOVED lines=99> */
.L_x_276:
[----:B------:R-:W-:Y:S01]  /*a9c0*/  IMAD R15, R16, 0x8, R2 ;  /* 0x00000008100f7824 */ /* 0x000fe200078e0202 */
[----:B------:R-:W-:-:S04]  /*a9d0*/  SHF.L.U32 R0, R17, 0x1f, RZ ;  /* 0x0000001f11007819 */ /* 0x000fc800000006ff */
[----:B------:R0:W1:Y:S01]  /*a9e0*/  SYNCS.PHASECHK.TRANS64.TRYWAIT P2, [R15+URZ+0x36850], R0 ;  /* 0x036850000f0075a7 */ /* 0x000062000804017f */
[----:B------:R-:W-:Y:S05]  /*a9f0*/  @!P0 BRA `(.L_x_277) ;  /* 0x0000000000048947 */ /* 0x000fea0003800000 */
[----:B------:R-:W-:Y:S01]  /*aa00*/  BPT.TRAP 0x1 ;  /* 0x000000040000795c */ /* 0x000fe20000300000 */
.L_x_277:
[----:B-1----:R-:W-:Y:S05]  /*aa10*/  @P2 BRA `(.L_x_278) ;  /* 0x0000000000082947 */ /* 0x002fea0003800000 */
[----:B------:R-:W1:Y:S02]  /*aa20*/  SYNCS.PHASECHK.TRANS64.TRYWAIT P0, [R15+URZ+0x36850], R0 ;  /* 0x036850000f0075a7 */ /* 0x000e64000800017f */
[----:B-1----:R-:W-:Y:S05]  /*aa30*/  @!P0 BRA `(.L_x_279) ;  /* 0x0000007c008c8947 */ /* 0x002fea0003800000 */
.L_x_278:
[----:B------:R-:W-:Y:S05]  /*aa40*/  WARPSYNC.ALL ;  /* 0x0000000000007948 */ /* 0x000fea0003800000 */
[----:B------:R-:W-:Y:S01]  /*aa50*/  IADD3 R2, R2, 0x400, RZ ;  /* 0x0000040002027810 */ /* 0x000fe20007ffe0ff */
[----:B------:R-:W-:Y:S01]  /*aa60*/  WARPGROUP.ARRIVE ;  /* 0x00000000000079c5 */ /* 0x000fe20000000000 */
[----:B------:R-:W-:Y:S01]  /*aa70*/  IMAD.MOV.U32 R13, RZ, RZ, 0x40000040 ;  /* 0x40000040ff0d7424 */ /* 0x000fe200078e00ff */
[----:B01----:R-:W0:Y:S01]  /*aa80*/  SHFL.BFLY PT, R0, R3, 0x2, 0x1f ;  /* 0x0c401f0003007f89 */ /* 0x003e2200000e0000 */
[----:B------:R-:W-:Y:S01]  /*aa90*/  SHF.R.U32.HI R2, RZ, 0x4, R2 ;  /* 0x00000004ff027819 */ /* 0x000fe20000011602 */
[----:B------:R-:W-:-:S03]  /*aaa0*/  VIADD R208, R208, 0x1 ;  /* 0x00000001d0d07836 */ /* 0x000fc60000000000 */
[----:B------:R-:W-:-:S04]  /*aab0*/  LOP3.LUT R2, R2, 0x3fff, RZ, 0xc0, !PT ;  /* 0x00003fff02027812 */ /* 0x000fc800078ec0ff */
[----:B------:R-:W-:-:S05]  /*aac0*/  LOP3.LUT R11, R2, 0x3800000, RZ, 0xfc, !PT ;  /* 0x03800000020b7812 */ /* 0x000fca00078efcff */
[----:B------:R-:W-:Y:S02]  /*aad0*/  IMAD R10, R16, 0xa80, R11 ;  /* 0x00000a80100a7824 */ /* 0x000fe400078e020b */
[----:B------:R-:W-:Y:S02]  /*aae0*/  IMAD.MOV.U32 R11, RZ, RZ, 0x40000040 ;  /* 0x40000040ff0b7424 */ /* 0x000fe400078e00ff */
[C---:B------:R-:W-:Y:S01]  /*aaf0*/  VIADD R12, R10.reuse, 0x80 ;  /* 0x000000800a0c7836 */ /* 0x040fe20000000000 */
[----:B------:R-:W-:Y:S01]  /*ab00*/  R2UR UR6, R10 ;  /* 0x000000000a0672ca */ /* 0x000fe200000e0000 */
[----:B------:R-:W-:Y:S01]  /*ab10*/  VIADD R16, R16, 0x1 ;  /* 0x0000000110107836 */ /* 0x000fe20000000000 */
[----:B------:R-:W-:Y:S01]  /*ab20*/  R2UR UR7, R11 ;  /* 0x000000000b0772ca */ /* 0x000fe200000e0000 */
[----:B------:R-:W-:Y:S02]  /*ab30*/  IMAD.MOV.U32 R11, RZ, RZ, 0x40000040 ;  /* 0x40000040ff0b7424 */ /* 0x000fe400078e00ff */
[----:B0-----:R-:W-:Y:S01]  /*ab40*/  FADD.FTZ R2, R0, R3 ;  /* 0x0000000300027221 */ /* 0x001fe20000010000 */
[----:B------:R-:W-:-:S04]  /*ab50*/  ISETP.NE.AND P2, PT, R16, 0x2, PT ;  /* 0x000000021000780c */ /* 0x000fc80003f45270 */
[----:B------:R-:W-:-:S05]  /*ab60*/  SEL R16, R16, RZ, P2 ;  /* 0x000000ff10107207 */ /* 0x000fca0001000000 */
[----:B------:R-:W-:Y:S01]  /*ab70*/  HGMMA.64x192x16.F32 R24, R200, gdesc[UR4].tnspB, R24, gsb0 ;  /* 0x42e00004c8187df0 */ /* 0x000fe20008000818 */
[----:B------:R-:W-:Y:S01]  /*ab80*/  R2UR UR6, R12 ;  /* 0x000000000c0672ca */ /* 0x000fe200000e0000 */
[----:B------:R-:W-:Y:S01]  /*ab90*/  VIADD R12, R10, 0x100 ;  /* 0x000001000a0c7836 */ /* 0x000fe20000000000 */
[----:B------:R-:W-:Y:S01]  /*aba0*/  R2UR UR7, R13 ;  /* 0x000000000d0772ca */ /* 0x000fe200000e0000 */
[----:B------:R-:W-:Y:S01]  /*abb0*/  IMAD.MOV.U32 R13, RZ, RZ, 0x40000040 ;  /* 0x40000040ff0d7424 */ /* 0x000fe200078e00ff */
[----:B------:R-:W-:Y:S02]  /*abc0*/  WARPGROUP.DEPBAR.LE gsb0, 0x0 ;  /* 0x00008000000079c5 */ /* 0x000fe40000010000 */
[----:B------:R-:W-:-:S13]  /*abd0*/  WARPGROUP.ARRIVE ;  /* 0x00000000000079c5 */ /* 0x000fda0000000000 */
[----:B------:R-:W-:Y:S01]  /*abe0*/  HGMMA.64x192x16.F32 R24, R196, gdesc[UR4].tnspB, R24, gsb0 ;  /* 0x42e00004c4187df0 */ /* 0x000fe20008000818 */
[----:B------:R-:W-:Y:S02]  /*abf0*/  R2UR UR6, R12 ;  /* 0x000000000c0672ca */ /* 0x000fe400000e0000 */
[----:B------:R-:W-:Y:S01]  /*ac00*/  R2UR UR7, R13 ;  /* 0x000000000d0772ca */ /* 0x000fe200000e0000 */
[----:B------:R-:W-:Y:S01]  /*ac10*/  IMAD.MOV.U32 R13, RZ, RZ, 0x40000040 ;  /* 0x40000040ff0d7424 */ /* 0x000fe200078e00ff */
[----:B------:R-:W-:Y:S01]  /*ac20*/  IADD3 R12, R10, 0x180, RZ ;  /* 0x000001800a0c7810 */ /* 0x000fe20007ffe0ff */
[----:B------:R-:W-:Y:S02]  /*ac30*/  WARPGROUP.DEPBAR.LE gsb0, 0x0 ;  /* 0x00008000000079c5 */ /* 0x000fe40000010000 */
[----:B------:R-:W-:-:S12]  /*ac40*/  WARPGROUP.ARRIVE ;  /* 0x00000000000079c5 */ /* 0x000fd80000000000 */
        /* <DEDUP_REMOVED lines=8> */
[----:B------:R-:W-:Y:S01]  /*acd0*/  R2UR UR6, R12 ;  /* 0x000000000c0672ca */ /* 0x000fe200000e0000 */
[C---:B------:R-:W-:Y:S01]  /*ace0*/  VIADD R12, R10.reuse, 0x280 ;  /* 0x000002800a0c7836 */ /* 0x040fe20000000000 */
[----:B------:R-:W-:Y:S01]  /*acf0*/  R2UR UR7, R13 ;  /* 0x000000000d0772ca */ /* 0x000fe200000e0000 */
[----:B------:R-:W-:Y:S01]  /*ad00*/  IMAD.MOV.U32 R13, RZ, RZ, 0x40000040 ;  /* 0x40000040ff0d7424 */ /* 0x000fe200078e00ff */
[----:B------:R-:W-:Y:S01]  /*ad10*/  IADD3 R10, R10, 0x300, RZ ;  /* 0x000003000a0a7810 */ /* 0x000fe20007ffe0ff */
[----:B------:R-:W-:Y:S02]  /*ad20*/  WARPGROUP.DEPBAR.LE gsb0, 0x0 ;  /* 0x00008000000079c5 */ /* 0x000fe40000010000 */
[----:B------:R-:W-:-:S12]  /*ad30*/  WARPGROUP.ARRIVE ;  /* 0x00000000000079c5 */ /* 0x000fd80000000000 */
[----:B------:R-:W-:Y:S01]  /*ad40*/  HGMMA.64x192x16.F32 R24, R184, gdesc[UR4].tnspB, R24, gsb0 ;  /* 0x42e00004b8187df0 */ /* 0x000fe20008000818 */
[----:B------:R-:W-:Y:S02]  /*ad50*/  R2UR UR6, R12 ;  /* 0x000000000c0672ca */ /* 0x000fe400000e0000 */
[----:B------:R-:W-:Y:S02]  /*ad60*/  R2UR UR7, R13 ;  /* 0x000000000d0772ca */ /* 0x000fe400000e0000 */
[----:B------:R-:W0:Y:S02]  /*ad70*/  SHFL.BFLY PT, R13, R2, 0x1, 0x1f ;  /* 0x0c201f00020d7f89 */ /* 0x000e2400000e0000 */
[----:B0-----:R-:W-:Y:S01]  /*ad80*/  FADD.FTZ R13, R2, R13 ;  /* 0x0000000d020d7221 */ /* 0x001fe20000010000 */
[----:B------:R-:W-:-:S04]  /*ad90*/  IMAD.MOV.U32 R2, RZ, RZ, -0x800000 ;  /* 0xff800000ff027424 */ /* 0x000fc800078e00ff */
[----:B------:R-:W-:-:S13]  /*ada0*/  FSETP.NE.FTZ.AND P3, PT, R13, RZ, PT ;  /* 0x000000ff0d00720b */ /* 0x000fda0003f75000 */
[----:B------:R-:W0:Y:S02]  /*adb0*/  @P3 MUFU.LG2 R12, R13 ;  /* 0x0000000d000c3308 */ /* 0x000e240000000c00 */
[----:B0-----:R-:W-:Y:S01]  /*adc0*/  @P3 FMUL.FTZ R12, R12, 0.69314718246459960938 ;  /* 0x3f3172180c0c3820 */ /* 0x001fe20000410000 */
[----:B------:R-:W-:Y:S02]  /*add0*/  WARPGROUP.DEPBAR.LE gsb0, 0x0 ;  /* 0x00008000000079c5 */ /* 0x000fe40000010000 */
[----:B------:R-:W-:-:S06]  /*ade0*/  WARPGROUP.ARRIVE ;  /* 0x00000000000079c5 */ /* 0x000fcc0000000000 */
[----:B------:R-:W-:Y:S01]  /*adf0*/  HGMMA.64x192x16.F32 R24, R180, gdesc[UR4].tnspB, R24, gsb0 ;  /* 0x42e00004b4187df0 */ /* 0x000fe20008000818 */
[----:B------:R-:W-:Y:S02]  /*ae00*/  R2UR UR6, R10 ;  /* 0x000000000a0672ca */ /* 0x000fe400000e0000 */
[----:B------:R-:W-:Y:S02]  /*ae10*/  R2UR UR7, R11 ;  /* 0x000000000b0772ca */ /* 0x000fe400000e0000 */
[----:B------:R-:W0:Y:S01]  /*ae20*/  SHFL.BFLY PT, R11, R4, 0x2, 0x1f ;  /* 0x0c401f00040b7f89 */ /* 0x000e2200000e0000 */
[----:B------:R-:W-:-:S06]  /*ae30*/  MOV R10, RZ ;  /* 0x000000ff000a7202 */ /* 0x000fcc0000000f00 */
[----:B------:R-:W-:Y:S01]  /*ae40*/  @P3 MUFU.RCP R10, R13 ;  /* 0x0000000d000a3308 */ /* 0x000fe20000001000 */
[----:B0-----:R-:W-:Y:S01]  /*ae50*/  FADD.FTZ R11, R11, R4 ;  /* 0x000000040b0b7221 */ /* 0x001fe20000010000 */
[----:B------:R-:W-:-:S04]  /*ae60*/  IMAD.MOV.U32 R4, RZ, RZ, RZ ;  /* 0x000000ffff047224 */ /* 0x000fc800078e00ff */
[----:B------:R-:W0:Y:S02]  /*ae70*/  SHFL.BFLY PT, R0, R11, 0x1, 0x1f ;  /* 0x0c201f000b007f89 */ /* 0x000e2400000e0000 */
[----:B0-----:R-:W-:Y:S01]  /*ae80*/  FADD.FTZ R14, R11, R0 ;  /* 0x000000000b0e7221 */ /* 0x001fe20000010000 */
[----:B------:R-:W-:Y:S01]  /*ae90*/  @!P1 VIADD R11, R15, 0x36860 ;  /* 0x000368600f0b9836 */ /* 0x000fe20000000000 */
[----:B------:R-:W-:-:S03]  /*aea0*/  SEL R0, RZ, 0x1, P2 ;  /* 0x00000001ff007807 */ /* 0x000fc60001000000 */
[----:B------:R-:W-:Y:S02]  /*aeb0*/  FSETP.NE.FTZ.AND P0, PT, R14, RZ, PT ;  /* 0x000000ff0e00720b */ /* 0x000fe40003f15000 */
[----:B------:R-:W-:Y:S02]  /*aec0*/  @!P1 PRMT R11, RZ, 0x654, R11 ;  /* 0x00000654ff0b9816 */ /* 0x000fe4000000000b */
[----:B------:R-:W-:Y:S01]  /*aed0*/  LOP3.LUT R17, R17, R0, RZ, 0x3c, !PT ;  /* 0x0000000011117212 */ /* 0x000fe200078e3cff */
[----:B------:R-:W-:-:S08]  /*aee0*/  IMAD.MOV.U32 R0, RZ, RZ, -0x800000 ;  /* 0xff800000ff007424 */ /* 0x000fd000078e00ff */
[----:B------:R-:W0:Y:S01]  /*aef0*/  @P0 MUFU.LG2 R8, R14 ;  /* 0x0000000e00080308 */ /* 0x000e220000000c00 */
[C---:B------:R-:W-:Y:S01]  /*af00*/  @P0 FMUL.FTZ R6, R5.reuse, 0.69314718246459960938 ;  /* 0x3f31721805060820 */ /* 0x040fe20000410000 */
[----:B------:R-:W-:-:S04]  /*af10*/  @P3 FMUL.FTZ R5, R5, 0.69314718246459960938 ;  /* 0x3f31721805053820 */ /* 0x000fc80000410000 */
[----:B------:R-:W-:Y:S02]  /*af20*/  @P3 FFMA.FTZ R0, R5, R9, R12 ;  /* 0x0000000905003223 */ /* 0x000fe4000001000c */
[----:B------:R-:W1:Y:S01]  /*af30*/  @P0 MUFU.RCP R4, R14 ;  /* 0x0000000e00040308 */ /* 0x000e620000001000 */
[----:B0-----:R-:W-:-:S04]  /*af40*/  @P0 FMUL.FTZ R3, R8, 0.69314718246459960938 ;  /* 0x3f31721808030820 */ /* 0x001fc80000410000 */
[----:B------:R-:W-:Y:S01]  /*af50*/  @P0 FFMA.FTZ R2, R6, R7, R3 ;  /* 0x0000000706020223 */ /* 0x000fe20000010003 */
[----:B------:R-:W-:Y:S01]  /*af60*/  PLOP3.LUT P0, PT, PT, PT, PT, 0x8, 0x0 ;  /* 0x000000000000781c */ /* 0x000fe20003f0e170 */
[----:B------:R-:W-:Y:S02]  /*af70*/  WARPGROUP.DEPBAR.LE gsb0, 0x0 ;  /* 0x00008000000079c5 */ /* 0x000fe40000010000 */
[----:B------:R-:W-:-:S06]  /*af80*/  WARPGROUP.ARRIVE ;  /* 0x00000000000079c5 */ /* 0x000fcc0000000000 */
[----:B------:R-:W-:Y:S03]  /*af90*/  HGMMA.64x192x16.F32 R24, R176, gdesc[UR4].tnspB, R24, gsb0 ;  /* 0x42e00004b0187df0 */ /* 0x000fe60008000818 */
[----:B------:R-:W-:Y:S02]  /*afa0*/  WARPGROUP.DEPBAR.LE gsb0, 0x0 ;  /* 0x00008000000079c5 */ /* 0x000fe40000010000 */
[----:B------:R0:W-:Y:S01]  /*afb0*/  @!P1 SYNCS.ARRIVE.TRANS64.RED.A1T0 RZ, [R11+URZ], RZ ;  /* 0x000000ff0bff99a7 */ /* 0x0001e2000810043f */
[-C--:B------:R-:W-:Y:S01]  /*afc0*/  FMUL.FTZ R131, R43, R10.reuse ;  /* 0x0000000a2b837220 */ /* 0x080fe20000410000 */
[----:B------:R-:W-:Y:S01]  /*afd0*/  FMUL.FTZ R134, R47, R10 ;  /* 0x0000000a2f867220 */ /* 0x000fe20000410000 */
[----:B-1----:R-:W-:Y:S01]  /*afe0*/  FMUL.FTZ R3, R36, R4 ;  /* 0x0000000424037220 */ /* 0x002fe20000410000 */
        /* <DEDUP_REMOVED lines=92> */
[----:B0-----:R-:W-:-:S07]  /*b5b0*/  FMUL.FTZ R119, R119, R10 ;  /* 0x0000000a77777220 */ /* 0x001fce0000410000 */
.L_x_258:
[----:B------:R-:W0:Y:S01]  /*b5c0*/  S2R R5, SR_CgaCtaId ;  /* 0x0000000000057919 */ /* 0x000e220000008800 */
[----:B------:R-:W-:Y:S01]  /*b5d0*/  MOV R38, 0x400 ;  /* 0x0000040000267802 */ /* 0x000fe20000000f00 */
[----:B------:R-:W-:Y:S01]  /*b5e0*/  BSSY B0, `(.L_x_280) ;  /* 0x0000233000007945 */ /* 0x000fe20003800000 */
[----:B------:R-:W-:Y:S02]  /*b5f0*/  BAR.SYNC.DEFER_BLOCKING 0x5, 0x120 ;  /* 0x0144800000007b1d */ /* 0x000fe40000010000 */
[----:B0-----:R-:W-:-:S05]  /*b600*/  LEA R38, R5, R38, 0x18 ;  /* 0x0000002605267211 */ /* 0x001fca00078ec0ff */
[----:B------:R0:W1:Y:S01]  /*b610*/  LDS.128 R100, [R38+0x368d0] ;  /* 0x0368d00026647984 */ /* 0x0000620000000c00 */
[----:B------:R-:W-:Y:S06]  /*b620*/  BAR.ARV 0x4, 0x120 ;  /* 0x0104800000007b1d */ /* 0x000fec0000002000 */
[----:B------:R-:W-:Y:S05]  /*b630*/  @P0 BRA `(.L_x_281) ;  /* 0x0000001800040947 */ /* 0x000fea0003800000 */
[----:B------:R-:W2:Y:S01]  /*b640*/  S2R R5, SR_SWINHI ;  /* 0x0000000000057919 */ /* 0x000ea20000002f00 */
[----:B------:R-:W-:Y:S01]  /*b650*/  F2FP.F16.F32.PACK_AB R6, R7, R6 ;  /* 0x000000060706723e */ /* 0x000fe200000000ff */
[----:B------:R-:W-:Y:S01]  /*b660*/  ULDC.64 UR4, c[0x0][0xbe0] ;  /* 0x0002f80000047ab9 */ /* 0x000fe20000000a00 */
        /* <DEDUP_REMOVED lines=15> */
[----:B------:R-:W-:Y:S02]  /*b760*/  MOV R20, R38 ;  /* 0x0000002600147202 */ /* 0x000fe40000000f00 */
[----:B--2---:R-:W-:-:S02]  /*b770*/  MOV R21, R5 ;  /* 0x0000000500157202 */ /* 0x004fc40000000f00 */
[----:B------:R-:W-:Y:S02]  /*b780*/  F2FP.F16.F32.PACK_AB R114, R117, R116 ;  /* 0x000000747572723e */ /* 0x000fe400000000ff */
[----:B------:R-:W-:Y:S01]  /*b790*/  F2FP.F16.F32.PACK_AB R115, R119, R118 ;  /* 0x000000767773723e */ /* 0x000fe200000000ff */
[----:B------:R-:W-:-:S03]  /*b7a0*/  IMAD.WIDE R4, R213, 0x2, R20 ;  /* 0x00000002d5047825 */ /* 0x000fc600078e0214 */
[C---:B------:R-:W-:Y:S02]  /*b7b0*/  IADD3 R51, P2, R4.reuse, 0x20, RZ ;  /* 0x0000002004337810 */ /* 0x040fe40007f5e0ff */
[C---:B------:R-:W-:Y:S02]  /*b7c0*/  IADD3 R139, P6, R4.reuse, 0x60, RZ ;  /* 0x00000060048b7810 */ /* 0x040fe40007fde0ff */
[C---:B------:R-:W-:Y:S01]  /*b7d0*/  LOP3.LUT R25, R4.reuse, 0x380, RZ, 0xc0, !PT ;  /* 0x0000038004197812 */ /* 0x040fe200078ec0ff */
[--C-:B------:R-:W-:Y:S01]  /*b7e0*/  IMAD.X R9, RZ, RZ, R5.reuse, P2 ;  /* 0x000000ffff097224 */ /* 0x100fe200010e0605 */
[C---:B------:R-:W-:Y:S01]  /*b7f0*/  IADD3 R95, P1, R4.reuse, 0x40, RZ ;  /* 0x00000040045f7810 */ /* 0x040fe20007f3e0ff */
[--C-:B------:R-:W-:Y:S01]  /*b800*/  IMAD.X R13, RZ, RZ, R5.reuse, P6 ;  /* 0x000000ffff0d7224 */ /* 0x100fe200030e0605 */
[----:B------:R-:W-:Y:S02]  /*b810*/  IADD3 R141, P5, R4, 0x4000, RZ ;  /* 0x00004000048d7810 */ /* 0x000fe40007fbe0ff */
[----:B------:R-:W-:Y:S01]  /*b820*/  LOP3.LUT R8, R51, 0x380, RZ, 0xc0, !PT ;  /* 0x0000038033087812 */ /* 0x000fe200078ec0ff */
[----:B------:R-:W-:Y:S01]  /*b830*/  IMAD.X R11, RZ, RZ, R5, P1 ;  /* 0x000000ffff0b7224 */ /* 0x000fe200008e0605 */
[----:B------:R-:W-:-:S02]  /*b840*/  LOP3.LUT R12, R139, 0x380, RZ, 0xc0, !PT ;  /* 0x000003808b0c7812 */ /* 0x000fc400078ec0ff */
[----:B------:R-:W-:Y:S02]  /*b850*/  SHF.R.U64 R25, R25, 0x3, RZ ;  /* 0x0000000319197819 */ /* 0x000fe400000012ff */
[----:B------:R-:W-:Y:S02]  /*b860*/  IADD3.X R15, RZ, R5, RZ, P5, !PT ;  /* 0x00000005ff0f7210 */ /* 0x000fe40002ffe4ff */
[C---:B------:R-:W-:Y:S02]  /*b870*/  IADD3 R143, P0, R4.reuse, 0x4020, RZ ;  /* 0x00004020048f7810 */ /* 0x040fe40007f1e0ff */
[C---:B------:R-:W-:Y:S02]  /*b880*/  IADD3 R145, P4, R4.reuse, 0x4040, RZ ;  /* 0x0000404004917810 */ /* 0x040fe40007f9e0ff */
[C---:B------:R-:W-:Y:S01]  /*b890*/  IADD3 R147, P3, R4.reuse, 0x4060, RZ ;  /* 0x0000406004937810 */ /* 0x040fe20007f7e0ff */
[--C-:B------:R-:W-:Y:S01]  /*b8a0*/  IMAD.X R27, RZ, RZ, R5.reuse, P0 ;  /* 0x000000ffff1b7224 */ /* 0x100fe200000e0605 */
[C---:B------:R-:W-:Y:S01]  /*b8b0*/  IADD3 R149, P2, R4.reuse, 0x8000, RZ ;  /* 0x0000800004957810 */ /* 0x040fe20007f5e0ff */
[--C-:B------:R-:W-:Y:S01]  /*b8c0*/  IMAD.X R29, RZ, RZ, R5.reuse, P4 ;  /* 0x000000ffff1d7224 */ /* 0x100fe200020e0605 */
[C---:B------:R-:W-:Y:S01]  /*b8d0*/  IADD3 R151, P1, R4.reuse, 0x8020, RZ ;  /* 0x0000802004977810 */ /* 0x040fe20007f3e0ff */
[--C-:B------:R-:W-:Y:S01]  /*b8e0*/  IMAD.X R31, RZ, RZ, R5.reuse, P3 ;  /* 0x000000ffff1f7224 */ /* 0x100fe200018e0605 */
[C---:B------:R-:W-:Y:S01]  /*b8f0*/  IADD3 R82, P6, R4.reuse, 0x8040, RZ ;  /* 0x0000804004527810 */ /* 0x040fe20007fde0ff */
[--C-:B------:R-:W-:Y:S01]  /*b900*/  IMAD.X R33, RZ, RZ, R5.reuse, P2 ;  /* 0x000000ffff217224 */ /* 0x100fe200010e0605 */
[----:B------:R-:W-:Y:S01]  /*b910*/  IADD3 R153, P5, R4, 0x8060, RZ ;  /* 0x0000806004997810 */ /* 0x000fe20007fbe0ff */
[----:B------:R-:W-:Y:S01]  /*b920*/  IMAD.X R35, RZ, RZ, R5, P1 ;  /* 0x000000ffff237224 */ /* 0x000fe200008e0605 */
[----:B------:R-:W-:-:S02]  /*b930*/  SHF.R.U64 R8, R8, 0x3, RZ ;  /* 0x0000000308087819 */ /* 0x000fc400000012ff */
[----:B------:R-:W-:Y:S02]  /*b940*/  SHF.R.U64 R12, R12, 0x3, RZ ;  /* 0x000000030c0c7819 */ /* 0x000fe400000012ff */
[----:B------:R-:W-:Y:S01]  /*b950*/  LOP3.LUT R4, R25, R4, RZ, 0x3c, !PT ;  /* 0x0000000419047212 */ /* 0x000fe200078e3cff */
[----:B------:R-:W-:Y:S01]  /*b960*/  IMAD.X R25, RZ, RZ, R5, P5 ;  /* 0x000000ffff197224 */ /* 0x000fe200028e0605 */
[----:B------:R-:W-:Y:S02]  /*b970*/  LOP3.LUT R8, R8, R51, RZ, 0x3c, !PT ;  /* 0x0000003308087212 */ /* 0x000fe400078e3cff */
[----:B------:R-:W-:Y:S02]  /*b980*/  LOP3.LUT R12, R12, R139, RZ, 0x3c, !PT ;  /* 0x0000008b0c0c7212 */ /* 0x000fe400078e3cff */
[----:B------:R-:W-:Y:S02]  /*b990*/  MOV R139, R4 ;  /* 0x00000004008b7202 */ /* 0x000fe40000000f00 */
[----:B------:R-:W-:-:S02]  /*b9a0*/  LOP3.LUT R10, R95, 0x380, RZ, 0xc0, !PT ;  /* 0x000003805f0a7812 */ /* 0x000fc400078ec0ff */
[----:B------:R-:W-:Y:S02]  /*b9b0*/  F2FP.F16.F32.PACK_AB R4, R123, R24 ;  /* 0x000000187b04723e */ /* 0x000fe400000000ff */
[----:B------:R-:W-:Y:S02]  /*b9c0*/  LOP3.LUT R14, R141, 0x380, RZ, 0xc0, !PT ;  /* 0x000003808d0e7812 */ /* 0x000fe400078ec0ff */
[----:B------:R-:W-:Y:S02]  /*b9d0*/  LOP3.LUT R32, R149, 0x380, RZ, 0xc0, !PT ;  /* 0x0000038095207812 */ /* 0x000fe400078ec0ff */
[----:B------:R-:W-:Y:S02]  /*b9e0*/  LOP3.LUT R24, R151, 0x380, RZ, 0xc0, !PT ;  /* 0x0000038097187812 */ /* 0x000fe400078ec0ff */
[----:B------:R-:W-:Y:S02]  /*b9f0*/  LOP3.LUT R26, R143, 0x380, RZ, 0xc0, !PT ;  /* 0x000003808f1a7812 */ /* 0x000fe400078ec0ff */
[----:B------:R-:W-:-:S02]  /*ba00*/  LOP3.LUT R94, R153, 0x380, RZ, 0xc0, !PT ;  /* 0x00000380995e7812 */ /* 0x000fc400078ec0ff */
[----:B------:R-:W-:Y:S02]  /*ba10*/  MOV R123, R8 ;  /* 0x00000008007b7202 */ /* 0x000fe40000000f00 */
[----:B------:R-:W-:Y:S02]  /*ba20*/  LOP3.LUT R28, R145, 0x380, RZ, 0xc0, !PT ;  /* 0x00000380911c7812 */ /* 0x000fe400078ec0ff */
[----:B------:R-:W-:Y:S02]  /*ba30*/  LOP3.LUT R30, R147, 0x380, RZ, 0xc0, !PT ;  /* 0x00000380931e7812 */ /* 0x000fe400078ec0ff */
[----:B------:R-:W-:Y:S02]  /*ba40*/  F2FP.F16.F32.PACK_AB R8, R41, R40 ;  /* 0x000000282908723e */ /* 0x000fe400000000ff */
[----:B------:R-:W-:Y:S01]  /*ba50*/  IADD3.X R37, RZ, R5, RZ, P6, !PT ;  /* 0x00000005ff257210 */ /* 0x000fe200037fe4ff */
[----:B------:R-:W2:Y:S01]  /*ba60*/  LDC.64 R40, c[0x0][0xbd8] ;  /* 0x0002f600ff287b82 */ /* 0x000ea20000000a00 */
[----:B------:R-:W-:-:S02]  /*ba70*/  SHF.R.U64 R10, R10, 0x3, RZ ;  /* 0x000000030a0a7819 */ /* 0x000fc400000012ff */
[----:B------:R-:W-:Y:S02]  /*ba80*/  SHF.R.U64 R14, R14, 0x3, RZ ;  /* 0x000000030e0e7819 */ /* 0x000fe400000012ff */
[----:B------:R-:W-:Y:S02]  /*ba90*/  SHF.R.U64 R32, R32, 0x3, RZ ;  /* 0x0000000320207819 */ /* 0x000fe400000012ff */
[----:B------:R-:W-:Y:S01]  /*baa0*/  F2FP.F16.F32.PACK_AB R5, R137, R138 ;  /* 0x0000008a8905723e */ /* 0x000fe200000000ff */
[----:B------:R-:W-:Y:S01]  /*bab0*/  BAR.SYNC.DEFER_BLOCKING 0x1, 0x100 ;  /* 0x0044000000007b1d */ /* 0x000fe20000010000 */
[----:B------:R-:W-:Y:S02]  /*bac0*/  SHF.R.U64 R24, R24, 0x3, RZ ;  /* 0x0000000318187819 */ /* 0x000fe400000012ff */
[----:B------:R-:W-:Y:S02]  /*bad0*/  SHF.R.U64 R26, R26, 0x3, RZ ;  /* 0x000000031a1a7819 */ /* 0x000fe400000012ff */
[----:B------:R-:W-:-:S02]  /*bae0*/  LOP3.LUT R51, R82, 0x380, RZ, 0xc0, !PT ;  /* 0x0000038052337812 */ /* 0x000fc400078ec0ff */
[----:B------:R-:W-:Y:S02]  /*baf0*/  SHF.R.U64 R94, R94, 0x3, RZ ;  /* 0x000000035e5e7819 */ /* 0x000fe400000012ff */
[----:B------:R-:W-:Y:S02]  /*bb00*/  SHF.R.U64 R28, R28, 0x3, RZ ;  /* 0x000000031c1c7819 */ /* 0x000fe400000012ff */
[----:B------:R-:W-:Y:S02]  /*bb10*/  SHF.R.U64 R30, R30, 0x3, RZ ;  /* 0x000000031e1e7819 */ /* 0x000fe400000012ff */
[----:B------:R-:W-:Y:S02]  /*bb20*/  LOP3.LUT R10, R10, R95, RZ, 0x3c, !PT ;  /* 0x0000005f0a0a7212 */ /* 0x000fe400078e3cff */
[----:B------:R-:W-:Y:S02]  /*bb30*/  LOP3.LUT R14, R14, R141, RZ, 0x3c, !PT ;  /* 0x0000008d0e0e7212 */ /* 0x000fe400078e3cff */
[----:B------:R-:W-:-:S02]  /*bb40*/  LOP3.LUT R32, R32, R149, RZ, 0x3c, !PT ;  /* 0x0000009520207212 */ /* 0x000fc400078e3cff */
[----:B------:R-:W-:Y:S02]  /*bb50*/  LOP3.LUT R34, R24, R151, RZ, 0x3c, !PT ;  /* 0x0000009718227212 */ /* 0x000fe400078e3cff */
[----:B------:R-:W-:Y:S02]  /*bb60*/  LOP3.LUT R26, R26, R143, RZ, 0x3c, !PT ;  /* 0x0000008f1a1a7212 */ /* 0x000fe400078e3cff */
[----:B------:R-:W-:Y:S01]  /*bb70*/  SHF.R.U64 R51, R51, 0x3, RZ ;  /* 0x0000000333337819 */ /* 0x000fe200000012ff */
[----:B------:R3:W-:Y:S01]  /*bb80*/  STSM.16.M88.4 [R139], R4 ;  /* 0x000000048b007844 */ /* 0x0007e20000000200 */
[----:B------:R-:W-:Y:S02]  /*bb90*/  LOP3.LUT R24, R94, R153, RZ, 0x3c, !PT ;  /* 0x000000995e187212 */ /* 0x000fe400078e3cff */
[----:B------:R-:W-:Y:S02]  /*bba0*/  LOP3.LUT R28, R28, R145, RZ, 0x3c, !PT ;  /* 0x000000911c1c7212 */ /* 0x000fe400078e3cff */
[----:B------:R-:W-:-:S02]  /*bbb0*/  LOP3.LUT R30, R30, R147, RZ, 0x3c, !PT ;  /* 0x000000931e1e7212 */ /* 0x000fc400078e3cff */
[----:B------:R-:W-:Y:S02]  /*bbc0*/  MOV R120, R10 ;  /* 0x0000000a00787202 */ /* 0x000fe40000000f00 */
[----:B-1----:R-:W-:Y:S02]  /*bbd0*/  MOV R100, R12 ;  /* 0x0000000c00647202 */ /* 0x002fe40000000f00 */
[----:B------:R-:W-:Y:S02]  /*bbe0*/  MOV R95, R14 ;  /* 0x0000000e005f7202 */ /* 0x000fe40000000f00 */
[----:B------:R-:W-:Y:S02]  /*bbf0*/  MOV R33, R32 ;  /* 0x0000002000217202 */ /* 0x000fe40000000f00 */
[----:B------:R-:W-:Y:S02]  /*bc00*/  F2FP.F16.F32.PACK_AB R9, R131, R128 ;  /* 0x000000808309723e */ /* 0x000fe400000000ff */
[----:B---3--:R-:W-:-:S02]  /*bc10*/  F2FP.F16.F32.PACK_AB R4, R124, R121 ;  /* 0x000000797c04723e */ /* 0x008fc400000000ff */
[----:B------:R-:W-:Y:S02]  /*bc20*/  F2FP.F16.F32.PACK_AB R5, R133, R130 ;  /* 0x000000828505723e */ /* 0x000fe400000000ff */
[----:B------:R-:W-:Y:S02]  /*bc30*/  F2FP.F16.F32.PACK_AB R6, R122, R3 ;  /* 0x000000037a06723e */ /* 0x000fe400000000ff */
[----:B------:R-:W-:Y:S02]  /*bc40*/  F2FP.F16.F32.PACK_AB R7, R136, R129 ;  /* 0x000000818807723e */ /* 0x000fe400000000ff */
[----:B------:R-:W-:Y:S02]  /*bc50*/  F2FP.F16.F32.PACK_AB R10, R45, R44 ;  /* 0x0000002c2d0a723e */ /* 0x000fe400000000ff */
[----:B------:R-:W-:Y:S01]  /*bc60*/  F2FP.F16.F32.PACK_AB R11, R134, R127 ;  /* 0x0000007f860b723e */ /* 0x000fe200000000ff */
[----:B------:R1:W-:Y:S01]  /*bc70*/  STSM.16.M88.4 [R123], R4 ;  /* 0x000000047b007844 */ /* 0x0003e20000000200 */
[----:B------:R-:W-:-:S02]  /*bc80*/  LOP3.LUT R36, R51, R82, RZ, 0x3c, !PT ;  /* 0x0000005233247212 */ /* 0x000fc400078e3cff */
[----:B------:R-:W-:Y:S01]  /*bc90*/  MOV R94, R26 ;  /* 0x0000001a005e7202 */ /* 0x000fe20000000f00 */
[----:B------:R3:W-:Y:S01]  /*bca0*/  STSM.16.M88.4 [R120], R8 ;  /* 0x0000000878007844 */ /* 0x0007e20000000200 */
[----:B------:R-:W-:Y:S02]  /*bcb0*/  F2FP.F16.F32.PACK_AB R12, R49, R48 ;  /* 0x00000030310c723e */ /* 0x000fe400000000ff */
[----:B------:R-:W-:Y:S02]  /*bcc0*/  F2FP.F16.F32.PACK_AB R13, R132, R47 ;  /* 0x0000002f840d723e */ /* 0x000fe400000000ff */
[----:B------:R-:W-:Y:S02]  /*bcd0*/  F2FP.F16.F32.PACK_AB R14, R53, R52 ;  /* 0x00000034350e723e */ /* 0x000fe400000000ff */
[----:B------:R-:W-:Y:S02]  /*bce0*/  F2FP.F16.F32.PACK_AB R15, R55, R54 ;  /* 0x00000036370f723e */ /* 0x000fe400000000ff */
[----:B------:R-:W-:-:S02]  /*bcf0*/  MOV R32, R24 ;  /* 0x0000001800207202 */ /* 0x000fc40000000f00 */
[----:B------:R-:W-:Y:S01]  /*bd00*/  MOV R82, R28 ;  /* 0x0000001c00527202 */ /* 0x000fe20000000f00 */
[----:B------:R-:W-:Y:S01]  /*bd10*/  STSM.16.M88.4 [R100], R12 ;  /* 0x0000000c64007844 */ /* 0x000fe20000000200 */
[----:B------:R-:W-:Y:S02]  /*bd20*/  MOV R51, R30 ;  /* 0x0000001e00337202 */ /* 0x000fe40000000f00 */
[----:B------:R-:W-:Y:S02]  /*bd30*/  F2FP.F16.F32.PACK_AB R24, R57, R56 ;  /* 0x000000383918723e */ /* 0x000fe400000000ff */
[----:B------:R-:W-:Y:S02]  /*bd40*/  F2FP.F16.F32.PACK_AB R25, R59, R58 ;  /* 0x0000003a3b19723e */ /* 0x000fe400000000ff */
[----:B------:R-:W-:Y:S02]  /*bd50*/  F2FP.F16.F32.PACK_AB R26, R61, R60 ;  /* 0x0000003c3d1a723e */ /* 0x000fe400000000ff */
[----:B------:R-:W-:-:S02]  /*bd60*/  F2FP.F16.F32.PACK_AB R27, R63, R62 ;  /* 0x0000003e3f1b723e */ /* 0x000fc400000000ff */
[----:B------:R-:W-:Y:S02]  /*bd70*/  F2FP.F16.F32.PACK_AB R28, R65, R64 ;  /* 0x00000040411c723e */ /* 0x000fe400000000ff */
[----:B------:R-:W-:Y:S01]  /*bd80*/  F2FP.F16.F32.PACK_AB R29, R67, R66 ;  /* 0x00000042431d723e */ /* 0x000fe200000000ff */
[----:B------:R-:W-:Y:S01]  /*bd90*/  STSM.16.M88.4 [R95], R24 ;  /* 0x000000185f007844 */ /* 0x000fe20000000200 */
[----:B------:R-:W-:Y:S02]  /*bda0*/  F2FP.F16.F32.PACK_AB R30, R69, R68 ;  /* 0x00000044451e723e */ /* 0x000fe400000000ff */
[----:B------:R-:W-:Y:S02]  /*bdb0*/  F2FP.F16.F32.PACK_AB R31, R71, R70 ;  /* 0x00000046471f723e */ /* 0x000fe400000000ff */
[----:B-1----:R-:W-:Y:S02]  /*bdc0*/  F2FP.F16.F32.PACK_AB R4, R73, R72 ;  /* 0x000000484904723e */ /* 0x002fe400000000ff */
[----:B------:R-:W-:Y:S01]  /*bdd0*/  F2FP.F16.F32.PACK_AB R5, R75, R74 ;  /* 0x0000004a4b05723e */ /* 0x000fe200000000ff */
[----:B------:R-:W-:Y:S01]  /*bde0*/  STSM.16.M88.4 [R94], R28 ;  /* 0x0000001c5e007844 */ /* 0x000fe20000000200 */
[----:B------:R-:W-:-:S02]  /*bdf0*/  F2FP.F16.F32.PACK_AB R6, R77, R76 ;  /* 0x0000004c4d06723e */ /* 0x000fc400000000ff */
[----:B------:R-:W-:Y:S02]  /*be00*/  F2FP.F16.F32.PACK_AB R7, R79, R78 ;  /* 0x0000004e4f07723e */ /* 0x000fe400000000ff */
[----:B---3--:R-:W-:Y:S02]  /*be10*/  F2FP.F16.F32.PACK_AB R8, R81, R80 ;  /* 0x000000505108723e */ /* 0x008fe400000000ff */
[----:B------:R-:W-:Y:S01]  /*be20*/  F2FP.F16.F32.PACK_AB R9, R83, R42 ;  /* 0x0000002a5309723e */ /* 0x000fe200000000ff */
[----:B------:R1:W-:Y:S01]  /*be30*/  STSM.16.M88.4 [R82], R4 ;  /* 0x0000000452007844 */ /* 0x0003e20000000200 */
[----:B------:R-:W-:Y:S02]  /*be40*/  F2FP.F16.F32.PACK_AB R10, R85, R84 ;  /* 0x00000054550a723e */ /* 0x000fe400000000ff */
[----:B------:R-:W-:Y:S02]  /*be50*/  F2FP.F16.F32.PACK_AB R11, R87, R86 ;  /* 0x00000056570b723e */ /* 0x000fe400000000ff */
[----:B------:R-:W-:-:S02]  /*be60*/  MOV R34, R34 ;  /* 0x0000002200227202 */ /* 0x000fc40000000f00 */
[----:B------:R-:W-:Y:S01]  /*be70*/  MOV R37, R36 ;  /* 0x0000002400257202 */ /* 0x000fe20000000f00 */
[----:B------:R3:W-:Y:S01]  /*be80*/  STSM.16.M88.4 [R51], R8 ;  /* 0x0000000833007844 */ /* 0x0007e20000000200 */
[----:B------:R-:W4:Y:S01]  /*be90*/  LDC R39, c[0x0][0xa88] ;  /* 0x0002a200ff277b82 */ /* 0x000f220000000800 */
[----:B--2---:R-:W-:Y:S01]  /*bea0*/  ISETP.NE.U32.AND P0, PT, R40, RZ, PT ;  /* 0x000000ff2800720c */ /* 0x004fe20003f05070 */
[----:B------:R-:W-:Y:S01]  /*beb0*/  IMAD.MOV.U32 R36, RZ, RZ, RZ ;  /* 0x000000ffff247224 */ /* 0x000fe200078e00ff */
[----:B------:R2:W-:Y:S02]  /*bec0*/  STSM.16.M88.4 [R33], R88 ;  /* 0x0000005821007844 */ /* 0x0005e40000000200 */
[----:B------:R-:W-:Y:S01]  /*bed0*/  ISETP.NE.AND.EX P0, PT, R41, RZ, PT, P0 ;  /* 0x000000ff2900720c */ /* 0x000fe20003f05300 */
[C---:B-1----:R-:W-:Y:S01]  /*bee0*/  IMAD.SHL.U32 R5, R204.reuse, 0x4, RZ ;  /* 0x00000004cc057824 */ /* 0x042fe200078e00ff */
[----:B------:R2:W-:Y:S04]  /*bef0*/  STSM.16.M88.4 [R34], R96 ;  /* 0x0000006022007844 */ /* 0x0005e80000000200 */
[----:B------:R-:W-:Y:S01]  /*bf00*/  IADD3 R6, P1, R5, R40, RZ ;  /* 0x0000002805067210 */ /* 0x000fe20007f3e0ff */
[----:B------:R2:W-:Y:S01]  /*bf10*/  STSM.16.M88.4 [R37], R104 ;  /* 0x0000006825007844 */ /* 0x0005e20000000200 */
[----:B---3--:R-:W-:-:S03]  /*bf20*/  SHF.L.U64.HI R8, R204, 0x2, R207 ;  /* 0x00000002cc087819 */ /* 0x008fc600000102cf */
[----:B------:R2:W-:Y:S02]  /*bf30*/  STSM.16.M88.4 [R32], R112 ;  /* 0x0000007020007844 */ /* 0x0005e40000000200 */
[----:B------:R-:W-:Y:S01]  /*bf40*/  IMAD.X R7, R8, 0x1, R41, P1 ;  /* 0x0000000108077824 */ /* 0x000fe200008e0629 */
[----:B------:R-:W-:Y:S01]  /*bf50*/  BAR.SYNC.DEFER_BLOCKING 0x1, 0x100 ;  /* 0x0044000000007b1d */ /* 0x000fe20000010000 */
[----:B------:R-:W-:-:S04]  /*bf60*/  ISETP.NE.U32.AND P1, PT, RZ, UR4, PT ;  /* 0x00000004ff007c0c */ /* 0x000fc8000bf25070 */
[----:B------:R-:W-:-:S13]  /*bf70*/  ISETP.NE.AND.EX P1, PT, RZ, UR5, PT, P1 ;  /* 0x00000005ff007c0c */ /* 0x000fda000bf25310 */
[----:B------:R-:W-:-:S04]  /*bf80*/  @P1 IADD3 R4, P2, R5, UR4, RZ ;  /* 0x0000000405041c10 */ /* 0x000fc8000ff5e0ff */
[----:B------:R-:W-:Y:S01]  /*bf90*/  @P1 IADD3.X R5, R8, UR5, RZ, P2, !PT ;  /* 0x0000000508051c10 */ /* 0x000fe200097fe4ff */
[----:B------:R2:W5:Y:S01]  /*bfa0*/  @P0 LDG.E R36, desc[UR60][R6.64] ;  /* 0x0000003c06240981 */ /* 0x000562000c1e1900 */
[----:B------:R-:W-:-:S03]  /*bfb0*/  IMAD R3, R22, 0x40, R18 ;  /* 0x0000004016037824 */ /* 0x000fc600078e0212 */
[----:B----4-:R2:W5:Y:S01]  /*bfc0*/  @P1 LDG.E R39, desc[UR60][R4.64] ;  /* 0x0000003c04271981 */ /* 0x010562000c1e1900 */
[----:B------:R-:W-:-:S03]  /*bfd0*/  IMAD.WIDE R20, R3, 0x2, R20 ;  /* 0x0000000203147825 */ /* 0x000fc600078e0214 */
[----:B------:R-:W-:-:S04]  /*bfe0*/  IADD3 R13, P4, R20, 0x1000, RZ ;  /* 0x00001000140d7810 */ /* 0x000fc80007f9e0ff */
[----:B------:R-:W-:Y:S01]  /*bff0*/  LOP3.LUT R12, R13, 0x380, RZ, 0xc0, !PT ;  /* 0x000003800d0c7812 */ /* 0x000fe200078ec0ff */
[----:B------:R-:W-:Y:S08]  /*c000*/  @P1 BRA `(.L_x_282) ;  /* 0x0000000000101947 */ /* 0x000ff00003800000 */
[----:B------:R-:W-:Y:S05]  /*c010*/  @!P0 BRA `(.L_x_282) ;  /* 0x00000000000c8947 */ /* 0x000fea0003800000 */
[----:B--2---:R-:W2:Y:S04]  /*c020*/  LDG.E R4, desc[UR60][R6.64] ;  /* 0x0000003c06047981 */ /* 0x004ea8000c1e1900 */
[----:B-----5:R-:W2:Y:S02]  /*c030*/  LDG.E R39, desc[UR60][R6.64+0x4] ;  /* 0x0000043c06277981 */ /* 0x020ea4000c1e1900 */
[----:B--2---:R-:W-:-:S07]  /*c040*/  IADD3 R39, -R4, R39, RZ ;  /* 0x0000002704277210 */ /* 0x004fce0007ffe1ff */
.L_x_282:
[----:B------:R-:W-:Y:S01]  /*c050*/  SHF.R.S32.HI R23, RZ, 0x1f, R205 ;  /* 0x0000001fff177819 */ /* 0x000fe200000114cd */
[----:B------:R-:W-:Y:S01]  /*c060*/  ULDC.64 UR4, c[0x0][0xb70] ;  /* 0x0002dc0000047ab9 */ /* 0x000fe20000000a00 */
[----:B--2--5:R-:W-:Y:S01]  /*c070*/  SHF.R.S32.HI R37, RZ, 0x1f, R36 ;  /* 0x0000001fff257819 */ /* 0x024fe20000011424 */
[----:B------:R-:W-:Y:S01]  /*c080*/  IMAD R10, R206, 0x80, R212 ;  /* 0x00000080ce0a7824 */ /* 0x000fe200078e02d4 */
[----:B------:R-:W-:Y:S01]  /*c090*/  IADD3 R7, P6, R20, 0x3000, RZ ;  /* 0x0000300014077810 */ /* 0x000fe20007fde0ff */
[----:B------:R-:W-:Y:S01]  /*c0a0*/  IMAD R4, R23, UR4, RZ ;  /* 0x0000000417047c24 */ /* 0x000fe2000f8e02ff */
[----:B------:R-:W-:Y:S02]  /*c0b0*/  SEL R207, R207, RZ, !P0 ;  /* 0x000000ffcfcf7207 */ /* 0x000fe40004000000 */
[----:B------:R-:W-:Y:S01]  /*c0c0*/  LOP3.LUT R6, R7, 0x380, RZ, 0xc0, !PT ;  /* 0x0000038007067812 */ /* 0x000fe200078ec0ff */
[C---:B------:R-:W-:Y:S01]  /*c0d0*/  IMAD R3, R205.reuse, UR5, R4 ;  /* 0x00000005cd037c24 */ /* 0x040fe2000f8e0204 */
[----:B------:R-:W-:Y:S01]  /*c0e0*/  SEL R65, R204, RZ, !P0 ;  /* 0x000000ffcc417207 */ /* 0x000fe20004000000 */
[----:B------:R-:W-:Y:S01]  /*c0f0*/  IMAD.WIDE.U32 R4, R205, UR4, R36 ;  /* 0x00000004cd047c25 */ /* 0x000fe2000f8e0024 */
[----:B------:R-:W-:Y:S01]  /*c100*/  IADD3 R57, P0, R20, 0x4000, RZ ;  /* 0x0000400014397810 */ /* 0x000fe20007f1e0ff */
[----:B------:R-:W-:Y:S01]  /*c110*/  ULDC.64 UR4, c[0x0][0xb78] ;  /* 0x0002de0000047ab9 */ /* 0x000fe20000000a00 */
[----:B------:R-:W-:Y:S01]  /*c120*/  SHF.R.U64 R6, R6, 0x3, RZ ;  /* 0x0000000306067819 */ /* 0x000fe200000012ff */
[----:B------:R-:W-:Y:S01]  /*c130*/  IMAD.IADD R5, R5, 0x1, R3 ;  /* 0x0000000105057824 */ /* 0x000fe200078e0203 */
[C---:B------:R-:W-:Y:S01]  /*c140*/  IADD3 R9, P5, R20.reuse, 0x2000, RZ ;  /* 0x0000200014097810 */ /* 0x040fe20007fbe0ff */
[----:B------:R-:W-:Y:S01]  /*c150*/  IMAD R3, R207, UR4, RZ ;  /* 0x00000004cf037c24 */ /* 0x000fe2000f8e02ff */
[----:B------:R-:W-:Y:S01]  /*c160*/  IADD3 R45, P1, R20, 0x5000, RZ ;  /* 0x00005000142d7810 */ /* 0x000fe20007f3e0ff */
[----:B------:R-:W-:Y:S01]  /*c170*/  IMAD.WIDE.U32 R4, R65, UR4, R4 ;  /* 0x0000000441047c25 */ /* 0x000fe2000f8e0004 */
[----:B------:R-:W-:-:S02]  /*c180*/  LOP3.LUT R56, R57, 0x380, RZ, 0xc0, !PT ;  /* 0x0000038039387812 */ /* 0x000fc400078ec0ff */
[----:B------:R-:W-:Y:S02]  /*c190*/  IADD3 R33, P2, R20, 0x6000, RZ ;  /* 0x0000600014217810 */ /* 0x000fe40007f5e0ff */
[----:B------:R-:W-:Y:S01]  /*c1a0*/  LOP3.LUT R6, R6, R7, RZ, 0x3c, !PT ;  /* 0x0000000706067212 */ /* 0x000fe200078e3cff */
[----:B------:R-:W-:Y:S01]  /*c1b0*/  IMAD R7, R65, UR5, R3 ;  /* 0x0000000541077c24 */ /* 0x000fe2000f8e0203 */
[----:B------:R-:W-:Y:S01]  /*c1c0*/  LOP3.LUT R8, R9, 0x380, RZ, 0xc0, !PT ;  /* 0x0000038009087812 */ /* 0x000fe200078ec0ff */
[----:B------:R-:W-:Y:S01]  /*c1d0*/  ULDC.64 UR4, c[0x0][0xb40] ;  /* 0x0002d00000047ab9 */ /* 0x000fe20000000a00 */
[----:B------:R-:W-:Y:S02]  /*c1e0*/  SHF.R.S32.HI R3, RZ, 0x1f, R10 ;  /* 0x0000001fff037819 */ /* 0x000fe4000001140a */
[----:B------:R-:W-:Y:S02]  /*c1f0*/  IADD3 R4, P3, R10, R4, RZ ;  /* 0x000000040a047210 */ /* 0x000fe40007f7e0ff */
[----:B------:R-:W-:-:S02]  /*c200*/  LOP3.LUT R44, R45, 0x380, RZ, 0xc0, !PT ;  /* 0x000003802d2c7812 */ /* 0x000fc400078ec0ff */
[----:B------:R-:W-:Y:S02]  /*c210*/  SHF.R.U64 R56, R56, 0x3, RZ ;  /* 0x0000000338387819 */ /* 0x000fe400000012ff */
[----:B------:R-:W-:Y:S02]  /*c220*/  LOP3.LUT R32, R33, 0x380, RZ, 0xc0, !PT ;  /* 0x0000038021207812 */ /* 0x000fe400078ec0ff */
[----:B------:R-:W-:Y:S02]  /*c230*/  SHF.R.U64 R12, R12, 0x3, RZ ;  /* 0x000000030c0c7819 */ /* 0x000fe400000012ff */
[----:B------:R-:W-:Y:S02]  /*c240*/  SHF.R.U64 R8, R8, 0x3, RZ ;  /* 0x0000000308087819 */ /* 0x000fe400000012ff */
[----:B------:R-:W-:Y:S01]  /*c250*/  IADD3.X R3, R3, R5, R7, P3, !PT ;  /* 0x0000000503037210 */ /* 0x000fe20001ffe407 */
[----:B------:R-:W-:Y:S01]  /*c260*/  IMAD.X R7, RZ, RZ, R21, P6 ;  /* 0x000000ffff077224 */ /* 0x000fe200030e0615 */
[----:B------:R-:W-:-:S02]  /*c270*/  SHF.R.U64 R44, R44, 0x3, RZ ;  /* 0x000000032c2c7819 */ /* 0x000fc400000012ff */
[----:B------:R-:W-:Y:S02]  /*c280*/  LOP3.LUT R56, R56, R57, RZ, 0x3c, !PT ;  /* 0x0000003938387212 */ /* 0x000fe400078e3cff */
[----:B------:R-:W-:Y:S02]  /*c290*/  SHF.R.U64 R32, R32, 0x3, RZ ;  /* 0x0000000320207819 */ /* 0x000fe400000012ff */
[----:B------:R-:W-:Y:S02]  /*c2a0*/  LEA R30, P3, R4, UR4, 0x2 ;  /* 0x00000004041e7c11 */ /* 0x000fe4000f8610ff */
[----:B------:R-:W-:Y:S02]  /*c2b0*/  IADD3.X R57, RZ, R21, RZ, P0, !PT ;  /* 0x00000015ff397210 */ /* 0x000fe400007fe4ff */
[----:B------:R-:W-:Y:S02]  /*c2c0*/  LOP3.LUT P0, RZ, R209, 0x3, RZ, 0xc0, !PT ;  /* 0x00000003d1ff7812 */ /* 0x000fe4000780c0ff */
[----:B------:R-:W-:Y:S01]  /*c2d0*/  LOP3.LUT R12, R12, R13, RZ, 0x3c, !PT ;  /* 0x0000000d0c0c7212 */ /* 0x000fe200078e3cff */
[--C-:B------:R-:W-:Y:S01]  /*c2e0*/  IMAD.X R13, RZ, RZ, R21.reuse, P4 ;  /* 0x000000ffff0d7224 */ /* 0x100fe200020e0615 */
[----:B------:R-:W-:Y:S01]  /*c2f0*/  LOP3.LUT R8, R8, R9, RZ, 0x3c, !PT ;  /* 0x0000000908087212 */ /* 0x000fe200078e3cff */
[--C-:B------:R-:W-:Y:S01]  /*c300*/  IMAD.X R9, RZ, RZ, R21.reuse, P5 ;  /* 0x000000ffff097224 */ /* 0x100fe200028e0615 */
[----:B------:R-:W-:Y:S01]  /*c310*/  LOP3.LUT R44, R44, R45, RZ, 0x3c, !PT ;  /* 0x0000002d2c2c7212 */ /* 0x000fe200078e3cff */
[--C-:B------:R-:W-:Y:S01]  /*c320*/  IMAD.X R45, RZ, RZ, R21.reuse, P1 ;  /* 0x000000ffff2d7224 */ /* 0x100fe200008e0615 */
[----:B------:R-:W-:Y:S01]  /*c330*/  LOP3.LUT R32, R32, R33, RZ, 0x3c, !PT ;  /* 0x0000002120207212 */ /* 0x000fe200078e3cff */
[----:B------:R-:W-:Y:S01]  /*c340*/  IMAD.X R33, RZ, RZ, R21, P2 ;  /* 0x000000ffff217224 */ /* 0x000fe200010e0615 */
[----:B------:R-:W-:Y:S01]  /*c350*/  LEA.HI.X R31, R4, UR5, R3, 0x2, P3 ;  /* 0x00000005041f7c11 */ /* 0x000fe200098f1403 */
[----:B------:R-:W-:Y:S01]  /*c360*/  VIADD R4, R10, 0x8 ;  /* 0x000000080a047836 */ /* 0x000fe20000000000 */
[C---:B------:R-:W-:Y:S01]  /*c370*/  IADD3 R25, P3, R20.reuse, 0x7000, RZ ;  /* 0x0000700014197810 */ /* 0x040fe20007f7e0ff */
[----:B------:R-:W-:Y:S01]  /*c380*/  ULDC.64 UR4, c[0x0][0xaa0] ;  /* 0x0002a80000047ab9 */ /* 0x000fe20000000a00 */
[----:B------:R-:W-:-:S02]  /*c390*/  IADD3 R61, P4, R20, 0x8000, RZ ;  /* 0x00008000143d7810 */ /* 0x000fc40007f9e0ff */
[C---:B------:R-:W-:Y:S02]  /*c3a0*/  IADD3 R53, P5, R20.reuse, 0x9000, RZ ;  /* 0x0000900014357810 */ /* 0x040fe40007fbe0ff */
[----:B------:R-:W-:Y:S02]  /*c3b0*/  IADD3 R41, P6, R20, 0xa000, RZ ;  /* 0x0000a00014297810 */ /* 0x000fe40007fde0ff */
[----:B------:R-:W-:Y:S02]  /*c3c0*/  ISETP.GE.OR P1, PT, R10, R39, P0 ;  /* 0x000000270a00720c */ /* 0x000fe40000726670 */
[----:B------:R-:W-:Y:S02]  /*c3d0*/  IADD3 R10, P2, R20, 0xb000, RZ ;  /* 0x0000b000140a7810 */ /* 0x000fe40007f5e0ff */
[----:B------:R-:W-:Y:S02]  /*c3e0*/  LOP3.LUT R24, R25, 0x380, RZ, 0xc0, !PT ;  /* 0x0000038019187812 */ /* 0x000fe400078ec0ff */
[----:B------:R-:W-:Y:S01]  /*c3f0*/  LOP3.LUT R60, R61, 0x380, RZ, 0xc0, !PT ;  /* 0x000003803d3c7812 */ /* 0x000fe200078ec0ff */
[----:B------:R-:W-:Y:S01]  /*c400*/  IMAD.X R29, RZ, RZ, R21, P2 ;  /* 0x000000ffff1d7224 */ /* 0x000fe200010e0615 */
[----:B------:R-:W-:-:S02]  /*c410*/  LOP3.LUT R52, R53, 0x380, RZ, 0xc0, !PT ;  /* 0x0000038035347812 */ /* 0x000fc400078ec0ff */
[----:B------:R-:W-:Y:S02]  /*c420*/  LOP3.LUT R40, R41, 0x380, RZ, 0xc0, !PT ;  /* 0x0000038029287812 */ /* 0x000fe400078ec0ff */
[----:B------:R-:W-:Y:S01]  /*c430*/  ISETP.GE.OR P0, PT, R4, R39, P0 ;  /* 0x000000270400720c */ /* 0x000fe20000706670 */
[----:B------:R-:W-:Y:S01]  /*c440*/  @!P1 STG.E desc[UR60][R30.64], R2 ;  /* 0x000000021e009986 */ /* 0x000fe2000c10193c */
[----:B------:R-:W-:Y:S02]  /*c450*/  LOP3.LUT R3, R10, 0x380, RZ, 0xc0, !PT ;  /* 0x000003800a037812 */ /* 0x000fe400078ec0ff */
[----:B------:R-:W-:Y:S02]  /*c460*/  LOP3.LUT R5, R20, 0x380, RZ, 0xc0, !PT ;  /* 0x0000038014057812 */ /* 0x000fe400078ec0ff */
[----:B------:R-:W-:Y:S02]  /*c470*/  SHF.R.U64 R24, R24, 0x3, RZ ;  /* 0x0000000318187819 */ /* 0x000fe400000012ff */
[----:B------:R-:W-:-:S02]  /*c480*/  SHF.R.U64 R60, R60, 0x3, RZ ;  /* 0x000000033c3c7819 */ /* 0x000fc400000012ff */
[----:B------:R-:W-:Y:S02]  /*c490*/  SHF.R.U64 R52, R52, 0x3, RZ ;  /* 0x0000000334347819 */ /* 0x000fe400000012ff */
[----:B------:R-:W-:Y:S01]  /*c4a0*/  SHF.R.U64 R40, R40, 0x3, RZ ;  /* 0x0000000328287819 */ /* 0x000fe200000012ff */
[----:B------:R1:W-:Y:S01]  /*c4b0*/  @!P0 STG.E desc[UR60][R30.64+0x20], R0 ;  /* 0x000020001e008986 */ /* 0x0003e2000c10193c */
[----:B------:R-:W-:Y:S02]  /*c4c0*/  SHF.R.U64 R3, R3, 0x3, RZ ;  /* 0x0000000303037819 */ /* 0x000fe400000012ff */
[----:B------:R-:W-:Y:S01]  /*c4d0*/  SHF.R.U64 R5, R5, 0x3, RZ ;  /* 0x0000000305057819 */ /* 0x000fe200000012ff */
[----:B------:R-:W5:Y:S01]  /*c4e0*/  LD.E.128 R12, desc[UR60][R12.64] ;  /* 0x0000003c0c0c7980 */ /* 0x000f62000c101d00 */
[----:B------:R-:W-:Y:S01]  /*c4f0*/  LOP3.LUT R24, R24, R25, RZ, 0x3c, !PT ;  /* 0x0000001918187212 */ /* 0x000fe200078e3cff */
[--C-:B------:R-:W-:Y:S01]  /*c500*/  IMAD.X R25, RZ, RZ, R21.reuse, P3 ;  /* 0x000000ffff197224 */ /* 0x100fe200018e0615 */
[----:B------:R-:W-:Y:S01]  /*c510*/  LOP3.LUT R60, R60, R61, RZ, 0x3c, !PT ;  /* 0x0000003d3c3c7212 */ /* 0x000fe200078e3cff */
[--C-:B------:R-:W-:Y:S01]  /*c520*/  IMAD.X R61, RZ, RZ, R21.reuse, P4 ;  /* 0x000000ffff3d7224 */ /* 0x100fe200020e0615 */
[----:B------:R-:W-:Y:S01]  /*c530*/  LOP3.LUT R52, R52, R53, RZ, 0x3c, !PT ;  /* 0x0000003534347212 */ /* 0x000fe200078e3cff */
[----:B------:R-:W5:Y:S01]  /*c540*/  LD.E.128 R56, desc[UR60][R56.64] ;  /* 0x0000003c38387980 */ /* 0x000f62000c101d00 */
[----:B------:R-:W-:Y:S01]  /*c550*/  LOP3.LUT R40, R40, R41, RZ, 0x3c, !PT ;  /* 0x0000002928287212 */ /* 0x000fe200078e3cff */
[----:B------:R-:W-:Y:S01]  /*c560*/  IMAD.X R41, RZ, RZ, R21, P6 ;  /* 0x000000ffff297224 */ /* 0x000fe200030e0615 */
[----:B------:R-:W-:Y:S01]  /*c570*/  IADD3.X R53, RZ, R21, RZ, P5, !PT ;  /* 0x00000015ff357210 */ /* 0x000fe20002ffe4ff */
[----:B------:R-:W5:Y:S01]  /*c580*/  LD.E.128 R44, desc[UR60][R44.64] ;  /* 0x0000003c2c2c7980 */ /* 0x000f62000c101d00 */
[----:B------:R-:W-:-:S02]  /*c590*/  LOP3.LUT R28, R3, R10, RZ, 0x3c, !PT ;  /* 0x0000000a031c7212 */ /* 0x000fc400078e3cff */
[----:B------:R-:W-:Y:S01]  /*c5a0*/  LOP3.LUT R20, R5, R20, RZ, 0x3c, !PT ;  /* 0x0000001405147212 */ /* 0x000fe200078e3cff */
[----:B------:R-:W5:Y:S01]  /*c5b0*/  LD.E.128 R8, desc[UR60][R8.64] ;  /* 0x0000003c08087980 */ /* 0x000f62000c101d00 */
[----:B------:R-:W-:-:S03]  /*c5c0*/  SHF.R.S32.HI R3, RZ, 0x1f, R18 ;  /* 0x0000001fff037819 */ /* 0x000fc60000011412 */
[----:B------:R2:W5:Y:S04]  /*c5d0*/  LD.E.128 R48, desc[UR60][R20.64] ;  /* 0x0000003c14307980 */ /* 0x000568000c101d00 */
[----:B------:R-:W5:Y:S04]  /*c5e0*/  LD.E.128 R4, desc[UR60][R6.64] ;  /* 0x0000003c06047980 */ /* 0x000f68000c101d00 */
[----:B------:R-:W5:Y:S04]  /*c5f0*/  LD.E.128 R32, desc[UR60][R32.64] ;  /* 0x0000003c20207980 */ /* 0x000f68000c101d00 */
[----:B------:R-:W5:Y:S04]  /*c600*/  LD.E.128 R24, desc[UR60][R24.64] ;  /* 0x0000003c18187980 */ /* 0x000f68000c101d00 */
[----:B------:R-:W5:Y:S04]  /*c610*/  LD.E.128 R60, desc[UR60][R60.64] ;  /* 0x0000003c3c3c7980 */ /* 0x000f68000c101d00 */
[----:B------:R-:W5:Y:S04]  /*c620*/  LD.E.128 R52, desc[UR60][R52.64] ;  /* 0x0000003c34347980 */ /* 0x000f68000c101d00 */
[----:B------:R-:W5:Y:S04]  /*c630*/  LD.E.128 R40, desc[UR60][R40.64] ;  /* 0x0000003c28287980 */ /* 0x000f68000c101d00 */
[----:B-1----:R-:W5:Y:S01]  /*c640*/  LD.E.128 R28, desc[UR60][R28.64] ;  /* 0x0000003c1c1c7980 */ /* 0x002f62000c101d00 */
[----:B--2---:R-:W-:Y:S01]  /*c650*/  IMAD R21, R37, UR4, RZ ;  /* 0x0000000425157c24 */ /* 0x004fe2000f8e02ff */
[----:B------:R-:W-:Y:S01]  /*c660*/  @!PT LDS RZ, [RZ] ;  /* 0x00000000fffff984 */ /* 0x000fe20000000800 */
[----:B------:R-:W-:Y:S01]  /*c670*/  @!PT LDS RZ, [RZ] ;  /* 0x00000000fffff984 */ /* 0x000fe20000000800 */
[----:B------:R-:W-:Y:S01]  /*c680*/  @!PT LDS RZ, [RZ] ;  /* 0x00000000fffff984 */ /* 0x000fe20000000800 */
[----:B------:R-:W-:Y:S01]  /*c690*/  @!PT LDS RZ, [RZ] ;  /* 0x00000000fffff984 */ /* 0x000fe20000000800 */
[----:B------:R1:W-:Y:S06]  /*c6a0*/  MEMBAR.ALL.CTA ;  /* 0x0000000000007992 */ /* 0x0003ec0000008000 */
[----:B-1----:R-:W1:Y:S01]  /*c6b0*/  FENCE.VIEW.ASYNC.S ;  /* 0x00000000000073c6 */ /* 0x002e620000000000 */
[----:B------:R-:W-:-:S02]  /*c6c0*/  IMAD.MOV.U32 R2, RZ, RZ, R18 ;  /* 0x000000ffff027224 */ /* 0x000fc400078e0012 */
[C---:B------:R-:W-:Y:S02]  /*c6d0*/  IMAD R21, R36.reuse, UR5, R21 ;  /* 0x0000000524157c24 */ /* 0x040fe4000f8e0215 */
[----:B------:R-:W-:Y:S01]  /*c6e0*/  IMAD.WIDE.U32 R2, R36, UR4, R2 ;  /* 0x0000000424027c25 */ /* 0x000fe2000f8e0002 */
[----:B------:R-:W-:-:S03]  /*c6f0*/  ULDC.64 UR4, c[0x0][0xae0] ;  /* 0x0002b80000047ab9 */ /* 0x000fc60000000a00 */
[----:B------:R-:W-:Y:S02]  /*c700*/  IMAD R39, R206, -0x80, R39 ;  /* 0xffffff80ce277824 */ /* 0x000fe400078e0227 */
[----:B------:R-:W-:Y:S02]  /*c710*/  IMAD.IADD R3, R3, 0x1, R21 ;  /* 0x0000000103037824 */ /* 0x000fe400078e0215 */
[----:B------:R-:W-:Y:S01]  /*c720*/  IMAD R36, R23, UR4, RZ ;  /* 0x0000000417247c24 */ /* 0x000fe2000f8e02ff */
[C---:B------:R-:W-:Y:S01]  /*c730*/  ISETP.GE.AND P3, PT, R22.reuse, R39, PT ;  /* 0x000000271600720c */ /* 0x040fe20003f66270 */
[----:B------:R-:W-:Y:S02]  /*c740*/  VIADD R0, R22, 0x20 ;  /* 0x0000002016007836 */ /* 0x000fe40000000000 */
[C---:B------:R-:W-:Y:S02]  /*c750*/  IMAD R23, R205.reuse, UR5, R36 ;  /* 0x00000005cd177c24 */ /* 0x040fe4000f8e0224 */
[----:B------:R-:W-:Y:S01]  /*c760*/  IMAD.WIDE.U32 R2, R205, UR4, R2 ;  /* 0x00000004cd027c25 */ /* 0x000fe2000f8e0002 */
[----:B------:R-:W-:-:S03]  /*c770*/  ULDC.64 UR4, c[0x0][0xae8] ;  /* 0x0002ba0000047ab9 */ /* 0x000fc60000000a00 */
[----:B0-----:R-:W-:Y:S01]  /*c780*/  VIADD R38, R38, 0x36820 ;  /* 0x0003682026267836 */ /* 0x001fe20000000000 */
[C---:B------:R-:W-:Y:S01]  /*c790*/  IADD3 R20, R22.reuse, 0x40, RZ ;  /* 0x0000004016147810 */ /* 0x040fe20007ffe0ff */
[----:B------:R-:W-:Y:S01]  /*c7a0*/  VIADD R21, R22, 0x60 ;  /* 0x0000006016157836 */ /* 0x000fe20000000000 */
[-C--:B------:R-:W-:Y:S01]  /*c7b0*/  ISETP.GE.AND P0, PT, R0, R39.reuse, PT ;  /* 0x000000270000720c */ /* 0x080fe20003f06270 */
[----:B------:R-:W-:Y:S01]  /*c7c0*/  IMAD.IADD R3, R3, 0x1, R23 ;  /* 0x0000000103037824 */ /* 0x000fe200078e0217 */
[----:B------:R-:W-:Y:S01]  /*c7d0*/  PRMT R38, RZ, 0x654, R38 ;  /* 0x00000654ff267816 */ /* 0x000fe20000000026 */
[----:B------:R-:W-:Y:S01]  /*c7e0*/  IMAD R0, R207, UR4, RZ ;  /* 0x00000004cf007c24 */ /* 0x000fe2000f8e02ff */
[-C--:B------:R-:W-:Y:S01]  /*c7f0*/  ISETP.GE.AND P1, PT, R20, R39.reuse, PT ;  /* 0x000000271400720c */ /* 0x080fe20003f26270 */
[----:B------:R-:W-:Y:S01]  /*c800*/  IMAD.WIDE.U32 R36, R65, UR4, R2 ;  /* 0x0000000441247c25 */ /* 0x000fe2000f8e0002 */
[----:B------:R-:W-:Y:S01]  /*c810*/  ISETP.GE.AND P2, PT, R21, R39, PT ;  /* 0x000000271500720c */ /* 0x000fe20003f46270 */
[----:B-1----:R0:W-:Y:S01]  /*c820*/  SYNCS.ARRIVE.TRANS64.RED.A1T0 RZ, [R38+URZ], RZ ;  /* 0x000000ff26ff79a7 */ /* 0x0021e2000810043f */
[----:B------:R-:W-:Y:S01]  /*c830*/  SHF.R.S32.HI R23, RZ, 0x1f, R22 ;  /* 0x0000001fff177819 */ /* 0x000fe20000011416 */
[----:B------:R-:W-:Y:S01]  /*c840*/  IMAD R39, R65, UR5, R0 ;  /* 0x0000000541277c24 */ /* 0x000fe2000f8e0200 */
[----:B------:R-:W-:Y:S01]  /*c850*/  BSSY B1, `(.L_x_283) ;  /* 0x0000017000017945 */ /* 0x000fe20003800000 */
[----:B------:R-:W-:-:S04]  /*c860*/  IMAD.WIDE R20, R206, 0x80, R22 ;  /* 0x00000080ce147825 */ /* 0x000fc800078e0216 */
[----:B------:R-:W-:Y:S01]  /*c870*/  IMAD.IADD R65, R37, 0x1, R39 ;  /* 0x0000000125417824 */ /* 0x000fe200078e0227 */
[----:B0-----:R-:W-:Y:S06]  /*c880*/  @P3 BRA `(.L_x_284) ;  /* 0x00000000004c3947 */ /* 0x001fec0003800000 */
[----:B------:R-:W-:Y:S01]  /*c890*/  ULDC.64 UR6, c[0x0][0xad8] ;  /* 0x0002b60000067ab9 */ /* 0x000fe20000000a00 */
[C---:B------:R-:W-:Y:S01]  /*c8a0*/  VIADD R0, R18.reuse, 0x40 ;  /* 0x0000004012007836 */ /* 0x040fe20000000000 */
[----:B------:R-:W-:Y:S01]  /*c8b0*/  IADD3 R38, R18, 0x80, RZ ;  /* 0x0000008012267810 */ /* 0x000fe20007ffe0ff */
[----:B------:R-:W-:Y:S01]  /*c8c0*/  IMAD R39, R21, UR6, RZ ;  /* 0x0000000615277c24 */ /* 0x000fe2000f8e02ff */
[----:B------:R-:W-:Y:S01]  /*c8d0*/  ULDC UR4, c[0x0][0xa8c] ;  /* 0x0002a30000047ab9 */ /* 0x000fe20000000800 */
[----:B------:R-:W-:Y:S01]  /*c8e0*/  IMAD.MOV.U32 R2, RZ, RZ, R36 ;  /* 0x000000ffff027224 */ /* 0x000fe200078e0024 */
[----:B------:R-:W-:Y:S01]  /*c8f0*/  ISETP.GE.AND P4, PT, R0, UR4, PT ;  /* 0x0000000400007c0c */ /* 0x000fe2000bf86270 */
[----:B------:R-:W-:Y:S01]  /*c900*/  IMAD.MOV.U32 R3, RZ, RZ, R65 ;  /* 0x000000ffff037224 */ /* 0x000fe200078e0041 */
[----:B------:R-:W-:Y:S01]  /*c910*/  ISETP.GE.AND P3, PT, R18, UR4, PT ;  /* 0x0000000412007c0c */ /* 0x000fe2000bf66270 */
[----:B------:R-:W-:Y:S01]  /*c920*/  IMAD R39, R20, UR7, R39 ;  /* 0x0000000714277c24 */ /* 0x000fe2000f8e0227 */
[----:B------:R-:W-:Y:S01]  /*c930*/  ISETP.GE.AND P5, PT, R38, UR4, PT ;  /* 0x0000000426007c0c */ /* 0x000fe2000bfa6270 */
[----:B------:R-:W-:Y:S01]  /*c940*/  IMAD.WIDE.U32 R2, R20, UR6, R2 ;  /* 0x0000000614027c25 */ /* 0x000fe2000f8e0002 */
[----:B------:R-:W-:-:S03]  /*c950*/  ULDC.64 UR6, c[0x0][0xa80] ;  /* 0x0002a00000067ab9 */ /* 0x000fc60000000a00 */
[----:B------:R-:W-:Y:S01]  /*c960*/  IMAD.IADD R3, R3, 0x1, R39 ;  /* 0x0000000103037824 */ /* 0x000fe200078e0227 */
[----:B------:R-:W-:-:S04]  /*c970*/  LEA R38, P6, R2, UR6, 0x1 ;  /* 0x0000000602267c11 */ /* 0x000fc8000f8c08ff */
[----:B------:R-:W-:-:S05]  /*c980*/  LEA.HI.X R39, R2, UR7, R3, 0x1, P6 ;  /* 0x0000000702277c11 */ /* 0x000fca000b0f0c03 */
[----:B-----5:R0:W-:Y:S04]  /*c990*/  @!P3 STG.E.128 desc[UR60][R38.64], R48 ;  /* 0x000000302600b986 */ /* 0x0201e8000c101d3c */
[----:B------:R0:W-:Y:S04]  /*c9a0*/  @!P4 STG.E.128 desc[UR60][R38.64+0x80], R56 ;  /* 0x000080382600c986 */ /* 0x0001e8000c101d3c */
[----:B------:R0:W-:Y:S02]  /*c9b0*/  @!P5 STG.E.128 desc[UR60][R38.64+0x100], R60 ;  /* 0x0001003c2600d986 */ /* 0x0001e4000c101d3c */
.L_x_284:
[----:B------:R-:W-:Y:S05]  /*c9c0*/  BSYNC B1 ;  /* 0x0000000000017941 */ /* 0x000fea0003800000 */
.L_x_283:
[----:B------:R-:W-:Y:S04]  /*c9d0*/  BSSY B1, `(.L_x_285) ;  /* 0x0000017000017945 */ /* 0x000fe80003800000 */
[----:B------:R-:W-:Y:S05]  /*c9e0*/  @P0 BRA `(.L_x_286) ;  /* 0x0000000000540947 */ /* 0x000fea0003800000 */
[----:B0-----:R-:W-:Y:S01]  /*c9f0*/  IADD3 R39, P0, R20, 0x20, RZ ;  /* 0x0000002014277810 */ /* 0x001fe20007f1e0ff */
[C---:B------:R-:W-:Y:S01]  /*ca00*/  VIADD R2, R18.reuse, 0x40 ;  /* 0x0000004012027836 */ /* 0x040fe20000000000 */
[----:B------:R-:W-:Y:S01]  /*ca10*/  ULDC UR4, c[0x0][0xa8c] ;  /* 0x0002a30000047ab9 */ /* 0x000fe20000000800 */
[----:B------:R-:W-:Y:S01]  /*ca20*/  ULDC.64 UR6, c[0x0][0xad8] ;  /* 0x0002b60000067ab9 */ /* 0x000fe20000000a00 */
[----:B------:R-:W-:Y:S01]  /*ca30*/  IMAD.MOV.U32 R3, RZ, RZ, R65 ;  /* 0x000000ffff037224 */ /* 0x000fe200078e0041 */
[----:B------:R-:W-:Y:S01]  /*ca40*/  IADD3 R38, R18, 0x80, RZ ;  /* 0x0000008012267810 */ /* 0x000fe20007ffe0ff */
[----:B------:R-:W-:Y:S01]  /*ca50*/  IMAD.X R0, RZ, RZ, R21, P0 ;  /* 0x000000ffff007224 */ /* 0x000fe200000e0615 */
[----:B------:R-:W-:Y:S01]  /*ca60*/  ISETP.GE.AND P4, PT, R2, UR4, PT ;  /* 0x0000000402007c0c */ /* 0x000fe2000bf86270 */
[----:B------:R-:W-:Y:S01]  /*ca70*/  IMAD.MOV.U32 R2, RZ, RZ, R36 ;  /* 0x000000ffff027224 */ /* 0x000fe200078e0024 */
[----:B------:R-:W-:Y:S01]  /*ca80*/  ISETP.GE.AND P3, PT, R18, UR4, PT ;  /* 0x0000000412007c0c */ /* 0x000fe2000bf66270 */
[----:B------:R-:W-:Y:S01]  /*ca90*/  IMAD R0, R0, UR6, RZ ;  /* 0x0000000600007c24 */ /* 0x000fe2000f8e02ff */
[----:B------:R-:W-:Y:S01]  /*caa0*/  ISETP.GE.AND P5, PT, R38, UR4, PT ;  /* 0x0000000426007c0c */ /* 0x000fe2000bfa6270 */
[----:B------:R-:W-:-:S04]  /*cab0*/  IMAD.WIDE.U32 R2, R39, UR6, R2 ;  /* 0x0000000627027c25 */ /* 0x000fc8000f8e0002 */
[----:B------:R-:W-:Y:S01]  /*cac0*/  IMAD R39, R39, UR7, R0 ;  /* 0x0000000727277c24 */ /* 0x000fe2000f8e0200 */
[----:B------:R-:W-:Y:S02]  /*cad0*/  ULDC.64 UR6, c[0x0][0xa80] ;  /* 0x0002a00000067ab9 */ /* 0x000fe40000000a00 */
[----:B------:R-:W-:Y:S01]  /*cae0*/  LEA R38, P0, R2, UR6, 0x1 ;  /* 0x0000000602267c11 */ /* 0x000fe2000f8008ff */
[----:B------:R-:W-:-:S05]  /*caf0*/  IMAD.IADD R3, R3, 0x1, R39 ;  /* 0x0000000103037824 */ /* 0x000fca00078e0227 */
[----:B------:R-:W-:-:S05]  /*cb00*/  LEA.HI.X R39, R2, UR7, R3, 0x1, P0 ;  /* 0x0000000702277c11 */ /* 0x000fca00080f0c03 */
[----:B-----5:R1:W-:Y:S04]  /*cb10*/  @!P3 STG.E.128 desc[UR60][R38.64], R12 ;  /* 0x0000000c2600b986 */ /* 0x0203e8000c101d3c */
[----:B------:R1:W-:Y:S04]  /*cb20*/  @!P4 STG.E.128 desc[UR60][R38.64+0x80], R44 ;  /* 0x0000802c2600c986 */ /* 0x0003e8000c101d3c */
[----:B------:R1:W-:Y:S02]  /*cb30*/  @!P5 STG.E.128 desc[UR60][R38.64+0x100], R52 ;  /* 0x000100342600d986 */ /* 0x0003e4000c101d3c */
.L_x_286:
[----:B------:R-:W-:Y:S05]  /*cb40*/  BSYNC B1 ;  /* 0x0000000000017941 */ /* 0x000fea0003800000 */
.L_x_285:
[----:B------:R-:W-:Y:S04]  /*cb50*/  BSSY B1, `(.L_x_287) ;  /* 0x0000017000017945 */ /* 0x000fe80003800000 */
[----:B------:R-:W-:Y:S05]  /*cb60*/  @P1 BRA `(.L_x_288) ;  /* 0x0000000000541947 */ /* 0x000fea0003800000 */
[----:B-1---5:R-:W-:Y:S01]  /*cb70*/  IADD3 R13, P0, R20, 0x40, RZ ;  /* 0x00000040140d7810 */ /* 0x022fe20007f1e0ff */
        /* <DEDUP_REMOVED lines=17> */
[----:B------:R2:W-:Y:S04]  /*cc90*/  @!P1 STG.E.128 desc[UR60][R12.64], R8 ;  /* 0x000000080c009986 */ /* 0x0005e8000c101d3c */
[----:B------:R2:W-:Y:S04]  /*cca0*/  @!P3 STG.E.128 desc[UR60][R12.64+0x80], R32 ;  /* 0x000080200c00b986 */ /* 0x0005e8000c101d3c */
[----:B------:R2:W-:Y:S02]  /*ccb0*/  @!P4 STG.E.128 desc[UR60][R12.64+0x100], R40 ;  /* 0x000100280c00c986 */ /* 0x0005e4000c101d3c */
.L_x_288:
[----:B------:R-:W-:Y:S05]  /*ccc0*/  BSYNC B1 ;  /* 0x0000000000017941 */ /* 0x000fea0003800000 */
.L_x_287:
[----:B------:R-:W-:Y:S05]  /*ccd0*/  @P2 BRA `(.L_x_289) ;  /* 0x0000000c000c2947 */ /* 0x000fea0003800000 */
[----:B--2--5:R-:W-:Y:S01]  /*cce0*/  IADD3 R9, P0, R20, 0x60, RZ ;  /* 0x0000006014097810 */ /* 0x024fe20007f1e0ff */
[----:B------:R-:W-:Y:S01]  /*ccf0*/  ULDC.64 UR4, c[0x0][0xad8] ;  /* 0x0002b60000047ab9 */ /* 0x000fe20000000a00 */
[----:B------:R-:W-:Y:S01]  /*cd00*/  MOV R3, R65 ;  /* 0x0000004100037202 */ /* 0x000fe20000000f00 */
[----:B------:R-:W-:Y:S01]  /*cd10*/  IMAD.MOV.U32 R2, RZ, RZ, R36 ;  /* 0x000000ffff027224 */ /* 0x000fe200078e0024 */
[----:B------:R-:W-:Y:S01]  /*cd20*/  ULDC.64 UR6, c[0x0][0xa80] ;  /* 0x0002a00000067ab9 */ /* 0x000fe20000000a00 */
[----:B------:R-:W-:Y:S02]  /*cd30*/  IMAD.X R20, RZ, RZ, R21, P0 ;  /* 0x000000ffff147224 */ /* 0x000fe400000e0615 */
[----:B------:R-:W-:Y:S02]  /*cd40*/  VIADD R0, R18, 0x40 ;  /* 0x0000004012007836 */ /* 0x000fe40000000000 */
[----:B------:R-:W-:Y:S02]  /*cd50*/  IMAD R20, R20, UR4, RZ ;  /* 0x0000000414147c24 */ /* 0x000fe4000f8e02ff */
[----:B------:R-:W-:Y:S01]  /*cd60*/  IMAD.WIDE.U32 R2, R9, UR4, R2 ;  /* 0x0000000409027c25 */ /* 0x000fe2000f8e0002 */
[----:B------:R-:W-:-:S02]  /*cd70*/  ULDC UR4, c[0x0][0xa8c] ;  /* 0x0002a30000047ab9 */ /* 0x000fc40000000800 */
[----:B------:R-:W-:Y:S01]  /*cd80*/  ISETP.GE.AND P1, PT, R18, UR4, PT ;  /* 0x0000000412007c0c */ /* 0x000fe2000bf26270 */
[----:B------:R-:W-:Y:S01]  /*cd90*/  IMAD R9, R9, UR5, R20 ;  /* 0x0000000509097c24 */ /* 0x000fe2000f8e0214 */
[----:B------:R-:W-:Y:S01]  /*cda0*/  ISETP.GE.AND P2, PT, R0, UR4, PT ;  /* 0x0000000400007c0c */ /* 0x000fe2000bf46270 */
[----:B------:R-:W-:Y:S01]  /*cdb0*/  VIADD R0, R18, 0x80 ;  /* 0x0000008012007836 */ /* 0x000fe20000000000 */
[----:B------:R-:W-:Y:S01]  /*cdc0*/  LEA R8, P0, R2, UR6, 0x1 ;  /* 0x0000000602087c11 */ /* 0x000fe2000f8008ff */
[----:B------:R-:W-:-:S05]  /*cdd0*/  IMAD.IADD R3, R3, 0x1, R9 ;  /* 0x0000000103037824 */ /* 0x000fca00078e0209 */
[----:B------:R-:W-:Y:S02]  /*cde0*/  LEA.HI.X R9, R2, UR7, R3, 0x1, P0 ;  /* 0x0000000702097c11 */ /* 0x000fe400080f0c03 */
[----:B------:R-:W-:-:S03]  /*cdf0*/  ISETP.GE.AND P0, PT, R0, UR4, PT ;  /* 0x0000000400007c0c */ /* 0x000fc6000bf06270 */
[----:B------:R3:W-:Y:S04]  /*ce00*/  @!P1 STG.E.128 desc[UR60][R8.64], R4 ;  /* 0x0000000408009986 */ /* 0x0007e8000c101d3c */
[----:B------:R3:W-:Y:S06]  /*ce10*/  @!P2 STG.E.128 desc[UR60][R8.64+0x80], R24 ;  /* 0x000080180800a986 */ /* 0x0007ec000c101d3c */
[----:B------:R-:W-:Y:S05]  /*ce20*/  @P0 BRA `(.L_x_289) ;  /* 0x0000000800b80947 */ /* 0x000fea0003800000 */
[----:B------:R4:W-:Y:S01]  /*ce30*/  STG.E.128 desc[UR60][R8.64+0x100], R28 ;  /* 0x0001001c08007986 */ /* 0x0009e2000c101d3c */
[----:B------:R-:W-:Y:S05]  /*ce40*/  BRA `(.L_x_289) ;  /* 0x0000000800b07947 */ /* 0x000fea0003800000 */
.L_x_281:
[----:B------:R-:W2:Y:S01]  /*ce50*/  LDC.64 R4, c[0x0][0xbd8] ;  /* 0x0002f600ff047b82 */ /* 0x000ea20000000a00 */
[C---:B------:R-:W-:Y:S01]  /*ce60*/  IMAD.SHL.U32 R3, R204.reuse, 0x4, RZ ;  /* 0x00000004cc037824 */ /* 0x040fe200078e00ff */
[----:B------:R-:W-:Y:S01]  /*ce70*/  SHF.L.U64.HI R0, R204, 0x2, R207 ;  /* 0x00000002cc007819 */ /* 0x000fe200000102cf */
[----:B------:R-:W-:Y:S01]  /*ce80*/  ULDC.64 UR4, c[0x0][0xbe0] ;  /* 0x0002f80000047ab9 */ /* 0x000fe20000000a00 */
[----:B------:R-:W-:-:S04]  /*ce90*/  MOV R9, RZ ;  /* 0x000000ff00097202 */ /* 0x000fc80000000f00 */
[----:B------:R-:W3:Y:S01]  /*cea0*/  LDC R7, c[0x0][0xa88] ;  /* 0x0002a200ff077b82 */ /* 0x000ee20000000800 */
[----:B--2---:R-:W-:Y:S02]  /*ceb0*/  ISETP.NE.U32.AND P0, PT, R4, RZ, PT ;  /* 0x000000ff0400720c */ /* 0x004fe40003f05070 */
[----:B------:R-:W-:Y:S02]  /*cec0*/  IADD3 R4, P1, R3, R4, RZ ;  /* 0x0000000403047210 */ /* 0x000fe40007f3e0ff */
[----:B------:R-:W-:-:S03]  /*ced0*/  ISETP.NE.AND.EX P0, PT, R5, RZ, PT, P0 ;  /* 0x000000ff0500720c */ /* 0x000fc60003f05300 */
[----:B------:R-:W-:Y:S01]  /*cee0*/  IMAD.X R5, R0, 0x1, R5, P1 ;  /* 0x0000000100057824 */ /* 0x000fe200008e0605 */
[----:B------:R-:W-:-:S04]  /*cef0*/  ISETP.NE.U32.AND P1, PT, RZ, UR4, PT ;  /* 0x00000004ff007c0c */ /* 0x000fc8000bf25070 */
[----:B------:R-:W-:-:S05]  /*cf00*/  ISETP.NE.AND.EX P1, PT, RZ, UR5, PT, P1 ;  /* 0x00000005ff007c0c */ /* 0x000fca000bf25310 */
[----:B------:R2:W5:Y:S08]  /*cf10*/  @P0 LDG.E R9, desc[UR60][R4.64] ;  /* 0x0000003c04090981 */ /* 0x000570000c1e1900 */
[----:B------:R-:W-:-:S04]  /*cf20*/  @P1 IADD3 R2, P2, R3, UR4, RZ ;  /* 0x0000000403021c10 */ /* 0x000fc8000ff5e0ff */
[----:B------:R-:W-:-:S05]  /*cf30*/  @P1 IADD3.X R3, R0, UR5, RZ, P2, !PT ;  /* 0x0000000500031c10 */ /* 0x000fca00097fe4ff */
[----:B---3--:R2:W5:Y:S01]  /*cf40*/  @P1 LDG.E R7, desc[UR60][R2.64] ;  /* 0x0000003c02071981 */ /* 0x008562000c1e1900 */
[----:B------:R-:W-:Y:S01]  /*cf50*/  ISETP.GE.AND P2, PT, R214, 0x80, PT ;  /* 0x00000080d600780c */ /* 0x000fe20003f46270 */
[----:B------:R-:W-:-:S12]  /*cf60*/  @P1 BRA `(.L_x_290) ;  /* 0x0000000000101947 */ /* 0x000fd80003800000 */
[----:B------:R-:W-:Y:S05]  /*cf70*/  @!P0 BRA `(.L_x_290) ;  /* 0x00000000000c8947 */ /* 0x000fea0003800000 */
[----:B------:R-:W3:Y:S04]  /*cf80*/  LDG.E R0, desc[UR60][R4.64] ;  /* 0x0000003c04007981 */ /* 0x000ee8000c1e1900 */
[----:B-----5:R-:W3:Y:S02]  /*cf90*/  LDG.E R7, desc[UR60][R4.64+0x4] ;  /* 0x0000043c04077981 */ /* 0x020ee4000c1e1900 */
[----:B---3--:R-:W-:-:S07]  /*cfa0*/  IMAD.IADD R7, R7, 0x1, -R0 ;  /* 0x0000000107077824 */ /* 0x008fce00078e0a00 */
.L_x_290:
[----:B------:R-:W-:Y:S01]  /*cfb0*/  BSSY B1, `(.L_x_291) ;  /* 0x000001d000017945 */ /* 0x000fe20003800000 */
[----:B------:R-:W-:Y:S02]  /*cfc0*/  SHF.R.S32.HI R8, RZ, 0x1f, R205 ;  /* 0x0000001fff087819 */ /* 0x000fe400000114cd */
[----:B------:R-:W-:Y:S02]  /*cfd0*/  SHF.R.S32.HI R13, RZ, 0x1f, R18 ;  /* 0x0000001fff0d7819 */ /* 0x000fe40000011412 */
[----:B------:R-:W-:Y:S02]  /*cfe0*/  SEL R11, R204, RZ, !P0 ;  /* 0x000000ffcc0b7207 */ /* 0x000fe40004000000 */
[----:B------:R-:W-:Y:S02]  /*cff0*/  SEL R207, R207, RZ, !P0 ;  /* 0x000000ffcfcf7207 */ /* 0x000fe40004000000 */
[----:B-----5:R-:W-:Y:S01]  /*d000*/  SHF.R.S32.HI R6, RZ, 0x1f, R9 ;  /* 0x0000001fff067819 */ /* 0x020fe20000011409 */
[----:B------:R-:W-:Y:S06]  /*d010*/  @P2 BRA `(.L_x_292) ;  /* 0x0000000000582947 */ /* 0x000fec0003800000 */
[----:B------:R-:W3:Y:S02]  /*d020*/  S2R R0, SR_TID.X ;  /* 0x0000000000007919 */ /* 0x000ee40000002100 */
[----:B---3--:R-:W-:-:S04]  /*d030*/  IMAD R0, R206, 0x80, R0 ;  /* 0x00000080ce007824 */ /* 0x008fc800078e0200 */
[----:B------:R-:W-:-:S05]  /*d040*/  VIADD R0, R0, 0xffffff80 ;  /* 0xffffff8000007836 */ /* 0x000fca0000000000 */
[----:B------:R-:W-:-:S13]  /*d050*/  ISETP.GE.AND P0, PT, R0, R7, PT ;  /* 0x000000070000720c */ /* 0x000fda0003f06270 */
[----:B------:R-:W-:Y:S05]  /*d060*/  @P0 BRA `(.L_x_292) ;  /* 0x0000000000440947 */ /* 0x000fea0003800000 */
[----:B--2---:R-:W-:Y:S01]  /*d070*/  IADD3 R2, P0, R0, R9, RZ ;  /* 0x0000000900027210 */ /* 0x004fe20007f1e0ff */
[----:B------:R-:W-:-:S03]  /*d080*/  ULDC.64 UR4, c[0x0][0xb70] ;  /* 0x0002dc0000047ab9 */ /* 0x000fc60000000a00 */
[----:B------:R-:W-:Y:S01]  /*d090*/  LEA.HI.X.SX32 R3, R0, R6, 0x1, P0 ;  /* 0x0000000600037211 */ /* 0x000fe200000f0eff */
[----:B------:R-:W-:-:S04]  /*d0a0*/  IMAD R0, R8, UR4, RZ ;  /* 0x0000000408007c24 */ /* 0x000fc8000f8e02ff */
[C---:B------:R-:W-:Y:S02]  /*d0b0*/  IMAD R5, R205.reuse, UR5, R0 ;  /* 0x00000005cd057c24 */ /* 0x040fe4000f8e0200 */
[----:B------:R-:W-:Y:S01]  /*d0c0*/  IMAD.WIDE.U32 R2, R205, UR4, R2 ;  /* 0x00000004cd027c25 */ /* 0x000fe2000f8e0002 */
[----:B------:R-:W-:-:S03]  /*d0d0*/  ULDC.64 UR4, c[0x0][0xb78] ;  /* 0x0002de0000047ab9 */ /* 0x000fc60000000a00 */
[----:B------:R-:W-:Y:S02]  /*d0e0*/  IMAD R0, R207, UR4, RZ ;  /* 0x00000004cf007c24 */ /* 0x000fe4000f8e02ff */
[----:B------:R-:W-:Y:S02]  /*d0f0*/  IMAD.IADD R3, R3, 0x1, R5 ;  /* 0x0000000103037824 */ /* 0x000fe400078e0205 */
[C---:B------:R-:W-:Y:S02]  /*d100*/  IMAD R5, R11.reuse, UR5, R0 ;  /* 0x000000050b057c24 */ /* 0x040fe4000f8e0200 */
[----:B------:R-:W-:Y:S01]  /*d110*/  IMAD.WIDE.U32 R2, R11, UR4, R2 ;  /* 0x000000040b027c25 */ /* 0x000fe2000f8e0002 */
[----:B------:R-:W-:-:S03]  /*d120*/  ULDC.64 UR4, c[0x0][0xb40] ;  /* 0x0002d00000047ab9 */ /* 0x000fc60000000a00 */
[----:B------:R-:W-:Y:S01]  /*d130*/  IMAD.IADD R3, R3, 0x1, R5 ;  /* 0x0000000103037824 */ /* 0x000fe200078e0205 */
[----:B------:R-:W-:-:S04]  /*d140*/  LEA R4, P0, R2, UR4, 0x2 ;  /* 0x0000000402047c11 */ /* 0x000fc8000f8010ff */
[----:B------:R-:W-:Y:S02]  /*d150*/  LEA.HI.X R5, R2, UR5, R3, 0x2, P0 ;  /* 0x0000000502057c11 */ /* 0x000fe400080f1403 */
[----:B------:R-:W-:-:S05]  /*d160*/  MOV R3, 0xff800000 ;  /* 0xff80000000037802 */ /* 0x000fca0000000f00 */
[----:B------:R3:W-:Y:S02]  /*d170*/  STG.E desc[UR60][R4.64], R3 ;  /* 0x0000000304007986 */ /* 0x0007e4000c10193c */
.L_x_292:
[----:B------:R-:W-:Y:S05]  /*d180*/  BSYNC B1 ;  /* 0x0000000000017941 */ /* 0x000fea0003800000 */
.L_x_291:
[----:B------:R-:W-:Y:S01]  /*d190*/  ULDC.64 UR4, c[0x0][0xaa0] ;  /* 0x0002a80000047ab9 */ /* 0x000fe20000000a00 */
[----:B--2---:R-:W-:Y:S01]  /*d1a0*/  IMAD.MOV.U32 R2, RZ, RZ, R18 ;  /* 0x000000ffff027224 */ /* 0x004fe200078e0012 */
[----:B------:R-:W-:Y:S01]  /*d1b0*/  BSSY B1, `(.L_x_293) ;  /* 0x000002f000017945 */ /* 0x000fe20003800000 */
[----:B---3--:R-:W-:Y:S02]  /*d1c0*/  IMAD.MOV.U32 R3, RZ, RZ, R13 ;  /* 0x000000ffff037224 */ /* 0x008fe400078e000d */
[----:B------:R-:W-:Y:S02]  /*d1d0*/  IMAD R0, R6, UR4, RZ ;  /* 0x0000000406007c24 */ /* 0x000fe4000f8e02ff */
[----:B------:R-:W-:-:S04]  /*d1e0*/  IMAD.WIDE.U32 R2, R9, UR4, R2 ;  /* 0x0000000409027c25 */ /* 0x000fc8000f8e0002 */
[----:B------:R-:W-:Y:S01]  /*d1f0*/  IMAD R9, R9, UR5, R0 ;  /* 0x0000000509097c24 */ /* 0x000fe2000f8e0200 */
[----:B------:R-:W-:Y:S01]  /*d200*/  ULDC.64 UR4, c[0x0][0xae0] ;  /* 0x0002b80000047ab9 */ /* 0x000fe20000000a00 */
[----:B------:R-:W-:Y:S02]  /*d210*/  IMAD R7, R206, -0x80, R7 ;  /* 0xffffff80ce077824 */ /* 0x000fe400078e0207 */
[----:B------:R-:W-:Y:S02]  /*d220*/  IMAD R0, R8, UR4, RZ ;  /* 0x0000000408007c24 */ /* 0x000fe4000f8e02ff */
[----:B------:R-:W-:Y:S01]  /*d230*/  IMAD.IADD R3, R3, 0x1, R9 ;  /* 0x0000000103037824 */ /* 0x000fe200078e0209 */
[C---:B------:R-:W-:Y:S01]  /*d240*/  ISETP.GE.AND P3, PT, R22.reuse, R7, PT ;  /* 0x000000071600720c */ /* 0x040fe20003f66270 */
[----:B------:R-:W-:Y:S02]  /*d250*/  VIADD R4, R22, 0x20 ;  /* 0x0000002016047836 */ /* 0x000fe40000000000 */
[----:B------:R-:W-:-:S02]  /*d260*/  IMAD R5, R205, UR5, R0 ;  /* 0x00000005cd057c24 */ /* 0x000fc4000f8e0200 */
[----:B------:R-:W-:Y:S01]  /*d270*/  VIADD R0, R22, 0x40 ;  /* 0x0000004016007836 */ /* 0x000fe20000000000 */
[-C--:B------:R-:W-:Y:S01]  /*d280*/  ISETP.GE.AND P2, PT, R4, R7.reuse, PT ;  /* 0x000000070400720c */ /* 0x080fe20003f46270 */
[----:B------:R-:W-:Y:S01]  /*d290*/  IMAD.WIDE.U32 R2, R205, UR4, R2 ;  /* 0x00000004cd027c25 */ /* 0x000fe2000f8e0002 */
[----:B------:R-:W-:Y:S01]  /*d2a0*/  IADD3 R4, R22, 0x60, RZ ;  /* 0x0000006016047810 */ /* 0x000fe20007ffe0ff */
[----:B------:R-:W-:Y:S01]  /*d2b0*/  ULDC.64 UR4, c[0x0][0xae8] ;  /* 0x0002ba0000047ab9 */ /* 0x000fe20000000a00 */
[-C--:B------:R-:W-:Y:S01]  /*d2c0*/  ISETP.GE.AND P1, PT, R0, R7.reuse, PT ;  /* 0x000000070000720c */ /* 0x080fe20003f26270 */
[----:B------:R-:W-:Y:S01]  /*d2d0*/  IMAD.IADD R3, R3, 0x1, R5 ;  /* 0x0000000103037824 */ /* 0x000fe200078e0205 */
[----:B------:R-:W-:Y:S01]  /*d2e0*/  ISETP.GE.AND P0, PT, R4, R7, PT ;  /* 0x000000070400720c */ /* 0x000fe20003f06270 */
[----:B------:R-:W-:Y:S01]  /*d2f0*/  IMAD R0, R207, UR4, RZ ;  /* 0x00000004cf007c24 */ /* 0x000fe2000f8e02ff */
[----:B------:R-:W-:Y:S01]  /*d300*/  SHF.R.S32.HI R7, RZ, 0x1f, R22 ;  /* 0x0000001fff077819 */ /* 0x000fe20000011416 */
[----:B------:R-:W-:-:S04]  /*d310*/  IMAD.WIDE.U32 R4, R11, UR4, R2 ;  /* 0x000000040b047c25 */ /* 0x000fc8000f8e0002 */
[----:B------:R-:W-:Y:S02]  /*d320*/  IMAD R9, R11, UR5, R0 ;  /* 0x000000050b097c24 */ /* 0x000fe4000f8e0200 */
[----:B------:R-:W-:Y:S02]  /*d330*/  IMAD.MOV.U32 R6, RZ, RZ, R22 ;  /* 0x000000ffff067224 */ /* 0x000fe400078e0016 */
[----:B------:R-:W-:Y:S02]  /*d340*/  IMAD.IADD R11, R5, 0x1, R9 ;  /* 0x00000001050b7824 */ /* 0x000fe400078e0209 */
[----:B------:R-:W-:Y:S01]  /*d350*/  IMAD.WIDE R6, R206, 0x80, R6 ;  /* 0x00000080ce067825 */ /* 0x000fe200078e0206 */
[----:B------:R-:W-:Y:S06]  /*d360*/  @P3 BRA `(.L_x_294) ;  /* 0x00000000004c3947 */ /* 0x000fec0003800000 */
[----:B------:R-:W-:Y:S01]  /*d370*/  ULDC.64 UR6, c[0x0][0xad8] ;  /* 0x0002b60000067ab9 */ /* 0x000fe20000000a00 */
[----:B------:R-:W-:Y:S01]  /*d380*/  MOV R2, R4 ;  /* 0x0000000400027202 */ /* 0x000fe20000000f00 */
[C---:B------:R-:W-:Y:S01]  /*d390*/  VIADD R0, R18.reuse, 0x40 ;  /* 0x0000004012007836 */ /* 0x040fe20000000000 */
[----:B------:R-:W-:Y:S01]  /*d3a0*/  ULDC UR4, c[0x0][0xa8c] ;  /* 0x0002a30000047ab9 */ /* 0x000fe20000000800 */
[C---:B------:R-:W-:Y:S01]  /*d3b0*/  VIADD R8, R18.reuse, 0x80 ;  /* 0x0000008012087836 */ /* 0x040fe20000000000 */
[----:B------:R-:W-:Y:S01]  /*d3c0*/  ISETP.GE.AND P4, PT, R18, UR4, PT ;  /* 0x0000000412007c0c */ /* 0x000fe2000bf86270 */
[----:B------:R-:W-:Y:S01]  /*d3d0*/  IMAD R9, R7, UR6, RZ ;  /* 0x0000000607097c24 */ /* 0x000fe2000f8e02ff */
[----:B------:R-:W-:Y:S01]  /*d3e0*/  ISETP.GE.AND P5, PT, R0, UR4, PT ;  /* 0x0000000400007c0c */ /* 0x000fe2000bfa6270 */
[----:B------:R-:W-:Y:S01]  /*d3f0*/  IMAD.MOV.U32 R3, RZ, RZ, R11 ;  /* 0x000000ffff037224 */ /* 0x000fe200078e000b */
[----:B------:R-:W-:Y:S01]  /*d400*/  ISETP.GE.AND P6, PT, R8, UR4, PT ;  /* 0x0000000408007c0c */ /* 0x000fe2000bfc6270 */
[----:B------:R-:W-:-:S02]  /*d410*/  IMAD R9, R6, UR7, R9 ;  /* 0x0000000706097c24 */ /* 0x000fc4000f8e0209 */
[----:B------:R-:W-:Y:S01]  /*d420*/  IMAD.WIDE.U32 R2, R6, UR6, R2 ;  /* 0x0000000606027c25 */ /* 0x000fe2000f8e0002 */
[----:B------:R-:W-:-:S03]  /*d430*/  ULDC.64 UR6, c[0x0][0xa80] ;  /* 0x0002a00000067ab9 */ /* 0x000fc60000000a00 */
[----:B------:R-:W-:Y:S01]  /*d440*/  IMAD.IADD R3, R3, 0x1, R9 ;  /* 0x0000000103037824 */ /* 0x000fe200078e0209 */
[----:B------:R-:W-:-:S04]  /*d450*/  LEA R8, P3, R2, UR6, 0x1 ;  /* 0x0000000602087c11 */ /* 0x000fc8000f8608ff */
[----:B------:R-:W-:-:S05]  /*d460*/  LEA.HI.X R9, R2, UR7, R3, 0x1, P3 ;  /* 0x0000000702097c11 */ /* 0x000fca00098f0c03 */
[----:B------:R2:W-:Y:S04]  /*d470*/  @!P4 STG.E.128 desc[UR60][R8.64], RZ ;  /* 0x000000ff0800c986 */ /* 0x0005e8000c101d3c */
[----:B------:R2:W-:Y:S04]  /*d480*/  @!P5 STG.E.128 desc[UR60][R8.64+0x80], RZ ;  /* 0x000080ff0800d986 */ /* 0x0005e8000c101d3c */
[----:B------:R2:W-:Y:S02]  /*d490*/  @!P6 STG.E.128 desc[UR60][R8.64+0x100], RZ ;  /* 0x000100ff0800e986 */ /* 0x0005e4000c101d3c */
.L_x_294:
[----:B------:R-:W-:Y:S05]  /*d4a0*/  BSYNC B1 ;  /* 0x0000000000017941 */ /* 0x000fea0003800000 */
.L_x_293:
[----:B------:R-:W-:Y:S04]  /*d4b0*/  BSSY B1, `(.L_x_295) ;  /* 0x0000017000017945 */ /* 0x000fe80003800000 */
[----:B------:R-:W-:Y:S05]  /*d4c0*/  @P2 BRA `(.L_x_296) ;  /* 0x0000000000542947 */ /* 0x000fea0003800000 */
[----:B--2---:R-:W-:Y:S01]  /*d4d0*/  IADD3 R9, P2, R6, 0x20, RZ ;  /* 0x0000002006097810 */ /* 0x004fe20007f5e0ff */
[C---:B------:R-:W-:Y:S01]  /*d4e0*/  VIADD R2, R18.reuse, 0x40 ;  /* 0x0000004012027836 */ /* 0x040fe20000000000 */
[----:B------:R-:W-:Y:S01]  /*d4f0*/  ULDC UR4, c[0x0][0xa8c] ;  /* 0x0002a30000047ab9 */ /* 0x000fe20000000800 */
[----:B------:R-:W-:Y:S01]  /*d500*/  ULDC.64 UR6, c[0x0][0xad8] ;  /* 0x0002b60000067ab9 */ /* 0x000fe20000000a00 */
[----:B------:R-:W-:Y:S01]  /*d510*/  IMAD.MOV.U32 R3, RZ, RZ, R11 ;  /* 0x000000ffff037224 */ /* 0x000fe200078e000b */
[----:B------:R-:W-:Y:S01]  /*d520*/  ISETP.GE.AND P3, PT, R18, UR4, PT ;  /* 0x0000000412007c0c */ /* 0x000fe2000bf66270 */
[----:B------:R-:W-:Y:S01]  /*d530*/  IMAD.X R0, RZ, RZ, R7, P2 ;  /* 0x000000ffff007224 */ /* 0x000fe200010e0607 */
[----:B------:R-:W-:Y:S01]  /*d540*/  ISETP.GE.AND P4, PT, R2, UR4, PT ;  /* 0x0000000402007c0c */ /* 0x000fe2000bf86270 */
[----:B------:R-:W-:Y:S01]  /*d550*/  VIADD R8, R18, 0x80 ;  /* 0x0000008012087836 */ /* 0x000fe20000000000 */
[----:B------:R-:W-:Y:S01]  /*d560*/  MOV R2, R4 ;  /* 0x0000000400027202 */ /* 0x000fe20000000f00 */
[----:B------:R-:W-:-:S03]  /*d570*/  IMAD R0, R0, UR6, RZ ;  /* 0x0000000600007c24 */ /* 0x000fc6000f8e02ff */
[----:B------:R-:W-:Y:S01]  /*d580*/  ISETP.GE.AND P5, PT, R8, UR4, PT ;  /* 0x0000000408007c0c */ /* 0x000fe2000bfa6270 */
[----:B------:R-:W-:-:S04]  /*d590*/  IMAD.WIDE.U32 R2, R9, UR6, R2 ;  /* 0x0000000609027c25 */ /* 0x000fc8000f8e0002 */
[----:B------:R-:W-:Y:S01]  /*d5a0*/  IMAD R9, R9, UR7, R0 ;  /* 0x0000000709097c24 */ /* 0x000fe2000f8e0200 */
[----:B------:R-:W-:Y:S02]  /*d5b0*/  ULDC.64 UR6, c[0x0][0xa80] ;  /* 0x0002a00000067ab9 */ /* 0x000fe40000000a00 */
[----:B------:R-:W-:Y:S01]  /*d5c0*/  LEA R8, P2, R2, UR6, 0x1 ;  /* 0x0000000602087c11 */ /* 0x000fe2000f8408ff */
[----:B------:R-:W-:-:S05]  /*d5d0*/  IMAD.IADD R3, R3, 0x1, R9 ;  /* 0x0000000103037824 */ /* 0x000fca00078e0209 */
[----:B------:R-:W-:-:S05]  /*d5e0*/  LEA.HI.X R9, R2, UR7, R3, 0x1, P2 ;  /* 0x0000000702097c11 */ /* 0x000fca00090f0c03 */
[----:B------:R3:W-:Y:S04]  /*d5f0*/  @!P3 STG.E.128 desc[UR60][R8.64], RZ ;  /* 0x000000ff0800b986 */ /* 0x0007e8000c101d3c */
[----:B------:R3:W-:Y:S04]  /*d600*/  @!P4 STG.E.128 desc[UR60][R8.64+0x80], RZ ;  /* 0x000080ff0800c986 */ /* 0x0007e8000c101d3c */
[----:B------:R3:W-:Y:S02]  /*d610*/  @!P5 STG.E.128 desc[UR60][R8.64+0x100], RZ ;  /* 0x000100ff0800d986 */ /* 0x0007e4000c101d3c */
.L_x_296:
[----:B------:R-:W-:Y:S05]  /*d620*/  BSYNC B1 ;  /* 0x0000000000017941 */ /* 0x000fea0003800000 */
.L_x_295:
[----:B------:R-:W-:Y:S04]  /*d630*/  BSSY B1, `(.L_x_297) ;  /* 0x0000017000017945 */ /* 0x000fe80003800000 */
[----:B------:R-:W-:Y:S05]  /*d640*/  @P1 BRA `(.L_x_298) ;  /* 0x0000000000541947 */ /* 0x000fea0003800000 */
[----:B--23--:R-:W-:Y:S01]  /*d650*/  IADD3 R9, P1, R6, 0x40, RZ ;  /* 0x0000004006097810 */ /* 0x00cfe20007f3e0ff */
        /* <DEDUP_REMOVED lines=20> */
.L_x_298:
[----:B------:R-:W-:Y:S05]  /*d7a0*/  BSYNC B1 ;  /* 0x0000000000017941 */ /* 0x000fea0003800000 */
.L_x_297:
[----:B------:R-:W-:Y:S05]  /*d7b0*/  @P0 BRA `(.L_x_289) ;  /* 0x0000000000540947 */ /* 0x000fea0003800000 */
[----:B------:R-:W-:Y:S01]  /*d7c0*/  IADD3 R5, P0, R6, 0x60, RZ ;  /* 0x0000006006057810 */ /* 0x000fe20007f1e0ff */
[----:B------:R-:W-:Y:S01]  /*d7d0*/  ULDC UR4, c[0x0][0xa8c] ;  /* 0x0002a30000047ab9 */ /* 0x000fe20000000800 */
[C---:B------:R-:W-:Y:S01]  /*d7e0*/  IADD3 R0, R18.reuse, 0x40, RZ ;  /* 0x0000004012007810 */ /* 0x040fe20007ffe0ff */
[----:B------:R-:W-:Y:S01]  /*d7f0*/  ULDC.64 UR6, c[0x0][0xad8] ;  /* 0x0002b60000067ab9 */ /* 0x000fe20000000a00 */
[----:B------:R-:W-:Y:S01]  /*d800*/  IMAD.MOV.U32 R2, RZ, RZ, R4 ;  /* 0x000000ffff027224 */ /* 0x000fe200078e0004 */
[----:B------:R-:W-:Y:S01]  /*d810*/  ISETP.GE.AND P1, PT, R18, UR4, PT ;  /* 0x0000000412007c0c */ /* 0x000fe2000bf26270 */
[----:B------:R-:W-:Y:S01]  /*d820*/  IMAD.X R6, RZ, RZ, R7, P0 ;  /* 0x000000ffff067224 */ /* 0x000fe200000e0607 */
[----:B------:R-:W-:Y:S01]  /*d830*/  ISETP.GE.AND P2, PT, R0, UR4, PT ;  /* 0x0000000400007c0c */ /* 0x000fe2000bf46270 */
[----:B------:R-:W-:Y:S02]  /*d840*/  IMAD.MOV.U32 R3, RZ, RZ, R11 ;  /* 0x000000ffff037224 */ /* 0x000fe400078e000b */
[----:B------:R-:W-:-:S02]  /*d850*/  IMAD R6, R6, UR6, RZ ;  /* 0x0000000606067c24 */ /* 0x000fc4000f8e02ff */
[----:B------:R-:W-:Y:S02]  /*d860*/  VIADD R0, R18, 0x80 ;  /* 0x0000008012007836 */ /* 0x000fe40000000000 */
[----:B------:R-:W-:-:S03]  /*d870*/  IMAD.WIDE.U32 R2, R5, UR6, R2 ;  /* 0x0000000605027c25 */ /* 0x000fc6000f8e0002 */
[----:B------:R-:W-:Y:S01]  /*d880*/  ISETP.GE.AND P3, PT, R0, UR4, PT ;  /* 0x0000000400007c0c */ /* 0x000fe2000bf66270 */
        /* <DEDUP_REMOVED lines=8> */
.L_x_289:
[----:B------:R-:W-:Y:S05]  /*d910*/  BSYNC B0 ;  /* 0x0000000000007941 */ /* 0x000fea0003800000 */
.L_x_280:
[----:B------:R-:W-:Y:S02]  /*d920*/  ULDC UR4, c[0x0][0xc14] ;  /* 0x0003050000047ab9 */ /* 0x000fe40000000800 */
[----:B-1----:R-:W-:-:S13]  /*d930*/  ISETP.GE.AND P0, PT, R103, UR4, PT ;  /* 0x0000000467007c0c */ /* 0x002fda000bf06270 */
[----:B------:R-:W-:Y:S05]  /*d940*/  @!P0 BRA `(.L_x_299) ;  /* 0xffffff3400008947 */ /* 0x000fea000383ffff */
[----:B------:R-:W-:Y:S05]  /*d950*/  EXIT ;  /* 0x000000000000794d */ /* 0x000fea0003800000 */
.L_x_255:
[----:B------:R-:W-:-:S08]  /*d960*/  NOP ;  /* 0x0000000000007918 */ /* 0x000fd00000000000 */
[----:B0-----:R-:W0:-:S00]  /*d970*/  USETMAXREG.DEALLOC.CTAPOOL 0x18 ;  /* 0x00000018000079c8 */ /* 0x001e0000080e0500 */
[----:B0-----:R-:W-:-:S06]  /*d980*/  LOP3.LUT R0, R0, 0x3, RZ, 0xc0, !PT ;  /* 0x0000000300007812 */ /* 0x001fcc00078ec0ff */
[----:B------:R-:W0:Y:S02]  /*d990*/  SHFL.IDX PT, R0, R0, RZ, 0x1f ;  /* 0x00001fff00007589 */ /* 0x000e2400000e0000 */
[----:B0-----:R-:W-:-:S13]  /*d9a0*/  ISETP.NE.AND P0, PT, R0, RZ, PT ;  /* 0x000000ff0000720c */ /* 0x001fda0003f05270 */
[----:B------:R-:W-:Y:S05]  /*d9b0*/  @P0 EXIT ;  /* 0x000000000000094d */ /* 0x000fea0003800000 */
[----:B------:R-:W0:Y:S01]  /*d9c0*/  S2R R2, SR_TID.X ;  /* 0x0000000000027919 */ /* 0x000e220000002100 */
[----:B------:R-:W-:Y:S01]  /*d9d0*/  LOP3.LUT R4, R4, 0xffffffdf, RZ, 0xc0, !PT ;  /* 0xffffffdf04047812 */ /* 0x000fe200078ec0ff */
[----:B------:R-:W-:Y:S01]  /*d9e0*/  ULDC UR5, c[0x0][0xc14] ;  /* 0x0003050000057ab9 */ /* 0x000fe20000000800 */
[----:B------:R-:W-:Y:S01]  /*d9f0*/  IMAD.MOV.U32 R0, RZ, RZ, RZ ;  /* 0x000000ffff007224 */ /* 0x000fe200078e00ff */
[----:B------:R-:W1:Y:S01]  /*da00*/  S2UR UR6, SR_CTAID.X ;  /* 0x00000000000679c3 */ /* 0x000e620000002500 */
[----:B------:R-:W-:Y:S01]  /*da10*/  ULDC UR4, c[0x0][0xc10] ;  /* 0x0003040000047ab9 */ /* 0x000fe20000000800 */
[----:B0-----:R-:W-:-:S04]  /*da20*/  LOP3.LUT R8, R2, 0x1f, RZ, 0xc0, !PT ;  /* 0x0000001f02087812 */ /* 0x001fc800078ec0ff */
[----:B------:R-:W-:-:S13]  /*da30*/  ISETP.NE.AND P0, PT, R8, 0x1f, PT ;  /* 0x0000001f0800780c */ /* 0x000fda0003f05270 */
[----:B------:R-:W-:Y:S02]  /*da40*/  @P0 LOP3.LUT R4, R4, 0x20, RZ, 0xfc, !PT ;  /* 0x0000002004040812 */ /* 0x000fe400078efcff */
[----:B------:R-:W-:-:S13]  /*da50*/  ISETP.GE.OR P0, PT, R8, UR5, !P0 ;  /* 0x0000000508007c0c */ /* 0x000fda000c706670 */
[----:B------:R-:W0:Y:S02]  /*da60*/  @!P0 LDC.64 R2, c[0x0][0xc58] ;  /* 0x00031600ff028b82 */ /* 0x000e240000000a00 */
[----:B0-----:R-:W-:-:S05]  /*da70*/  @!P0 IMAD.WIDE.U32 R2, R8, 0x4, R2 ;  /* 0x0000000408028825 */ /* 0x001fca00078e0002 */
[----:B------:R-:W2:Y:S01]  /*da80*/  @!P0 LDG.E R0, desc[UR60][R2.64] ;  /* 0x0000003c02008981 */ /* 0x000ea2000c1e1900 */
[C---:B------:R-:W-:Y:S01]  /*da90*/  ISETP.NE.AND P1, PT, R8.reuse, RZ, PT ;  /* 0x000000ff0800720c */ /* 0x040fe20003f25270 */
[----:B------:R-:W-:Y:S01]  /*daa0*/  IMAD.MOV.U32 R16, RZ, RZ, RZ ;  /* 0x000000ffff107224 */ /* 0x000fe200078e00ff */
[----:B------:R-:W-:Y:S01]  /*dab0*/  ISETP.GE.U32.AND P0, PT, R8, 0x2, PT ;  /* 0x000000020800780c */ /* 0x000fe20003f06070 */
[----:B------:R-:W-:Y:S01]  /*dac0*/  IMAD.MOV.U32 R19, RZ, RZ, RZ ;  /* 0x000000ffff137224 */ /* 0x000fe200078e00ff */
[----:B------:R-:W-:-:S09]  /*dad0*/  LOP3.LUT R4, R4, 0xfffffffe, RZ, 0xc0, !PT ;  /* 0xfffffffe04047812 */ /* 0x000fd200078ec0ff */
[----:B------:R-:W-:-:S04]  /*dae0*/  @P1 LOP3.LUT R4, R4, 0x1, RZ, 0xfc, !PT ;  /* 0x0000000104041812 */ /* 0x000fc800078efcff */
[----:B------:R-:W-:-:S04]  /*daf0*/  LOP3.LUT R4, R4, 0xffffffef, RZ, 0xc0, !PT ;  /* 0xffffffef04047812 */ /* 0x000fc800078ec0ff */
[----:B------:R-:W-:-:S04]  /*db00*/  @P0 LOP3.LUT R4, R4, 0x10, RZ, 0xfc, !PT ;  /* 0x0000001004040812 */ /* 0x000fc800078efcff */
[----:B------:R-:W-:Y:S01]  /*db10*/  LOP3.LUT R4, R4, 0xfffffff7, RZ, 0xc0, !PT ;  /* 0xfffffff704047812 */ /* 0x000fe200078ec0ff */
[----:B--2---:R-:W0:Y:S02]  /*db20*/  SHFL.UP PT, R5, R0, 0x1, RZ ;  /* 0x0420000000057989 */ /* 0x004e2400000e00ff */
[----:B0-----:R-:W-:-:S05]  /*db30*/  SEL R5, R5, RZ, P1 ;  /* 0x000000ff05057207 */ /* 0x001fca0000800000 */
[----:B------:R-:W-:-:S05]  /*db40*/  IMAD.IADD R5, R0, 0x1, R5 ;  /* 0x0000000100057824 */ /* 0x000fca00078e0205 */
[----:B------:R-:W0:Y:S02]  /*db50*/  SHFL.UP PT, R6, R5, 0x2, RZ ;  /* 0x0440000005067989 */ /* 0x000e2400000e00ff */
[----:B0-----:R-:W-:Y:S02]  /*db60*/  SEL R6, R6, RZ, P0 ;  /* 0x000000ff06067207 */ /* 0x001fe40000000000 */
[----:B------:R-:W-:-:S03]  /*db70*/  ISETP.GE.U32.AND P0, PT, R8, 0x4, PT ;  /* 0x000000040800780c */ /* 0x000fc60003f06070 */
[----:B------:R-:W-:-:S05]  /*db80*/  IMAD.IADD R6, R5, 0x1, R6 ;  /* 0x0000000105067824 */ /* 0x000fca00078e0206 */
[----:B------:R-:W0:Y:S05]  /*db90*/  SHFL.UP PT, R7, R6, 0x4, RZ ;  /* 0x0480000006077989 */ /* 0x000e2a00000e00ff */
[----:B------:R-:W-:-:S04]  /*dba0*/  @P0 LOP3.LUT R4, R4, 0x8, RZ, 0xfc, !PT ;  /* 0x0000000804040812 */ /* 0x000fc800078efcff */
[----:B------:R-:W-:Y:S02]  /*dbb0*/  LOP3.LUT R4, R4, 0xfffffffb, RZ, 0xc0, !PT ;  /* 0xfffffffb04047812 */ /* 0x000fe400078ec0ff */
[----:B0-----:R-:W-:Y:S02]  /*dbc0*/  SEL R7, R7, RZ, P0 ;  /* 0x000000ff07077207 */ /* 0x001fe40000000000 */
[----:B------:R-:W-:Y:S02]  /*dbd0*/  ISETP.GE.U32.AND P0, PT, R8, 0x8, PT ;  /* 0x000000080800780c */ /* 0x000fe40003f06070 */
[----:B------:R-:W-:-:S05]  /*dbe0*/  IADD3 R7, R6, R7, RZ ;  /* 0x0000000706077210 */ /* 0x000fca0007ffe0ff */
[----:B------:R-:W0:Y:S06]  /*dbf0*/  SHFL.UP PT, R2, R7, 0x8, RZ ;  /* 0x0500000007027989 */ /* 0x000e2c00000e00ff */
[----:B------:R-:W-:-:S04]  /*dc00*/  @P0 LOP3.LUT R4, R4, 0x4, RZ, 0xfc, !PT ;  /* 0x0000000404040812 */ /* 0x000fc800078efcff */
[----:B------:R-:W-:Y:S02]  /*dc10*/  LOP3.LUT R4, R4, 0xfffffffd, RZ, 0xc0, !PT ;  /* 0xfffffffd04047812 */ /* 0x000fe400078ec0ff */
[----:B0-----:R-:W-:Y:S02]  /*dc20*/  SEL R2, R2, RZ, P0 ;  /* 0x000000ff02027207 */ /* 0x001fe40000000000 */
[----:B------:R-:W-:-:S03]  /*dc30*/  ISETP.GE.U32.AND P0, PT, R8, 0x10, PT ;  /* 0x000000100800780c */ /* 0x000fc60003f06070 */
[----:B------:R-:W-:-:S05]  /*dc40*/  IMAD.IADD R3, R7, 0x1, R2 ;  /* 0x0000000107037824 */ /* 0x000fca00078e0202 */
[----:B------:R-:W0:Y:S05]  /*dc50*/  SHFL.UP PT, R2, R3, 0x10, RZ ;  /* 0x0600000003027989 */ /* 0x000e2a00000e00ff */
[----:B------:R-:W-:Y:S02]  /*dc60*/  @P0 LOP3.LUT R4, R4, 0x2, RZ, 0xfc, !PT ;  /* 0x0000000204040812 */ /* 0x000fe400078efcff */
[----:B0-----:R-:W-:-:S05]  /*dc70*/  SEL R2, R2, RZ, P0 ;  /* 0x000000ff02027207 */ /* 0x001fca0000000000 */
[----:B------:R-:W-:-:S05]  /*dc80*/  IMAD.IADD R2, R3, 0x1, R2 ;  /* 0x0000000103027824 */ /* 0x000fca00078e0202 */
[----:B------:R-:W0:Y:S02]  /*dc90*/  SHFL.IDX PT, R5, R2, 0x1f, 0x1f ;  /* 0x03e01f0002057f89 */ /* 0x000e2400000e0000 */
[----:B0-----:R-:W-:-:S04]  /*dca0*/  IMAD R5, R5, UR4, RZ ;  /* 0x0000000405057c24 */ /* 0x001fc8000f8e02ff */
[----:B------:R-:W-:Y:S01]  /*dcb0*/  IMAD.MOV.U32 R6, RZ, RZ, R5 ;  /* 0x000000ffff067224 */ /* 0x000fe200078e0005 */
[----:B-1----:R-:W-:-:S13]  /*dcc0*/  ISETP.GT.AND P0, PT, R5, UR6, PT ;  /* 0x0000000605007c0c */ /* 0x002fda000bf04270 */
[----:B------:R-:W-:Y:S05]  /*dcd0*/  @P0 BRA `(.L_x_300) ;  /* 0x0000000000c00947 */ /* 0x000fea0003800000 */
[----:B------:R-:W-:Y:S01]  /*dce0*/  MOV R5, R6 ;  /* 0x0000000600057202 */ /* 0x000fe20000000f00 */
[----:B------:R-:W-:Y:S01]  /*dcf0*/  IMAD.MOV.U32 R19, RZ, RZ, RZ ;  /* 0x000000ffff137224 */ /* 0x000fe200078e00ff */
[----:B------:R-:W-:Y:S01]  /*dd00*/  ULDC UR5, c[0x0][0xc14] ;  /* 0x0003050000057ab9 */ /* 0x000fe20000000800 */
[----:B------:R-:W-:Y:S01]  /*dd10*/  ULDC UR7, c[0x0][0xc14] ;  /* 0x0003050000077ab9 */ /* 0x000fe20000000800 */
[----:B------:R-:W-:-:S05]  /*dd20*/  ULDC UR4, c[0x0][0xc10] ;  /* 0x0003040000047ab9 */ /* 0x000fca0000000800 */
.L_x_304:
[----:B------:R-:W-:Y:S02]  /*dd30*/  VIADD R0, R19, 0x1f ;  /* 0x0000001f13007836 */ /* 0x000fe40000000000 */
[----:B------:R-:W-:-:S03]  /*dd40*/  IMAD.U32 R19, RZ, RZ, UR7 ;  /* 0x00000007ff137e24 */ /* 0x000fc6000f8e00ff */
[----:B------:R-:W-:-:S13]  /*dd50*/  ISETP.GE.AND P0, PT, R0, UR5, PT ;  /* 0x0000000500007c0c */ /* 0x000fda000bf06270 */
[----:B------:R-:W-:Y:S05]  /*dd60*/  @P0 BRA `(.L_x_301) ;  /* 0x0000000400400947 */ /* 0x000fea0003800000 */
[----:B------:R-:W0:Y:S01]  /*dd70*/  S2R R2, SR_TID.X ;  /* 0x0000000000027919 */ /* 0x000e220000002100 */
[----:B------:R-:W-:Y:S01]  /*dd80*/  IMAD.MOV.U32 R19, RZ, RZ, R0 ;  /* 0x000000ffff137224 */ /* 0x000fe200078e0000 */
[----:B------:R-:W-:Y:S01]  /*dd90*/  BSSY B0, `(.L_x_302) ;  /* 0x000000a000007945 */ /* 0x000fe20003800000 */
[----:B------:R-:W-:Y:S02]  /*dda0*/  MOV R0, RZ ;  /* 0x000000ff00007202 */ /* 0x000fe40000000f00 */
[----:B0-----:R-:W-:-:S04]  /*ddb0*/  LOP3.LUT R8, R2, 0x1f, RZ, 0xc0, !PT ;  /* 0x0000001f02087812 */ /* 0x001fc800078ec0ff */
[C---:B------:R-:W-:Y:S01]  /*ddc0*/  ISETP.NE.AND P1, PT, R8.reuse, 0x1f, PT ;  /* 0x0000001f0800780c */ /* 0x040fe20003f25270 */
[----:B------:R-:W-:-:S05]  /*ddd0*/  IMAD.IADD R7, R8, 0x1, R19 ;  /* 0x0000000108077824 */ /* 0x000fca00078e0213 */
[----:B------:R-:W-:-:S13]  /*dde0*/  ISETP.GE.OR P0, PT, R7, UR5, !P1 ;  /* 0x0000000507007c0c */ /* 0x000fda000cf06670 */
[----:B------:R-:W-:Y:S05]  /*ddf0*/  @P0 BRA `(.L_x_303) ;  /* 0x00000000000c0947 */ /* 0x000fea0003800000 */
[----:B------:R-:W0:Y:S02]  /*de00*/  LDC.64 R2, c[0x0][0xc58] ;  /* 0x00031600ff027b82 */ /* 0x000e240000000a00 */
[----:B0-----:R-:W-:-:S05]  /*de10*/  IMAD.WIDE R2, R7, 0x4, R2 ;  /* 0x0000000407027825 */ /* 0x001fca00078e0202 */
[----:B------:R0:W5:Y:S02]  /*de20*/  LDG.E R0, desc[UR60][R2.64] ;  /* 0x0000003c02007981 */ /* 0x000164000c1e1900 */
.L_x_303:
[----:B------:R-:W-:Y:S05]  /*de30*/  BSYNC B0 ;  /* 0x0000000000007941 */ /* 0x000fea0003800000 */
.L_x_302:
[----:B0----5:R-:W0:Y:S01]  /*de40*/  SHFL.UP PT, R2, R0, 0x1, RZ ;  /* 0x0420000000027989 */ /* 0x021e2200000e00ff */
[C---:B------:R-:W-:Y:S02]  /*de50*/  ISETP.NE.AND P0, PT, R8.reuse, RZ, PT ;  /* 0x000000ff0800720c */ /* 0x040fe40003f05270 */
[----:B------:R-:W-:Y:S02]  /*de60*/  ISETP.GE.U32.AND P1, PT, R8, 0x2, PT ;  /* 0x000000020800780c */ /* 0x000fe40003f26070 */
[----:B0-----:R-:W-:Y:S02]  /*de70*/  SEL R3, R2, RZ, P0 ;  /* 0x000000ff02037207 */ /* 0x001fe40000000000 */
[----:B------:R-:W-:-:S03]  /*de80*/  ISETP.GE.U32.AND P0, PT, R8, 0x4, PT ;  /* 0x000000040800780c */ /* 0x000fc60003f06070 */
[----:B------:R-:W-:-:S05]  /*de90*/  IMAD.IADD R3, R0, 0x1, R3 ;  /* 0x0000000100037824 */ /* 0x000fca00078e0203 */
[----:B------:R-:W0:Y:S02]  /*dea0*/  SHFL.UP PT, R2, R3, 0x2, RZ ;  /* 0x0440000003027989 */ /* 0x000e2400000e00ff */
        /* <DEDUP_REMOVED lines=8> */
[----:B0-----:R-:W-:-:S05]  /*df30*/  SEL R6, R6, RZ, P1 ;  /* 0x000000ff06067207 */ /* 0x001fca0000800000 */
[----:B------:R-:W-:-:S05]  /*df40*/  IMAD.IADD R6, R7, 0x1, R6 ;  /* 0x0000000107067824 */ /* 0x000fca00078e0206 */
[----:B------:R-:W0:Y:S02]  /*df50*/  SHFL.UP PT, R8, R6, 0x10, RZ ;  /* 0x0600000006087989 */ /* 0x000e2400000e00ff */
[----:B0-----:R-:W-:-:S05]  /*df60*/  SEL R9, R8, RZ, P0 ;  /* 0x000000ff08097207 */ /* 0x001fca0000000000 */
[----:B------:R-:W-:-:S05]  /*df70*/  IMAD.IADD R9, R6, 0x1, R9 ;  /* 0x0000000106097824 */ /* 0x000fca00078e0209 */
[----:B------:R-:W0:Y:S02]  /*df80*/  SHFL.IDX PT, R3, R9, 0x1f, 0x1f ;  /* 0x03e01f0009037f89 */ /* 0x000e2400000e0000 */
[----:B0-----:R-:W-:-:S05]  /*df90*/  IMAD R6, R3, UR4, RZ ;  /* 0x0000000403067c24 */ /* 0x001fca000f8e02ff */
[----:B------:R-:W-:-:S04]  /*dfa0*/  IADD3 R5, R6, R5, RZ ;  /* 0x0000000506057210 */ /* 0x000fc80007ffe0ff */
[----:B------:R-:W-:-:S13]  /*dfb0*/  ISETP.GT.AND P0, PT, R5, UR6, PT ;  /* 0x0000000605007c0c */ /* 0x000fda000bf04270 */
[----:B------:R-:W-:Y:S05]  /*dfc0*/  @!P0 BRA `(.L_x_304) ;  /* 0xfffffffc00588947 */ /* 0x000fea000383ffff */
[----:B------:R-:W-:-:S07]  /*dfd0*/  IMAD.MOV.U32 R2, RZ, RZ, R9 ;  /* 0x000000ffff027224 */ /* 0x000fce00078e0009 */
.L_x_300:
[----:B------:R-:W-:-:S04]  /*dfe0*/  IMAD.IADD R7, R5, 0x1, -R6 ;  /* 0x0000000105077824 */ /* 0x000fc800078e0a06 */
[----:B------:R-:W-:-:S05]  /*dff0*/  IMAD R3, R2, UR4, R7 ;  /* 0x0000000402037c24 */ /* 0x000fca000f8e0207 */
[----:B------:R-:W-:-:S13]  /*e000*/  ISETP.GT.AND P0, PT, R3, UR6, PT ;  /* 0x0000000603007c0c */ /* 0x000fda000bf04270 */
[----:B------:R-:W-:-:S04]  /*e010*/  VOTE.ANY R8, PT, !P0 ;  /* 0x0000000000087806 */ /* 0x000fc800040e0100 */
[----:B------:R-:W0:Y:S01]  /*e020*/  POPC R5, R8 ;  /* 0x0000000800057309 */ /* 0x000e220000000000 */
[----:B------:R-:W-:Y:S01]  /*e030*/  ISETP.NE.AND P0, PT, R8, RZ, PT ;  /* 0x000000ff0800720c */ /* 0x000fe20003f05270 */
[----:B0-----:R-:W0:Y:S02]  /*e040*/  SHFL.IDX PT, R0, R0, R5, 0x1f ;  /* 0x00001f0500007589 */ /* 0x001e2400000e0000 */
[----:B0-----:R-:W-:-:S04]  /*e050*/  IABS R6, R0 ;  /* 0x0000000000067213 */ /* 0x001fc80000000000 */
[----:B------:R-:W0:Y:S08]  /*e060*/  I2F.RP R9, R6 ;  /* 0x0000000600097306 */ /* 0x000e300000209400 */
[----:B0-----:R-:W0:Y:S02]  /*e070*/  MUFU.RCP R9, R9 ;  /* 0x0000000900097308 */ /* 0x001e240000001000 */
[----:B0-----:R-:W-:-:S06]  /*e080*/  VIADD R3, R9, 0xffffffe ;  /* 0x0ffffffe09037836 */ /* 0x001fcc0000000000 */
[----:B------:R-:W0:Y:S02]  /*e090*/  F2I.FTZ.U32.TRUNC.NTZ R3, R3 ;  /* 0x0000000300037305 */ /* 0x000e24000021f000 */
[----:B0-----:R-:W-:Y:S01]  /*e0a0*/  IMAD.MOV R11, RZ, RZ, -R3 ;  /* 0x000000ffff0b7224 */ /* 0x001fe200078e0a03 */
[----:B------:R-:W-:Y:S06]  /*e0b0*/  @!P0 BRA `(.L_x_305) ;  /* 0x0000000000088947 */ /* 0x000fec0003800000 */
[----:B------:R-:W-:-:S05]  /*e0c0*/  VIADD R9, R5, 0xffffffff ;  /* 0xffffffff05097836 */ /* 0x000fca0000000000 */
[----:B------:R0:W1:Y:S02]  /*e0d0*/  SHFL.IDX PT, R16, R2, R9, 0x1f ;  /* 0x00001f0902107589 */ /* 0x00006400000e0000 */
.L_x_305:
[----:B-1----:R-:W-:Y:S01]  /*e0e0*/  IMAD R16, R16, UR4, R7 ;  /* 0x0000000410107c24 */ /* 0x002fe2000f8e0207 */
[----:B0-----:R-:W-:Y:S01]  /*e0f0*/  MOV R2, RZ ;  /* 0x000000ff00027202 */ /* 0x001fe20000000f00 */
[----:B------:R-:W-:Y:S02]  /*e100*/  IMAD R7, R11, R6, RZ ;  /* 0x000000060b077224 */ /* 0x000fe400078e02ff */
[----:B------:R-:W-:Y:S01]  /*e110*/  IMAD.IADD R19, R5, 0x1, R19 ;  /* 0x0000000105137824 */ /* 0x000fe200078e0213 */
[----:B------:R-:W-:Y:S01]  /*e120*/  IADD3 R17, -R16, UR6, RZ ;  /* 0x0000000610117c10 */ /* 0x000fe2000fffe1ff */
[----:B------:R-:W-:Y:S01]  /*e130*/  IMAD.HI.U32 R2, R3, R7, R2 ;  /* 0x0000000703027227 */ /* 0x000fe200078e0002 */
[----:B------:R-:W-:Y:S02]  /*e140*/  IABS R7, R0 ;  /* 0x0000000000077213 */ /* 0x000fe40000000000 */
[----:B------:R-:W-:-:S03]  /*e150*/  IABS R3, R17 ;  /* 0x0000001100037213 */ /* 0x000fc60000000000 */
[----:B------:R-:W-:Y:S02]  /*e160*/  IMAD.MOV R7, RZ, RZ, -R7 ;  /* 0x000000ffff077224 */ /* 0x000fe400078e0a07 */
[----:B------:R-:W-:-:S04]  /*e170*/  IMAD.HI.U32 R2, R2, R3, RZ ;  /* 0x0000000302027227 */ /* 0x000fc800078e00ff */
[----:B------:R-:W-:-:S05]  /*e180*/  IMAD R3, R2, R7, R3 ;  /* 0x0000000702037224 */ /* 0x000fca00078e0203 */
[----:B------:R-:W-:-:S13]  /*e190*/  ISETP.GT.U32.AND P0, PT, R6, R3, PT ;  /* 0x000000030600720c */ /* 0x000fda0003f04070 */
[----:B------:R-:W-:Y:S02]  /*e1a0*/  @!P0 IMAD.IADD R3, R3, 0x1, -R6 ;  /* 0x0000000103038824 */ /* 0x000fe400078e0a06 */
[----:B------:R-:W-:-:S03]  /*e1b0*/  @!P0 VIADD R2, R2, 0x1 ;  /* 0x0000000102028836 */ /* 0x000fc60000000000 */
[----:B------:R-:W-:Y:S02]  /*e1c0*/  ISETP.GE.U32.AND P0, PT, R3, R6, PT ;  /* 0x000000060300720c */ /* 0x000fe40003f06070 */
[----:B------:R-:W-:-:S11]  /*e1d0*/  LOP3.LUT R3, R17, R0, RZ, 0x3c, !PT ;  /* 0x0000000011037212 */ /* 0x000fd600078e3cff */
[----:B------:R-:W-:Y:S01]  /*e1e0*/  @P0 VIADD R2, R2, 0x1 ;  /* 0x0000000102020836 */ /* 0x000fe20000000000 */
[----:B------:R-:W-:-:S13]  /*e1f0*/  ISETP.GE.AND P0, PT, R3, RZ, PT ;  /* 0x000000ff0300720c */ /* 0x000fda0003f06270 */
[----:B------:R-:W-:Y:S01]  /*e200*/  @!P0 IMAD.MOV R2, RZ, RZ, -R2 ;  /* 0x000000ffff028224 */ /* 0x000fe200078e0a02 */
[----:B------:R-:W-:-:S13]  /*e210*/  ISETP.NE.AND P0, PT, R0, RZ, PT ;  /* 0x000000ff0000720c */ /* 0x000fda0003f05270 */
[----:B------:R-:W-:-:S04]  /*e220*/  @!P0 LOP3.LUT R2, RZ, R0, RZ, 0x33, !PT ;  /* 0x00000000ff028212 */ /* 0x000fc800078e33ff */
[----:B------:R-:W-:Y:S01]  /*e230*/  IADD3 R3, -R2, RZ, RZ ;  /* 0x000000ff02037210 */ /* 0x000fe20007ffe1ff */
[----:B------:R-:W-:-:S04]  /*e240*/  IMAD.MOV.U32 R18, RZ, RZ, R2 ;  /* 0x000000ffff127224 */ /* 0x000fc800078e0002 */
[----:B------:R-:W-:Y:S01]  /*e250*/  IMAD R17, R0, R3, R17 ;  /* 0x0000000300117224 */ /* 0x000fe200078e0211 */
[----:B------:R-:W-:Y:S06]  /*e260*/  BRA `(.L_x_306) ;  /* 0x00000000000c7947 */ /* 0x000fec0003800000 */
.L_x_301:
[----:B------:R-:W-:Y:S02]  /*e270*/  IMAD.MOV.U32 R17, RZ, RZ, RZ ;  /* 0x000000ffff117224 */ /* 0x000fe400078e00ff */
[----:B------:R-:W-:Y:S02]  /*e280*/  IMAD.U32 R16, RZ, RZ, UR6 ;  /* 0x00000006ff107e24 */ /* 0x000fe4000f8e00ff */
[----:B------:R-:W-:-:S07]  /*e290*/  IMAD.MOV.U32 R18, RZ, RZ, RZ ;  /* 0x000000ffff127224 */ /* 0x000fce00078e00ff */
.L_x_306:
[----:B------:R-:W0:Y:S01]  /*e2a0*/  S2R R0, SR_TID.X ;  /* 0x0000000000007919 */ /* 0x000e220000002100 */
[----:B------:R-:W-:Y:S01]  /*e2b0*/  STL [R1+0x28], RZ ;  /* 0x000028ff01007387 */ /* 0x000fe20000100800 */
[----:B0-----:R-:W-:-:S04]  /*e2c0*/  LOP3.LUT R0, R0, 0x1f, RZ, 0xc0, !PT ;  /* 0x0000001f00007812 */ /* 0x001fc800078ec0ff */
[----:B------:R-:W-:-:S13]  /*e2d0*/  ISETP.NE.AND P0, PT, R0, RZ, PT ;  /* 0x000000ff0000720c */ /* 0x000fda0003f05270 */
[----:B------:R-:W0:Y:S01]  /*e2e0*/  @!P0 S2R R3, SR_CgaCtaId ;  /* 0x0000000000038919 */ /* 0x000e220000008800 */
[----:B------:R-:W-:-:S04]  /*e2f0*/  @!P0 MOV R0, 0x400 ;  /* 0x0000040000008802 */ /* 0x000fc80000000f00 */
[----:B0-----:R-:W-:-:S05]  /*e300*/  @!P0 LEA R0, R3, R0, 0x18 ;  /* 0x0000000003008211 */ /* 0x001fca00078ec0ff */
[----:B------:R0:W-:Y:S01]  /*e310*/  @!P0 STS.128 [R0+0x368d0], R16 ;  /* 0x0368d01000008388 */ /* 0x0001e20000000c00 */
[----:B------:R-:W-:Y:S06]  /*e320*/  BAR.ARV 0x5, 0x120 ;  /* 0x0144800000007b1d */ /* 0x000fec0000002000 */
[----:B------:R-:W-:Y:S02]  /*e330*/  ISETP.GE.AND P0, PT, R19, UR5, PT ;  /* 0x0000000513007c0c */ /* 0x000fe4000bf06270 */
[----:B0-----:R-:W-:-:S05]  /*e340*/  MOV R0, 0x1 ;  /* 0x0000000100007802 */ /* 0x001fca0000000f00 */
[----:B------:R0:W-:Y:S04]  /*e350*/  STL [R1+0x8], R0 ;  /* 0x0000080001007387 */ /* 0x0001e80000100800 */
[----:B------:R0:W-:Y:S02]  /*e360*/  STL [R1], RZ ;  /* 0x000000ff01007387 */ /* 0x0001e40000100800 */
[----:B------:R-:W-:Y:S05]  /*e370*/  @P0 BRA `(.L_x_307) ;  /* 0x0000003c00f80947 */ /* 0x000fea0003800000 */
[----:B0-----:R-:W-:Y:S01]  /*e380*/  IMAD.MOV.U32 R0, RZ, RZ, 0x1 ;  /* 0x00000001ff007424 */ /* 0x001fe200078e00ff */
[----:B------:R0:W-:Y:S01]  /*e390*/  STL [R1], RZ ;  /* 0x000000ff01007387 */ /* 0x0001e20000100800 */
[----:B------:R-:W-:Y:S01]  /*e3a0*/  ULDC UR38, c[0x0][0xc] ;  /* 0x0000030000267ab9 */ /* 0x000fe20000000800 */
[----:B------:R-:W-:Y:S02]  /*e3b0*/  ULDC.64 UR36, c[0x0][0x198] ;  /* 0x0000660000247ab9 */ /* 0x000fe40000000a00 */
[----:B------:R0:W-:Y:S04]  /*e3c0*/  STL [R1+0x8], R0 ;  /* 0x0000080001007387 */ /* 0x0001e80000100800 */
[----:B------:R0:W-:Y:S02]  /*e3d0*/  STL [R1+0x28], RZ ;  /* 0x000028ff01007387 */ /* 0x0001e40000100800 */
.L_x_372:
[----:B-1----:R-:W1:Y:S02]  /*e3e0*/  LDC.64 R2, c[0x0][0xc60] ;  /* 0x00031800ff027b82 */ /* 0x002e640000000a00 */
[----:B-1----:R-:W-:-:S05]  /*e3f0*/  IMAD.WIDE R2, R19, 0x4, R2 ;  /* 0x0000000413027825 */ /* 0x002fca00078e0202 */
[----:B------:R-:W2:Y:S01]  /*e400*/  LDG.E R5, desc[UR60][R2.64] ;  /* 0x0000003c02057981 */ /* 0x000ea2000c1e1900 */
[----:B------:R-:W-:Y:S05]  /*e410*/  YIELD ;  /* 0x0000000000007946 */ /* 0x000fea0003800000 */
[----:B------:R-:W-:Y:S01]  /*e420*/  ULDC.64 UR4, c[0x0][0xa28] ;  /* 0x00028a0000047ab9 */ /* 0x000fe20000000a00 */
[----:B0-----:R-:W-:Y:S01]  /*e430*/  IMAD.MOV.U32 R0, RZ, RZ, RZ ;  /* 0x000000ffff007224 */ /* 0x001fe200078e00ff */
[----:B------:R-:W-:-:S04]  /*e440*/  ISETP.NE.U32.AND P0, PT, RZ, UR4, PT ;  /* 0x00000004ff007c0c */ /* 0x000fc8000bf05070 */
[----:B------:R-:W-:Y:S01]  /*e450*/  ISETP.NE.AND.EX P0, PT, RZ, UR5, PT, P0 ;  /* 0x00000005ff007c0c */ /* 0x000fe2000bf05300 */
[----:B------:R-:W-:Y:S01]  /*e460*/  IMAD.MOV.U32 R6, RZ, RZ, RZ ;  /* 0x000000ffff067224 */ /* 0x000fe200078e00ff */
[----:B--2---:R-:W-:Y:S01]  /*e470*/  SHF.R.S32.HI R4, RZ, 0x1f, R5 ;  /* 0x0000001fff047819 */ /* 0x004fe20000011405 */
[----:B------:R-:W-:-:S10]  /*e480*/  IMAD.SHL.U32 R7, R5, 0x4, RZ ;  /* 0x0000000405077824 */ /* 0x000fd400078e00ff */
[C---:B------:R-:W-:Y:S01]  /*e490*/  @P0 LEA R2, P1, R5.reuse, UR4, 0x2 ;  /* 0x0000000405020c11 */ /* 0x040fe2000f8210ff */
[----:B------:R-:W-:Y:S03]  /*e4a0*/  STL [R1+0x14], R5 ;  /* 0x0000140501007387 */ /* 0x000fe60000100800 */
[----:B------:R-:W-:Y:S01]  /*e4b0*/  @P0 LEA.HI.X R3, R5, UR5, R4, 0x2, P1 ;  /* 0x0000000505030c11 */ /* 0x000fe200088f1404 */
[----:B------:R-:W-:-:S04]  /*e4c0*/  ULDC.64 UR4, c[0x0][0xa00] ;  /* 0x0002800000047ab9 */ /* 0x000fc80000000a00 */
[----:B------:R0:W5:Y:S01]  /*e4d0*/  @P0 LDG.E R0, desc[UR60][R2.64] ;  /* 0x0000003c02000981 */ /* 0x000162000c1e1900 */
[----:B------:R-:W-:-:S04]  /*e4e0*/  ISETP.NE.U32.AND P0, PT, RZ, UR4, PT ;  /* 0x00000004ff007c0c */ /* 0x000fc8000bf05070 */
[----:B------:R-:W-:-:S13]  /*e4f0*/  ISETP.NE.AND.EX P0, PT, RZ, UR5, PT, P0 ;  /* 0x00000005ff007c0c */ /* 0x000fda000bf05300 */
[----:B0-----:R-:W-:-:S04]  /*e500*/  @P0 LEA R2, P1, R5, UR4, 0x2 ;  /* 0x0000000405020c11 */ /* 0x001fc8000f8210ff */
[----:B------:R-:W-:Y:S01]  /*e510*/  @P0 LEA.HI.X R3, R5, UR5, R4, 0x2, P1 ;  /* 0x0000000505030c11 */ /* 0x000fe200088f1404 */
[----:B------:R-:W-:-:S04]  /*e520*/  ULDC.64 UR4, c[0x0][0xa20] ;  /* 0x0002880000047ab9 */ /* 0x000fc80000000a00 */
[----:B------:R-:W2:Y:S01]  /*e530*/  @P0 LDG.E R6, desc[UR60][R2.64] ;  /* 0x0000003c02060981 */ /* 0x000ea2000c1e1900 */
[----:B------:R-:W-:-:S04]  /*e540*/  ISETP.NE.U32.AND P0, PT, RZ, UR4, PT ;  /* 0x00000004ff007c0c */ /* 0x000fc8000bf05070 */
[----:B------:R-:W-:Y:S01]  /*e550*/  ISETP.NE.AND.EX P0, PT, RZ, UR5, PT, P0 ;  /* 0x00000005ff007c0c */ /* 0x000fe2000bf05300 */
[----:B--2---:R0:W-:Y:S04]  /*e560*/  STL [R1+0x2c], R6 ;  /* 0x00002c0601007387 */ /* 0x0041e80000100800 */
[----:B------:R1:W-:Y:S01]  /*e570*/  STL [R1+0x1c], R7 ;  /* 0x00001c0701007387 */ /* 0x0003e20000100800 */
[----:B0-----:R-:W-:-:S07]  /*e580*/  SHF.L.U64.HI R6, R5, 0x2, R4 ;  /* 0x0000000205067819 */ /* 0x001fce0000010204 */
[C---:B------:R-:W-:Y:S01]  /*e590*/  @P0 IADD3 R4, P1, R7.reuse, UR4, RZ ;  /* 0x0000000407040c10 */ /* 0x040fe2000ff3e0ff */
[----:B------:R0:W-:Y:S03]  /*e5a0*/  STL [R1+0x20], R6 ;  /* 0x0000200601007387 */ /* 0x0001e60000100800 */
[----:B------:R-:W-:Y:S01]  /*e5b0*/  @P0 IADD3.X R5, R6, UR5, RZ, P1, !PT ;  /* 0x0000000506050c10 */ /* 0x000fe20008ffe4ff */
[----:B------:R-:W-:Y:S02]  /*e5c0*/  ULDC.64 UR4, c[0x0][0xa08] ;  /* 0x0002820000047ab9 */ /* 0x000fe40000000a00 */
[----:B------:R-:W-:Y:S01]  /*e5d0*/  IADD3 R2, P1, R7, UR4, RZ ;  /* 0x0000000407027c10 */ /* 0x000fe2000ff3e0ff */
[----:B-1----:R-:W-:-:S03]  /*e5e0*/  IMAD.MOV.U32 R7, RZ, RZ, RZ ;  /* 0x000000ffff077224 */ /* 0x002fc600078e00ff */
[----:B------:R-:W-:Y:S02]  /*e5f0*/  IADD3.X R3, R6, UR5, RZ, P1, !PT ;  /* 0x0000000506037c10 */ /* 0x000fe40008ffe4ff */
[----:B------:R-:W-:-:S04]  /*e600*/  ISETP.NE.U32.AND P1, PT, RZ, UR4, PT ;  /* 0x00000004ff007c0c */ /* 0x000fc8000bf25070 */
[----:B------:R-:W-:Y:S01]  /*e610*/  ISETP.NE.AND.EX P1, PT, RZ, UR5, PT, P1 ;  /* 0x00000005ff007c0c */ /* 0x000fe2000bf25310 */
[----:B------:R-:W-:Y:S02]  /*e620*/  ULDC.64 UR4, c[0x0][0x3f8] ;  /* 0x0000fe0000047ab9 */ /* 0x000fe40000000a00 */
[----:B------:R-:W-:-:S03]  /*e630*/  UISETP.NE.U32.AND UP0, UPT, UR4, URZ, UPT ;  /* 0x0000003f0400728c */ /* 0x000fc6000bf05070 */
[----:B------:R-:W-:Y:S01]  /*e640*/  ULDC UR4, c[0x0][0x404] ;  /* 0x0001010000047ab9 */ /* 0x000fe20000000800 */
[----:B------:R-:W-:-:S03]  /*e650*/  UISETP.NE.AND.EX UP0, UPT, UR5, URZ, UPT, UP0 ;  /* 0x0000003f0500728c */ /* 0x000fc6000bf05300 */
[----:B------:R-:W-:Y:S01]  /*e660*/  ULDC UR5, c[0x0][0x2e0] ;  /* 0x0000b80000057ab9 */ /* 0x000fe20000000800 */
[----:B------:R-:W-:Y:S02]  /*e670*/  USEL UR4, UR4, 0x1, UP0 ;  /* 0x0000000104047887 */ /* 0x000fe40008000000 */
[----:B------:R1:W5:Y:S02]  /*e680*/  @P1 LDG.E R7, desc[UR60][R2.64] ;  /* 0x0000003c02071981 */ /* 0x000364000c1e1900 */
[----:B------:R-:W-:-:S06]  /*e690*/  UIMAD UR4, UR4, UR5, URZ ;  /* 0x00000005040472a4 */ /* 0x000fcc000f8e023f */
[----:B0-----:R-:W-:-:S06]  /*e6a0*/  MOV R6, UR4 ;  /* 0x0000000400067c02 */ /* 0x001fcc0008000f00 */
[----:B------:R1:W5:Y:S01]  /*e6b0*/  @P0 LDG.E R6, desc[UR60][R4.64] ;  /* 0x0000003c04060981 */ /* 0x000362000c1e1900 */
[----:B------:R-:W-:Y:S05]  /*e6c0*/  @P0 BRA `(.L_x_308) ;  /* 0x0000000000100947 */ /* 0x000fea0003800000 */
[----:B------:R-:W-:Y:S05]  /*e6d0*/  @!P1 BRA `(.L_x_308) ;  /* 0x00000000000c9947 */ /* 0x000fea0003800000 */
[----:B-----5:R-:W2:Y:S04]  /*e6e0*/  LDG.E R6, desc[UR60][R2.64] ;  /* 0x0000003c02067981 */ /* 0x020ea8000c1e1900 */
[----:B-1----:R-:W2:Y:S02]  /*e6f0*/  LDG.E R5, desc[UR60][R2.64+0x4] ;  /* 0x0000043c02057981 */ /* 0x002ea4000c1e1900 */
[----:B--2---:R-:W-:-:S07]  /*e700*/  IMAD.IADD R6, R5, 0x1, -R6 ;  /* 0x0000000105067824 */ /* 0x004fce00078e0a06 */
.L_x_308:
[--C-:B-1---5:R-:W-:Y:S01]  /*e710*/  IMAD.IADD R4, R6, 0x1, -R0.reuse ;  /* 0x0000000106047824 */ /* 0x122fe200078e0a00 */
[----:B------:R-:W-:Y:S01]  /*e720*/  BSSY B6, `(.L_x_309) ;  /* 0x0000326000067945 */ /* 0x000fe20003800000 */
[----:B------:R-:W-:Y:S02]  /*e730*/  IMAD.IADD R3, R7, 0x1, R0 ;  /* 0x0000000107037824 */ /* 0x000fe400078e0200 */
[----:B------:R-:W-:Y:S01]  /*e740*/  IMAD.MOV.U32 R2, RZ, RZ, RZ ;  /* 0x000000ffff027224 */ /* 0x000fe200078e00ff */
[----:B------:R-:W-:Y:S01]  /*e750*/  STL [R1+0x24], R4 ;  /* 0x0000240401007387 */ /* 0x000fe20000100800 */
[----:B------:R-:W-:-:S03]  /*e760*/  ISETP.GT.AND P0, PT, R4, RZ, PT ;  /* 0x000000ff0400720c */ /* 0x000fc60003f04270 */
[----:B------:R0:W-:Y:S02]  /*e770*/  STL [R1+0x4], R3 ;  /* 0x0000040301007387 */ /* 0x0001e40000100800 */
[----:B0-----:R-:W-:-:S04]  /*e780*/  VIADD R3, R4, 0x6f ;  /* 0x0000006f04037836 */ /* 0x001fc80000000000 */
[----:B------:R-:W-:-:S05]  /*e790*/  IMAD.HI R2, R3, -0x6db6db6d, R2 ;  /* 0x9249249303027827 */ /* 0x000fca00078e0202 */
[----:B------:R-:W-:-:S04]  /*e7a0*/  SHF.R.U32.HI R3, RZ, 0x1f, R2 ;  /* 0x0000001fff037819 */ /* 0x000fc80000011602 */
[----:B------:R-:W-:-:S05]  /*e7b0*/  LEA.HI.SX32 R0, R2, R3, 0x1a ;  /* 0x0000000302007211 */ /* 0x000fca00078fd2ff */
[----:B------:R0:W-:Y:S01]  /*e7c0*/  STL [R1+0x18], R0 ;  /* 0x0000180001007387 */ /* 0x0001e20000100800 */
[----:B------:R-:W-:Y:S05]  /*e7d0*/  @P0 BRA `(.L_x_310) ;  /* 0x0000000000440947 */ /* 0x000fea0003800000 */
[----:B------:R-:W1:Y:S02]  /*e7e0*/  S2R R4, SR_TID.X ;  /* 0x0000000000047919 */ /* 0x000e640000002100 */
[----:B-1----:R-:W-:-:S04]  /*e7f0*/  LOP3.LUT R4, R4, 0x1f, RZ, 0xc0, !PT ;  /* 0x0000001f04047812 */ /* 0x002fc800078ec0ff */
[----:B------:R-:W-:-:S13]  /*e800*/  ISETP.NE.AND P1, PT, R4, RZ, PT ;  /* 0x000000ff0400720c */ /* 0x000fda0003f25270 */
[----:B------:R-:W-:Y:S05]  /*e810*/  @P1 BRA `(.L_x_311) ;  /* 0x0000003000581947 */ /* 0x000fea0003800000 */
[----:B------:R-:W1:Y:S01]  /*e820*/  S2R R7, SR_LANEID ;  /* 0x0000000000077919 */ /* 0x000e620000000000 */
[----:B------:R-:W-:Y:S01]  /*e830*/  VOTEU.ANY UR4, UPT, PT ;  /* 0x0000000000047886 */ /* 0x000fe200038e0100 */
[----:B------:R-:W2:Y:S01]  /*e840*/  LDC.64 R2, c[0x0][0xc38] ;  /* 0x00030e00ff027b82 */ /* 0x000ea20000000a00 */
[----:B0-----:R-:W1:Y:S08]  /*e850*/  FLO.U32 R0, UR4 ;  /* 0x0000000400007d00 */ /* 0x001e7000080e0000 */
[----:B------:R-:W2:Y:S01]  /*e860*/  POPC R5, UR4 ;  /* 0x0000000400057d09 */ /* 0x000ea20008000000 */
[----:B-1----:R-:W-:-:S13]  /*e870*/  ISETP.EQ.U32.AND P0, PT, R0, R7, PT ;  /* 0x000000070000720c */ /* 0x002fda0003f02070 */
[----:B--2---:R-:W2:Y:S01]  /*e880*/  @P0 ATOMG.E.ADD.STRONG.GPU PT, R3, desc[UR60][R2.64], R5 ;  /* 0x00000005020309a8 */ /* 0x004ea200081ee1fc */
[----:B------:R-:W0:Y:S02]  /*e890*/  S2R R4, SR_LTMASK ;  /* 0x0000000000047919 */ /* 0x000e240000003900 */
[----:B0-----:R-:W-:-:S04]  /*e8a0*/  LOP3.LUT R4, R4, UR4, RZ, 0xc0, !PT ;  /* 0x0000000404047c12 */ /* 0x001fc8000f8ec0ff */
[----:B------:R-:W0:Y:S01]  /*e8b0*/  POPC R7, R4 ;  /* 0x0000000400077309 */ /* 0x000e220000000000 */
[----:B--2---:R-:W0:Y:S02]  /*e8c0*/  SHFL.IDX PT, R0, R3, R0, 0x1f ;  /* 0x00001f0003007589 */ /* 0x004e2400000e0000 */
[----:B0-----:R-:W-:Y:S01]  /*e8d0*/  IADD3 R16, R0, UR38, R7 ;  /* 0x0000002600107c10 */ /* 0x001fe2000fffe007 */
[----:B------:R-:W-:Y:S06]  /*e8e0*/  BRA `(.L_x_311) ;  /* 0x0000003000247947 */ /* 0x000fec0003800000 */
.L_x_310:
[----:B------:R-:W1:Y:S01]  /*e8f0*/  S2R R3, SR_CgaCtaId ;  /* 0x0000000000037919 */ /* 0x000e620000008800 */
[----:B0-----:R-:W-:-:S04]  /*e900*/  MOV R0, 0x400 ;  /* 0x0000040000007802 */ /* 0x001fc80000000f00 */
[----:B-1----:R-:W-:-:S04]  /*e910*/  LEA R2, R3, R0, 0x18 ;  /* 0x0000000003027211 */ /* 0x002fc800078ec0ff */
[----:B------:R-:W-:Y:S01]  /*e920*/  IADD3 R0, R2, 0x21400, RZ ;  /* 0x0002140002007810 */ /* 0x000fe20007ffe0ff */
[----:B------:R0:W-:Y:S03]  /*e930*/  STL [R1+0x10], R2 ;  /* 0x0000100201007387 */ /* 0x0001e60000100800 */
[----:B------:R-:W-:-:S13]  /*e940*/  LOP3.LUT P0, RZ, R0, 0x3ff, RZ, 0xc0, !PT ;  /* 0x000003ff00ff7812 */ /* 0x000fda000780c0ff */
[----:B0-----:R-:W-:Y:S05]  /*e950*/  @!P0 BRA `(.L_x_312) ;  /* 0x0000000000408947 */ /* 0x001fea0003800000 */
[----:B------:R-:W-:Y:S01]  /*e960*/  MOV R2, 0x0 ;  /* 0x0000000000027802 */ /* 0x000fe20000000f00 */
[----:B------:R-:W-:Y:S01]  /*e970*/  ULDC.64 UR6, c[0x4][0xa8] ;  /* 0x01002a0000067ab9 */ /* 0x000fe20000000a00 */
[----:B------:R-:W-:Y:S01]  /*e980*/  ULDC.64 UR8, c[0x4][0xb0] ;  /* 0x01002c0000087ab9 */ /* 0x000fe20000000a00 */
[----:B------:R-:W-:Y:S01]  /*e990*/  ULDC.64 UR4, c[0x4][0x8] ;  /* 0x0100020000047ab9 */ /* 0x000fe20000000a00 */
[----:B------:R-:W-:Y:S01]  /*e9a0*/  IMAD.U32 R4, RZ, RZ, UR6 ;  /* 0x00000006ff047e24 */ /* 0x000fe2000f8e00ff */
[----:B------:R-:W-:Y:S01]  /*e9b0*/  MOV R11, UR5 ;  /* 0x00000005000b7c02 */ /* 0x000fe20008000f00 */
[----:B------:R-:W0:Y:S01]  /*e9c0*/  LDC.64 R2, c[0x4][R2] ;  /* 0x0100000002027b82 */ /* 0x000e220000000a00 */
[----:B------:R-:W-:Y:S02]  /*e9d0*/  IMAD.U32 R5, RZ, RZ, UR7 ;  /* 0x00000007ff057e24 */ /* 0x000fe4000f8e00ff */
[----:B------:R-:W-:Y:S02]  /*e9e0*/  IMAD.U32 R6, RZ, RZ, UR8 ;  /* 0x00000008ff067e24 */ /* 0x000fe4000f8e00ff */
[----:B------:R-:W-:-:S02]  /*e9f0*/  IMAD.U32 R7, RZ, RZ, UR9 ;  /* 0x00000009ff077e24 */ /* 0x000fc4000f8e00ff */
[----:B------:R-:W-:Y:S02]  /*ea00*/  IMAD.U32 R10, RZ, RZ, UR4 ;  /* 0x00000004ff0a7e24 */ /* 0x000fe4000f8e00ff */
[----:B------:R-:W-:Y:S02]  /*ea10*/  IMAD.MOV.U32 R8, RZ, RZ, 0x70 ;  /* 0x00000070ff087424 */ /* 0x000fe400078e00ff */
[----:B------:R-:W-:Y:S02]  /*ea20*/  IMAD.MOV.U32 R12, RZ, RZ, 0x1 ;  /* 0x00000001ff0c7424 */ /* 0x000fe400078e00ff */
[----:B------:R-:W-:-:S07]  /*ea30*/  IMAD.MOV.U32 R13, RZ, RZ, RZ ;  /* 0x000000ffff0d7224 */ /* 0x000fce00078e00ff */
[----:B------:R-:W-:-:S07]  /*ea40*/  LEPC R20, `(.L_x_312) ;  /* 0x000000001014794e */ /* 0x000fce0000000000 */
[----:B0-----:R-:W-:Y:S05]  /*ea50*/  CALL.ABS.NOINC R2 ;  /* 0x0000000002007343 */ /* 0x001fea0003c00000 */
.L_x_312:
[----:B------:R-:W2:Y:S02]  /*ea60*/  LDL R2, [R1+0x10] ;  /* 0x0000100001027983 */ /* 0x000ea40000100800 */
[----:B--2---:R-:W-:-:S05]  /*ea70*/  VIADD R0, R2, 0x400 ;  /* 0x0000040002007836 */ /* 0x004fca0000000000 */
[----:B------:R-:W-:-:S13]  /*ea80*/  LOP3.LUT P0, RZ, R0, 0x3ff, RZ, 0xc0, !PT ;  /* 0x000003ff00ff7812 */ /* 0x000fda000780c0ff */
[----:B------:R-:W-:Y:S05]  /*ea90*/  @!P0 BRA `(.L_x_313) ;  /* 0x0000000000808947 */ /* 0x000fea0003800000 */
[----:B------:R-:W-:Y:S01]  /*eaa0*/  MOV R0, 0x0 ;  /* 0x0000000000007802 */ /* 0x000fe20000000f00 */
[----:B------:R-:W-:Y:S01]  /*eab0*/  ULDC.64 UR6, c[0x4][0xa8] ;  /* 0x01002a0000067ab9 */ /* 0x000fe20000000a00 */
[----:B------:R-:W-:Y:S01]  /*eac0*/  ULDC.64 UR8, c[0x4][0xb0] ;  /* 0x01002c0000087ab9 */ /* 0x000fe20000000a00 */
[----:B------:R-:W-:Y:S01]  /*ead0*/  ULDC.64 UR4, c[0x4][0x10] ;  /* 0x0100040000047ab9 */ /* 0x000fe20000000a00 */
[----:B------:R0:W1:Y:S01]  /*eae0*/  LDC.64 R2, c[0x4][R0] ;  /* 0x0100000000027b82 */ /* 0x0000620000000a00 */
[----:B------:R-:W-:Y:S01]  /*eaf0*/  IMAD.U32 R4, RZ, RZ, UR6 ;  /* 0x00000006ff047e24 */ /* 0x000fe2000f8e00ff */
[----:B------:R-:W-:Y:S01]  /*eb00*/  MOV R5, UR7 ;  /* 0x0000000700057c02 */ /* 0x000fe20008000f00 */
        /* <DEDUP_REMOVED lines=9> */
.L_x_314:
        /* <DEDUP_REMOVED lines=16> */
.L_x_313:
[----:B------:R-:W2:Y:S01]  /*eca0*/  LDL.LU R2, [R1+0x1c] ;  /* 0x00001c0001027983 */ /* 0x000ea20000300800 */
[----:B------:R-:W-:-:S03]  /*ecb0*/  ULDC.64 UR4, c[0x0][0x9f8] ;  /* 0x00027e0000047ab9 */ /* 0x000fc60000000a00 */
[----:B------:R-:W3:Y:S04]  /*ecc0*/  LDL.LU R0, [R1+0x20] ;  /* 0x0000200001007983 */ /* 0x000ee80000300800 */
[----:B------:R-:W4:Y:S04]  /*ecd0*/  LDL.LU R4, [R1+0x2c] ;  /* 0x00002c0001047983 */ /* 0x000f280000300800 */
[----:B------:R-:W4:Y:S01]  /*ece0*/  LDL.LU R8, [R1+0x14] ;  /* 0x0000140001087983 */ /* 0x000f220000300800 */
[----:B------:R-:W-:-:S04]  /*ecf0*/  ISETP.NE.U32.AND P0, PT, RZ, UR4, PT ;  /* 0x00000004ff007c0c */ /* 0x000fc8000bf05070 */
[----:B------:R-:W-:Y:S01]  /*ed00*/  ISETP.NE.AND.EX P0, PT, RZ, UR5, PT, P0 ;  /* 0x00000005ff007c0c */ /* 0x000fe2000bf05300 */
[----:B------:R-:W0:Y:S02]  /*ed10*/  S2R R9, SR_TID.X ;  /* 0x0000000000097919 */ /* 0x000e240000002100 */
[----:B0-----:R-:W-:-:S04]  /*ed20*/  LOP3.LUT R9, R9, 0x1f, RZ, 0xc0, !PT ;  /* 0x0000001f09097812 */ /* 0x001fc800078ec0ff */
[----:B------:R-:W-:-:S13]  /*ed30*/  ISETP.NE.AND P6, PT, R9, RZ, PT ;  /* 0x000000ff0900720c */ /* 0x000fda0003fc5270 */
[----:B------:R-:W-:-:S05]  /*ed40*/  VOTEU.ALL UP1, P6 ;  /* 0x00000000003f7886 */ /* 0x000fca0003020000 */
[----:B------:R-:W-:-:S04]  /*ed50*/  @!UP1 UIADD3 UR8, UP0, UR36, 0x270, URZ ;  /* 0x0000027024089890 */ /* 0x000fc8000ff1e03f */
[----:B------:R-:W-:-:S03]  /*ed60*/  @!UP1 UIADD3.X UR9, URZ, UR37, URZ, UP0, !UPT ;  /* 0x000000253f099290 */ /* 0x000fc600087fe43f */
[----:B------:R-:W-:Y:S01]  /*ed70*/  VOTEU.ALL UP0, P6 ;  /* 0x00000000003f7886 */ /* 0x000fe20003000000 */
[----:B--2---:R-:W-:-:S04]  /*ed80*/  @P0 IADD3 R2, P1, R2, UR4, RZ ;  /* 0x0000000402020c10 */ /* 0x004fc8000ff3e0ff */
[----:B---3--:R-:W-:Y:S01]  /*ed90*/  @P0 IADD3.X R3, R0, UR5, RZ, P1, !PT ;  /* 0x0000000500030c10 */ /* 0x008fe20008ffe4ff */
[----:B------:R-:W-:Y:S01]  /*eda0*/  ULDC.64 UR4, c[0x0][0xa00] ;  /* 0x0002800000047ab9 */ /* 0x000fe20000000a00 */
[----:B----4-:R-:W-:Y:S02]  /*edb0*/  LEA R17, R17, R4, 0x7 ;  /* 0x0000000411117211 */ /* 0x010fe400078e38ff */
[----:B------:R-:W0:Y:S01]  /*edc0*/  LDC R4, c[0x0][0x428] ;  /* 0x00010a00ff047b82 */ /* 0x000e220000000800 */
[----:B------:R-:W-:-:S06]  /*edd0*/  IMAD.MOV.U32 R0, RZ, RZ, R8 ;  /* 0x000000ffff007224 */ /* 0x000fcc00078e0008 */
[----:B------:R1:W5:Y:S01]  /*ede0*/  @P0 LDG.E R0, desc[UR60][R2.64] ;  /* 0x0000003c02000981 */ /* 0x000362000c1e1900 */
[----:B------:R-:W-:Y:S02]  /*edf0*/  PLOP3.LUT P1, PT, P6, PT, PT, 0x8, 0x0 ;  /* 0x000000000000781c */ /* 0x000fe4000372e170 */
[----:B0-----:R-:W-:Y:S01]  /*ee00*/  ISETP.NE.AND P0, PT, R4, 0x1, PT ;  /* 0x000000010400780c */ /* 0x001fe20003f05270 */
[----:B------:R-:W-:-:S12]  /*ee10*/  IMAD.MOV.U32 R4, RZ, RZ, R18 ;  /* 0x000000ffff047224 */ /* 0x000fd800078e0012 */
[----:B------:R-:W0:Y:S08]  /*ee20*/  @P0 LDC R7, c[0x0][0x42c] ;  /* 0x00010b00ff070b82 */ /* 0x000e300000000800 */
[----:B------:R-:W2:Y:S01]  /*ee30*/  @P0 LDC R5, c[0x0][0x430] ;  /* 0x00010c00ff050b82 */ /* 0x000ea20000000800 */
[----:B0-----:R-:W-:-:S05]  /*ee40*/  @P0 IMAD.HI.U32 R6, R18, R7, RZ ;  /* 0x0000000712060227 */ /* 0x001fca00078e00ff */
[----:B--2---:R-:W-:Y:S02]  /*ee50*/  @P0 SHF.R.U32.HI R4, RZ, R5, R6 ;  /* 0x00000005ff040219 */ /* 0x004fe40000011606 */
[----:B------:R-:W-:-:S04]  /*ee60*/  ISETP.NE.U32.AND P0, PT, RZ, UR4, PT ;  /* 0x00000004ff007c0c */ /* 0x000fc8000bf05070 */
[----:B------:R-:W-:-:S04]  /*ee70*/  ISETP.NE.AND.EX P0, PT, RZ, UR5, PT, P0 ;  /* 0x00000005ff007c0c */ /* 0x000fc8000bf05300 */
[----:B-1----:R-:W-:-:S09]  /*ee80*/  SEL R6, R8, RZ, !P0 ;  /* 0x000000ff08067207 */ /* 0x002fd20004000000 */
.L_x_315:
[----:B------:R-:W-:Y:S02]  /*ee90*/  PLOP3.LUT P0, PT, P0, P1, PT, 0xa2, 0x0 ;  /* 0x000000000000781c */ /* 0x000fe40000703472 */
[----:B------:R-:W-:Y:S01]  /*eea0*/  @P1 R2UR P0, UR7, R6 ;  /* 0x00000000060712ca */ /* 0x000fe20000000000 */
[----:B------:R-:W-:-:S07]  /*eeb0*/  UMOV UR4, URZ ;  /* 0x0000003f00047c82 */ /* 0x000fce0008000000 */
[----:B------:R-:W-:Y:S02]  /*eec0*/  PLOP3.LUT P0, PT, P0, P1, PT, 0xa2, 0x0 ;  /* 0x000000000000781c */ /* 0x000fe40000703472 */
[----:B------:R-:W-:-:S08]  /*eed0*/  @P1 R2UR.OR P0, UR6, R18 ;  /* 0x00000000120612ca */ /* 0x000fd00000100000 */
[----:B------:R-:W-:Y:S02]  /*eee0*/  PLOP3.LUT P0, PT, P0, P1, PT, 0xa2, 0x0 ;  /* 0x000000000000781c */ /* 0x000fe40000703472 */
[----:B------:R-:W-:-:S08]  /*eef0*/  @P1 R2UR.OR P0, UR5, R17 ;  /* 0x00000000110512ca */ /* 0x000fd00000100000 */
[----:B------:R-:W-:-:S05]  /*ef00*/  @P1 PLOP3.LUT P1, PT, P0, PT, PT, 0x80, 0x0 ;  /* 0x000000000000181c */ /* 0x000fca000072f070 */
[----:B------:R0:W-:Y:S08]  /*ef10*/  @!UP0 UTMAPF.L2.4D [UR4], [UR8] ;  /* 0x00000004080085b8 */ /* 0x0001f00008018000 */
[----:B0-----:R-:W-:Y:S05]  /*ef20*/  @P1 BRA.U.ANY `(.L_x_315) ;  /* 0xfffffffd00d81947 */ /* 0x001fea000393ffff */
[----:B------:R-:W0:Y:S01]  /*ef30*/  S2R R2, SR_TID.X ;  /* 0x0000000000027919 */ /* 0x000e220000002100 */
[----:B------:R-:W-:Y:S01]  /*ef40*/  UMOV UR4, 0x40 ;  /* 0x0000004000047882 */ /* 0x000fe20000000000 */
[----:B0-----:R-:W-:-:S04]  /*ef50*/  LOP3.LUT R2, R2, 0x1f, RZ, 0xc0, !PT ;  /* 0x0000001f02027812 */ /* 0x001fc800078ec0ff */
[----:B------:R-:W-:-:S04]  /*ef60*/  ISETP.NE.AND P2, PT, R2, RZ, PT ;  /* 0x000000ff0200720c */ /* 0x000fc80003f45270 */
[----:B------:R-:W-:-:S09]  /*ef70*/  PLOP3.LUT P1, PT, P2, PT, PT, 0x8, 0x0 ;  /* 0x000000000000781c */ /* 0x000fd2000172e170 */
[----:B------:R-:W-:-:S05]  /*ef80*/  VOTEU.ALL UP0, P2 ;  /* 0x00000000003f7886 */ /* 0x000fca0001000000 */
.L_x_316:
[----:B------:R-:W-:Y:S02]  /*ef90*/  PLOP3.LUT P0, PT, P0, P1, PT, 0xa2, 0x0 ;  /* 0x000000000000781c */ /* 0x000fe40000703472 */
[----:B------:R-:W-:-:S08]  /*efa0*/  @P1 R2UR P0, UR7, R6 ;  /* 0x00000000060712ca */ /* 0x000fd00000000000 */
        /* <DEDUP_REMOVED lines=13> */
.L_x_317:
        /* <DEDUP_REMOVED lines=9> */
[----:B------:R-:W0:Y:S01]  /*f110*/  LDC.64 R2, c[0x0][0x3f8] ;  /* 0x0000fe00ff027b82 */ /* 0x000e220000000a00 */
[----:B------:R-:W-:Y:S02]  /*f120*/  ULDC.64 UR4, c[0x0][0xa08] ;  /* 0x0002820000047ab9 */ /* 0x000fe40000000a00 */
[----:B0-----:R-:W-:Y:S01]  /*f130*/  LOP3.LUT P0, RZ, R2, UR4, RZ, 0xfc, !PT ;  /* 0x0000000402ff7c12 */ /* 0x001fe2000f80fcff */
[----:B------:R-:W-:-:S03]  /*f140*/  UMOV UR4, 0xffffffff ;  /* 0xffffffff00047882 */ /* 0x000fc60000000000 */
[----:B------:R-:W-:-:S04]  /*f150*/  LOP3.LUT P0, RZ, R3, UR5, RZ, 0xfc, P0 ;  /* 0x0000000503ff7c12 */ /* 0x000fc8000800fcff */
[----:B-----5:R-:W-:Y:S01]  /*f160*/  SEL R5, R0, RZ, !P0 ;  /* 0x000000ff00057207 */ /* 0x020fe20004000000 */
[----:B------:R-:W-:Y:S08]  /*f170*/  BRA.DIV UR4, `(.L_x_318) ;  /* 0x0000003604d07947 */ /* 0x000ff0000b800000 */
.L_x_388:
[----:B------:R-:W2:Y:S01]  /*f180*/  LDL R7, [R1+0x18] ;  /* 0x0000180001077983 */ /* 0x000ea20000100800 */
[----:B------:R-:W-:Y:S01]  /*f190*/  UMOV UR4, 0xffffffff ;  /* 0xffffffff00047882 */ /* 0x000fe20000000000 */
[----:B------:R-:W-:Y:S01]  /*f1a0*/  SHF.R.S32.HI R12, RZ, 0x1f, R0 ;  /* 0x0000001fff0c7819 */ /* 0x000fe20000011400 */
[----:B--2---:R-:W-:Y:S01]  /*f1b0*/  VIADD R7, R7, 0xffffffff ;  /* 0xffffffff07077836 */ /* 0x004fe20000000000 */
[----:B------:R-:W-:Y:S06]  /*f1c0*/  BRA.DIV UR4, `(.L_x_319) ;  /* 0x0000003604f07947 */ /* 0x000fec000b800000 */
[----:B------:R-:W-:-:S13]  /*f1d0*/  ELECT P6, URZ, PT ;  /* 0x00000000003f782f */ /* 0x000fda00038c0000 */
.L_x_391:
[----:B------:R-:W-:Y:S05]  /*f1e0*/  @!P6 BRA `(.L_x_320) ;  /* 0x000000040034e947 */ /* 0x000fea0003800000 */
[----:B------:R0:W-:Y:S01]  /*f1f0*/  STL [R1+0xc], R7 ;  /* 0x00000c0701007387 */ /* 0x0001e20000100800 */
[----:B------:R-:W-:-:S04]  /*f200*/  ISETP.NE.U32.AND P0, PT, R2, RZ, PT ;  /* 0x000000ff0200720c */ /* 0x000fc80003f05070 */
[----:B------:R-:W-:-:S13]  /*f210*/  ISETP.NE.AND.EX P0, PT, R3, RZ, PT, P0 ;  /* 0x000000ff0300720c */ /* 0x000fda0003f05300 */
[----:B0-----:R-:W-:Y:S05]  /*f220*/  @!P0 BRA `(.L_x_321) ;  /* 0x00000000004c8947 */ /* 0x001fea0003800000 */
[----:B------:R-:W0:Y:S01]  /*f230*/  LDC R10, c[0x0][0x41c] ;  /* 0x00010700ff0a7b82 */ /* 0x000e220000000800 */
[----:B------:R-:W-:Y:S01]  /*f240*/  IMAD.MOV.U32 R5, RZ, RZ, R7 ;  /* 0x000000ffff057224 */ /* 0x000fe200078e0007 */
[----:B------:R-:W-:Y:S01]  /*f250*/  ULDC.64 UR4, c[0x0][0x408] ;  /* 0x0001020000047ab9 */ /* 0x000fe20000000a00 */
[----:B0-----:R-:W-:-:S13]  /*f260*/  ISETP.NE.AND P0, PT, R10, 0x1, PT ;  /* 0x000000010a00780c */ /* 0x001fda0003f05270 */
[----:B------:R-:W0:Y:S02]  /*f270*/  @P0 LDC.64 R8, c[0x0][0x420] ;  /* 0x00010800ff080b82 */ /* 0x000e240000000a00 */
[----:B0-----:R-:W-:-:S05]  /*f280*/  @P0 IMAD.HI.U32 R8, R7, R8, RZ ;  /* 0x0000000807080227 */ /* 0x001fca00078e00ff */
[----:B------:R-:W-:-:S05]  /*f290*/  @P0 SHF.R.U32.HI R5, RZ, R9, R8 ;  /* 0x00000009ff050219 */ /* 0x000fca0000011608 */
[----:B------:R-:W-:-:S04]  /*f2a0*/  IMAD.MOV R8, RZ, RZ, -R5 ;  /* 0x000000ffff087224 */ /* 0x000fc800078e0a05 */
[----:B------:R-:W-:Y:S02]  /*f2b0*/  IMAD R9, R10, R8, R7 ;  /* 0x000000080a097224 */ /* 0x000fe400078e0207 */
[----:B------:R-:W-:-:S03]  /*f2c0*/  IMAD R8, R12, UR4, RZ ;  /* 0x000000040c087c24 */ /* 0x000fc6000f8e02ff */
[----:B------:R0:W-:Y:S01]  /*f2d0*/  STL [R1+0xc], R9 ;  /* 0x00000c0901007387 */ /* 0x0001e20000100800 */
[----:B------:R-:W-:Y:S02]  /*f2e0*/  IMAD R10, R0, UR5, R8 ;  /* 0x00000005000a7c24 */ /* 0x000fe4000f8e0208 */
[--C-:B------:R-:W-:Y:S01]  /*f2f0*/  IMAD.MOV.U32 R8, RZ, RZ, R5.reuse ;  /* 0x000000ffff087224 */ /* 0x100fe200078e0005 */
[----:B0-----:R-:W-:-:S03]  /*f300*/  SHF.R.S32.HI R9, RZ, 0x1f, R5 ;  /* 0x0000001fff097819 */ /* 0x001fc60000011405 */
[----:B------:R-:W-:-:S05]  /*f310*/  IMAD.WIDE.U32 R8, R0, UR4, R8 ;  /* 0x0000000400087c25 */ /* 0x000fca000f8e0008 */
[----:B------:R-:W-:Y:S02]  /*f320*/  IADD3 R5, R9, R10, RZ ;  /* 0x0000000a09057210 */ /* 0x000fe40007ffe0ff */
[----:B------:R-:W-:-:S04]  /*f330*/  LEA R10, P0, R8, R2, 0x2 ;  /* 0x00000002080a7211 */ /* 0x000fc800078010ff */
[----:B------:R-:W-:-:S05]  /*f340*/  LEA.HI.X R11, R8, R3, R5, 0x2, P0 ;  /* 0x00000003080b7211 */ /* 0x000fca00000f1405 */
[----:B------:R0:W5:Y:S04]  /*f350*/  LDG.E R5, desc[UR60][R10.64] ;  /* 0x0000003c0a057981 */ /* 0x000168000c1e1900 */
.L_x_321:
[----:B------:R-:W2:Y:S01]  /*f360*/  LDL R8, [R1] ;  /* 0x0000000001087983 */ /* 0x000ea20000100800 */
[----:B0-----:R-:W-:-:S03]  /*f370*/  MOV R10, 0x400 ;  /* 0x00000400000a7802 */ /* 0x001fc60000000f00 */
[----:B------:R-:W3:Y:S01]  /*f380*/  LDL R9, [R1+0x8] ;  /* 0x0000080001097983 */ /* 0x000ee20000100800 */
[----:B------:R-:W0:Y:S02]  /*f390*/  S2R R11, SR_CgaCtaId ;  /* 0x00000000000b7919 */ /* 0x000e240000008800 */
[----:B0-----:R-:W-:-:S05]  /*f3a0*/  LEA R10, R11, R10, 0x18 ;  /* 0x0000000a0b0a7211 */ /* 0x001fca00078ec0ff */
[----:B--2---:R-:W-:Y:S01]  /*f3b0*/  IMAD R8, R8, 0x8, R10 ;  /* 0x0000000808087824 */ /* 0x004fe200078e020a */
[----:B---3--:R-:W-:-:S04]  /*f3c0*/  SHF.L.U32 R9, R9, 0x1f, RZ ;  /* 0x0000001f09097819 */ /* 0x008fc800000006ff */
[----:B------:R-:W0:Y:S02]  /*f3d0*/  SYNCS.PHASECHK.TRANS64.TRYWAIT P0, [R8+URZ+0x36840], R9 ;  /* 0x03684009080075a7 */ /* 0x000e24000800017f */
[----:B0-----:R-:W-:Y:S05]  /*f3e0*/  @!P0 BRA `(.L_x_322) ;  /* 0x0000003400888947 */ /* 0x001fea0003800000 */
.L_x_392:
[----:B------:R-:W1:Y:S02]  /*f3f0*/  S2R R10, SR_TID.X ;  /* 0x00000000000a7919 */ /* 0x000e640000002100 */
[----:B-1----:R-:W-:-:S04]  /*f400*/  LOP3.LUT R10, R10, 0x7f, RZ, 0xc0, !PT ;  /* 0x0000007f0a0a7812 */ /* 0x002fc800078ec0ff */
[----:B------:R-:W-:-:S13]  /*f410*/  ISETP.NE.AND P0, PT, R10, RZ, PT ;  /* 0x000000ff0a00720c */ /* 0x000fda0003f05270 */
[----:B------:R-:W-:Y:S05]  /*f420*/  @P0 BRA `(.L_x_323) ;  /* 0x00000000001c0947 */ /* 0x000fea0003800000 */
[----:B------:R-:W1:Y:S01]  /*f430*/  S2R R10, SR_TID.X ;  /* 0x00000000000a7919 */ /* 0x000e620000002100 */
[----:B0-----:R-:W-:-:S04]  /*f440*/  IMAD.MOV.U32 R9, RZ, RZ, 0xa800 ;  /* 0x0000a800ff097424 */ /* 0x001fc800078e00ff */
[----:B------:R2:W-:Y:S01]  /*f450*/  SYNCS.ARRIVE.TRANS64 RZ, [R8+URZ+0x36830], R9 ;  /* 0x0368300908ff79a7 */ /* 0x0005e2000800003f */
[----:B-1----:R-:W-:-:S04]  /*f460*/  LOP3.LUT R10, R10, 0x1f, RZ, 0xc0, !PT ;  /* 0x0000001f0a0a7812 */ /* 0x002fc800078ec0ff */
[----:B------:R-:W-:-:S13]  /*f470*/  ISETP.NE.AND P1, PT, R10, RZ, PT ;  /* 0x000000ff0a00720c */ /* 0x000fda0003f25270 */
[----:B--2---:R-:W-:Y:S05]  /*f480*/  @!P1 BRA `(.L_x_323) ;  /* 0x0000000000049947 */ /* 0x004fea0003800000 */
[----:B------:R-:W-:Y:S01]  /*f490*/  BPT.TRAP 0x1 ;  /* 0x000000040000795c */ /* 0x000fe20000300000 */
.L_x_323:
[----:B------:R-:W2:Y:S01]  /*f4a0*/  LDL R11, [R1] ;  /* 0x00000000010b7983 */ /* 0x000ea20000100800 */
[----:B------:R-:W-:-:S03]  /*f4b0*/  MOV R13, 0x400 ;  /* 0x00000400000d7802 */ /* 0x000fc60000000f00 */
[----:B------:R-:W3:Y:S04]  /*f4c0*/  LDL R10, [R1+0xc] ;  /* 0x00000c00010a7983 */ /* 0x000ee80000100800 */
[----:B0-----:R-:W4:Y:S01]  /*f4d0*/  LDL R9, [R1+0x4] ;  /* 0x0000040001097983 */ /* 0x001f220000100800 */
[----:B------:R-:W0:Y:S01]  /*f4e0*/  S2R R14, SR_CgaCtaId ;  /* 0x00000000000e7919 */ /* 0x000e220000008800 */
[----:B------:R-:W-:Y:S01]  /*f4f0*/  R2UR UR9, R8 ;  /* 0x00000000080972ca */ /* 0x000fe200000e0000 */
[----:B------:R-:W-:Y:S01]  /*f500*/  UIADD3 UR4, UP0, UR36, 0x370, URZ ;  /* 0x0000037024047890 */ /* 0x000fe2000ff1e03f */
[----:B------:R-:W-:Y:S02]  /*f510*/  R2UR UR12, R4 ;  /* 0x00000000040c72ca */ /* 0x000fe400000e0000 */
[----:B-----5:R-:W-:-:S02]  /*f520*/  R2UR UR13, R5 ;  /* 0x00000000050d72ca */ /* 0x020fc400000e0000 */
[----:B0-----:R-:W-:-:S07]  /*f530*/  LEA R13, R14, R13, 0x18 ;  /* 0x0000000d0e0d7211 */ /* 0x001fce00078ec0ff */
[----:B------:R-:W-:Y:S01]  /*f540*/  UIADD3 UR9, UR9, 0x36830, URZ ;  /* 0x0003683009097890 */ /* 0x000fe2000fffe03f */
[----:B------:R-:W-:Y:S01]  /*f550*/  UMOV UR10, URZ ;  /* 0x0000003f000a7c82 */ /* 0x000fe20008000000 */
[----:B------:R-:W-:Y:S01]  /*f560*/  UMOV UR6, 0x0 ;  /* 0x0000000000067882 */ /* 0x000fe20000000000 */
[----:B------:R-:W-:Y:S01]  /*f570*/  UMOV UR7, 0x14f00000 ;  /* 0x14f0000000077882 */ /* 0x000fe20000000000 */
[----:B------:R-:W-:Y:S01]  /*f580*/  UMOV UR16, 0x40 ;  /* 0x0000004000107882 */ /* 0x000fe20000000000 */
[----:B--2---:R-:W-:Y:S01]  /*f590*/  IMAD R8, R11, 0xa800, R13 ;  /* 0x0000a8000b087824 */ /* 0x004fe200078e020d */
[----:B---3--:R-:W-:-:S04]  /*f5a0*/  R2UR UR11, R10 ;  /* 0x000000000a0b72ca */ /* 0x008fc800000e0000 */
[----:B------:R-:W-:Y:S02]  /*f5b0*/  R2UR UR8, R8 ;  /* 0x00000000080872ca */ /* 0x000fe400000e0000 */
[----:B----4-:R-:W-:-:S11]  /*f5c0*/  R2UR UR5, R9 ;  /* 0x00000000090572ca */ /* 0x010fd600000e0000 */
[----:B------:R-:W-:Y:S02]  /*f5d0*/  UIADD3 UR14, UR8, 0x21400, URZ ;  /* 0x00021400080e7890 */ /* 0x000fe4000fffe03f */
[----:B------:R-:W-:Y:S02]  /*f5e0*/  UIMAD UR11, UR11, 0x70, UR5 ;  /* 0x000000700b0b78a4 */ /* 0x000fe4000f8e0205 */
[----:B------:R-:W-:Y:S02]  /*f5f0*/  UIADD3.X UR5, URZ, UR37, URZ, UP0, !UPT ;  /* 0x000000253f057290 */ /* 0x000fe400087fe43f */
[----:B------:R-:W-:Y:S02]  /*f600*/  UIADD3 UR15, UR8, 0x24c00, URZ ;  /* 0x00024c00080f7890 */ /* 0x000fe4000fffe03f */
[----:B------:R-:W-:-:S03]  /*f610*/  UIADD3 UR17, UR8, 0x28400, URZ ;  /* 0x0002840008117890 */ /* 0x000fc6000fffe03f */
[----:B------:R-:W-:Y:S02]  /*f620*/  UMOV UR8, UR14 ;  /* 0x0000000e00087c82 */ /* 0x000fe40008000000 */
[----:B------:R0:W-:Y:S01]  /*f630*/  UTMALDG.4D [UR8], [UR4], desc[UR6] ;  /* 0x00000608040075b4 */ /* 0x0001e20008019000 */
[----:B------:R-:W-:Y:S01]  /*f640*/  UMOV UR14, 0x80 ;  /* 0x00000080000e7882 */ /* 0x000fe20000000000 */
[----:B0-----:R-:W-:Y:S01]  /*f650*/  UMOV UR8, UR15 ;  /* 0x0000000f00087c82 */ /* 0x001fe20008000000 */
[----:B------:R-:W-:Y:S02]  /*f660*/  UMOV UR10, UR16 ;  /* 0x00000010000a7c82 */ /* 0x000fe40008000000 */
[----:B------:R0:W-:Y:S02]  /*f670*/  UTMALDG.4D [UR8], [UR4], desc[UR6] ;  /* 0x00000608040075b4 */ /* 0x0001e40008019000 */
[----:B0-----:R-:W-:Y:S01]  /*f680*/  UMOV UR8, UR17 ;  /* 0x0000001100087c82 */ /* 0x001fe20008000000 */
[----:B------:R-:W-:-:S02]  /*f690*/  UMOV UR10, UR14 ;  /* 0x0000000e000a7c82 */ /* 0x000fc40008000000 */
[----:B------:R0:W-:Y:S02]  /*f6a0*/  UTMALDG.4D [UR8], [UR4], desc[UR6] ;  /* 0x00000608040075b4 */ /* 0x0001e40008019000 */
[----:B0-----:R-:W-:Y:S01]  /*f6b0*/  NOP ;  /* 0x0000000000007918 */ /* 0x001fe20000000000 */
.L_x_320:
[----:B------:R-:W2:Y:S01]  /*f6c0*/  LDL.LU R11, [R1+0x28] ;  /* 0x00002800010b7983 */ /* 0x000ea20000300800 */
[----:B------:R-:W-:Y:S01]  /*f6d0*/  MOV R9, 0x400 ;  /* 0x0000040000097802 */ /* 0x000fe20000000f00 */
[----:B------:R-:W-:Y:S05]  /*f6e0*/  WARPSYNC.ALL ;  /* 0x0000000000007948 */ /* 0x000fea0003800000 */
[----:B------:R-:W0:Y:S01]  /*f6f0*/  S2R R10, SR_CgaCtaId ;  /* 0x00000000000a7919 */ /* 0x000e220000008800 */
[----:B------:R-:W-:-:S13]  /*f700*/  ELECT P0, URZ, PT ;  /* 0x00000000003f782f */ /* 0x000fda0003800000 */
[----:B------:R-:W-:Y:S01]  /*f710*/  @P0 R2UR UR13, R6 ;  /* 0x00000000060d02ca */ /* 0x000fe200000e0000 */
[----:B------:R-:W-:Y:S01]  /*f720*/  UIADD3 UR4, UP0, UR36, 0x270, URZ ;  /* 0x0000027024047890 */ /* 0x000fe2000ff1e03f */
[----:B------:R-:W-:Y:S01]  /*f730*/  @P0 R2UR UR12, R18 ;  /* 0x00000000120c02ca */ /* 0x000fe200000e0000 */
[----:B------:R-:W-:Y:S01]  /*f740*/  UMOV UR6, 0x0 ;  /* 0x0000000000067882 */ /* 0x000fe20000000000 */
[C---:B------:R-:W-:Y:S01]  /*f750*/  @P0 R2UR UR11, R17.reuse ;  /* 0x00000000110b02ca */ /* 0x040fe200000e0000 */
[----:B------:R-:W-:Y:S01]  /*f760*/  UIADD3.X UR5, URZ, UR37, URZ, UP0, !UPT ;  /* 0x000000253f057290 */ /* 0x000fe200087fe43f */
[----:B------:R-:W-:Y:S01]  /*f770*/  @P0 R2UR UR21, R6 ;  /* 0x00000000061502ca */ /* 0x000fe200000e0000 */
[----:B------:R-:W-:Y:S01]  /*f780*/  UMOV UR7, 0x12f00000 ;  /* 0x12f0000000077882 */ /* 0x000fe20000000000 */
[----:B------:R-:W-:Y:S01]  /*f790*/  UMOV UR10, URZ ;  /* 0x0000003f000a7c82 */ /* 0x000fe20008000000 */
[----:B------:R-:W-:Y:S01]  /*f7a0*/  @P0 R2UR UR20, R18 ;  /* 0x00000000121402ca */ /* 0x000fe200000e0000 */
[----:B------:R-:W-:Y:S01]  /*f7b0*/  UMOV UR14, 0x0 ;  /* 0x00000000000e7882 */ /* 0x000fe20000000000 */
[----:B------:R-:W-:Y:S01]  /*f7c0*/  @P0 R2UR UR19, R17 ;  /* 0x00000000111302ca */ /* 0x000fe200000e0000 */
[----:B------:R-:W-:Y:S01]  /*f7d0*/  @P0 IMAD.MOV.U32 R8, RZ, RZ, 0xc000 ;  /* 0x0000c000ff080424 */ /* 0x000fe200078e00ff */
[----:B------:R-:W-:Y:S01]  /*f7e0*/  UMOV UR15, 0x12f00000 ;  /* 0x12f00000000f7882 */ /* 0x000fe20000000000 */
[----:B------:R-:W-:Y:S01]  /*f7f0*/  UMOV UR18, 0x40 ;  /* 0x0000004000127882 */ /* 0x000fe20000000000 */
[----:B------:R-:W-:Y:S01]  /*f800*/  UMOV UR22, 0x0 ;  /* 0x0000000000167882 */ /* 0x000fe20000000000 */
[----:B------:R-:W-:Y:S01]  /*f810*/  UMOV UR23, 0x12f00000 ;  /* 0x12f0000000177882 */ /* 0x000fe20000000000 */
[----:B------:R-:W-:Y:S01]  /*f820*/  BSSY B0, `(.L_x_324) ;  /* 0x0000019000007945 */ /* 0x000fe20003800000 */
[----:B0-----:R-:W-:Y:S01]  /*f830*/  LEA R9, R10, R9, 0x18 ;  /* 0x000000090a097211 */ /* 0x001fe200078ec0ff */
[----:B------:R-:W-:Y:S03]  /*f840*/  BAR.SYNC.DEFER_BLOCKING 0x8, 0x120 ;  /* 0x0204800000007b1d */ /* 0x000fe60000010000 */
[----:B------:R-:W-:-:S13]  /*f850*/  R2UR UR24, R9 ;  /* 0x00000000091872ca */ /* 0x000fda00000e0000 */
[----:B------:R-:W-:Y:S02]  /*f860*/  UIADD3 UR8, UR24, 0x15400, URZ ;  /* 0x0001540018087890 */ /* 0x000fe4000fffe03f */
[----:B------:R-:W-:Y:S02]  /*f870*/  UIADD3 UR9, UR24, 0x36800, URZ ;  /* 0x0003680018097890 */ /* 0x000fe4000fffe03f */
[----:B------:R-:W-:Y:S01]  /*f880*/  UIADD3 UR16, UR24, 0x19400, URZ ;  /* 0x0001940018107890 */ /* 0x000fe2000fffe03f */
[----:B------:R0:W-:Y:S04]  /*f890*/  @P0 SYNCS.ARRIVE.TRANS64 RZ, [R9+URZ+0x36800], R8 ;  /* 0x0368000809ff09a7 */ /* 0x0001e8000800003f */
[----:B------:R-:W-:Y:S02]  /*f8a0*/  UMOV UR17, UR9 ;  /* 0x0000000900117c82 */ /* 0x000fe40008000000 */
[----:B------:R1:W-:Y:S02]  /*f8b0*/  UTMALDG.4D [UR8], [UR4], desc[UR6] ;  /* 0x00000608040075b4 */ /* 0x0003e40008019000 */
[----:B------:R0:W-:Y:S01]  /*f8c0*/  UTMALDG.4D [UR16], [UR4], desc[UR14] ;  /* 0x00000e10040075b4 */ /* 0x0001e20008019000 */
[----:B-1----:R-:W-:Y:S01]  /*f8d0*/  @P0 R2UR UR13, R6 ;  /* 0x00000000060d02ca */ /* 0x002fe200000e0000 */
[----:B------:R-:W-:Y:S01]  /*f8e0*/  UIADD3 UR8, UR24, 0x1d400, URZ ;  /* 0x0001d40018087890 */ /* 0x000fe2000fffe03f */
[----:B------:R-:W-:Y:S01]  /*f8f0*/  @P0 R2UR UR12, R18 ;  /* 0x00000000120c02ca */ /* 0x000fe200000e0000 */
[----:B------:R-:W-:Y:S01]  /*f900*/  UMOV UR10, 0x80 ;  /* 0x00000080000a7882 */ /* 0x000fe20000000000 */
[----:B------:R-:W-:-:S13]  /*f910*/  @P0 R2UR UR11, R17 ;  /* 0x00000000110b02ca */ /* 0x000fda00000e0000 */
[----:B------:R0:W-:Y:S01]  /*f920*/  UTMALDG.4D [UR8], [UR4], desc[UR22] ;  /* 0x00001608040075b4 */ /* 0x0001e20008019000 */
[----:B--2---:R-:W-:-:S05]  /*f930*/  VIADD R11, R11, 0x1 ;  /* 0x000000010b0b7836 */ /* 0x004fca0000000000 */
[----:B------:R-:W-:Y:S01]  /*f940*/  LEA.HI R6, R11, R11, RZ, 0x1 ;  /* 0x0000000b0b067211 */ /* 0x000fe200078f08ff */
[----:B------:R0:W-:Y:S03]  /*f950*/  STL [R1+0x28], R11 ;  /* 0x0000280b01007387 */ /* 0x0001e60000100800 */
[----:B------:R-:W-:-:S05]  /*f960*/  LOP3.LUT R6, R6, 0xfffffffe, RZ, 0xc0, !PT ;  /* 0xfffffffe06067812 */ /* 0x000fca00078ec0ff */
[----:B------:R-:W-:-:S05]  /*f970*/  IMAD.IADD R6, R11, 0x1, -R6 ;  /* 0x000000010b067824 */ /* 0x000fca00078e0a06 */
[----:B------:R-:W-:-:S04]  /*f980*/  SHF.L.U32 R6, R6, 0x1f, RZ ;  /* 0x0000001f06067819 */ /* 0x000fc800000006ff */
[----:B------:R-:W1:Y:S02]  /*f990*/  SYNCS.PHASECHK.TRANS64.TRYWAIT P0, [R9+URZ+0x36820], R6 ;  /* 0x03682006090075a7 */ /* 0x000e64000800017f */
[----:B01----:R-:W-:Y:S05]  /*f9a0*/  @!P0 BRA `(.L_x_325) ;  /* 0x00000030002c8947 */ /* 0x003fea0003800000 */
.L_x_393:
[----:B------:R-:W-:Y:S05]  /*f9b0*/  BSYNC B0 ;  /* 0x0000000000007941 */ /* 0x000fea0003800000 */
.L_x_324:
[----:B0-----:R-:W2:Y:S01]  /*f9c0*/  LDL.LU R8, [R1+0x24] ;  /* 0x0000240001087983 */ /* 0x001ea20000300800 */
[----:B------:R-:W-:Y:S01]  /*f9d0*/  BSSY B0, `(.L_x_326) ;  /* 0x00001a6000007945 */ /* 0x000fe20003800000 */
[----:B--2---:R-:W-:-:S13]  /*f9e0*/  ISETP.GE.AND P0, PT, R8, 0x71, PT ;  /* 0x000000710800780c */ /* 0x004fda0003f06270 */
[----:B------:R-:W-:Y:S05]  /*f9f0*/  @!P0 BRA `(.L_x_327) ;  /* 0x00000018008c8947 */ /* 0x000fea0003800000 */
[----:B------:R-:W2:Y:S01]  /*fa00*/  LDL R8, [R1+0x18] ;  /* 0x0000180001087983 */ /* 0x000ea20000100800 */
[----:B------:R-:W-:Y:S01]  /*fa10*/  IMAD.MOV.U32 R6, RZ, RZ, 0x1 ;  /* 0x00000001ff067424 */ /* 0x000fe200078e00ff */
[----:B------:R-:W-:Y:S01]  /*fa20*/  BSSY B1, `(.L_x_328) ;  /* 0x0000093000017945 */ /* 0x000fe20003800000 */
[----:B--2---:R-:W-:-:S04]  /*fa30*/  IADD3 R14, -R8, RZ, RZ ;  /* 0x000000ff080e7210 */ /* 0x004fc80007ffe1ff */
[----:B------:R-:W-:-:S05]  /*fa40*/  VIADDMNMX R14, R14, R6, 0xffffffff, !PT ;  /* 0xffffffff0e0e7446 */ /* 0x000fca0007800106 */
[----:B------:R-:W-:-:S05]  /*fa50*/  IMAD.IADD R6, R8, 0x1, R14 ;  /* 0x0000000108067824 */ /* 0x000fca00078e020e */
[----:B------:R-:W-:-:S04]  /*fa60*/  LOP3.LUT R6, R6, 0x1, RZ, 0xc0, !PT ;  /* 0x0000000106067812 */ /* 0x000fc800078ec0ff */
[----:B------:R-:W-:Y:S01]  /*fa70*/  ISETP.NE.U32.AND P0, PT, R6, 0x1, PT ;  /* 0x000000010600780c */ /* 0x000fe20003f05070 */
[----:B------:R-:W-:-:S12]  /*fa80*/  VIADD R6, R8, 0xfffffffe ;  /* 0xfffffffe08067836 */ /* 0x000fd80000000000 */
[----:B------:R-:W-:Y:S05]  /*fa90*/  @P0 BRA `(.L_x_329) ;  /* 0x00000008002c0947 */ /* 0x000fea0003800000 */
[----:B------:R-:W2:Y:S04]  /*faa0*/  LDL R9, [R1] ;  /* 0x0000000001097983 */ /* 0x000ea80000100800 */
[----:B------:R-:W3:Y:S01]  /*fab0*/  LDL R8, [R1+0x8] ;  /* 0x0000080001087983 */ /* 0x000ee20000100800 */
[----:B------:R-:W-:Y:S01]  /*fac0*/  BSSY B2, `(.L_x_330) ;  /* 0x0000084000027945 */ /* 0x000fe20003800000 */
[----:B--2---:R-:W-:-:S05]  /*fad0*/  VIADD R13, R9, 0x1 ;  /* 0x00000001090d7836 */ /* 0x004fca0000000000 */
[----:B------:R-:W-:-:S04]  /*fae0*/  ISETP.NE.AND P0, PT, R13, 0x2, PT ;  /* 0x000000020d00780c */ /* 0x000fc80003f05270 */
[----:B------:R-:W-:Y:S02]  /*faf0*/  SEL R15, RZ, 0x1, P0 ;  /* 0x00000001ff0f7807 */ /* 0x000fe40000000000 */
[----:B------:R-:W-:Y:S02]  /*fb00*/  SEL R13, R13, RZ, P0 ;  /* 0x000000ff0d0d7207 */ /* 0x000fe40000000000 */
[----:B---3--:R-:W-:Y:S01]  /*fb10*/  LOP3.LUT R15, R8, R15, RZ, 0x3c, !PT ;  /* 0x0000000f080f7212 */ /* 0x008fe200078e3cff */
[----:B------:R-:W-:Y:S06]  /*fb20*/  @!P6 BRA `(.L_x_331) ;  /* 0x0000000400f4e947 */ /* 0x000fec0003800000 */
[----:B------:R-:W-:Y:S01]  /*fb30*/  ISETP.NE.U32.AND P0, PT, R2, RZ, PT ;  /* 0x000000ff0200720c */ /* 0x000fe20003f05070 */
[----:B------:R-:W-:-:S03]  /*fb40*/  IMAD.MOV.U32 R8, RZ, RZ, R5 ;  /* 0x000000ffff087224 */ /* 0x000fc600078e0005 */
[----:B------:R-:W-:-:S13]  /*fb50*/  ISETP.NE.AND.EX P0, PT, R3, RZ, PT, P0 ;  /* 0x000000ff0300720c */ /* 0x000fda0003f05300 */
[----:B------:R-:W-:Y:S05]  /*fb60*/  @!P0 BRA `(.L_x_332) ;  /* 0x0000000000448947 */ /* 0x000fea0003800000 */
[----:B------:R-:W0:Y:S01]  /*fb70*/  LDC R18, c[0x0][0x41c] ;  /* 0x00010700ff127b82 */ /* 0x000e220000000800 */
[----:B------:R-:W-:Y:S01]  /*fb80*/  ULDC.64 UR4, c[0x0][0x408] ;  /* 0x0001020000047ab9 */ /* 0x000fe20000000a00 */
[----:B0-----:R-:W-:-:S13]  /*fb90*/  ISETP.NE.AND P0, PT, R18, 0x1, PT ;  /* 0x000000011200780c */ /* 0x001fda0003f05270 */
[----:B------:R-:W0:Y:S02]  /*fba0*/  @P0 LDC.64 R8, c[0x0][0x420] ;  /* 0x00010800ff080b82 */ /* 0x000e240000000a00 */
[----:B0-----:R-:W-:Y:S01]  /*fbb0*/  @P0 IMAD.HI.U32 R10, R6, R8, RZ ;  /* 0x00000008060a0227 */ /* 0x001fe200078e00ff */
[----:B------:R-:W-:-:S04]  /*fbc0*/  MOV R8, R6 ;  /* 0x0000000600087202 */ /* 0x000fc80000000f00 */
[----:B------:R-:W-:Y:S01]  /*fbd0*/  @P0 SHF.R.U32.HI R8, RZ, R9, R10 ;  /* 0x00000009ff080219 */ /* 0x000fe2000001160a */
[----:B------:R-:W-:-:S03]  /*fbe0*/  IMAD R10, R12, UR4, RZ ;  /* 0x000000040c0a7c24 */ /* 0x000fc6000f8e02ff */
[----:B------:R-:W-:Y:S01]  /*fbf0*/  SHF.R.S32.HI R9, RZ, 0x1f, R8 ;  /* 0x0000001fff097819 */ /* 0x000fe20000011408 */
[C---:B------:R-:W-:Y:S02]  /*fc00*/  IMAD R17, R0.reuse, UR5, R10 ;  /* 0x0000000500117c24 */ /* 0x040fe4000f8e020a */
[----:B------:R-:W-:-:S04]  /*fc10*/  IMAD.WIDE.U32 R10, R0, UR4, R8 ;  /* 0x00000004000a7c25 */ /* 0x000fc8000f8e0008 */
[----:B------:R-:W-:Y:S01]  /*fc20*/  IMAD.IADD R17, R17, 0x1, R11 ;  /* 0x0000000111117824 */ /* 0x000fe200078e020b */
[----:B------:R-:W-:Y:S01]  /*fc30*/  LEA R2, P0, R10, R2, 0x2 ;  /* 0x000000020a027211 */ /* 0x000fe200078010ff */
[----:B------:R-:W-:-:S03]  /*fc40*/  IMAD.MOV R8, RZ, RZ, -R8 ;  /* 0x000000ffff087224 */ /* 0x000fc600078e0a08 */
[----:B------:R-:W-:Y:S01]  /*fc50*/  LEA.HI.X R3, R10, R3, R17, 0x2, P0 ;  /* 0x000000030a037211 */ /* 0x000fe200000f1411 */
[----:B------:R-:W-:-:S04]  /*fc60*/  IMAD R6, R18, R8, R6 ;  /* 0x0000000812067224 */ /* 0x000fc800078e0206 */
[----:B------:R0:W5:Y:S04]  /*fc70*/  LDG.E R8, desc[UR60][R2.64] ;  /* 0x0000003c02087981 */ /* 0x000168000c1e1900 */
.L_x_332:
[----:B0-----:R-:W0:Y:S01]  /*fc80*/  S2R R3, SR_CgaCtaId ;  /* 0x0000000000037919 */ /* 0x001e220000008800 */
[----:B------:R-:W-:-:S04]  /*fc90*/  MOV R2, 0x400 ;  /* 0x0000040000027802 */ /* 0x000fc80000000f00 */
[----:B0-----:R-:W-:Y:S02]  /*fca0*/  LEA R2, R3, R2, 0x18 ;  /* 0x0000000203027211 */ /* 0x001fe400078ec0ff */
[----:B------:R-:W-:-:S03]  /*fcb0*/  SHF.L.U32 R3, R15, 0x1f, RZ ;  /* 0x0000001f0f037819 */ /* 0x000fc600000006ff */
[----:B------:R-:W-:-:S04]  /*fcc0*/  IMAD R2, R13, 0x8, R2 ;  /* 0x000000080d027824 */ /* 0x000fc800078e0202 */
[----:B------:R-:W0:Y:S02]  /*fcd0*/  SYNCS.PHASECHK.TRANS64.TRYWAIT P0, [R2+URZ+0x36840], R3 ;  /* 0x03684003020075a7 */ /* 0x000e24000800017f */
[----:B0-----:R-:W-:Y:S05]  /*fce0*/  @!P0 BRA `(.L_x_333) ;  /* 0x0000002c007c8947 */ /* 0x001fea0003800000 */
.L_x_394:
        /* <DEDUP_REMOVED lines=11> */
.L_x_334:
[----:B------:R-:W2:Y:S04]  /*fda0*/  LDL R17, [R1+0x4] ;  /* 0x0000040001117983 */ /* 0x000ea80000100800 */
[----:B------:R-:W3:Y:S01]  /*fdb0*/  LDL.LU R11, [R1+0x8] ;  /* 0x00000800010b7983 */ /* 0x000ee20000300800 */
[----:B0-----:R-:W-:-:S03]  /*fdc0*/  MOV R3, 0x400 ;  /* 0x0000040000037802 */ /* 0x001fc60000000f00 */
[----:B------:R-:W4:Y:S01]  /*fdd0*/  LDL R9, [R1] ;  /* 0x0000000001097983 */ /* 0x000f220000100800 */
[----:B------:R-:W0:Y:S01]  /*fde0*/  S2R R10, SR_CgaCtaId ;  /* 0x00000000000a7919 */ /* 0x000e220000008800 */
[----:B------:R-:W-:Y:S02]  /*fdf0*/  R2UR UR9, R2 ;  /* 0x00000000020972ca */ /* 0x000fe400000e0000 */
[----:B------:R-:W-:Y:S01]  /*fe00*/  R2UR UR11, R6 ;  /* 0x00000000060b72ca */ /* 0x000fe200000e0000 */
[----:B------:R-:W-:Y:S01]  /*fe10*/  UIADD3 UR4, UP0, UR36, 0x370, URZ ;  /* 0x0000037024047890 */ /* 0x000fe2000ff1e03f */
[----:B------:R-:W-:Y:S02]  /*fe20*/  R2UR UR12, R4 ;  /* 0x00000000040c72ca */ /* 0x000fe400000e0000 */
[----:B-----5:R-:W-:Y:S02]  /*fe30*/  R2UR UR13, R8 ;  /* 0x00000000080d72ca */ /* 0x020fe400000e0000 */
[----:B0-----:R-:W-:-:S05]  /*fe40*/  LEA R3, R10, R3, 0x18 ;  /* 0x000000030a037211 */ /* 0x001fca00078ec0ff */
[----:B------:R-:W-:-:S05]  /*fe50*/  IMAD R2, R13, 0xa800, R3 ;  /* 0x0000a8000d027824 */ /* 0x000fca00078e0203 */
[----:B------:R-:W-:Y:S01]  /*fe60*/  R2UR UR14, R2 ;  /* 0x00000000020e72ca */ /* 0x000fe200000e0000 */
[----:B------:R-:W-:Y:S01]  /*fe70*/  UIADD3 UR9, UR9, 0x36830, URZ ;  /* 0x0003683009097890 */ /* 0x000fe2000fffe03f */
[----:B------:R-:W-:Y:S01]  /*fe80*/  VIADD R3, R3, 0x36800 ;  /* 0x0003680003037836 */ /* 0x000fe20000000000 */
[----:B------:R-:W-:Y:S01]  /*fe90*/  UMOV UR10, URZ ;  /* 0x0000003f000a7c82 */ /* 0x000fe20008000000 */
[----:B------:R-:W-:Y:S01]  /*fea0*/  UMOV UR6, 0x0 ;  /* 0x0000000000067882 */ /* 0x000fe20000000000 */
[----:B------:R-:W-:-:S08]  /*feb0*/  UMOV UR7, 0x14f00000 ;  /* 0x14f0000000077882 */ /* 0x000fd00000000000 */
[----:B------:R-:W-:Y:S02]  /*fec0*/  UIADD3 UR8, UR14, 0x21400, URZ ;  /* 0x000214000e087890 */ /* 0x000fe4000fffe03f */
[----:B------:R-:W-:Y:S02]  /*fed0*/  UIADD3 UR15, UR14, 0x24c00, URZ ;  /* 0x00024c000e0f7890 */ /* 0x000fe4000fffe03f */
[----:B------:R-:W-:Y:S01]  /*fee0*/  UIADD3 UR14, UR14, 0x28400, URZ ;  /* 0x000284000e0e7890 */ /* 0x000fe2000fffe03f */
[----:B------:R-:W-:Y:S01]  /*fef0*/  UMOV UR16, 0x40 ;  /* 0x0000004000107882 */ /* 0x000fe20000000000 */
[----:B------:R-:W-:Y:S01]  /*ff00*/  UMOV UR17, 0x80 ;  /* 0x0000008000117882 */ /* 0x000fe20000000000 */
[----:B--2---:R-:W-:-:S13]  /*ff10*/  R2UR UR5, R17 ;  /* 0x00000000110572ca */ /* 0x004fda00000e0000 */
[----:B------:R-:W-:Y:S02]  /*ff20*/  UIMAD UR11, UR11, 0x70, UR5 ;  /* 0x000000700b0b78a4 */ /* 0x000fe4000f8e0205 */
[----:B------:R-:W-:Y:S01]  /*ff30*/  UIADD3.X UR5, URZ, UR37, URZ, UP0, !UPT ;  /* 0x000000253f057290 */ /* 0x000fe200087fe43f */
[----:B---3--:R-:W-:Y:S02]  /*ff40*/  SHF.L.U32 R2, R11, 0x1f, RZ ;  /* 0x0000001f0b027819 */ /* 0x008fe400000006ff */
[----:B----4-:R-:W-:-:S06]  /*ff50*/  LEA R3, R9, R3, 0x3 ;  /* 0x0000000309037211 */ /* 0x010fcc00078e18ff */
[----:B------:R0:W-:Y:S02]  /*ff60*/  UTMALDG.4D [UR8], [UR4], desc[UR6] ;  /* 0x00000608040075b4 */ /* 0x0001e40008019000 */
[----:B0-----:R-:W-:Y:S01]  /*ff70*/  UMOV UR8, UR15 ;  /* 0x0000000f00087c82 */ /* 0x001fe20008000000 */
[----:B------:R-:W-:Y:S02]  /*ff80*/  UMOV UR10, UR16 ;  /* 0x00000010000a7c82 */ /* 0x000fe40008000000 */
[----:B------:R0:W-:Y:S02]  /*ff90*/  UTMALDG.4D [UR8], [UR4], desc[UR6] ;  /* 0x00000608040075b4 */ /* 0x0001e40008019000 */
[----:B0-----:R-:W-:Y:S01]  /*ffa0*/  UMOV UR8, UR14 ;  /* 0x0000000e00087c82 */ /* 0x001fe20008000000 */
[----:B------:R-:W-:Y:S02]  /*ffb0*/  UMOV UR10, UR17 ;  /* 0x00000011000a7c82 */ /* 0x000fe40008000000 */
[----:B------:R0:W-:Y:S01]  /*ffc0*/  UTMALDG.4D [UR8], [UR4], desc[UR6] ;  /* 0x00000608040075b4 */ /* 0x0001e20008019000 */
[----:B------:R-:W1:Y:S02]  /*ffd0*/  SYNCS.PHASECHK.TRANS64.TRYWAIT P0, [R3+URZ+0x60], R2 ;  /* 0x00006002030075a7 */ /* 0x000e64000800017f */
[----:B01----:R-:W-:Y:S05]  /*ffe0*/  @!P0 BRA `(.L_x_335) ;  /* 0x0000002800d08947 */ /* 0x003fea0003800000 */
.L_x_395:
[----:B------:R-:W-:Y:S05]  /*fff0*/  @P1 BRA `(.L_x_336) ;  /* 0x0000000000301947 */ /* 0x000fea0003800000 */
[----:B------:R-:W1:Y:S01]  /*10000*/  S2R R9, SR_TID.X ;  /* 0x0000000000097919 */ /* 0x000e620000002100 */
[----:B------:R-:W-:Y:S01]  /*10010*/  MOV R10, 0x400 ;  /* 0x00000400000a7802 */ /* 0x000fe20000000f00 */
[----:B------:R-:W2:Y:S01]  /*10020*/  S2R R11, SR_CgaCtaId ;  /* 0x00000000000b7919 */ /* 0x000ea20000008800 */
[----:B-1----:R-:W-:Y:S02]  /*10030*/  LOP3.LUT R17, R9, 0x1f, RZ, 0xc0, !PT ;  /* 0x0000001f09117812 */ /* 0x002fe400078ec0ff */
[----:B------:R-:W3:Y:S02]  /*10040*/  LDL R9, [R1] ;  /* 0x0000000001097983 */ /* 0x000ee40000100800 */
[----:B------:R-:W-:Y:S02]  /*10050*/  ISETP.NE.AND P0, PT, R17, RZ, PT ;  /* 0x000000ff1100720c */ /* 0x000fe40003f05270 */
[----:B--2---:R-:W-:Y:S01]  /*10060*/  LEA R10, R11, R10, 0x18 ;  /* 0x0000000a0b0a7211 */ /* 0x004fe200078ec0ff */
[----:B0-----:R-:W-:-:S04]  /*10070*/  IMAD.MOV.U32 R3, RZ, RZ, 0xa800 ;  /* 0x0000a800ff037424 */ /* 0x001fc800078e00ff */
[----:B---3--:R-:W-:-:S04]  /*10080*/  IMAD R2, R9, 0x8, R10 ;  /* 0x0000000809027824 */ /* 0x008fc800078e020a */
[----:B------:R1:W-:Y:S02]  /*10090*/  SYNCS.ARRIVE.TRANS64 RZ, [R2+URZ+0x36850], R3 ;  /* 0x0368500302ff79a7 */ /* 0x0003e4000800003f */
[----:B------:R-:W-:Y:S05]  /*100a0*/  @!P0 BRA `(.L_x_336) ;  /* 0x0000000000048947 */ /* 0x000fea0003800000 */
[----:B------:R-:W-:Y:S01]  /*100b0*/  BPT.TRAP 0x1 ;  /* 0x000000040000795c */ /* 0x000fe20000300000 */
.L_x_336:
[----:B01----:R-:W2:Y:S01]  /*100c0*/  LDL.LU R2, [R1+0xc] ;  /* 0x00000c0001027983 */ /* 0x003ea20000300800 */
[----:B------:R-:W-:-:S03]  /*100d0*/  MOV R10, 0x400 ;  /* 0x00000400000a7802 */ /* 0x000fc60000000f00 */
[----:B------:R-:W3:Y:S04]  /*100e0*/  LDL.LU R9, [R1] ;  /* 0x0000000001097983 */ /* 0x000ee80000300800 */
[----:B------:R-:W4:Y:S01]  /*100f0*/  LDL R3, [R1+0x4] ;  /* 0x0000040001037983 */ /* 0x000f220000100800 */
[----:B------:R-:W0:Y:S01]  /*10100*/  S2R R11, SR_CgaCtaId ;  /* 0x00000000000b7919 */ /* 0x000e220000008800 */
[----:B------:R-:W-:Y:S01]  /*10110*/  R2UR UR13, R5 ;  /* 0x00000000050d72ca */ /* 0x000fe200000e0000 */
[----:B------:R-:W-:Y:S01]  /*10120*/  UIADD3 UR4, UP0, UR36, 0x470, URZ ;  /* 0x0000047024047890 */ /* 0x000fe2000ff1e03f */
[----:B------:R-:W-:Y:S02]  /*10130*/  R2UR UR12, R4 ;  /* 0x00000000040c72ca */ /* 0x000fe400000e0000 */
[----:B0-----:R-:W-:Y:S01]  /*10140*/  LEA R10, R11, R10, 0x18 ;  /* 0x0000000a0b0a7211 */ /* 0x001fe200078ec0ff */
[----:B------:R-:W-:Y:S01]  /*10150*/  UMOV UR10, URZ ;  /* 0x0000003f000a7c82 */ /* 0x000fe20008000000 */
[----:B------:R-:W-:Y:S01]  /*10160*/  UMOV UR6, 0x0 ;  /* 0x0000000000067882 */ /* 0x000fe20000000000 */
[----:B------:R-:W-:Y:S01]  /*10170*/  UMOV UR7, 0x14f00000 ;  /* 0x14f0000000077882 */ /* 0x000fe20000000000 */
[----:B------:R-:W-:Y:S01]  /*10180*/  UMOV UR16, 0x40 ;  /* 0x0000004000107882 */ /* 0x000fe20000000000 */
[----:B------:R0:W-:Y:S01]  /*10190*/  STL [R1+0xc], R6 ;  /* 0x00000c0601007387 */ /* 0x0001e20000100800 */
[----:B------:R-:W-:Y:S01]  /*101a0*/  IMAD.MOV.U32 R5, RZ, RZ, R8 ;  /* 0x000000ffff057224 */ /* 0x000fe200078e0008 */
[----:B--2---:R-:W-:Y:S01]  /*101b0*/  R2UR UR11, R2 ;  /* 0x00000000020b72ca */ /* 0x004fe200000e0000 */
[----:B---3--:R-:W-:-:S05]  /*101c0*/  IMAD R2, R9, 0x8, R10 ;  /* 0x0000000809027824 */ /* 0x008fca00078e020a */
[----:B------:R-:W-:Y:S01]  /*101d0*/  R2UR UR9, R2 ;  /* 0x00000000020972ca */ /* 0x000fe200000e0000 */
[----:B------:R-:W-:Y:S01]  /*101e0*/  IMAD R2, R9, 0xa800, R10 ;  /* 0x0000a80009027824 */ /* 0x000fe200078e020a */
[----:B----4-:R-:W-:-:S04]  /*101f0*/  R2UR UR5, R3 ;  /* 0x00000000030572ca */ /* 0x010fc800000e0000 */
[----:B------:R-:W-:-:S07]  /*10200*/  R2UR UR15, R2 ;  /* 0x00000000020f72ca */ /* 0x000fce00000e0000 */
[----:B------:R-:W-:Y:S02]  /*10210*/  UIADD3 UR9, UR9, 0x36850, URZ ;  /* 0x0003685009097890 */ /* 0x000fe4000fffe03f */
[----:B------:R-:W-:Y:S02]  /*10220*/  UIMAD UR11, UR11, 0x70, UR5 ;  /* 0x000000700b0b78a4 */ /* 0x000fe4000f8e0205 */
[----:B------:R-:W-:Y:S02]  /*10230*/  UIADD3.X UR5, URZ, UR37, URZ, UP0, !UPT ;  /* 0x000000253f057290 */ /* 0x000fe400087fe43f */
        /* <DEDUP_REMOVED lines=11> */
[----:B0-----:R-:W-:Y:S01]  /*102f0*/  NOP ;  /* 0x0000000000007918 */ /* 0x001fe20000000000 */
.L_x_331:
[----:B------:R-:W-:Y:S05]  /*10300*/  BSYNC B2 ;  /* 0x0000000000027941 */ /* 0x000fea0003800000 */
.L_x_330:
[----:B------:R-:W2:Y:S04]  /*10310*/  LDL.LU R2, [R1+0x18] ;  /* 0x0000180001027983 */ /* 0x000ea80000300800 */
[----:B------:R0:W-:Y:S04]  /*10320*/  STL [R1], R13 ;  /* 0x0000000d01007387 */ /* 0x0001e80000100800 */
[----:B------:R0:W-:Y:S02]  /*10330*/  STL [R1+0x8], R15 ;  /* 0x0000080f01007387 */ /* 0x0001e40000100800 */
[----:B0-2---:R-:W-:-:S07]  /*10340*/  VIADD R6, R2, 0xfffffffd ;  /* 0xfffffffd02067836 */ /* 0x005fce0000000000 */
.L_x_329:
[----:B------:R-:W-:Y:S05]  /*10350*/  BSYNC B1 ;  /* 0x0000000000017941 */ /* 0x000fea0003800000 */
.L_x_328:
[----:B------:R-:W-:-:S04]  /*10360*/  IADD3 R14, -R14, RZ, RZ ;  /* 0x000000ff0e0e7210 */ /* 0x000fc80007ffe1ff */
[----:B------:R-:W-:-:S13]  /*10370*/  ISETP.NE.AND P0, PT, R7, R14, PT ;  /* 0x0000000e0700720c */ /* 0x000fda0003f05270 */
[----:B------:R-:W-:Y:S05]  /*10380*/  @!P0 BRA `(.L_x_327) ;  /* 0x0000001000288947 */ /* 0x000fea0003800000 */
[----:B------:R-:W-:-:S07]  /*10390*/  IMAD.MOV.U32 R10, RZ, RZ, R5 ;  /* 0x000000ffff0a7224 */ /* 0x000fce00078e0005 */
.L_x_351:
[----:B------:R-:W2:Y:S04]  /*103a0*/  LDL R3, [R1] ;  /* 0x0000000001037983 */ /* 0x000ea80000100800 */
[----:B------:R-:W3:Y:S01]  /*103b0*/  LDL R2, [R1+0x8] ;  /* 0x0000080001027983 */ /* 0x000ee20000100800 */
[----:B------:R-:W-:Y:S05]  /*103c0*/  YIELD ;  /* 0x0000000000007946 */ /* 0x000fea0003800000 */
[----:B------:R-:W-:Y:S01]  /*103d0*/  BSSY B1, `(.L_x_337) ;  /* 0x0000080000017945 */ /* 0x000fe20003800000 */
[----:B--2---:R-:W-:-:S05]  /*103e0*/  VIADD R7, R3, 0x1 ;  /* 0x0000000103077836 */ /* 0x004fca0000000000 */
[----:B------:R-:W-:-:S04]  /*103f0*/  ISETP.NE.AND P0, PT, R7, 0x2, PT ;  /* 0x000000020700780c */ /* 0x000fc80003f05270 */
[----:B------:R-:W-:Y:S02]  /*10400*/  SEL R8, RZ, 0x1, P0 ;  /* 0x00000001ff087807 */ /* 0x000fe40000000000 */
[----:B------:R-:W-:Y:S02]  /*10410*/  SEL R7, R7, RZ, P0 ;  /* 0x000000ff07077207 */ /* 0x000fe40000000000 */
[----:B---3--:R-:W-:Y:S01]  /*10420*/  LOP3.LUT R8, R2, R8, RZ, 0x3c, !PT ;  /* 0x0000000802087212 */ /* 0x008fe200078e3cff */
[----:B0-----:R-:W-:Y:S06]  /*10430*/  @!P6 BRA `(.L_x_338) ;  /* 0x0000000400e4e947 */ /* 0x001fec0003800000 */
[----:B------:R-:W-:Y:S01]  /*10440*/  ULDC.64 UR4, c[0x0][0x3f8] ;  /* 0x0000fe0000047ab9 */ /* 0x000fe20000000a00 */
[----:B------:R-:W-:Y:S01]  /*10450*/  IMAD.MOV.U32 R9, RZ, RZ, R6 ;  /* 0x000000ffff097224 */ /* 0x000fe200078e0006 */
[----:B------:R-:W-:-:S04]  /*10460*/  ISETP.NE.U32.AND P0, PT, RZ, UR4, PT ;  /* 0x00000004ff007c0c */ /* 0x000fc8000bf05070 */
[----:B------:R-:W-:-:S13]  /*10470*/  ISETP.NE.AND.EX P0, PT, RZ, UR5, PT, P0 ;  /* 0x00000005ff007c0c */ /* 0x000fda000bf05300 */
[----:B------:R-:W-:Y:S05]  /*10480*/  @!P0 BRA `(.L_x_339) ;  /* 0x0000000000448947 */ /* 0x000fea0003800000 */
[----:B------:R-:W0:Y:S01]  /*10490*/  LDC R9, c[0x0][0x41c] ;  /* 0x00010700ff097b82 */ /* 0x000e220000000800 */
[----:B------:R-:W-:Y:S01]  /*104a0*/  ULDC.64 UR6, c[0x0][0x408] ;  /* 0x0001020000067ab9 */ /* 0x000fe20000000a00 */
[----:B0-----:R-:W-:-:S13]  /*104b0*/  ISETP.NE.AND P0, PT, R9, 0x1, PT ;  /* 0x000000010900780c */ /* 0x001fda0003f05270 */
[----:B------:R-:W0:Y:S02]  /*104c0*/  @P0 LDC.64 R2, c[0x0][0x420] ;  /* 0x00010800ff020b82 */ /* 0x000e240000000a00 */
[----:B0-----:R-:W-:-:S04]  /*104d0*/  @P0 IMAD.HI.U32 R10, R6, R2, RZ ;  /* 0x00000002060a0227 */ /* 0x001fc800078e00ff */
[----:B------:R-:W-:Y:S01]  /*104e0*/  IMAD.MOV.U32 R2, RZ, RZ, R6 ;  /* 0x000000ffff027224 */ /* 0x000fe200078e0006 */
[----:B------:R-:W-:Y:S01]  /*104f0*/  @P0 SHF.R.U32.HI R2, RZ, R3, R10 ;  /* 0x00000003ff020219 */ /* 0x000fe2000001160a */
[----:B------:R-:W-:-:S04]  /*10500*/  IMAD R10, R12, UR6, RZ ;  /* 0x000000060c0a7c24 */ /* 0x000fc8000f8e02ff */
[----:B------:R-:W-:Y:S02]  /*10510*/  IMAD.MOV R3, RZ, RZ, -R2 ;  /* 0x000000ffff037224 */ /* 0x000fe400078e0a02 */
[----:B------:R-:W-:Y:S02]  /*10520*/  IMAD R10, R0, UR7, R10 ;  /* 0x00000007000a7c24 */ /* 0x000fe4000f8e020a */
[----:B------:R-:W-:Y:S01]  /*10530*/  IMAD R9, R9, R3, R6 ;  /* 0x0000000309097224 */ /* 0x000fe200078e0206 */
[----:B------:R-:W-:-:S03]  /*10540*/  SHF.R.S32.HI R3, RZ, 0x1f, R2 ;  /* 0x0000001fff037819 */ /* 0x000fc60000011402 */
[----:B------:R-:W-:-:S05]  /*10550*/  IMAD.WIDE.U32 R2, R0, UR6, R2 ;  /* 0x0000000600027c25 */ /* 0x000fca000f8e0002 */
[----:B------:R-:W-:Y:S02]  /*10560*/  IADD3 R3, R10, R3, RZ ;  /* 0x000000030a037210 */ /* 0x000fe40007ffe0ff */
[----:B------:R-:W-:-:S04]  /*10570*/  LEA R10, P0, R2, UR4, 0x2 ;  /* 0x00000004020a7c11 */ /* 0x000fc8000f8010ff */
[----:B------:R-:W-:-:S05]  /*10580*/  LEA.HI.X R11, R2, UR5, R3, 0x2, P0 ;  /* 0x00000005020b7c11 */ /* 0x000fca00080f1403 */
[----:B------:R0:W5:Y:S04]  /*10590*/  LDG.E R10, desc[UR60][R10.64] ;  /* 0x0000003c0a0a7981 */ /* 0x000168000c1e1900 */
.L_x_339:
[----:B------:R-:W1:Y:S01]  /*105a0*/  S2R R3, SR_CgaCtaId ;  /* 0x0000000000037919 */ /* 0x000e620000008800 */
[----:B------:R-:W-:-:S04]  /*105b0*/  MOV R2, 0x400 ;  /* 0x0000040000027802 */ /* 0x000fc80000000f00 */
[----:B-1----:R-:W-:Y:S02]  /*105c0*/  LEA R2, R3, R2, 0x18 ;  /* 0x0000000203027211 */ /* 0x002fe400078ec0ff */
[----:B------:R-:W-:-:S03]  /*105d0*/  SHF.L.U32 R3, R8, 0x1f, RZ ;  /* 0x0000001f08037819 */ /* 0x000fc600000006ff */
[----:B------:R-:W-:-:S04]  /*105e0*/  IMAD R2, R7, 0x8, R2 ;  /* 0x0000000807027824 */ /* 0x000fc800078e0202 */
[----:B------:R-:W1:Y:S02]  /*105f0*/  SYNCS.PHASECHK.TRANS64.TRYWAIT P0, [R2+URZ+0x36840], R3 ;  /* 0x03684003020075a7 */ /* 0x000e64000800017f */
[----:B-1----:R-:W-:Y:S05]  /*10600*/  @!P0 BRA `(.L_x_340) ;  /* 0x00000024005c8947 */ /* 0x002fea0003800000 */
.L_x_396:
[----:B0-----:R-:W0:Y:S02]  /*10610*/  S2R R11, SR_TID.X ;  /* 0x00000000000b7919 */ /* 0x001e240000002100 */
[----:B0-----:R-:W-:-:S04]  /*10620*/  LOP3.LUT R11, R11, 0x7f, RZ, 0xc0, !PT ;  /* 0x0000007f0b0b7812 */ /* 0x001fc800078ec0ff */
[----:B------:R-:W-:-:S13]  /*10630*/  ISETP.NE.AND P0, PT, R11, RZ, PT ;  /* 0x000000ff0b00720c */ /* 0x000fda0003f05270 */
[----:B------:R-:W-:Y:S05]  /*10640*/  @P0 BRA `(.L_x_341) ;  /* 0x00000000001c0947 */ /* 0x000fea0003800000 */
[----:B------:R-:W0:Y:S01]  /*10650*/  S2R R11, SR_TID.X ;  /* 0x00000000000b7919 */ /* 0x000e220000002100 */
[----:B-1----:R-:W-:-:S04]  /*10660*/  IMAD.MOV.U32 R3, RZ, RZ, 0xa800 ;  /* 0x0000a800ff037424 */ /* 0x002fc800078e00ff */
[----:B------:R2:W-:Y:S01]  /*10670*/  SYNCS.ARRIVE.TRANS64 RZ, [R2+URZ+0x36830], R3 ;  /* 0x0368300302ff79a7 */ /* 0x0005e2000800003f */
[----:B0-----:R-:W-:-:S04]  /*10680*/  LOP3.LUT R11, R11, 0x1f, RZ, 0xc0, !PT ;  /* 0x0000001f0b0b7812 */ /* 0x001fc800078ec0ff */
[----:B------:R-:W-:-:S13]  /*10690*/  ISETP.NE.AND P1, PT, R11, RZ, PT ;  /* 0x000000ff0b00720c */ /* 0x000fda0003f25270 */
[----:B--2---:R-:W-:Y:S05]  /*106a0*/  @!P1 BRA `(.L_x_341) ;  /* 0x0000000000049947 */ /* 0x004fea0003800000 */
[----:B------:R-:W-:Y:S01]  /*106b0*/  BPT.TRAP 0x1 ;  /* 0x000000040000795c */ /* 0x000fe20000300000 */
.L_x_341:
[----:B------:R-:W2:Y:S04]  /*106c0*/  LDL R15, [R1+0x4] ;  /* 0x00000400010f7983 */ /* 0x000ea80000100800 */
[----:B-1----:R-:W3:Y:S01]  /*106d0*/  LDL.LU R3, [R1+0x8] ;  /* 0x0000080001037983 */ /* 0x002ee20000300800 */
[----:B------:R-:W-:-:S03]  /*106e0*/  MOV R13, 0x400 ;  /* 0x00000400000d7802 */ /* 0x000fc60000000f00 */
        /* <DEDUP_REMOVED lines=23> */
[----:B---3--:R-:W-:Y:S01]  /*10860*/  SHF.L.U32 R3, R3, 0x1f, RZ ;  /* 0x0000001f03037819 */ /* 0x008fe200000006ff */
[----:B----4-:R-:W-:-:S07]  /*10870*/  IMAD R2, R11, 0x8, R2 ;  /* 0x000000080b027824 */ /* 0x010fce00078e0202 */
        /* <DEDUP_REMOVED lines=9> */
.L_x_397:
        /* <DEDUP_REMOVED lines=8> */
.L_x_343:
[----:B------:R-:W2:Y:S01]  /*10990*/  LDL.LU R15, [R1+0xc] ;  /* 0x00000c00010f7983 */ /* 0x000ea20000300800 */
[----:B------:R-:W-:-:S03]  /*109a0*/  MOV R13, 0x400 ;  /* 0x00000400000d7802 */ /* 0x000fc60000000f00 */
[----:B0-----:R-:W3:Y:S04]  /*109b0*/  LDL.LU R3, [R1] ;  /* 0x0000000001037983 */ /* 0x001ee80000300800 */
[----:B------:R-:W4:Y:S01]  /*109c0*/  LDL R11, [R1+0x4] ;  /* 0x00000400010b7983 */ /* 0x000f220000100800 */
[----:B------:R-:W0:Y:S01]  /*109d0*/  S2R R14, SR_CgaCtaId ;  /* 0x00000000000e7919 */ /* 0x000e220000008800 */
[----:B------:R-:W-:Y:S01]  /*109e0*/  R2UR UR9, R2 ;  /* 0x00000000020972ca */ /* 0x000fe200000e0000 */
[----:B------:R-:W-:Y:S01]  /*109f0*/  UIADD3 UR4, UP0, UR36, 0x470, URZ ;  /* 0x0000047024047890 */ /* 0x000fe2000ff1e03f */
[----:B------:R-:W-:Y:S02]  /*10a00*/  R2UR UR13, R5 ;  /* 0x00000000050d72ca */ /* 0x000fe400000e0000 */
[----:B------:R-:W-:-:S02]  /*10a10*/  R2UR UR12, R4 ;  /* 0x00000000040c72ca */ /* 0x000fc400000e0000 */
[----:B0-----:R-:W-:-:S07]  /*10a20*/  LEA R13, R14, R13, 0x18 ;  /* 0x0000000d0e0d7211 */ /* 0x001fce00078ec0ff */
[----:B------:R-:W-:Y:S01]  /*10a30*/  UIADD3 UR9, UR9, 0x50, URZ ;  /* 0x0000005009097890 */ /* 0x000fe2000fffe03f */
[----:B------:R-:W-:Y:S01]  /*10a40*/  UMOV UR10, URZ ;  /* 0x0000003f000a7c82 */ /* 0x000fe20008000000 */
[----:B------:R-:W-:Y:S01]  /*10a50*/  UMOV UR6, 0x0 ;  /* 0x0000000000067882 */ /* 0x000fe20000000000 */
[----:B------:R-:W-:Y:S01]  /*10a60*/  UMOV UR7, 0x14f00000 ;  /* 0x14f0000000077882 */ /* 0x000fe20000000000 */
[----:B------:R-:W-:Y:S01]  /*10a70*/  UMOV UR17, 0x40 ;  /* 0x0000004000117882 */ /* 0x000fe20000000000 */
[----:B------:R0:W-:Y:S01]  /*10a80*/  STL [R1+0xc], R9 ;  /* 0x00000c0901007387 */ /* 0x0001e20000100800 */
[----:B------:R-:W-:Y:S02]  /*10a90*/  MOV R5, R10 ;  /* 0x0000000a00057202 */ /* 0x000fe40000000f00 */
[----:B--2---:R-:W-:Y:S01]  /*10aa0*/  R2UR UR11, R15 ;  /* 0x000000000f0b72ca */ /* 0x004fe200000e0000 */
[----:B---3--:R-:W-:Y:S01]  /*10ab0*/  IMAD R3, R3, 0xa800, R13 ;  /* 0x0000a80003037824 */ /* 0x008fe200078e020d */
[----:B----4-:R-:W-:-:S04]  /*10ac0*/  R2UR UR5, R11 ;  /* 0x000000000b0572ca */ /* 0x010fc800000e0000 */
[----:B------:R-:W-:-:S09]  /*10ad0*/  R2UR UR8, R3 ;  /* 0x00000000030872ca */ /* 0x000fd200000e0000 */
[----:B------:R-:W-:-:S04]  /*10ae0*/  UIMAD UR11, UR11, 0x70, UR5 ;  /* 0x000000700b0b78a4 */ /* 0x000fc8000f8e0205 */
[----:B------:R-:W-:Y:S02]  /*10af0*/  UIADD3 UR14, UR8, 0x400, URZ ;  /* 0x00000400080e7890 */ /* 0x000fe4000fffe03f */
[----:B------:R-:W-:Y:S02]  /*10b00*/  UIADD3.X UR5, URZ, UR37, URZ, UP0, !UPT ;  /* 0x000000253f057290 */ /* 0x000fe400087fe43f */
[----:B------:R-:W-:Y:S02]  /*10b10*/  UIADD3 UR15, UR8, 0x3c00, URZ ;  /* 0x00003c00080f7890 */ /* 0x000fe4000fffe03f */
[----:B------:R-:W-:-:S03]  /*10b20*/  UIADD3 UR16, UR8, 0x7400, URZ ;  /* 0x0000740008107890 */ /* 0x000fc6000fffe03f */
[----:B------:R-:W-:Y:S02]  /*10b30*/  UMOV UR8, UR14 ;  /* 0x0000000e00087c82 */ /* 0x000fe40008000000 */
[----:B------:R1:W-:Y:S01]  /*10b40*/  UTMALDG.4D [UR8], [UR4], desc[UR6] ;  /* 0x00000608040075b4 */ /* 0x0003e20008019000 */
[----:B------:R-:W-:Y:S01]  /*10b50*/  UMOV UR14, 0x80 ;  /* 0x00000080000e7882 */ /* 0x000fe20000000000 */
[----:B-1----:R-:W-:Y:S01]  /*10b60*/  UMOV UR8, UR15 ;  /* 0x0000000f00087c82 */ /* 0x002fe20008000000 */
[----:B------:R-:W-:Y:S02]  /*10b70*/  UMOV UR10, UR17 ;  /* 0x00000011000a7c82 */ /* 0x000fe40008000000 */
[----:B------:R1:W-:Y:S02]  /*10b80*/  UTMALDG.4D [UR8], [UR4], desc[UR6] ;  /* 0x00000608040075b4 */ /* 0x0003e40008019000 */
[----:B-1----:R-:W-:Y:S01]  /*10b90*/  UMOV UR8, UR16 ;  /* 0x0000001000087c82 */ /* 0x002fe20008000000 */
[----:B------:R-:W-:-:S02]  /*10ba0*/  UMOV UR10, UR14 ;  /* 0x0000000e000a7c82 */ /* 0x000fc40008000000 */
[----:B------:R0:W-:Y:S02]  /*10bb0*/  UTMALDG.4D [UR8], [UR4], desc[UR6] ;  /* 0x00000608040075b4 */ /* 0x0001e40008019000 */
[----:B0-----:R-:W-:Y:S01]  /*10bc0*/  NOP ;  /* 0x0000000000007918 */ /* 0x001fe20000000000 */
.L_x_338:
[----:B------:R-:W-:Y:S05]  /*10bd0*/  BSYNC B1 ;  /* 0x0000000000017941 */ /* 0x000fea0003800000 */
.L_x_337:
[----:B------:R-:W-:Y:S01]  /*10be0*/  VIADD R2, R7, 0x1 ;  /* 0x0000000107027836 */ /* 0x000fe20000000000 */
[----:B------:R-:W-:Y:S04]  /*10bf0*/  BSSY B1, `(.L_x_344) ;  /* 0x0000080000017945 */ /* 0x000fe80003800000 */
[----:B------:R-:W-:-:S04]  /*10c00*/  ISETP.NE.AND P0, PT, R2, 0x2, PT ;  /* 0x000000020200780c */ /* 0x000fc80003f05270 */
[----:B------:R-:W-:Y:S02]  /*10c10*/  SEL R3, RZ, 0x1, P0 ;  /* 0x00000001ff037807 */ /* 0x000fe40000000000 */
[----:B------:R-:W-:Y:S02]  /*10c20*/  SEL R14, R2, RZ, P0 ;  /* 0x000000ff020e7207 */ /* 0x000fe40000000000 */
[----:B------:R-:W-:-:S05]  /*10c30*/  LOP3.LUT R13, R8, R3, RZ, 0x3c, !PT ;  /* 0x00000003080d7212 */ /* 0x000fca00078e3cff */
[----:B------:R0:W-:Y:S04]  /*10c40*/  STL [R1+0x8], R13 ;  /* 0x0000080d01007387 */ /* 0x0001e80000100800 */
[----:B------:R0:W-:Y:S01]  /*10c50*/  STL [R1], R14 ;  /* 0x0000000e01007387 */ /* 0x0001e20000100800 */
[----:B------:R-:W-:Y:S05]  /*10c60*/  @!P6 BRA `(.L_x_345) ;  /* 0x0000000400e0e947 */ /* 0x000fea0003800000 */
[----:B------:R-:W-:Y:S01]  /*10c70*/  ULDC.64 UR4, c[0x0][0x3f8] ;  /* 0x0000fe0000047ab9 */ /* 0x000fe20000000a00 */
[----:B------:R-:W-:Y:S01]  /*10c80*/  VIADD R9, R6, 0xffffffff ;  /* 0xffffffff06097836 */ /* 0x000fe20000000000 */
[----:B------:R-:W-:-:S04]  /*10c90*/  ISETP.NE.U32.AND P0, PT, RZ, UR4, PT ;  /* 0x00000004ff007c0c */ /* 0x000fc8000bf05070 */
[----:B------:R-:W-:-:S13]  /*10ca0*/  ISETP.NE.AND.EX P0, PT, RZ, UR5, PT, P0 ;  /* 0x00000005ff007c0c */ /* 0x000fda000bf05300 */
[----:B------:R-:W-:Y:S05]  /*10cb0*/  @!P0 BRA `(.L_x_346) ;  /* 0x0000000000448947 */ /* 0x000fea0003800000 */
[----:B------:R-:W1:Y:S01]  /*10cc0*/  LDC R11, c[0x0][0x41c] ;  /* 0x00010700ff0b7b82 */ /* 0x000e620000000800 */
[----:B------:R-:W-:Y:S01]  /*10cd0*/  ULDC.64 UR6, c[0x0][0x408] ;  /* 0x0001020000067ab9 */ /* 0x000fe20000000a00 */
[----:B-1----:R-:W-:-:S13]  /*10ce0*/  ISETP.NE.AND P0, PT, R11, 0x1, PT ;  /* 0x000000010b00780c */ /* 0x002fda0003f05270 */
[----:B------:R-:W1:Y:S02]  /*10cf0*/  @P0 LDC.64 R2, c[0x0][0x420] ;  /* 0x00010800ff020b82 */ /* 0x000e640000000a00 */
[----:B-1----:R-:W-:-:S04]  /*10d00*/  @P0 IMAD.HI.U32 R10, R9, R2, RZ ;  /* 0x00000002090a0227 */ /* 0x002fc800078e00ff */
[----:B------:R-:W-:Y:S01]  /*10d10*/  IMAD.MOV.U32 R2, RZ, RZ, R9 ;  /* 0x000000ffff027224 */ /* 0x000fe200078e0009 */
[----:B------:R-:W-:Y:S01]  /*10d20*/  @P0 SHF.R.U32.HI R2, RZ, R3, R10 ;  /* 0x00000003ff020219 */ /* 0x000fe2000001160a */
[----:B------:R-:W-:-:S04]  /*10d30*/  IMAD R10, R12, UR6, RZ ;  /* 0x000000060c0a7c24 */ /* 0x000fc8000f8e02ff */
[----:B------:R-:W-:Y:S02]  /*10d40*/  IMAD.MOV R3, RZ, RZ, -R2 ;  /* 0x000000ffff037224 */ /* 0x000fe400078e0a02 */
[----:B------:R-:W-:Y:S02]  /*10d50*/  IMAD R10, R0, UR7, R10 ;  /* 0x00000007000a7c24 */ /* 0x000fe4000f8e020a */
[----:B------:R-:W-:Y:S01]  /*10d60*/  IMAD R9, R11, R3, R9 ;  /* 0x000000030b097224 */ /* 0x000fe200078e0209 */
[----:B------:R-:W-:-:S03]  /*10d70*/  SHF.R.S32.HI R3, RZ, 0x1f, R2 ;  /* 0x0000001fff037819 */ /* 0x000fc60000011402 */
[----:B------:R-:W-:-:S04]  /*10d80*/  IMAD.WIDE.U32 R2, R0, UR6, R2 ;  /* 0x0000000600027c25 */ /* 0x000fc8000f8e0002 */
[----:B------:R-:W-:Y:S01]  /*10d90*/  IMAD.IADD R3, R10, 0x1, R3 ;  /* 0x000000010a037824 */ /* 0x000fe200078e0203 */
[----:B------:R-:W-:-:S04]  /*10da0*/  LEA R10, P0, R2, UR4, 0x2 ;  /* 0x00000004020a7c11 */ /* 0x000fc8000f8010ff */
[----:B------:R-:W-:-:S05]  /*10db0*/  LEA.HI.X R11, R2, UR5, R3, 0x2, P0 ;  /* 0x00000005020b7c11 */ /* 0x000fca00080f1403 */
[----:B------:R1:W5:Y:S04]  /*10dc0*/  LDG.E R10, desc[UR60][R10.64] ;  /* 0x0000003c0a0a7981 */ /* 0x000368000c1e1900 */
.L_x_346:
[----:B------:R-:W2:Y:S01]  /*10dd0*/  S2R R3, SR_CgaCtaId ;  /* 0x0000000000037919 */ /* 0x000ea20000008800 */
[----:B------:R-:W-:-:S04]  /*10de0*/  MOV R2, 0x400 ;  /* 0x0000040000027802 */ /* 0x000fc80000000f00 */
[----:B--2---:R-:W-:Y:S02]  /*10df0*/  LEA R2, R3, R2, 0x18 ;  /* 0x0000000203027211 */ /* 0x004fe400078ec0ff */
[----:B------:R-:W-:Y:S02]  /*10e00*/  SHF.L.U32 R3, R13, 0x1f, RZ ;  /* 0x0000001f0d037819 */ /* 0x000fe400000006ff */
[----:B------:R-:W-:-:S04]  /*10e10*/  LEA R2, R14, R2, 0x3 ;  /* 0x000000020e027211 */ /* 0x000fc800078e18ff */
[----:B------:R-:W2:Y:S02]  /*10e20*/  SYNCS.PHASECHK.TRANS64.TRYWAIT P0, [R2+URZ+0x36840], R3 ;  /* 0x03684003020075a7 */ /* 0x000ea4000800017f */
[----:B--2---:R-:W-:Y:S05]  /*10e30*/  @!P0 BRA `(.L_x_347) ;  /* 0x0000001c00788947 */ /* 0x004fea0003800000 */
.L_x_398:
[----:B-1----:R-:W1:Y:S02]  /*10e40*/  S2R R11, SR_TID.X ;  /* 0x00000000000b7919 */ /* 0x002e640000002100 */
[----:B-1----:R-:W-:-:S04]  /*10e50*/  LOP3.LUT R11, R11, 0x7f, RZ, 0xc0, !PT ;  /* 0x0000007f0b0b7812 */ /* 0x002fc800078ec0ff */
[----:B------:R-:W-:-:S13]  /*10e60*/  ISETP.NE.AND P0, PT, R11, RZ, PT ;  /* 0x000000ff0b00720c */ /* 0x000fda0003f05270 */
[----:B------:R-:W-:Y:S05]  /*10e70*/  @P0 BRA `(.L_x_348) ;  /* 0x00000000001c0947 */ /* 0x000fea0003800000 */
[----:B------:R-:W1:Y:S01]  /*10e80*/  S2R R11, SR_TID.X ;  /* 0x00000000000b7919 */ /* 0x000e620000002100 */
[----:B--2---:R-:W-:-:S04]  /*10e90*/  IMAD.MOV.U32 R3, RZ, RZ, 0xa800 ;  /* 0x0000a800ff037424 */ /* 0x004fc800078e00ff */
[----:B------:R3:W-:Y:S01]  /*10ea0*/  SYNCS.ARRIVE.TRANS64 RZ, [R2+URZ+0x36830], R3 ;  /* 0x0368300302ff79a7 */ /* 0x0007e2000800003f */
[----:B-1----:R-:W-:-:S04]  /*10eb0*/  LOP3.LUT R11, R11, 0x1f, RZ, 0xc0, !PT ;  /* 0x0000001f0b0b7812 */ /* 0x002fc800078ec0ff */
[----:B------:R-:W-:-:S13]  /*10ec0*/  ISETP.NE.AND P1, PT, R11, RZ, PT ;  /* 0x000000ff0b00720c */ /* 0x000fda0003f25270 */
[----:B---3--:R-:W-:Y:S05]  /*10ed0*/  @!P1 BRA `(.L_x_348) ;  /* 0x0000000000049947 */ /* 0x008fea0003800000 */
[----:B------:R-:W-:Y:S01]  /*10ee0*/  BPT.TRAP 0x1 ;  /* 0x000000040000795c */ /* 0x000fe20000300000 */
.L_x_348:
[----:B0-----:R-:W3:Y:S01]  /*10ef0*/  LDL R13, [R1] ;  /* 0x00000000010d7983 */ /* 0x001ee20000100800 */
[----:B------:R-:W-:-:S03]  /*10f00*/  MOV R14, 0x400 ;  /* 0x00000400000e7802 */ /* 0x000fc60000000f00 */
[----:B------:R-:W4:Y:S01]  /*10f10*/  LDL R11, [R1+0x4] ;  /* 0x00000400010b7983 */ /* 0x000f220000100800 */
[----:B------:R-:W0:Y:S01]  /*10f20*/  S2R R15, SR_CgaCtaId ;  /* 0x00000000000f7919 */ /* 0x000e220000008800 */
[----:B------:R-:W-:Y:S01]  /*10f30*/  R2UR UR11, R9 ;  /* 0x00000000090b72ca */ /* 0x000fe200000e0000 */
[----:B------:R-:W-:Y:S01]  /*10f40*/  UIADD3 UR4, UP0, UR36, 0x370, URZ ;  /* 0x0000037024047890 */ /* 0x000fe2000ff1e03f */
[----:B------:R-:W-:Y:S02]  /*10f50*/  R2UR UR12, R4 ;  /* 0x00000000040c72ca */ /* 0x000fe400000e0000 */
[----:B0-----:R-:W-:-:S05]  /*10f60*/  LEA R14, R15, R14, 0x18 ;  /* 0x0000000e0f0e7211 */ /* 0x001fca00078ec0ff */
[----:B--2---:R-:W-:Y:S01]  /*10f70*/  VIADD R2, R14, 0x36800 ;  /* 0x000368000e027836 */ /* 0x004fe20000000000 */
[----:B-----5:R-:W-:Y:S01]  /*10f80*/  R2UR UR13, R10 ;  /* 0x000000000a0d72ca */ /* 0x020fe200000e0000 */
[----:B------:R-:W-:Y:S01]  /*10f90*/  UMOV UR10, URZ ;  /* 0x0000003f000a7c82 */ /* 0x000fe20008000000 */
[----:B------:R-:W-:Y:S01]  /*10fa0*/  UMOV UR6, 0x0 ;  /* 0x0000000000067882 */ /* 0x000fe20000000000 */
[----:B------:R-:W-:Y:S01]  /*10fb0*/  UMOV UR7, 0x14f00000 ;  /* 0x14f0000000077882 */ /* 0x000fe20000000000 */
[----:B------:R-:W-:Y:S01]  /*10fc0*/  UMOV UR17, 0x40 ;  /* 0x0000004000117882 */ /* 0x000fe20000000000 */
[----:B------:R-:W-:Y:S01]  /*10fd0*/  UMOV UR18, 0x80 ;  /* 0x0000008000127882 */ /* 0x000fe20000000000 */
[----:B------:R-:W-:Y:S01]  /*10fe0*/  SHF.L.U32 R8, R8, 0x1f, RZ ;  /* 0x0000001f08087819 */ /* 0x000fe200000006ff */
        /* <DEDUP_REMOVED lines=10> */
[----:B------:R-:W-:-:S03]  /*11090*/  UIADD3 UR16, UR8, 0x28400, URZ ;  /* 0x0002840008107890 */ /* 0x000fc6000fffe03f */
[----:B------:R-:W-:Y:S02]  /*110a0*/  UMOV UR8, UR14 ;  /* 0x0000000e00087c82 */ /* 0x000fe40008000000 */
[----:B------:R0:W-:Y:S01]  /*110b0*/  UTMALDG.4D [UR8], [UR4], desc[UR6] ;  /* 0x00000608040075b4 */ /* 0x0001e20008019000 */
[----:B------:R-:W-:Y:S01]  /*110c0*/  IMAD R2, R7, 0x8, R2 ;  /* 0x0000000807027824 */ /* 0x000fe200078e0202 */
[----:B0-----:R-:W-:Y:S01]  /*110d0*/  UMOV UR8, UR15 ;  /* 0x0000000f00087c82 */ /* 0x001fe20008000000 */
[----:B------:R-:W-:Y:S02]  /*110e0*/  UMOV UR10, UR17 ;  /* 0x00000011000a7c82 */ /* 0x000fe40008000000 */
[----:B------:R0:W-:Y:S02]  /*110f0*/  UTMALDG.4D [UR8], [UR4], desc[UR6] ;  /* 0x00000608040075b4 */ /* 0x0001e40008019000 */
[----:B0-----:R-:W-:Y:S01]  /*11100*/  UMOV UR8, UR16 ;  /* 0x0000001000087c82 */ /* 0x001fe20008000000 */
[----:B------:R-:W-:-:S02]  /*11110*/  UMOV UR10, UR18 ;  /* 0x00000012000a7c82 */ /* 0x000fc40008000000 */
[----:B------:R0:W-:Y:S01]  /*11120*/  UTMALDG.4D [UR8], [UR4], desc[UR6] ;  /* 0x00000608040075b4 */ /* 0x0001e20008019000 */
[----:B------:R-:W1:Y:S02]  /*11130*/  SYNCS.PHASECHK.TRANS64.TRYWAIT P1, [R2+URZ+0x60], R8 ;  /* 0x00006008020075a7 */ /* 0x000e64000802017f */
[----:B01----:R-:W-:Y:S05]  /*11140*/  @!P1 BRA `(.L_x_349) ;  /* 0x0000001800c89947 */ /* 0x003fea0003800000 */
.L_x_399:
[----:B------:R-:W-:Y:S05]  /*11150*/  @P0 BRA `(.L_x_350) ;  /* 0x00000000001c0947 */ /* 0x000fea0003800000 */
[----:B------:R-:W1:Y:S02]  /*11160*/  S2R R3, SR_TID.X ;  /* 0x0000000000037919 */ /* 0x000e640000002100 */
[----:B-1----:R-:W-:-:S04]  /*11170*/  LOP3.LUT R3, R3, 0x1f, RZ, 0xc0, !PT ;  /* 0x0000001f03037812 */ /* 0x002fc800078ec0ff */
[----:B------:R-:W-:Y:S01]  /*11180*/  ISETP.NE.AND P1, PT, R3, RZ, PT ;  /* 0x000000ff0300720c */ /* 0x000fe20003f25270 */
[----:B------:R-:W-:-:S04]  /*11190*/  IMAD.MOV.U32 R3, RZ, RZ, 0xa800 ;  /* 0x0000a800ff037424 */ /* 0x000fc800078e00ff */
[----:B------:R1:W-:Y:S08]  /*111a0*/  SYNCS.ARRIVE.TRANS64 RZ, [R2+URZ+0x50], R3 ;  /* 0x0000500302ff79a7 */ /* 0x0003f0000800003f */
[----:B------:R-:W-:Y:S05]  /*111b0*/  @!P1 BRA `(.L_x_350) ;  /* 0x0000000000049947 */ /* 0x000fea0003800000 */
[----:B------:R-:W-:Y:S01]  /*111c0*/  BPT.TRAP 0x1 ;  /* 0x000000040000795c */ /* 0x000fe20000300000 */
.L_x_350:
[----:B------:R-:W2:Y:S01]  /*111d0*/  LDL.LU R13, [R1+0xc] ;  /* 0x00000c00010d7983 */ /* 0x000ea20000300800 */
[----:B0-----:R-:W-:-:S03]  /*111e0*/  MOV R8, 0x400 ;  /* 0x0000040000087802 */ /* 0x001fc60000000f00 */
[----:B-1----:R-:W3:Y:S01]  /*111f0*/  LDL R3, [R1+0x4] ;  /* 0x0000040001037983 */ /* 0x002ee20000100800 */
[----:B------:R-:W0:Y:S01]  /*11200*/  S2R R11, SR_CgaCtaId ;  /* 0x00000000000b7919 */ /* 0x000e220000008800 */
[----:B------:R-:W-:Y:S01]  /*11210*/  R2UR UR9, R2 ;  /* 0x00000000020972ca */ /* 0x000fe200000e0000 */
[----:B------:R-:W-:Y:S01]  /*11220*/  UIADD3 UR4, UP0, UR36, 0x470, URZ ;  /* 0x0000047024047890 */ /* 0x000fe2000ff1e03f */
[----:B------:R-:W-:Y:S02]  /*11230*/  R2UR UR13, R5 ;  /* 0x00000000050d72ca */ /* 0x000fe400000e0000 */
[----:B------:R-:W-:Y:S02]  /*11240*/  R2UR UR12, R4 ;  /* 0x00000000040c72ca */ /* 0x000fe400000e0000 */
[----:B0-----:R-:W-:-:S05]  /*11250*/  LEA R8, R11, R8, 0x18 ;  /* 0x000000080b087211 */ /* 0x001fca00078ec0ff */
[----:B------:R-:W-:-:S05]  /*11260*/  IMAD R7, R7, 0xa800, R8 ;  /* 0x0000a80007077824 */ /* 0x000fca00078e0208 */
[----:B------:R-:W-:Y:S01]  /*11270*/  R2UR UR15, R7 ;  /* 0x00000000070f72ca */ /* 0x000fe200000e0000 */
[----:B------:R-:W-:Y:S01]  /*11280*/  UIADD3 UR9, UR9, 0x50, URZ ;  /* 0x0000005009097890 */ /* 0x000fe2000fffe03f */
[----:B------:R-:W-:Y:S01]  /*11290*/  UMOV UR10, URZ ;  /* 0x0000003f000a7c82 */ /* 0x000fe20008000000 */
[----:B------:R-:W-:Y:S01]  /*112a0*/  UMOV UR6, 0x0 ;  /* 0x0000000000067882 */ /* 0x000fe20000000000 */
[----:B------:R-:W-:-:S09]  /*112b0*/  UMOV UR7, 0x14f00000 ;  /* 0x14f0000000077882 */ /* 0x000fd20000000000 */
[----:B------:R-:W-:Y:S02]  /*112c0*/  UIADD3 UR8, UR15, 0x400, URZ ;  /* 0x000004000f087890 */ /* 0x000fe4000fffe03f */
[----:B------:R-:W-:Y:S02]  /*112d0*/  UIADD3 UR14, UR15, 0x3c00, URZ ;  /* 0x00003c000f0e7890 */ /* 0x000fe4000fffe03f */
[----:B------:R-:W-:Y:S01]  /*112e0*/  UIADD3 UR15, UR15, 0x7400, URZ ;  /* 0x000074000f0f7890 */ /* 0x000fe2000fffe03f */
[----:B------:R-:W-:Y:S01]  /*112f0*/  UMOV UR16, 0x40 ;  /* 0x0000004000107882 */ /* 0x000fe20000000000 */
[----:B------:R1:W-:Y:S01]  /*11300*/  STL [R1+0xc], R9 ;  /* 0x00000c0901007387 */ /* 0x0003e20000100800 */
[----:B------:R-:W-:Y:S02]  /*11310*/  MOV R5, R10 ;  /* 0x0000000a00057202 */ /* 0x000fe40000000f00 */
[----:B--2---:R-:W-:Y:S02]  /*11320*/  R2UR UR11, R13 ;  /* 0x000000000d0b72ca */ /* 0x004fe400000e0000 */
[----:B---3--:R-:W-:-:S13]  /*11330*/  R2UR UR5, R3 ;  /* 0x00000000030572ca */ /* 0x008fda00000e0000 */
[----:B------:R-:W-:Y:S02]  /*11340*/  UIMAD UR11, UR11, 0x70, UR5 ;  /* 0x000000700b0b78a4 */ /* 0x000fe4000f8e0205 */
[----:B------:R-:W-:-:S09]  /*11350*/  UIADD3.X UR5, URZ, UR37, URZ, UP0, !UPT ;  /* 0x000000253f057290 */ /* 0x000fd200087fe43f */
[----:B------:R0:W-:Y:S02]  /*11360*/  UTMALDG.4D [UR8], [UR4], desc[UR6] ;  /* 0x00000608040075b4 */ /* 0x0001e40008019000 */
[----:B0-----:R-:W-:Y:S01]  /*11370*/  UMOV UR8, UR14 ;  /* 0x0000000e00087c82 */ /* 0x001fe20008000000 */
[----:B------:R-:W-:Y:S01]  /*11380*/  UMOV UR10, UR16 ;  /* 0x00000010000a7c82 */ /* 0x000fe20008000000 */
[----:B------:R-:W-:Y:S01]  /*11390*/  UMOV UR14, 0x80 ;  /* 0x00000080000e7882 */ /* 0x000fe20000000000 */
[----:B------:R0:W-:Y:S02]  /*113a0*/  UTMALDG.4D [UR8], [UR4], desc[UR6] ;  /* 0x00000608040075b4 */ /* 0x0001e40008019000 */
[----:B0-----:R-:W-:Y:S01]  /*113b0*/  UMOV UR8, UR15 ;  /* 0x0000000f00087c82 */ /* 0x001fe20008000000 */
[----:B------:R-:W-:Y:S02]  /*113c0*/  UMOV UR10, UR14 ;  /* 0x0000000e000a7c82 */ /* 0x000fe40008000000 */
[----:B------:R1:W-:Y:S02]  /*113d0*/  UTMALDG.4D [UR8], [UR4], desc[UR6] ;  /* 0x00000608040075b4 */ /* 0x0003e40008019000 */
[----:B-1----:R-:W-:Y:S01]  /*113e0*/  NOP ;  /* 0x0000000000007918 */ /* 0x002fe20000000000 */
.L_x_345:
[----:B------:R-:W-:Y:S05]  /*113f0*/  BSYNC B1 ;  /* 0x0000000000017941 */ /* 0x000fea0003800000 */
.L_x_344:
[C---:B------:R-:W-:Y:S01]  /*11400*/  ISETP.GT.AND P0, PT, R6.reuse, 0x1, PT ;  /* 0x000000010600780c */ /* 0x040fe20003f04270 */
[----:B------:R-:W-:-:S12]  /*11410*/  VIADD R6, R6, 0xfffffffe ;  /* 0xfffffffe06067836 */ /* 0x000fd80000000000 */
[----:B------:R-:W-:Y:S05]  /*11420*/  @P0 BRA `(.L_x_351) ;  /* 0xffffffec00dc0947 */ /* 0x000fea000383ffff */
.L_x_327:
[----:B------:R-:W-:Y:S05]  /*11430*/  BSYNC B0 ;  /* 0x0000000000007941 */ /* 0x000fea0003800000 */
.L_x_326:
[----:B------:R-:W1:Y:S01]  /*11440*/  S2R R2, SR_TID.X ;  /* 0x0000000000027919 */ /* 0x000e620000002100 */
[----:B------:R-:W-:Y:S01]  /*11450*/  BSSY B0, `(.L_x_352) ;  /* 0x0000010000007945 */ /* 0x000fe20003800000 */
[----:B-1----:R-:W-:-:S04]  /*11460*/  LOP3.LUT R2, R2, 0x1f, RZ, 0xc0, !PT ;  /* 0x0000001f02027812 */ /* 0x002fc800078ec0ff */
[----:B------:R-:W-:-:S13]  /*11470*/  ISETP.NE.AND P0, PT, R2, RZ, PT ;  /* 0x000000ff0200720c */ /* 0x000fda0003f05270 */
[----:B------:R-:W-:Y:S05]  /*11480*/  @P0 BRA `(.L_x_353) ;  /* 0x0000000000300947 */ /* 0x000fea0003800000 */
[----:B------:R-:W1:Y:S01]  /*11490*/  S2R R9, SR_LANEID ;  /* 0x0000000000097919 */ /* 0x000e620000000000 */
[----:B------:R-:W-:Y:S01]  /*114a0*/  VOTEU.ANY UR4, UPT, PT ;  /* 0x0000000000047886 */ /* 0x000fe200038e0100 */
[----:B------:R-:W2:Y:S01]  /*114b0*/  LDC.64 R2, c[0x0][0xc38] ;  /* 0x00030e00ff027b82 */ /* 0x000ea20000000a00 */
[----:B------:R-:W1:Y:S08]  /*114c0*/  FLO.U32 R0, UR4 ;  /* 0x0000000400007d00 */ /* 0x000e7000080e0000 */
[----:B------:R-:W2:Y:S01]  /*114d0*/  POPC R7, UR4 ;  /* 0x0000000400077d09 */ /* 0x000ea20008000000 */
[----:B-1----:R-:W-:-:S13]  /*114e0*/  ISETP.EQ.U32.AND P0, PT, R0, R9, PT ;  /* 0x000000090000720c */ /* 0x002fda0003f02070 */
[----:B--2---:R-:W2:Y:S01]  /*114f0*/  @P0 ATOMG.E.ADD.STRONG.GPU PT, R3, desc[UR60][R2.64], R7 ;  /* 0x00000007020309a8 */ /* 0x004ea200081ee1fc */
[----:B------:R-:W1:Y:S02]  /*11500*/  S2R R6, SR_LTMASK ;  /* 0x0000000000067919 */ /* 0x000e640000003900 */
[----:B-1----:R-:W-:-:S04]  /*11510*/  LOP3.LUT R6, R6, UR4, RZ, 0xc0, !PT ;  /* 0x0000000406067c12 */ /* 0x002fc8000f8ec0ff */
[----:B------:R-:W1:Y:S01]  /*11520*/  POPC R9, R6 ;  /* 0x0000000600097309 */ /* 0x000e620000000000 */
[----:B--2---:R-:W1:Y:S02]  /*11530*/  SHFL.IDX PT, R0, R3, R0, 0x1f ;  /* 0x00001f0003007589 */ /* 0x004e6400000e0000 */
[----:B-1----:R-:W-:-:S07]  /*11540*/  IADD3 R16, R0, UR38, R9 ;  /* 0x0000002600107c10 */ /* 0x002fce000fffe009 */
.L_x_353:
[----:B------:R-:W-:Y:S05]  /*11550*/  BSYNC B0 ;  /* 0x0000000000007941 */ /* 0x000fea0003800000 */
.L_x_352:
[----:B------:R-:W-:Y:S04]  /*11560*/  BSSY B0, `(.L_x_354) ;  /* 0x0000038000007945 */ /* 0x000fe80003800000 */
[----:B------:R-:W-:Y:S05]  /*11570*/  @!P6 BRA `(.L_x_355) ;  /* 0x0000000000d8e947 */ /* 0x000fea0003800000 */
[----:B------:R-:W2:Y:S01]  /*11580*/  LDL R2, [R1] ;  /* 0x0000000001027983 */ /* 0x000ea20000100800 */
[----:B------:R-:W-:-:S03]  /*11590*/  MOV R3, 0x400 ;  /* 0x0000040000037802 */ /* 0x000fc60000000f00 */
[----:B------:R-:W3:Y:S01]  /*115a0*/  LDL R0, [R1+0x8] ;  /* 0x0000080001007983 */ /* 0x000ee20000100800 */
[----:B------:R-:W1:Y:S02]  /*115b0*/  S2R R6, SR_CgaCtaId ;  /* 0x0000000000067919 */ /* 0x000e640000008800 */
[----:B-1----:R-:W-:-:S05]  /*115c0*/  LEA R3, R6, R3, 0x18 ;  /* 0x0000000306037211 */ /* 0x002fca00078ec0ff */
[----:B--2---:R-:W-:Y:S01]  /*115d0*/  IMAD R3, R2, 0x8, R3 ;  /* 0x0000000802037824 */ /* 0x004fe200078e0203 */
[----:B---3--:R-:W-:-:S04]  /*115e0*/  SHF.L.U32 R0, R0, 0x1f, RZ ;  /* 0x0000001f00007819 */ /* 0x008fc800000006ff */
[----:B------:R-:W1:Y:S02]  /*115f0*/  SYNCS.PHASECHK.TRANS64.TRYWAIT P0, [R3+URZ+0x36860], R0 ;  /* 0x03686000030075a7 */ /* 0x000e64000800017f */
[----:B-1----:R-:W-:Y:S05]  /*11600*/  @!P0 BRA `(.L_x_356) ;  /* 0x0000001400ac8947 */ /* 0x002fea0003800000 */
.L_x_400:
        /* <DEDUP_REMOVED lines=11> */
.L_x_357:
[----:B-1----:R-:W2:Y:S01]  /*116c0*/  LDL R0, [R1] ;  /* 0x0000000001007983 */ /* 0x002ea20000100800 */
[----:B------:R-:W-:-:S03]  /*116d0*/  MOV R7, 0x400 ;  /* 0x0000040000077802 */ /* 0x000fc60000000f00 */
[----:B------:R-:W3:Y:S04]  /*116e0*/  LDL.LU R6, [R1+0x4] ;  /* 0x0000040001067983 */ /* 0x000ee80000300800 */
[----:B------:R-:W4:Y:S01]  /*116f0*/  LDL R2, [R1+0xc] ;  /* 0x00000c0001027983 */ /* 0x000f220000100800 */
[----:B------:R-:W1:Y:S01]  /*11700*/  S2R R8, SR_CgaCtaId ;  /* 0x0000000000087919 */ /* 0x000e620000008800 */
[----:B------:R-:W-:Y:S01]  /*11710*/  R2UR UR9, R3 ;  /* 0x00000000030972ca */ /* 0x000fe200000e0000 */
[----:B------:R-:W-:Y:S01]  /*11720*/  UIADD3 UR4, UP0, UR36, 0x470, URZ ;  /* 0x0000047024047890 */ /* 0x000fe2000ff1e03f */
[----:B------:R-:W-:Y:S02]  /*11730*/  R2UR UR12, R4 ;  /* 0x00000000040c72ca */ /* 0x000fe400000e0000 */
[----:B------:R-:W-:-:S02]  /*11740*/  R2UR UR13, R5 ;  /* 0x00000000050d72ca */ /* 0x000fc400000e0000 */
[----:B-1----:R-:W-:-:S07]  /*11750*/  LEA R7, R8, R7, 0x18 ;  /* 0x0000000708077211 */ /* 0x002fce00078ec0ff */
        /* <DEDUP_REMOVED lines=23> */
[----:B-1----:R-:W-:Y:S01]  /*118d0*/  NOP ;  /* 0x0000000000007918 */ /* 0x002fe20000000000 */
.L_x_355:
[----:B------:R-:W-:Y:S05]  /*118e0*/  BSYNC B0 ;  /* 0x0000000000007941 */ /* 0x000fea0003800000 */
.L_x_354:
[----:B------:R-:W2:Y:S04]  /*118f0*/  LDL.LU R0, [R1] ;  /* 0x0000000001007983 */ /* 0x000ea80000300800 */
[----:B------:R-:W3:Y:S01]  /*11900*/  LDL.LU R3, [R1+0x8] ;  /* 0x0000080001037983 */ /* 0x000ee20000300800 */
[----:B--2---:R-:W-:-:S05]  /*11910*/  VIADD R0, R0, 0x1 ;  /* 0x0000000100007836 */ /* 0x004fca0000000000 */
[----:B------:R-:W-:-:S04]  /*11920*/  ISETP.NE.AND P0, PT, R0, 0x2, PT ;  /* 0x000000020000780c */ /* 0x000fc80003f05270 */
[----:B------:R-:W-:Y:S02]  /*11930*/  SEL R2, RZ, 0x1, P0 ;  /* 0x00000001ff027807 */ /* 0x000fe40000000000 */
[----:B------:R-:W-:Y:S02]  /*11940*/  SEL R0, R0, RZ, P0 ;  /* 0x000000ff00007207 */ /* 0x000fe40000000000 */
[----:B---3--:R-:W-:-:S05]  /*11950*/  LOP3.LUT R3, R3, R2, RZ, 0x3c, !PT ;  /* 0x0000000203037212 */ /* 0x008fca00078e3cff */
[----:B------:R1:W-:Y:S04]  /*11960*/  STL [R1+0x8], R3 ;  /* 0x0000080301007387 */ /* 0x0003e80000100800 */
[----:B------:R1:W-:Y:S02]  /*11970*/  STL [R1], R0 ;  /* 0x0000000001007387 */ /* 0x0003e40000100800 */
.L_x_311:
[----:B------:R-:W-:Y:S05]  /*11980*/  BSYNC B6 ;  /* 0x0000000000067941 */ /* 0x000fea0003800000 */
.L_x_309:
[----:B------:R-:W-:-:S03]  /*11990*/  UMOV UR4, 0xffffffff ;  /* 0xffffffff00047882 */ /* 0x000fc60000000000 */
[----:B------:R-:W-:Y:S05]  /*119a0*/  BRA.DIV UR4, `(.L_x_358) ;  /* 0x0000001204d87947 */ /* 0x000fea000b800000 */
[----:B------:R2:W3:Y:S04]  /*119b0*/  SHFL.IDX PT, R4, R16, RZ, 0x1f ;  /* 0x00001fff10047589 */ /* 0x0004e800000e0000 */
[----:B------:R2:W4:Y:S02]  /*119c0*/  SHFL.IDX PT, R5, R16, 0x1, 0x1f ;  /* 0x00201f0010057f89 */ /* 0x00052400000e0000 */
.L_x_404:
[----:B01----:R-:W0:Y:S01]  /*119d0*/  S2R R0, SR_TID.X ;  /* 0x0000000000007919 */ /* 0x003e220000002100 */
[----:B------:R-:W-:Y:S01]  /*119e0*/  ULDC UR4, c[0x0][0xc14] ;  /* 0x0003050000047ab9 */ /* 0x000fe20000000800 */
[----:B------:R-:W-:Y:S01]  /*119f0*/  BSSY B0, `(.L_x_359) ;  /* 0x000000b000007945 */ /* 0x000fe20003800000 */
[----:B------:R-:W-:Y:S01]  /*11a00*/  IMAD.MOV.U32 R3, RZ, RZ, RZ ;  /* 0x000000ffff037224 */ /* 0x000fe200078e00ff */
[----:B0-----:R-:W-:Y:S02]  /*11a10*/  LOP3.LUT R9, R0, 0x1f, RZ, 0xc0, !PT ;  /* 0x0000001f00097812 */ /* 0x001fe400078ec0ff */
[----:B------:R-:W-:Y:S02]  /*11a20*/  MOV R0, UR4 ;  /* 0x0000000400007c02 */ /* 0x000fe40008000f00 */
[C---:B------:R-:W-:Y:S01]  /*11a30*/  ISETP.NE.AND P0, PT, R9.reuse, 0x1f, PT ;  /* 0x0000001f0900780c */ /* 0x040fe20003f05270 */
[----:B------:R-:W-:-:S05]  /*11a40*/  IMAD.IADD R7, R9, 0x1, R19 ;  /* 0x0000000109077824 */ /* 0x000fca00078e0213 */
[----:B------:R-:W-:-:S13]  /*11a50*/  ISETP.GE.OR P0, PT, R7, R0, !P0 ;  /* 0x000000000700720c */ /* 0x000fda0004706670 */
[----:B------:R-:W-:Y:S05]  /*11a60*/  @P0 BRA `(.L_x_360) ;  /* 0x00000000000c0947 */ /* 0x000fea0003800000 */
[----:B------:R-:W0:Y:S02]  /*11a70*/  LDC.64 R2, c[0x0][0xc58] ;  /* 0x00031600ff027b82 */ /* 0x000e240000000a00 */
[----:B0-----:R-:W-:-:S06]  /*11a80*/  IMAD.WIDE R2, R7, 0x4, R2 ;  /* 0x0000000407027825 */ /* 0x001fcc00078e0202 */
[----:B------:R0:W5:Y:S02]  /*11a90*/  LDG.E R3, desc[UR60][R2.64] ;  /* 0x0000003c02037981 */ /* 0x000164000c1e1900 */
.L_x_360:
[----:B------:R-:W-:Y:S05]  /*11aa0*/  BSYNC B0 ;  /* 0x0000000000007941 */ /* 0x000fea0003800000 */
.L_x_359:
[----:B------:R-:W-:-:S03]  /*11ab0*/  UMOV UR4, 0xffffffff ;  /* 0xffffffff00047882 */ /* 0x000fc60000000000 */
[----:B------:R-:W-:Y:S05]  /*11ac0*/  BRA.DIV UR4, `(.L_x_361) ;  /* 0x0000001204dc7947 */ /* 0x000fea000b800000 */
[----:B-----5:R-:W1:Y:S01]  /*11ad0*/  SHFL.UP PT, R14, R3, 0x1, RZ ;  /* 0x04200000030e7989 */ /* 0x020e6200000e00ff */
[C---:B------:R-:W-:Y:S02]  /*11ae0*/  ISETP.NE.AND P0, PT, R9.reuse, RZ, PT ;  /* 0x000000ff0900720c */ /* 0x040fe40003f05270 */
[C---:B------:R-:W-:Y:S02]  /*11af0*/  ISETP.GE.U32.AND P1, PT, R9.reuse, 0x2, PT ;  /* 0x000000020900780c */ /* 0x040fe40003f26070 */
[----:B-1----:R-:W-:Y:S02]  /*11b00*/  SEL R14, R14, RZ, P0 ;  /* 0x000000ff0e0e7207 */ /* 0x002fe40000000000 */
[----:B------:R-:W-:-:S03]  /*11b10*/  ISETP.GE.U32.AND P0, PT, R9, 0x4, PT ;  /* 0x000000040900780c */ /* 0x000fc60003f06070 */
[----:B------:R-:W-:-:S05]  /*11b20*/  IMAD.IADD R13, R3, 0x1, R14 ;  /* 0x00000001030d7824 */ /* 0x000fca00078e020e */
[----:B------:R-:W1:Y:S02]  /*11b30*/  SHFL.UP PT, R14, R13, 0x2, RZ ;  /* 0x044000000d0e7989 */ /* 0x000e6400000e00ff */
        /* <DEDUP_REMOVED lines=8> */
[----:B-1----:R-:W-:-:S05]  /*11bc0*/  SEL R8, R14, RZ, P1 ;  /* 0x000000ff0e087207 */ /* 0x002fca0000800000 */
[----:B------:R-:W-:-:S05]  /*11bd0*/  IMAD.IADD R8, R7, 0x1, R8 ;  /* 0x0000000107087824 */ /* 0x000fca00078e0208 */
[----:B------:R-:W1:Y:S02]  /*11be0*/  SHFL.UP PT, R14, R8, 0x10, RZ ;  /* 0x06000000080e7989 */ /* 0x000e6400000e00ff */
[----:B-1----:R-:W-:-:S04]  /*11bf0*/  SEL R9, R14, RZ, P0 ;  /* 0x000000ff0e097207 */ /* 0x002fc80000000000 */
[----:B0-----:R-:W-:-:S05]  /*11c00*/  IADD3 R2, R8, R9, RZ ;  /* 0x0000000908027210 */ /* 0x001fca0007ffe0ff */
[----:B------:R0:W1:Y:S02]  /*11c10*/  SHFL.IDX PT, R14, R2, 0x1f, 0x1f ;  /* 0x03e01f00020e7f89 */ /* 0x00006400000e0000 */
.L_x_412:
[----:B------:R-:W-:Y:S02]  /*11c20*/  ULDC UR4, c[0x0][0xc10] ;  /* 0x0003040000047ab9 */ /* 0x000fe40000000800 */
[----:B--2---:R-:W-:-:S04]  /*11c30*/  IMAD.U32 R16, RZ, RZ, UR4 ;  /* 0x00000004ff107e24 */ /* 0x004fc8000f8e00ff */
[----:B-1----:R-:W-:-:S04]  /*11c40*/  IMAD R6, R14, R16, RZ ;  /* 0x000000100e067224 */ /* 0x002fc800078e02ff */
[----:B----4-:R-:W-:-:S05]  /*11c50*/  IMAD.IADD R5, R5, 0x1, R6 ;  /* 0x0000000105057824 */ /* 0x010fca00078e0206 */
[----:B---3--:R-:W-:-:S13]  /*11c60*/  ISETP.GT.AND P0, PT, R5, R4, PT ;  /* 0x000000040500720c */ /* 0x008fda0003f04270 */
[----:B------:R-:W-:Y:S05]  /*11c70*/  @P0 BRA `(.L_x_362) ;  /* 0x0000000000b40947 */ /* 0x000fea0003800000 */
[----:B------:R-:W1:Y:S02]  /*11c80*/  LDC R0, c[0x0][0xc14] ;  /* 0x00030500ff007b82 */ /* 0x000e640000000800 */
.L_x_367:
[----:B------:R-:W-:-:S05]  /*11c90*/  VIADD R19, R19, 0x1f ;  /* 0x0000001f13137836 */ /* 0x000fca0000000000 */
[----:B-1----:R-:W-:-:S13]  /*11ca0*/  ISETP.GE.AND P0, PT, R19, R0, PT ;  /* 0x000000001300720c */ /* 0x002fda0003f06270 */
[----:B------:R-:W-:Y:S05]  /*11cb0*/  @P0 BRA `(.L_x_363) ;  /* 0x00000004005c0947 */ /* 0x000fea0003800000 */
[----:B0-----:R-:W0:Y:S01]  /*11cc0*/  S2R R2, SR_TID.X ;  /* 0x0000000000027919 */ /* 0x001e220000002100 */
[----:B------:R-:W-:Y:S01]  /*11cd0*/  BSSY B0, `(.L_x_364) ;  /* 0x000000a000007945 */ /* 0x000fe20003800000 */
[----:B------:R-:W-:Y:S01]  /*11ce0*/  IMAD.MOV.U32 R3, RZ, RZ, RZ ;  /* 0x000000ffff037224 */ /* 0x000fe200078e00ff */
[----:B0-----:R-:W-:-:S04]  /*11cf0*/  LOP3.LUT R8, R2, 0x1f, RZ, 0xc0, !PT ;  /* 0x0000001f02087812 */ /* 0x001fc800078ec0ff */
[C---:B------:R-:W-:Y:S01]  /*11d00*/  ISETP.NE.AND P1, PT, R8.reuse, 0x1f, PT ;  /* 0x0000001f0800780c */ /* 0x040fe20003f25270 */
[----:B------:R-:W-:-:S05]  /*11d10*/  IMAD.IADD R7, R8, 0x1, R19 ;  /* 0x0000000108077824 */ /* 0x000fca00078e0213 */
[----:B------:R-:W-:-:S13]  /*11d20*/  ISETP.GE.OR P0, PT, R7, R0, !P1 ;  /* 0x000000000700720c */ /* 0x000fda0004f06670 */
[----:B------:R-:W-:Y:S05]  /*11d30*/  @P0 BRA `(.L_x_365) ;  /* 0x00000000000c0947 */ /* 0x000fea0003800000 */
[----:B------:R-:W0:Y:S02]  /*11d40*/  LDC.64 R2, c[0x0][0xc58] ;  /* 0x00031600ff027b82 */ /* 0x000e240000000a00 */
[----:B0-----:R-:W-:-:S06]  /*11d50*/  IMAD.WIDE R2, R7, 0x4, R2 ;  /* 0x0000000407027825 */ /* 0x001fcc00078e0202 */
[----:B------:R0:W5:Y:S02]  /*11d60*/  LDG.E R3, desc[UR60][R2.64] ;  /* 0x0000003c02037981 */ /* 0x000164000c1e1900 */
.L_x_365:
[----:B------:R-:W-:Y:S05]  /*11d70*/  BSYNC B0 ;  /* 0x0000000000007941 */ /* 0x000fea0003800000 */
.L_x_364:
[----:B------:R-:W-:-:S03]  /*11d80*/  UMOV UR4, 0xffffffff ;  /* 0xffffffff00047882 */ /* 0x000fc60000000000 */
[----:B------:R-:W-:Y:S05]  /*11d90*/  BRA.DIV UR4, `(.L_x_366) ;  /* 0x0000001204f87947 */ /* 0x000fea000b800000 */
[----:B-----5:R-:W1:Y:S01]  /*11da0*/  SHFL.UP PT, R14, R3, 0x1, RZ ;  /* 0x04200000030e7989 */ /* 0x020e6200000e00ff */
[C---:B------:R-:W-:Y:S02]  /*11db0*/  ISETP.NE.AND P0, PT, R8.reuse, RZ, PT ;  /* 0x000000ff0800720c */ /* 0x040fe40003f05270 */
[----:B------:R-:W-:Y:S02]  /*11dc0*/  ISETP.GE.U32.AND P1, PT, R8, 0x2, PT ;  /* 0x000000020800780c */ /* 0x000fe40003f26070 */
[----:B-1----:R-:W-:Y:S02]  /*11dd0*/  SEL R14, R14, RZ, P0 ;  /* 0x000000ff0e0e7207 */ /* 0x002fe40000000000 */
[----:B------:R-:W-:Y:S02]  /*11de0*/  ISETP.GE.U32.AND P0, PT, R8, 0x4, PT ;  /* 0x000000040800780c */ /* 0x000fe40003f06070 */
[----:B------:R-:W-:-:S05]  /*11df0*/  IADD3 R13, R3, R14, RZ ;  /* 0x0000000e030d7210 */ /* 0x000fca0007ffe0ff */
        /* <DEDUP_REMOVED lines=14> */
[----:B------:R0:W1:Y:S02]  /*11ee0*/  SHFL.IDX PT, R14, R2, 0x1f, 0x1f ;  /* 0x03e01f00020e7f89 */ /* 0x00006400000e0000 */
.L_x_420:
[----:B------:R-:W-:Y:S02]  /*11ef0*/  ULDC UR4, c[0x0][0xc10] ;  /* 0x0003040000047ab9 */ /* 0x000fe40000000800 */
[----:B------:R-:W-:-:S04]  /*11f00*/  IMAD.U32 R16, RZ, RZ, UR4 ;  /* 0x00000004ff107e24 */ /* 0x000fc8000f8e00ff */
[----:B-1----:R-:W-:-:S05]  /*11f10*/  IMAD R6, R14, R16, RZ ;  /* 0x000000100e067224 */ /* 0x002fca00078e02ff */
[----:B------:R-:W-:-:S04]  /*11f20*/  IADD3 R5, R6, R5, RZ ;  /* 0x0000000506057210 */ /* 0x000fc80007ffe0ff */
[----:B------:R-:W-:-:S13]  /*11f30*/  ISETP.GT.AND P0, PT, R5, R4, PT ;  /* 0x000000040500720c */ /* 0x000fda0003f04270 */
[----:B------:R-:W-:Y:S05]  /*11f40*/  @!P0 BRA `(.L_x_367) ;  /* 0xfffffffc00508947 */ /* 0x000fea000383ffff */
.L_x_362:
[----:B------:R-:W-:Y:S01]  /*11f50*/  IMAD.IADD R6, R5, 0x1, -R6 ;  /* 0x0000000105067824 */ /* 0x000fe200078e0a06 */
[----:B------:R-:W-:-:S03]  /*11f60*/  UMOV UR4, 0xffffffff ;  /* 0xffffffff00047882 */ /* 0x000fc60000000000 */
[----:B------:R-:W-:-:S05]  /*11f70*/  IMAD R5, R2, R16, R6 ;  /* 0x0000001002057224 */ /* 0x000fca00078e0206 */
[----:B------:R-:W-:Y:S01]  /*11f80*/  ISETP.GT.AND P6, PT, R5, R4, PT ;  /* 0x000000040500720c */ /* 0x000fe20003fc4270 */
[----:B------:R-:W-:-:S12]  /*11f90*/  BRA.DIV UR4, `(.L_x_368) ;  /* 0x0000001604487947 */ /* 0x000fd8000b800000 */
[----:B------:R-:W-:-:S04]  /*11fa0*/  VOTE.ANY R7, PT, !P6 ;  /* 0x0000000000077806 */ /* 0x000fc800070e0100 */
[----:B------:R-:W1:Y:S02]  /*11fb0*/  POPC R5, R7 ;  /* 0x0000000700057309 */ /* 0x000e640000000000 */
[----:B-1----:R1:W2:Y:S02]  /*11fc0*/  SHFL.IDX PT, R17, R3, R5, 0x1f ;  /* 0x00001f0503117589 */ /* 0x0022a400000e0000 */
.L_x_424:
[----:B------:R-:W-:Y:S01]  /*11fd0*/  ISETP.NE.AND P0, PT, R7, RZ, PT ;  /* 0x000000ff0700720c */ /* 0x000fe20003f05270 */
[----:B------:R-:W-:-:S12]  /*11fe0*/  IMAD.MOV.U32 R14, RZ, RZ, RZ ;  /* 0x000000ffff0e7224 */ /* 0x000fd800078e00ff */
[----:B------:R-:W-:Y:S05]  /*11ff0*/  @!P0 BRA `(.L_x_369) ;  /* 0x0000000000108947 */ /* 0x000fea0003800000 */
[----:B------:R-:W-:Y:S01]  /*12000*/  UMOV UR4, 0xffffffff ;  /* 0xffffffff00047882 */ /* 0x000fe20000000000 */
[----:B------:R-:W-:Y:S02]  /*12010*/  VIADD R12, R5, 0xffffffff ;  /* 0xffffffff050c7836 */ /* 0x000fe40000000000 */
[----:B------:R-:W-:Y:S05]  /*12020*/  BRA.DIV UR4, `(.L_x_370) ;  /* 0x00000016046c7947 */ /* 0x000fea000b800000 */
[----:B------:R3:W4:Y:S02]  /*12030*/  SHFL.IDX PT, R14, R2, R12, 0x1f ;  /* 0x00001f0c020e7589 */ /* 0x00072400000e0000 */
.L_x_369:
[-C--:B--2---:R-:W-:Y:S01]  /*12040*/  IABS R7, R17.reuse ;  /* 0x0000001100077213 */ /* 0x084fe20000000000 */
[----:B----4-:R-:W-:Y:S01]  /*12050*/  IMAD R16, R14, R16, R6 ;  /* 0x000000100e107224 */ /* 0x010fe200078e0206 */
[----:B------:R-:W-:Y:S01]  /*12060*/  IABS R6, R17 ;  /* 0x0000001100067213 */ /* 0x000fe20000000000 */
[----:B------:R-:W-:Y:S01]  /*12070*/  IMAD.IADD R19, R5, 0x1, R19 ;  /* 0x0000000105137824 */ /* 0x000fe200078e0213 */
[----:B------:R-:W2:Y:S03]  /*12080*/  I2F.RP R8, R7 ;  /* 0x0000000700087306 */ /* 0x000ea60000209400 */
[----:B------:R-:W-:-:S05]  /*12090*/  IMAD.MOV R6, RZ, RZ, -R6 ;  /* 0x000000ffff067224 */ /* 0x000fca00078e0a06 */
[----:B--2---:R-:W2:Y:S02]  /*120a0*/  MUFU.RCP R8, R8 ;  /* 0x0000000800087308 */ /* 0x004ea40000001000 */
[----:B--2---:R-:W-:-:S06]  /*120b0*/  VIADD R9, R8, 0xffffffe ;  /* 0x0ffffffe08097836 */ /* 0x004fcc0000000000 */
[----:B-1----:R-:W0:Y:S02]  /*120c0*/  F2I.FTZ.U32.TRUNC.NTZ R3, R9 ;  /* 0x0000000900037305 */ /* 0x002e24000021f000 */
[----:B0--3--:R-:W-:-:S04]  /*120d0*/  IMAD.MOV R2, RZ, RZ, -R3 ;  /* 0x000000ffff027224 */ /* 0x009fc800078e0a03 */
[----:B------:R-:W-:Y:S01]  /*120e0*/  IMAD R11, R2, R7, RZ ;  /* 0x00000007020b7224 */ /* 0x000fe200078e02ff */
[----:B------:R-:W-:-:S05]  /*120f0*/  MOV R2, RZ ;  /* 0x000000ff00027202 */ /* 0x000fca0000000f00 */
[----:B------:R-:W-:-:S04]  /*12100*/  IMAD.HI.U32 R3, R3, R11, R2 ;  /* 0x0000000b03037227 */ /* 0x000fc800078e0002 */
[----:B------:R-:W-:-:S05]  /*12110*/  IMAD.IADD R2, R4, 0x1, -R16 ;  /* 0x0000000104027824 */ /* 0x000fca00078e0a10 */
[----:B------:R-:W-:-:S05]  /*12120*/  IABS R4, R2 ;  /* 0x0000000200047213 */ /* 0x000fca0000000000 */
        /* <DEDUP_REMOVED lines=9> */
[----:B------:R-:W-:Y:S02]  /*121c0*/  @!P0 IADD3 R3, -R3, RZ, RZ ;  /* 0x000000ff03038210 */ /* 0x000fe40007ffe1ff */
[----:B------:R-:W-:-:S13]  /*121d0*/  ISETP.NE.AND P0, PT, R17, RZ, PT ;  /* 0x000000ff1100720c */ /* 0x000fda0003f05270 */
[----:B------:R-:W-:-:S05]  /*121e0*/  @!P0 LOP3.LUT R3, RZ, R17, RZ, 0x33, !PT ;  /* 0x00000011ff038212 */ /* 0x000fca00078e33ff */
[--C-:B------:R-:W-:Y:S02]  /*121f0*/  IMAD.MOV R4, RZ, RZ, -R3.reuse ;  /* 0x000000ffff047224 */ /* 0x100fe400078e0a03 */
[----:B------:R-:W-:Y:S02]  /*12200*/  IMAD.MOV.U32 R18, RZ, RZ, R3 ;  /* 0x000000ffff127224 */ /* 0x000fe400078e0003 */
[----:B------:R-:W-:Y:S01]  /*12210*/  IMAD R17, R17, R4, R2 ;  /* 0x0000000411117224 */ /* 0x000fe200078e0202 */
[----:B------:R-:W-:Y:S06]  /*12220*/  BRA `(.L_x_371) ;  /* 0x00000000001c7947 */ /* 0x000fec0003800000 */
.L_x_363:
[----:B------:R-:W-:Y:S01]  /*12230*/  UMOV UR4, URZ ;  /* 0x0000003f00047c82 */ /* 0x000fe20008000000 */
[----:B------:R-:W-:Y:S01]  /*12240*/  UMOV UR5, URZ ;  /* 0x0000003f00057c82 */ /* 0x000fe20008000000 */
[----:B------:R-:W-:Y:S01]  /*12250*/  ULDC UR6, c[0x0][0xc14] ;  /* 0x0003050000067ab9 */ /* 0x000fe20000000800 */
[----:B------:R-:W-:Y:S01]  /*12260*/  IMAD.MOV.U32 R16, RZ, RZ, R4 ;  /* 0x000000ffff107224 */ /* 0x000fe200078e0004 */
[----:B------:R-:W-:Y:S01]  /*12270*/  MOV R18, UR5 ;  /* 0x0000000500127c02 */ /* 0x000fe20008000f00 */
[----:B------:R-:W-:Y:S02]  /*12280*/  IMAD.U32 R17, RZ, RZ, UR4 ;  /* 0x00000004ff117e24 */ /* 0x000fe4000f8e00ff */
[----:B------:R-:W-:-:S07]  /*12290*/  IMAD.U32 R19, RZ, RZ, UR6 ;  /* 0x00000006ff137e24 */ /* 0x000fce000f8e00ff */
.L_x_371:
[----:B0-----:R-:W0:Y:S01]  /*122a0*/  S2R R2, SR_TID.X ;  /* 0x0000000000027919 */ /* 0x001e220000002100 */
[----:B------:R-:W-:Y:S05]  /*122b0*/  WARPSYNC.ALL ;  /* 0x0000000000007948 */ /* 0x000fea0003800000 */
[----:B------:R-:W-:Y:S01]  /*122c0*/  BAR.SYNC.DEFER_BLOCKING 0x4, 0x120 ;  /* 0x0104800000007b1d */ /* 0x000fe20000010000 */
[----:B0-----:R-:W-:-:S04]  /*122d0*/  LOP3.LUT R2, R2, 0x1f, RZ, 0xc0, !PT ;  /* 0x0000001f02027812 */ /* 0x001fc800078ec0ff */
[----:B------:R-:W-:-:S13]  /*122e0*/  ISETP.NE.AND P0, PT, R2, RZ, PT ;  /* 0x000000ff0200720c */ /* 0x000fda0003f05270 */
[----:B------:R-:W0:Y:S01]  /*122f0*/  @!P0 S2R R3, SR_CgaCtaId ;  /* 0x0000000000038919 */ /* 0x000e220000008800 */
[----:B------:R-:W-:-:S04]  /*12300*/  @!P0 MOV R2, 0x400 ;  /* 0x0000040000028802 */ /* 0x000fc80000000f00 */
[----:B0-----:R-:W-:-:S05]  /*12310*/  @!P0 LEA R2, R3, R2, 0x18 ;  /* 0x0000000203028211 */ /* 0x001fca00078ec0ff */
[----:B------:R1:W-:Y:S01]  /*12320*/  @!P0 STS.128 [R2+0x368d0], R16 ;  /* 0x0368d01002008388 */ /* 0x0003e20000000c00 */
[----:B------:R-:W-:Y:S06]  /*12330*/  BAR.ARV 0x5, 0x120 ;  /* 0x0144800000007b1d */ /* 0x000fec0000002000 */
[----:B------:R-:W-:-:S13]  /*12340*/  ISETP.GE.AND P0, PT, R19, R0, PT ;  /* 0x000000001300720c */ /* 0x000fda0003f06270 */
[----:B------:R-:W-:Y:S05]  /*12350*/  @!P0 BRA `(.L_x_372) ;  /* 0xffffffc000208947 */ /* 0x000fea000383ffff */
.L_x_307:
[----:B0-----:R-:W2:Y:S01]  /*12360*/  LDL.LU R0, [R1+0x28] ;  /* 0x0000280001007983 */ /* 0x001ea20000300800 */
[----:B------:R-:W-:Y:S01]  /*12370*/  BSSY B0, `(.L_x_373) ;  /* 0x000000b000007945 */ /* 0x000fe20003800000 */
[----:B------:R-:W0:Y:S01]  /*12380*/  S2R R5, SR_CgaCtaId ;  /* 0x0000000000057919 */ /* 0x000e220000008800 */
[----:B--2---:R-:W-:-:S05]  /*12390*/  VIADD R0, R0, 0x1 ;  /* 0x0000000100007836 */ /* 0x004fca0000000000 */
[----:B-1----:R-:W-:-:S04]  /*123a0*/  LEA.HI R2, R0, R0, RZ, 0x1 ;  /* 0x0000000000027211 */ /* 0x002fc800078f08ff */
[----:B------:R-:W-:-:S05]  /*123b0*/  LOP3.LUT R3, R2, 0xfffffffe, RZ, 0xc0, !PT ;  /* 0xfffffffe02037812 */ /* 0x000fca00078ec0ff */
[----:B------:R-:W-:Y:S01]  /*123c0*/  IMAD.IADD R3, R0, 0x1, -R3 ;  /* 0x0000000100037824 */ /* 0x000fe200078e0a03 */
[----:B------:R-:W-:-:S04]  /*123d0*/  MOV R0, 0x400 ;  /* 0x0000040000007802 */ /* 0x000fc80000000f00 */
[----:B0-----:R-:W-:Y:S02]  /*123e0*/  LEA R0, R5, R0, 0x18 ;  /* 0x0000000005007211 */ /* 0x001fe400078ec0ff */
[----:B------:R-:W-:-:S04]  /*123f0*/  SHF.L.U32 R3, R3, 0x1f, RZ ;  /* 0x0000001f03037819 */ /* 0x000fc800000006ff */
[----:B------:R-:W0:Y:S02]  /*12400*/  SYNCS.PHASECHK.TRANS64.TRYWAIT P0, [R0+URZ+0x36820], R3 ;  /* 0x03682003000075a7 */ /* 0x000e24000800017f */
[----:B0-----:R-:W-:Y:S05]  /*12410*/  @!P0 BRA `(.L_x_374) ;  /* 0x0000001000948947 */ /* 0x001fea0003800000 */
.L_x_427:
[----:B------:R-:W-:Y:S05]  /*12420*/  BSYNC B0 ;  /* 0x0000000000007941 */ /* 0x000fea0003800000 */
.L_x_373:
[----:B------:R-:W-:-:S03]  /*12430*/  UMOV UR4, 0xffffffff ;  /* 0xffffffff00047882 */ /* 0x000fc60000000000 */
[----:B------:R-:W-:Y:S05]  /*12440*/  BRA.DIV UR4, `(.L_x_375) ;  /* 0x00000012049c7947 */ /* 0x000fea000b800000 */
[----:B------:R-:W1:Y:S02]  /*12450*/  S2R R2, SR_TID.X ;  /* 0x0000000000027919 */ /* 0x000e640000002100 */
[----:B-1----:R-:W-:-:S04]  /*12460*/  SHF.R.U32.HI R2, RZ, 0x5, R2 ;  /* 0x00000005ff027819 */ /* 0x002fc80000011602 */
[----:B------:R-:W-:-:S05]  /*12470*/  LOP3.LUT R2, R2, 0x3, RZ, 0xc0, !PT ;  /* 0x0000000302027812 */ /* 0x000fca00078ec0ff */
[----:B------:R1:W2:Y:S02]  /*12480*/  SHFL.IDX PT, R14, R2, RZ, 0x1f ;  /* 0x00001fff020e7589 */ /* 0x0002a400000e0000 */
.L_x_430:
[----:B--2---:R-:W-:Y:S01]  /*12490*/  ISETP.NE.AND P0, PT, R14, RZ, PT ;  /* 0x000000ff0e00720c */ /* 0x004fe20003f05270 */
[----:B------:R-:W-:-:S12]  /*124a0*/  BSSY B0, `(.L_x_376) ;  /* 0x0000027000007945 */ /* 0x000fd80003800000 */
[----:B------:R-:W-:Y:S05]  /*124b0*/  @P0 BRA `(.L_x_377) ;  /* 0x0000000000940947 */ /* 0x000fea0003800000 */
[----:B------:R-:W-:-:S03]  /*124c0*/  UMOV UR4, 0xffffffff ;  /* 0xffffffff00047882 */ /* 0x000fc60000000000 */
[----:B------:R-:W-:Y:S05]  /*124d0*/  BRA.DIV UR4, `(.L_x_378) ;  /* 0x0000001204ac7947 */ /* 0x000fea000b800000 */
[----:B------:R-:W-:-:S13]  /*124e0*/  ELECT P6, URZ, PT ;  /* 0x00000000003f782f */ /* 0x000fda00038c0000 */
.L_x_433:
[----:B------:R-:W-:Y:S05]  /*124f0*/  @!P6 BRA `(.L_x_377) ;  /* 0x000000000084e947 */ /* 0x000fea0003800000 */
[----:B-1----:R-:W2:Y:S02]  /*12500*/  LDL.LU R2, [R1+0x30] ;  /* 0x0000300001027983 */ /* 0x002ea40000300800 */
[----:B--2---:R-:W-:-:S04]  /*12510*/  LOP3.LUT R2, R2, 0x2, RZ, 0xfc, !PT ;  /* 0x0000000202027812 */ /* 0x004fc800078efcff */
[----:B------:R-:W-:-:S13]  /*12520*/  ISETP.NE.AND P2, PT, R2, 0x3, PT ;  /* 0x000000030200780c */ /* 0x000fda0003f45270 */
[----:B------:R-:W-:Y:S05]  /*12530*/  @!P2 BRA `(.L_x_379) ;  /* 0x000000000004a947 */ /* 0x000fea0003800000 */
[----:B------:R-:W-:Y:S01]  /*12540*/  BPT.TRAP 0x1 ;  /* 0x000000040000795c */ /* 0x000fe20000300000 */
.L_x_379:
[----:B0-----:R-:W2:Y:S04]  /*12550*/  LDL R3, [R1] ;  /* 0x0000000001037983 */ /* 0x001ea80000100800 */
[----:B------:R-:W3:Y:S01]  /*12560*/  LDL.LU R7, [R1+0x8] ;  /* 0x0000080001077983 */ /* 0x000ee20000300800 */
[----:B------:R-:W-:-:S04]  /*12570*/  VIADD R2, R0, 0x36840 ;  /* 0x0003684000027836 */ /* 0x000fc80000000000 */
[C---:B--2---:R-:W-:Y:S01]  /*12580*/  IMAD R6, R3.reuse, 0x8, R2 ;  /* 0x0000000803067824 */ /* 0x044fe200078e0202 */
[----:B------:R-:W-:Y:S02]  /*12590*/  IADD3 R3, R3, 0x1, RZ ;  /* 0x0000000103037810 */ /* 0x000fe40007ffe0ff */
[----:B---3--:R-:W-:Y:S02]  /*125a0*/  SHF.L.U32 R5, R7, 0x1f, RZ ;  /* 0x0000001f07057819 */ /* 0x008fe400000006ff */
[C---:B------:R-:W-:Y:S02]  /*125b0*/  ISETP.NE.AND P1, PT, R3.reuse, 0x2, PT ;  /* 0x000000020300780c */ /* 0x040fe40003f25270 */
[----:B------:R-:W0:Y:S02]  /*125c0*/  SYNCS.PHASECHK.TRANS64.TRYWAIT P0, [R6+URZ], R5 ;  /* 0x00000005060075a7 */ /* 0x000e24000800017f */
[----:B------:R-:W-:Y:S02]  /*125d0*/  SEL R4, RZ, 0x1, P1 ;  /* 0x00000001ff047807 */ /* 0x000fe40000800000 */
[----:B------:R-:W-:-:S02]  /*125e0*/  SEL R3, R3, RZ, P1 ;  /* 0x000000ff03037207 */ /* 0x000fc40000800000 */
[----:B------:R-:W-:-:S03]  /*125f0*/  LOP3.LUT R4, R7, R4, RZ, 0x3c, !PT ;  /* 0x0000000407047212 */ /* 0x000fc600078e3cff */
[----:B------:R-:W-:Y:S01]  /*12600*/  IMAD R7, R3, 0x8, R2 ;  /* 0x0000000803077824 */ /* 0x000fe200078e0202 */
[----:B------:R-:W-:Y:S01]  /*12610*/  SHF.L.U32 R2, R4, 0x1f, RZ ;  /* 0x0000001f04027819 */ /* 0x000fe200000006ff */
[----:B0-----:R-:W-:Y:S06]  /*12620*/  @!P0 BRA `(.L_x_380) ;  /* 0x0000001000788947 */ /* 0x001fec0003800000 */
.L_x_434:
[----:B------:R-:W1:Y:S02]  /*12630*/  SYNCS.PHASECHK.TRANS64.TRYWAIT P0, [R7+URZ], R2 ;  /* 0x00000002070075a7 */ /* 0x000e64000800017f */
[----:B-1----:R-:W-:Y:S05]  /*12640*/  @!P0 BRA `(.L_x_381) ;  /* 0x0000001000848947 */ /* 0x002fea0003800000 */
.L_x_435:
[----:B------:R-:W-:Y:S05]  /*12650*/  @!P2 BRA `(.L_x_382) ;  /* 0x000000000004a947 */ /* 0x000fea0003800000 */
[----:B------:R-:W-:Y:S01]  /*12660*/  BPT.TRAP 0x1 ;  /* 0x000000040000795c */ /* 0x000fe20000300000 */
.L_x_382:
[----:B------:R-:W2:Y:S01]  /*12670*/  LDL.LU R4, [R1] ;  /* 0x0000000001047983 */ /* 0x000ea20000300800 */
[----:B------:R-:W-:-:S04]  /*12680*/  VIADD R0, R0, 0x36860 ;  /* 0x0003686000007836 */ /* 0x000fc80000000000 */
[----:B--2---:R-:W-:-:S04]  /*12690*/  IMAD R4, R4, 0x8, R0 ;  /* 0x0000000804047824 */ /* 0x004fc800078e0200 */
[----:B------:R-:W2:Y:S02]  /*126a0*/  SYNCS.PHASECHK.TRANS64.TRYWAIT P0, [R4+URZ], R5 ;  /* 0x00000005040075a7 */ /* 0x000ea4000800017f */
[----:B--2---:R-:W-:Y:S05]  /*126b0*/  @!P0 BRA `(.L_x_383) ;  /* 0x00000010007c8947 */ /* 0x004fea0003800000 */
.L_x_436:
[----:B------:R-:W-:-:S07]  /*126c0*/  IMAD R3, R3, 0x8, R0 ;  /* 0x0000000803037824 */ /* 0x000fce00078e0200 */
.L_x_384:
[----:B---3--:R3:W4:Y:S02]  /*126d0*/  SYNCS.PHASECHK.TRANS64.TRYWAIT P0, [R3+URZ], R2 ;  /* 0x00000002030075a7 */ /* 0x008724000800017f */
[----:B----4-:R-:W-:Y:S05]  /*126e0*/  @!P0 NANOSLEEP.SYNCS 0x989680 ;  /* 0x009896800000895d */ /* 0x010fea0003900000 */
[----:B------:R-:W4:Y:S02]  /*126f0*/  @!P0 SYNCS.PHASECHK.TRANS64 P0, [R3+URZ], R2 ;  /* 0x00000002030085a7 */ /* 0x000f24000800007f */
[----:B----4-:R-:W-:Y:S05]  /*12700*/  @!P0 BRA `(.L_x_384) ;  /* 0xfffffffc00f08947 */ /* 0x010fea000383ffff */
.L_x_377:
[----:B------:R-:W-:Y:S05]  /*12710*/  BSYNC B0 ;  /* 0x0000000000007941 */ /* 0x000fea0003800000 */
.L_x_376:
[----:B------:R-:W-:Y:S05]  /*12720*/  EXIT ;  /* 0x000000000000794d */ /* 0x000fea0003800000 */
.L_x_261:
[----:B0-----:R0:W1:Y:S02]  /*12730*/  SYNCS.PHASECHK.TRANS64.TRYWAIT P1, [R2+URZ+0x36800], R3 ;  /* 0x03680003020075a7 */ /* 0x001064000802017f */
[----:B-1----:R-:W-:Y:S05]  /*12740*/  @!P1 NANOSLEEP.SYNCS 0x989680 ;  /* 0x009896800000995d */ /* 0x002fea0003900000 */
[----:B------:R-:W1:Y:S02]  /*12750*/  @!P1 SYNCS.PHASECHK.TRANS64 P1, [R2+URZ+0x36800], R3 ;  /* 0x03680003020095a7 */ /* 0x000e64000802007f */
[----:B-1----:R-:W-:Y:S05]  /*12760*/  @!P1 BRA `(.L_x_261) ;  /* 0xfffffffc00f09947 */ /* 0x002fea000383ffff */
[----:B------:R-:W-:Y:S05]  /*12770*/  BRA `(.L_x_385) ;  /* 0xfffffeec00ac7947 */ /* 0x000fea000383ffff */
.L_x_265:
[----:B-1----:R1:W2:Y:S02]  /*12780*/  SYNCS.PHASECHK.TRANS64.TRYWAIT P2, [R0+URZ+0x36830], R3 ;  /* 0x03683003000075a7 */ /* 0x0022a4000804017f */
[----:B--2---:R-:W-:Y:S05]  /*12790*/  @!P2 NANOSLEEP.SYNCS 0x989680 ;  /* 0x009896800000a95d */ /* 0x004fea0003900000 */
[----:B------:R-:W2:Y:S02]  /*127a0*/  @!P2 SYNCS.PHASECHK.TRANS64 P2, [R0+URZ+0x36830], R3 ;  /* 0x036830030000a5a7 */ /* 0x000ea4000804007f */
[----:B--2---:R-:W-:Y:S05]  /*127b0*/  @!P2 BRA `(.L_x_265) ;  /* 0xfffffffc00f0a947 */ /* 0x004fea000383ffff */
[----:B------:R-:W-:Y:S05]  /*127c0*/  BRA `(.L_x_264) ;  /* 0xfffffeec00d07947 */ /* 0x000fea000383ffff */
.L_x_270:
[----:B-1----:R1:W2:Y:S02]  /*127d0*/  SYNCS.PHASECHK.TRANS64.TRYWAIT P2, [R12+URZ+0x36830], R5 ;  /* 0x036830050c0075a7 */ /* 0x0022a4000804017f */
[----:B--2---:R-:W-:Y:S05]  /*127e0*/  @!P2 NANOSLEEP.SYNCS 0x989680 ;  /* 0x009896800000a95d */ /* 0x004fea0003900000 */
[----:B------:R-:W2:Y:S02]  /*127f0*/  @!P2 SYNCS.PHASECHK.TRANS64 P2, [R12+URZ+0x36830], R5 ;  /* 0x036830050c00a5a7 */ /* 0x000ea4000804007f */
[----:B--2---:R-:W-:Y:S05]  /*12800*/  @!P2 BRA `(.L_x_270) ;  /* 0xfffffffc00f0a947 */ /* 0x004fea000383ffff */
[----:B------:R-:W-:Y:S05]  /*12810*/  BRA `(.L_x_269) ;  /* 0xffffff3800b47947 */ /* 0x000fea000383ffff */
.L_x_274:
[----:B-1----:R1:W2:Y:S02]  /*12820*/  SYNCS.PHASECHK.TRANS64.TRYWAIT P2, [R13+URZ+0x36850], R0 ;  /* 0x036850000d0075a7 */ /* 0x0022a4000804017f */
[----:B--2---:R-:W-:Y:S05]  /*12830*/  @!P2 NANOSLEEP.SYNCS 0x989680 ;  /* 0x009896800000a95d */ /* 0x004fea0003900000 */
[----:B------:R-:W2:Y:S02]  /*12840*/  @!P2 SYNCS.PHASECHK.TRANS64 P2, [R13+URZ+0x36850], R0 ;  /* 0x036850000d00a5a7 */ /* 0x000ea4000804007f */
[----:B--2---:R-:W-:Y:S05]  /*12850*/  @!P2 BRA `(.L_x_274) ;  /* 0xfffffffc00f0a947 */ /* 0x004fea000383ffff */
[----:B------:R-:W-:Y:S05]  /*12860*/  BRA `(.L_x_273) ;  /* 0xffffff6000007947 */ /* 0x000fea000383ffff */
.L_x_279:
[----:B-1----:R1:W2:Y:S02]  /*12870*/  SYNCS.PHASECHK.TRANS64.TRYWAIT P0, [R15+URZ+0x36850], R0 ;  /* 0x036850000f0075a7 */ /* 0x0022a4000800017f */
[----:B--2---:R-:W-:Y:S05]  /*12880*/  @!P0 NANOSLEEP.SYNCS 0x989680 ;  /* 0x009896800000895d */ /* 0x004fea0003900000 */
[----:B------:R-:W2:Y:S02]  /*12890*/  @!P0 SYNCS.PHASECHK.TRANS64 P0, [R15+URZ+0x36850], R0 ;  /* 0x036850000f0085a7 */ /* 0x000ea4000800007f */
[----:B--2---:R-:W-:Y:S05]  /*128a0*/  @!P0 BRA `(.L_x_279) ;  /* 0xfffffffc00f08947 */ /* 0x004fea000383ffff */
[----:B------:R-:W-:Y:S05]  /*128b0*/  BRA `(.L_x_278) ;  /* 0xffffff8000607947 */ /* 0x000fea000383ffff */
.L_x_318:
[----:B------:R-:W0:Y:S01]  /*128c0*/  S2R R7, SR_TID.X ;  /* 0x0000000000077919 */ /* 0x000e220000002100 */
[----:B------:R-:W-:Y:S01]  /*128d0*/  BSSY B0, `(.L_x_386) ;  /* 0x000000a000007945 */ /* 0x000fe20003800000 */
[----:B------:R-:W-:Y:S01]  /*128e0*/  MOV R12, RZ ;  /* 0x000000ff000c7202 */ /* 0x000fe20000000f00 */
[----:B------:R-:W-:Y:S02]  /*128f0*/  IMAD.MOV.U32 R11, RZ, RZ, 0x1f ;  /* 0x0000001fff0b7424 */ /* 0x000fe400078e00ff */
[----:B------:R-:W-:Y:S01]  /*12900*/  IMAD.MOV.U32 R15, RZ, RZ, -0x1 ;  /* 0xffffffffff0f7424 */ /* 0x000fe200078e00ff */
[----:B0-----:R-:W-:-:S04]  /*12910*/  SHF.R.U32.HI R7, RZ, 0x5, R7 ;  /* 0x00000005ff077819 */ /* 0x001fc80000011607 */
[----:B------:R-:W-:-:S05]  /*12920*/  LOP3.LUT R7, R7, 0x3, RZ, 0xc0, !PT ;  /* 0x0000000307077812 */ /* 0x000fca00078ec0ff */
[----:B------:R-:W-:-:S07]  /*12930*/  IMAD.MOV.U32 R13, RZ, RZ, R7 ;  /* 0x000000ffff0d7224 */ /* 0x000fce00078e0007 */
[----:B------:R-:W-:Y:S05]  /*12940*/  WARPSYNC.COLLECTIVE R15, `(.L_x_387) ;  /* 0x000000000f087348 */ /* 0x000fea0003c00000 */
[----:B------:R0:W1:Y:S02]  /*12950*/  SHFL.IDX P6, R14, R13, R12, R11 ;  /* 0x0000000c0d0e7389 */ /* 0x00006400000c000b */
[----:B01----:R-:W-:Y:S01]  /*12960*/  ENDCOLLECTIVE ;  /* 0x000000000000791b */ /* 0x003fe20003800000 */
.L_x_387:
[----:B------:R-:W-:Y:S05]  /*12970*/  BSYNC B0 ;  /* 0x0000000000007941 */ /* 0x000fea0003800000 */
.L_x_386:
[----:B------:R-:W-:Y:S05]  /*12980*/  BRA `(.L_x_388) ;  /* 0xffffffc400fc7947 */ /* 0x000fea000383ffff */
.L_x_319:
[----:B------:R-:W-:Y:S01]  /*12990*/  BSSY B0, `(.L_x_389) ;  /* 0x0000006000007945 */ /* 0x000fe20003800000 */
[----:B------:R-:W-:-:S07]  /*129a0*/  IMAD.MOV.U32 R15, RZ, RZ, -0x1 ;  /* 0xffffffffff0f7424 */ /* 0x000fce00078e00ff */
[----:B------:R-:W-:Y:S05]  /*129b0*/  WARPSYNC.COLLECTIVE R15, `(.L_x_390) ;  /* 0x000000000f0c7348 */ /* 0x000fea0003c00000 */
[----:B------:R-:W-:Y:S02]  /*129c0*/  ELECT P6, UR62, PT ;  /* 0x00000000003e782f */ /* 0x000fe400038c0000 */
[----:B------:R-:W-:Y:S01]  /*129d0*/  MOV R14, UR62 ;  /* 0x0000003e000e7c02 */ /* 0x000fe20008000f00 */
[----:B------:R-:W-:Y:S10]  /*129e0*/  ENDCOLLECTIVE ;  /* 0x000000000000791b */ /* 0x000ff40003800000 */
.L_x_390:
[----:B------:R-:W-:Y:S05]  /*129f0*/  BSYNC B0 ;  /* 0x0000000000007941 */ /* 0x000fea0003800000 */
.L_x_389:
[----:B------:R-:W-:Y:S05]  /*12a00*/  BRA `(.L_x_391) ;  /* 0xffffffc400f47947 */ /* 0x000fea000383ffff */
.L_x_322:
[----:B0-----:R0:W1:Y:S02]  /*12a10*/  SYNCS.PHASECHK.TRANS64.TRYWAIT P0, [R8+URZ+0x36840], R9 ;  /* 0x03684009080075a7 */ /* 0x001064000800017f */
[----:B-1----:R-:W-:Y:S05]  /*12a20*/  @!P0 NANOSLEEP.SYNCS 0x989680 ;  /* 0x009896800000895d */ /* 0x002fea0003900000 */
[----:B------:R-:W1:Y:S02]  /*12a30*/  @!P0 SYNCS.PHASECHK.TRANS64 P0, [R8+URZ+0x36840], R9 ;  /* 0x03684009080085a7 */ /* 0x000e64000800007f */
[----:B-1----:R-:W-:Y:S05]  /*12a40*/  @!P0 BRA `(.L_x_322) ;  /* 0xfffffffc00f08947 */ /* 0x002fea000383ffff */
[----:B------:R-:W-:Y:S05]  /*12a50*/  BRA `(.L_x_392) ;  /* 0xffffffc800647947 */ /* 0x000fea000383ffff */
.L_x_325:
[----:B0-----:R-:W0:Y:S01]  /*12a60*/  S2R R9, SR_CgaCtaId ;  /* 0x0000000000097919 */ /* 0x001e220000008800 */
[----:B------:R-:W-:-:S04]  /*12a70*/  MOV R8, 0x400 ;  /* 0x0000040000087802 */ /* 0x000fc80000000f00 */
[----:B0-----:R-:W-:-:S04]  /*12a80*/  LEA R8, R9, R8, 0x18 ;  /* 0x0000000809087211 */ /* 0x001fc800078ec0ff */
[----:B------:R0:W1:Y:S03]  /*12a90*/  SYNCS.PHASECHK.TRANS64.TRYWAIT P0, [R8+URZ+0x36820], R6 ;  /* 0x03682006080075a7 */ /* 0x000066000800017f */
[----:B-1----:R-:W-:Y:S05]  /*12aa0*/  @!P0 NANOSLEEP.SYNCS 0x989680 ;  /* 0x009896800000895d */ /* 0x002fea0003900000 */
[----:B------:R-:W1:Y:S02]  /*12ab0*/  @!P0 SYNCS.PHASECHK.TRANS64 P0, [R8+URZ+0x36820], R6 ;  /* 0x03682006080085a7 */ /* 0x000e64000800007f */
[----:B-1----:R-:W-:Y:S05]  /*12ac0*/  @!P0 BRA `(.L_x_325) ;  /* 0xfffffffc00e48947 */ /* 0x002fea000383ffff */
[----:B------:R-:W-:Y:S05]  /*12ad0*/  BRA `(.L_x_393) ;  /* 0xffffffcc00b47947 */ /* 0x000fea000383ffff */
.L_x_333:
[----:B0-----:R0:W1:Y:S02]  /*12ae0*/  SYNCS.PHASECHK.TRANS64.TRYWAIT P0, [R2+URZ+0x36840], R3 ;  /* 0x03684003020075a7 */ /* 0x001064000800017f */
[----:B-1----:R-:W-:Y:S05]  /*12af0*/  @!P0 NANOSLEEP.SYNCS 0x989680 ;  /* 0x009896800000895d */ /* 0x002fea0003900000 */
[----:B------:R-:W1:Y:S02]  /*12b00*/  @!P0 SYNCS.PHASECHK.TRANS64 P0, [R2+URZ+0x36840], R3 ;  /* 0x03684003020085a7 */ /* 0x000e64000800007f */
[----:B-1----:R-:W-:Y:S05]  /*12b10*/  @!P0 BRA `(.L_x_333) ;  /* 0xfffffffc00f08947 */ /* 0x002fea000383ffff */
[----:B------:R-:W-:Y:S05]  /*12b20*/  BRA `(.L_x_394) ;  /* 0xffffffd000707947 */ /* 0x000fea000383ffff */
.L_x_335:
[----:B0-----:R0:W1:Y:S02]  /*12b30*/  SYNCS.PHASECHK.TRANS64.TRYWAIT P0, [R3+URZ+0x60], R2 ;  /* 0x00006002030075a7 */ /* 0x001064000800017f */
[----:B-1----:R-:W-:Y:S05]  /*12b40*/  @!P0 NANOSLEEP.SYNCS 0x989680 ;  /* 0x009896800000895d */ /* 0x002fea0003900000 */
[----:B------:R-:W1:Y:S02]  /*12b50*/  @!P0 SYNCS.PHASECHK.TRANS64 P0, [R3+URZ+0x60], R2 ;  /* 0x00006002030085a7 */ /* 0x000e64000800007f */
[----:B-1----:R-:W-:Y:S05]  /*12b60*/  @!P0 BRA `(.L_x_335) ;  /* 0xfffffffc00f08947 */ /* 0x002fea000383ffff */
[----:B------:R-:W-:Y:S05]  /*12b70*/  BRA `(.L_x_395) ;  /* 0xffffffd4001c7947 */ /* 0x000fea000383ffff */
.L_x_340:
[----:B-1----:R1:W2:Y:S02]  /*12b80*/  SYNCS.PHASECHK.TRANS64.TRYWAIT P0, [R2+URZ+0x36840], R3 ;  /* 0x03684003020075a7 */ /* 0x0022a4000800017f */
[----:B--2---:R-:W-:Y:S05]  /*12b90*/  @!P0 NANOSLEEP.SYNCS 0x989680 ;  /* 0x009896800000895d */ /* 0x004fea0003900000 */
[----:B------:R-:W2:Y:S02]  /*12ba0*/  @!P0 SYNCS.PHASECHK.TRANS64 P0, [R2+URZ+0x36840], R3 ;  /* 0x03684003020085a7 */ /* 0x000ea4000800007f */
[----:B--2---:R-:W-:Y:S05]  /*12bb0*/  @!P0 BRA `(.L_x_340) ;  /* 0xfffffffc00f08947 */ /* 0x004fea000383ffff */
[----:B------:R-:W-:Y:S05]  /*12bc0*/  BRA `(.L_x_396) ;  /* 0xffffffd800907947 */ /* 0x000fea000383ffff */
.L_x_342:
[----:B0-----:R0:W1:Y:S02]  /*12bd0*/  SYNCS.PHASECHK.TRANS64.TRYWAIT P1, [R2+URZ+0x60], R3 ;  /* 0x00006003020075a7 */ /* 0x001064000802017f */
[----:B-1----:R-:W-:Y:S05]  /*12be0*/  @!P1 NANOSLEEP.SYNCS 0x989680 ;  /* 0x009896800000995d */ /* 0x002fea0003900000 */
[----:B------:R-:W1:Y:S02]  /*12bf0*/  @!P1 SYNCS.PHASECHK.TRANS64 P1, [R2+URZ+0x60], R3 ;  /* 0x00006003020095a7 */ /* 0x000e64000802007f */
[----:B-1----:R-:W-:Y:S05]  /*12c00*/  @!P1 BRA `(.L_x_342) ;  /* 0xfffffffc00f09947 */ /* 0x002fea000383ffff */
[----:B------:R-:W-:Y:S05]  /*12c10*/  BRA `(.L_x_397) ;  /* 0xffffffdc003c7947 */ /* 0x000fea000383ffff */
.L_x_347:
[----:B--2---:R2:W3:Y:S02]  /*12c20*/  SYNCS.PHASECHK.TRANS64.TRYWAIT P0, [R2+URZ+0x36840], R3 ;  /* 0x03684003020075a7 */ /* 0x0044e4000800017f */
[----:B---3--:R-:W-:Y:S05]  /*12c30*/  @!P0 NANOSLEEP.SYNCS 0x989680 ;  /* 0x009896800000895d */ /* 0x008fea0003900000 */
[----:B------:R-:W3:Y:S02]  /*12c40*/  @!P0 SYNCS.PHASECHK.TRANS64 P0, [R2+URZ+0x36840], R3 ;  /* 0x03684003020085a7 */ /* 0x000ee4000800007f */
[----:B---3--:R-:W-:Y:S05]  /*12c50*/  @!P0 BRA `(.L_x_347) ;  /* 0xfffffffc00f08947 */ /* 0x008fea000383ffff */
[----:B------:R-:W-:Y:S05]  /*12c60*/  BRA `(.L_x_398) ;  /* 0xffffffe000747947 */ /* 0x000fea000383ffff */
.L_x_349:
[----:B0-----:R0:W1:Y:S02]  /*12c70*/  SYNCS.PHASECHK.TRANS64.TRYWAIT P1, [R2+URZ+0x60], R8 ;  /* 0x00006008020075a7 */ /* 0x001064000802017f */
[----:B-1----:R-:W-:Y:S05]  /*12c80*/  @!P1 NANOSLEEP.SYNCS 0x989680 ;  /* 0x009896800000995d */ /* 0x002fea0003900000 */
[----:B------:R-:W1:Y:S02]  /*12c90*/  @!P1 SYNCS.PHASECHK.TRANS64 P1, [R2+URZ+0x60], R8 ;  /* 0x00006008020095a7 */ /* 0x000e64000802007f */
[----:B-1----:R-:W-:Y:S05]  /*12ca0*/  @!P1 BRA `(.L_x_349) ;  /* 0xfffffffc00f09947 */ /* 0x002fea000383ffff */
[----:B------:R-:W-:Y:S05]  /*12cb0*/  BRA `(.L_x_399) ;  /* 0xffffffe400247947 */ /* 0x000fea000383ffff */
.L_x_356:
[----:B-1----:R1:W2:Y:S02]  /*12cc0*/  SYNCS.PHASECHK.TRANS64.TRYWAIT P0, [R3+URZ+0x36860], R0 ;  /* 0x03686000030075a7 */ /* 0x0022a4000800017f */
[----:B--2---:R-:W-:Y:S05]  /*12cd0*/  @!P0 NANOSLEEP.SYNCS 0x989680 ;  /* 0x009896800000895d */ /* 0x004fea0003900000 */
[----:B------:R-:W2:Y:S02]  /*12ce0*/  @!P0 SYNCS.PHASECHK.TRANS64 P0, [R3+URZ+0x36860], R0 ;  /* 0x03686000030085a7 */ /* 0x000ea4000800007f */
[----:B--2---:R-:W-:Y:S05]  /*12cf0*/  @!P0 BRA `(.L_x_356) ;  /* 0xfffffffc00f08947 */ /* 0x004fea000383ffff */
[----:B------:R-:W-:Y:S05]  /*12d00*/  BRA `(.L_x_400) ;  /* 0xffffffe800407947 */ /* 0x000fea000383ffff */
.L_x_358:
[----:B------:R-:W-:Y:S01]  /*12d10*/  BSSY B0, `(.L_x_401) ;  /* 0x0000008000007945 */ /* 0x000fe20003800000 */
[----:B0-----:R-:W-:Y:S01]  /*12d20*/  IMAD.MOV.U32 R13, RZ, RZ, R16 ;  /* 0x000000ffff0d7224 */ /* 0x001fe200078e0010 */
[----:B------:R-:W-:Y:S01]  /*12d30*/  MOV R11, 0x1f ;  /* 0x0000001f000b7802 */ /* 0x000fe20000000f00 */
[----:B------:R-:W-:Y:S02]  /*12d40*/  IMAD.MOV.U32 R12, RZ, RZ, RZ ;  /* 0x000000ffff0c7224 */ /* 0x000fe400078e00ff */
[----:B------:R-:W-:-:S07]  /*12d50*/  IMAD.MOV.U32 R15, RZ, RZ, -0x1 ;  /* 0xffffffffff0f7424 */ /* 0x000fce00078e00ff */
[----:B-1----:R-:W-:Y:S05]  /*12d60*/  WARPSYNC.COLLECTIVE R15, `(.L_x_402) ;  /* 0x000000000f087348 */ /* 0x002fea0003c00000 */
[----:B------:R0:W2:Y:S02]  /*12d70*/  SHFL.IDX P6, R14, R13, R12, R11 ;  /* 0x0000000c0d0e7389 */ /* 0x0000a400000c000b */
[----:B012---:R-:W-:Y:S01]  /*12d80*/  ENDCOLLECTIVE ;  /* 0x000000000000791b */ /* 0x007fe20003800000 */
.L_x_402:
[----:B------:R-:W-:Y:S05]  /*12d90*/  BSYNC B0 ;  /* 0x0000000000007941 */ /* 0x000fea0003800000 */
.L_x_401:
[----:B------:R-:W-:Y:S01]  /*12da0*/  IMAD.MOV.U32 R13, RZ, RZ, R16 ;  /* 0x000000ffff0d7224 */ /* 0x000fe200078e0010 */
[----:B------:R-:W-:Y:S01]  /*12db0*/  MOV R15, 0xffffffff ;  /* 0xffffffff000f7802 */ /* 0x000fe20000000f00 */
[----:B------:R-:W-:Y:S02]  /*12dc0*/  IMAD.MOV.U32 R12, RZ, RZ, 0x1 ;  /* 0x00000001ff0c7424 */ /* 0x000fe400078e00ff */
[----:B------:R-:W-:Y:S02]  /*12dd0*/  IMAD.MOV.U32 R11, RZ, RZ, 0x1f ;  /* 0x0000001fff0b7424 */ /* 0x000fe400078e00ff */
[----:B------:R-:W-:-:S07]  /*12de0*/  IMAD.MOV.U32 R4, RZ, RZ, R14 ;  /* 0x000000ffff047224 */ /* 0x000fce00078e000e */
[----:B------:R-:W-:Y:S05]  /*12df0*/  WARPSYNC.COLLECTIVE R15, `(.L_x_403) ;  /* 0x000000000f087348 */ /* 0x000fea0003c00000 */
[----:B------:R0:W1:Y:S02]  /*12e00*/  SHFL.IDX P6, R14, R13, R12, R11 ;  /* 0x0000000c0d0e7389 */ /* 0x00006400000c000b */
[----:B01----:R-:W-:Y:S01]  /*12e10*/  ENDCOLLECTIVE ;  /* 0x000000000000791b */ /* 0x003fe20003800000 */
.L_x_403:
[----:B------:R-:W-:Y:S01]  /*12e20*/  IMAD.MOV.U32 R5, RZ, RZ, R14 ;  /* 0x000000ffff057224 */ /* 0x000fe200078e000e */
[----:B------:R-:W-:Y:S06]  /*12e30*/  BRA `(.L_x_404) ;  /* 0xffffffe800e47947 */ /* 0x000fec000383ffff */
.L_x_361:
[----:B------:R-:W-:Y:S01]  /*12e40*/  BSSY B0, `(.L_x_405) ;  /* 0x0000008000007945 */ /* 0x000fe20003800000 */
[----:B-----5:R-:W-:Y:S02]  /*12e50*/  IMAD.MOV.U32 R13, RZ, RZ, R3 ;  /* 0x000000ffff0d7224 */ /* 0x020fe400078e0003 */
[----:B------:R-:W-:Y:S02]  /*12e60*/  IMAD.MOV.U32 R12, RZ, RZ, 0x1 ;  /* 0x00000001ff0c7424 */ /* 0x000fe400078e00ff */
[----:B------:R-:W-:Y:S02]  /*12e70*/  IMAD.MOV.U32 R11, RZ, RZ, RZ ;  /* 0x000000ffff0b7224 */ /* 0x000fe400078e00ff */
[----:B------:R-:W-:-:S07]  /*12e80*/  IMAD.MOV.U32 R15, RZ, RZ, -0x1 ;  /* 0xffffffffff0f7424 */ /* 0x000fce00078e00ff */
[----:B0-234-:R-:W-:Y:S05]  /*12e90*/  WARPSYNC.COLLECTIVE R15, `(.L_x_406) ;  /* 0x000000000f087348 */ /* 0x01dfea0003c00000 */
[----:B------:R1:W0:Y:S02]  /*12ea0*/  SHFL.UP P6, R14, R13, R12, R11 ;  /* 0x0400000c0d0e7389 */ /* 0x00022400000c000b */
[----:B01234-:R-:W-:Y:S01]  /*12eb0*/  ENDCOLLECTIVE ;  /* 0x000000000000791b */ /* 0x01ffe20003800000 */
.L_x_406:
[----:B------:R-:W-:Y:S05]  /*12ec0*/  BSYNC B0 ;  /* 0x0000000000007941 */ /* 0x000fea0003800000 */
.L_x_405:
[C---:B------:R-:W-:Y:S01]  /*12ed0*/  ISETP.NE.AND P0, PT, R9.reuse, RZ, PT ;  /* 0x000000ff0900720c */ /* 0x040fe20003f05270 */
[----:B------:R-:W-:Y:S02]  /*12ee0*/  IMAD.MOV.U32 R12, RZ, RZ, 0x2 ;  /* 0x00000002ff0c7424 */ /* 0x000fe400078e00ff */
[----:B------:R-:W-:Y:S01]  /*12ef0*/  IMAD.MOV.U32 R11, RZ, RZ, RZ ;  /* 0x000000ffff0b7224 */ /* 0x000fe200078e00ff */
[----:B------:R-:W-:Y:S01]  /*12f00*/  SEL R14, R14, RZ, P0 ;  /* 0x000000ff0e0e7207 */ /* 0x000fe20000000000 */
[----:B------:R-:W-:Y:S01]  /*12f10*/  IMAD.MOV.U32 R15, RZ, RZ, -0x1 ;  /* 0xffffffffff0f7424 */ /* 0x000fe200078e00ff */
[----:B------:R-:W-:Y:S02]  /*12f20*/  ISETP.GE.U32.AND P0, PT, R9, 0x2, PT ;  /* 0x000000020900780c */ /* 0x000fe40003f06070 */
[----:B------:R-:W-:-:S11]  /*12f30*/  IADD3 R13, R3, R14, RZ ;  /* 0x0000000e030d7210 */ /* 0x000fd60007ffe0ff */
[----:B------:R-:W-:Y:S05]  /*12f40*/  WARPSYNC.COLLECTIVE R15, `(.L_x_407) ;  /* 0x000000000f087348 */ /* 0x000fea0003c00000 */
[----:B------:R0:W1:Y:S02]  /*12f50*/  SHFL.UP P6, R14, R13, R12, R11 ;  /* 0x0400000c0d0e7389 */ /* 0x00006400000c000b */
[----:B01----:R-:W-:Y:S01]  /*12f60*/  ENDCOLLECTIVE ;  /* 0x000000000000791b */ /* 0x003fe20003800000 */
.L_x_407:
[----:B------:R-:W-:Y:S02]  /*12f70*/  MOV R12, 0x4 ;  /* 0x00000004000c7802 */ /* 0x000fe40000000f00 */
[----:B------:R-:W-:Y:S02]  /*12f80*/  SEL R6, R14, RZ, P0 ;  /* 0x000000ff0e067207 */ /* 0x000fe40000000000 */
[----:B------:R-:W-:-:S03]  /*12f90*/  ISETP.GE.U32.AND P0, PT, R9, 0x4, PT ;  /* 0x000000040900780c */ /* 0x000fc60003f06070 */
[----:B------:R-:W-:-:S04]  /*12fa0*/  IMAD.IADD R6, R13, 0x1, R6 ;  /* 0x000000010d067824 */ /* 0x000fc800078e0206 */
[----:B------:R-:W-:-:S07]  /*12fb0*/  IMAD.MOV.U32 R13, RZ, RZ, R6 ;  /* 0x000000ffff0d7224 */ /* 0x000fce00078e0006 */
[----:B------:R-:W-:Y:S05]  /*12fc0*/  WARPSYNC.COLLECTIVE R15, `(.L_x_408) ;  /* 0x000000000f087348 */ /* 0x000fea0003c00000 */
[----:B------:R0:W1:Y:S02]  /*12fd0*/  SHFL.UP P6, R14, R13, R12, R11 ;  /* 0x0400000c0d0e7389 */ /* 0x00006400000c000b */
[----:B01----:R-:W-:Y:S01]  /*12fe0*/  ENDCOLLECTIVE ;  /* 0x000000000000791b */ /* 0x003fe20003800000 */
.L_x_408:
[----:B------:R-:W-:Y:S01]  /*12ff0*/  IMAD.MOV.U32 R12, RZ, RZ, 0x8 ;  /* 0x00000008ff0c7424 */ /* 0x000fe200078e00ff */
[----:B------:R-:W-:Y:S02]  /*13000*/  SEL R7, R14, RZ, P0 ;  /* 0x000000ff0e077207 */ /* 0x000fe40000000000 */
[----:B------:R-:W-:-:S03]  /*13010*/  ISETP.GE.U32.AND P0, PT, R9, 0x8, PT ;  /* 0x000000080900780c */ /* 0x000fc60003f06070 */
[----:B------:R-:W-:-:S04]  /*13020*/  IMAD.IADD R7, R6, 0x1, R7 ;  /* 0x0000000106077824 */ /* 0x000fc800078e0207 */
[----:B------:R-:W-:-:S07]  /*13030*/  IMAD.MOV.U32 R13, RZ, RZ, R7 ;  /* 0x000000ffff0d7224 */ /* 0x000fce00078e0007 */
[----:B------:R-:W-:Y:S05]  /*13040*/  WARPSYNC.COLLECTIVE R15, `(.L_x_409) ;  /* 0x000000000f087348 */ /* 0x000fea0003c00000 */
[----:B------:R0:W1:Y:S02]  /*13050*/  SHFL.UP P6, R14, R13, R12, R11 ;  /* 0x0400000c0d0e7389 */ /* 0x00006400000c000b */
[----:B01----:R-:W-:Y:S01]  /*13060*/  ENDCOLLECTIVE ;  /* 0x000000000000791b */ /* 0x003fe20003800000 */
.L_x_409:
        /* <DEDUP_REMOVED lines=8> */
.L_x_410:
[----:B------:R-:W-:Y:S02]  /*130f0*/  IMAD.MOV.U32 R12, RZ, RZ, 0x1f ;  /* 0x0000001fff0c7424 */ /* 0x000fe400078e00ff */
[----:B------:R-:W-:Y:S01]  /*13100*/  IMAD.MOV.U32 R11, RZ, RZ, 0x1f ;  /* 0x0000001fff0b7424 */ /* 0x000fe200078e00ff */
[----:B------:R-:W-:-:S05]  /*13110*/  SEL R7, R14, RZ, P0 ;  /* 0x000000ff0e077207 */ /* 0x000fca0000000000 */
[----:B------:R-:W-:-:S04]  /*13120*/  IMAD.IADD R2, R8, 0x1, R7 ;  /* 0x0000000108027824 */ /* 0x000fc800078e0207 */
[----:B------:R-:W-:-:S07]  /*13130*/  IMAD.MOV.U32 R13, RZ, RZ, R2 ;  /* 0x000000ffff0d7224 */ /* 0x000fce00078e0002 */
[----:B------:R-:W-:Y:S05]  /*13140*/  WARPSYNC.COLLECTIVE R15, `(.L_x_411) ;  /* 0x000000000f087348 */ /* 0x000fea0003c00000 */
[----:B------:R0:W1:Y:S02]  /*13150*/  SHFL.IDX P6, R14, R13, R12, R11 ;  /* 0x0000000c0d0e7389 */ /* 0x00006400000c000b */
[----:B01----:R-:W-:Y:S01]  /*13160*/  ENDCOLLECTIVE ;  /* 0x000000000000791b */ /* 0x003fe20003800000 */
.L_x_411:
[----:B------:R-:W-:Y:S05]  /*13170*/  BRA `(.L_x_412) ;  /* 0xffffffe800a87947 */ /* 0x000fea000383ffff */
.L_x_366:
[----:B------:R-:W-:Y:S01]  /*13180*/  BSSY B0, `(.L_x_413) ;  /* 0x0000008000007945 */ /* 0x000fe20003800000 */
[----:B-----5:R-:W-:Y:S01]  /*13190*/  IMAD.MOV.U32 R13, RZ, RZ, R3 ;  /* 0x000000ffff0d7224 */ /* 0x020fe200078e0003 */
[----:B------:R-:W-:Y:S01]  /*131a0*/  MOV R12, 0x1 ;  /* 0x00000001000c7802 */ /* 0x000fe20000000f00 */
[----:B------:R-:W-:Y:S02]  /*131b0*/  IMAD.MOV.U32 R11, RZ, RZ, RZ ;  /* 0x000000ffff0b7224 */ /* 0x000fe400078e00ff */
[----:B------:R-:W-:-:S07]  /*131c0*/  IMAD.MOV.U32 R15, RZ, RZ, -0x1 ;  /* 0xffffffffff0f7424 */ /* 0x000fce00078e00ff */
[----:B0-----:R-:W-:Y:S05]  /*131d0*/  WARPSYNC.COLLECTIVE R15, `(.L_x_414) ;  /* 0x000000000f087348 */ /* 0x001fea0003c00000 */
[----:B------:R1:W2:Y:S02]  /*131e0*/  SHFL.UP P6, R14, R13, R12, R11 ;  /* 0x0400000c0d0e7389 */ /* 0x0002a400000c000b */
[----:B012---:R-:W-:Y:S01]  /*131f0*/  ENDCOLLECTIVE ;  /* 0x000000000000791b */ /* 0x007fe20003800000 */
.L_x_414:
[----:B------:R-:W-:Y:S05]  /*13200*/  BSYNC B0 ;  /* 0x0000000000007941 */ /* 0x000fea0003800000 */
.L_x_413:
[----:B------:R-:W-:Y:S01]  /*13210*/  ISETP.NE.AND P0, PT, R8, RZ, PT ;  /* 0x000000ff0800720c */ /* 0x000fe20003f05270 */
[----:B------:R-:W-:Y:S01]  /*13220*/  IMAD.MOV.U32 R12, RZ, RZ, 0x2 ;  /* 0x00000002ff0c7424 */ /* 0x000fe200078e00ff */
[----:B------:R-:W-:Y:S01]  /*13230*/  MOV R15, 0xffffffff ;  /* 0xffffffff000f7802 */ /* 0x000fe20000000f00 */
[----:B------:R-:W-:Y:S01]  /*13240*/  IMAD.MOV.U32 R11, RZ, RZ, RZ ;  /* 0x000000ffff0b7224 */ /* 0x000fe200078e00ff */
[----:B------:R-:W-:Y:S02]  /*13250*/  SEL R14, R14, RZ, P0 ;  /* 0x000000ff0e0e7207 */ /* 0x000fe40000000000 */
[----:B------:R-:W-:-:S03]  /*13260*/  ISETP.GE.U32.AND P0, PT, R8, 0x2, PT ;  /* 0x000000020800780c */ /* 0x000fc60003f06070 */
[----:B------:R-:W-:-:S10]  /*13270*/  IMAD.IADD R13, R3, 0x1, R14 ;  /* 0x00000001030d7824 */ /* 0x000fd400078e020e */
[----:B------:R-:W-:Y:S05]  /*13280*/  WARPSYNC.COLLECTIVE R15, `(.L_x_415) ;  /* 0x000000000f087348 */ /* 0x000fea0003c00000 */
[----:B------:R0:W1:Y:S02]  /*13290*/  SHFL.UP P6, R14, R13, R12, R11 ;  /* 0x0400000c0d0e7389 */ /* 0x00006400000c000b */
[----:B01----:R-:W-:Y:S01]  /*132a0*/  ENDCOLLECTIVE ;  /* 0x000000000000791b */ /* 0x003fe20003800000 */
.L_x_415:
        /* <DEDUP_REMOVED lines=8> */
.L_x_416:
        /* <DEDUP_REMOVED lines=8> */
.L_x_417:
        /* <DEDUP_REMOVED lines=8> */
.L_x_418:
[----:B------:R-:W-:Y:S01]  /*13430*/  MOV R12, 0x1f ;  /* 0x0000001f000c7802 */ /* 0x000fe20000000f00 */
[----:B------:R-:W-:Y:S01]  /*13440*/  IMAD.MOV.U32 R11, RZ, RZ, 0x1f ;  /* 0x0000001fff0b7424 */ /* 0x000fe200078e00ff */
[----:B------:R-:W-:-:S05]  /*13450*/  SEL R2, R14, RZ, P0 ;  /* 0x000000ff0e027207 */ /* 0x000fca0000000000 */
[----:B------:R-:W-:-:S04]  /*13460*/  IMAD.IADD R2, R7, 0x1, R2 ;  /* 0x0000000107027824 */ /* 0x000fc800078e0202 */
[----:B------:R-:W-:-:S07]  /*13470*/  IMAD.MOV.U32 R13, RZ, RZ, R2 ;  /* 0x000000ffff0d7224 */ /* 0x000fce00078e0002 */
[----:B------:R-:W-:Y:S05]  /*13480*/  WARPSYNC.COLLECTIVE R15, `(.L_x_419) ;  /* 0x000000000f087348 */ /* 0x000fea0003c00000 */
[----:B------:R0:W1:Y:S02]  /*13490*/  SHFL.IDX P6, R14, R13, R12, R11 ;  /* 0x0000000c0d0e7389 */ /* 0x00006400000c000b */
[----:B01----:R-:W-:Y:S01]  /*134a0*/  ENDCOLLECTIVE ;  /* 0x000000000000791b */ /* 0x003fe20003800000 */
.L_x_419:
[----:B------:R-:W-:Y:S05]  /*134b0*/  BRA `(.L_x_420) ;  /* 0xffffffe8008c7947 */ /* 0x000fea000383ffff */
.L_x_368:
[----:B------:R-:W-:Y:S01]  /*134c0*/  BSSY B0, `(.L_x_421) ;  /* 0x0000006000007945 */ /* 0x000fe20003800000 */
[----:B------:R-:W-:Y:S01]  /*134d0*/  PLOP3.LUT P6, PT, P6, PT, PT, 0x8, 0x0 ;  /* 0x000000000000781c */ /* 0x000fe200037ce170 */
[----:B------:R-:W-:-:S12]  /*134e0*/  IMAD.MOV.U32 R15, RZ, RZ, -0x1 ;  /* 0xffffffffff0f7424 */ /* 0x000fd800078e00ff */
[----:B0-----:R-:W-:Y:S05]  /*134f0*/  WARPSYNC.COLLECTIVE R15, `(.L_x_422) ;  /* 0x000000000f087348 */ /* 0x001fea0003c00000 */
[----:B------:R-:W-:Y:S01]  /*13500*/  VOTE.ANY R14, PT, P6 ;  /* 0x00000000000e7806 */ /* 0x000fe200030e0100 */
[----:B0-----:R-:W-:Y:S06]  /*13510*/  ENDCOLLECTIVE ;  /* 0x000000000000791b */ /* 0x001fec0003800000 */
.L_x_422:
[----:B------:R-:W-:Y:S05]  /*13520*/  BSYNC B0 ;  /* 0x0000000000007941 */ /* 0x000fea0003800000 */
.L_x_421:
[----:B------:R-:W-:Y:S01]  /*13530*/  IMAD.MOV.U32 R7, RZ, RZ, R14 ;  /* 0x000000ffff077224 */ /* 0x000fe200078e000e */
[----:B------:R-:W-:Y:S01]  /*13540*/  MOV R11, 0x1f ;  /* 0x0000001f000b7802 */ /* 0x000fe20000000f00 */
[----:B------:R-:W-:Y:S02]  /*13550*/  IMAD.MOV.U32 R13, RZ, RZ, R3 ;  /* 0x000000ffff0d7224 */ /* 0x000fe400078e0003 */
[----:B------:R-:W0:Y:S01]  /*13560*/  POPC R5, R7 ;  /* 0x0000000700057309 */ /* 0x000e220000000000 */
[----:B------:R-:W-:Y:S02]  /*13570*/  IMAD.MOV.U32 R15, RZ, RZ, -0x1 ;  /* 0xffffffffff0f7424 */ /* 0x000fe400078e00ff */
[----:B0-----:R-:W-:-:S07]  /*13580*/  IMAD.MOV.U32 R12, RZ, RZ, R5 ;  /* 0x000000ffff0c7224 */ /* 0x001fce00078e0005 */
[----:B------:R-:W-:Y:S05]  /*13590*/  WARPSYNC.COLLECTIVE R15, `(.L_x_423) ;  /* 0x000000000f087348 */ /* 0x000fea0003c00000 */
[----:B------:R0:W1:Y:S02]  /*135a0*/  SHFL.IDX P6, R14, R13, R12, R11 ;  /* 0x0000000c0d0e7389 */ /* 0x00006400000c000b */
[----:B01----:R-:W-:Y:S01]  /*135b0*/  ENDCOLLECTIVE ;  /* 0x000000000000791b */ /* 0x003fe20003800000 */
.L_x_423:
[----:B------:R-:W-:Y:S01]  /*135c0*/  IMAD.MOV.U32 R17, RZ, RZ, R14 ;  /* 0x000000ffff117224 */ /* 0x000fe200078e000e */
[----:B------:R-:W-:Y:S06]  /*135d0*/  BRA `(.L_x_424) ;  /* 0xffffffe8007c7947 */ /* 0x000fec000383ffff */
.L_x_370:
[----:B------:R-:W-:Y:S01]  /*135e0*/  BSSY B0, `(.L_x_425) ;  /* 0x0000007000007945 */ /* 0x000fe20003800000 */
[----:B------:R-:W-:Y:S02]  /*135f0*/  IMAD.MOV.U32 R13, RZ, RZ, R2 ;  /* 0x000000ffff0d7224 */ /* 0x000fe400078e0002 */
[----:B------:R-:W-:Y:S02]  /*13600*/  IMAD.MOV.U32 R11, RZ, RZ, 0x1f ;  /* 0x0000001fff0b7424 */ /* 0x000fe400078e00ff */
[----:B------:R-:W-:-:S07]  /*13610*/  IMAD.MOV.U32 R15, RZ, RZ, -0x1 ;  /* 0xffffffffff0f7424 */ /* 0x000fce00078e00ff */
[----:B012---:R-:W-:Y:S05]  /*13620*/  WARPSYNC.COLLECTIVE R15, `(.L_x_426) ;  /* 0x000000000f087348 */ /* 0x007fea0003c00000 */
[----:B------:R3:W4:Y:S02]  /*13630*/  SHFL.IDX P6, R14, R13, R12, R11 ;  /* 0x0000000c0d0e7389 */ /* 0x00072400000c000b */
[----:B01234-:R-:W-:Y:S01]  /*13640*/  ENDCOLLECTIVE ;  /* 0x000000000000791b */ /* 0x01ffe20003800000 */
.L_x_426:
[----:B------:R-:W-:Y:S05]  /*13650*/  BSYNC B0 ;  /* 0x0000000000007941 */ /* 0x000fea0003800000 */
.L_x_425:
[----:B------:R-:W-:Y:S05]  /*13660*/  BRA `(.L_x_369) ;  /* 0xffffffe800747947 */ /* 0x000fea000383ffff */
.L_x_374:
[----:B0-----:R0:W1:Y:S02]  /*13670*/  SYNCS.PHASECHK.TRANS64.TRYWAIT P0, [R0+URZ+0x36820], R3 ;  /* 0x03682003000075a7 */ /* 0x001064000800017f */
[----:B-1----:R-:W-:Y:S05]  /*13680*/  @!P0 NANOSLEEP.SYNCS 0x989680 ;  /* 0x009896800000895d */ /* 0x002fea0003900000 */
[----:B------:R-:W1:Y:S02]  /*13690*/  @!P0 SYNCS.PHASECHK.TRANS64 P0, [R0+URZ+0x36820], R3 ;  /* 0x03682003000085a7 */ /* 0x000e64000800007f */
[----:B-1----:R-:W-:Y:S05]  /*136a0*/  @!P0 BRA `(.L_x_374) ;  /* 0xfffffffc00f08947 */ /* 0x002fea000383ffff */
[----:B------:R-:W-:Y:S05]  /*136b0*/  BRA `(.L_x_427) ;  /* 0xffffffec00587947 */ /* 0x000fea000383ffff */
.L_x_375:
        /* <DEDUP_REMOVED lines=8> */
[----:B0-----:R-:W-:Y:S05]  /*13740*/  WARPSYNC.COLLECTIVE R15, `(.L_x_429) ;  /* 0x000000000f087348 */ /* 0x001fea0003c00000 */
[----:B------:R1:W2:Y:S02]  /*13750*/  SHFL.IDX P6, R14, R13, R12, R11 ;  /* 0x0000000c0d0e7389 */ /* 0x0002a400000c000b */
[----:B012---:R-:W-:Y:S01]  /*13760*/  ENDCOLLECTIVE ;  /* 0x000000000000791b */ /* 0x007fe20003800000 */
.L_x_429:
[----:B------:R-:W-:Y:S05]  /*13770*/  BSYNC B0 ;  /* 0x0000000000007941 */ /* 0x000fea0003800000 */
.L_x_428:
[----:B------:R-:W-:Y:S05]  /*13780*/  BRA `(.L_x_430) ;  /* 0xffffffec00407947 */ /* 0x000fea000383ffff */
.L_x_378:
[----:B------:R-:W-:Y:S01]  /*13790*/  BSSY B1, `(.L_x_431) ;  /* 0x0000006000017945 */ /* 0x000fe20003800000 */
[----:B------:R-:W-:-:S07]  /*137a0*/  IMAD.MOV.U32 R15, RZ, RZ, -0x1 ;  /* 0xffffffffff0f7424 */ /* 0x000fce00078e00ff */
[----:B01----:R-:W-:Y:S05]  /*137b0*/  WARPSYNC.COLLECTIVE R15, `(.L_x_432) ;  /* 0x000000000f0c7348 */ /* 0x003fea0003c00000 */
[----:B------:R-:W-:Y:S02]  /*137c0*/  ELECT P6, UR62, PT ;  /* 0x00000000003e782f */ /* 0x000fe400038c0000 */
[----:B------:R-:W-:Y:S01]  /*137d0*/  MOV R14, UR62 ;  /* 0x0000003e000e7c02 */ /* 0x000fe20008000f00 */
[----:B01----:R-:W-:Y:S10]  /*137e0*/  ENDCOLLECTIVE ;  /* 0x000000000000791b */ /* 0x003ff40003800000 */
.L_x_432:
[----:B------:R-:W-:Y:S05]  /*137f0*/  BSYNC B1 ;  /* 0x0000000000017941 */ /* 0x000fea0003800000 */
.L_x_431:
[----:B------:R-:W-:Y:S05]  /*13800*/  BRA `(.L_x_433) ;  /* 0xffffffec00387947 */ /* 0x000fea000383ffff */
.L_x_380:
[----:B0-----:R0:W1:Y:S02]  /*13810*/  SYNCS.PHASECHK.TRANS64.TRYWAIT P0, [R6+URZ], R5 ;  /* 0x00000005060075a7 */ /* 0x001064000800017f */
[----:B-1----:R-:W-:Y:S05]  /*13820*/  @!P0 NANOSLEEP.SYNCS 0x989680 ;  /* 0x009896800000895d */ /* 0x002fea0003900000 */
[----:B------:R-:W1:Y:S02]  /*13830*/  @!P0 SYNCS.PHASECHK.TRANS64 P0, [R6+URZ], R5 ;  /* 0x00000005060085a7 */ /* 0x000e64000800007f */
[----:B-1----:R-:W-:Y:S05]  /*13840*/  @!P0 BRA `(.L_x_380) ;  /* 0xfffffffc00f08947 */ /* 0x002fea000383ffff */
[----:B------:R-:W-:Y:S05]  /*13850*/  BRA `(.L_x_434) ;  /* 0xffffffec00747947 */ /* 0x000fea000383ffff */
.L_x_381:
[----:B-1----:R1:W2:Y:S02]  /*13860*/  SYNCS.PHASECHK.TRANS64.TRYWAIT P0, [R7+URZ], R2 ;  /* 0x00000002070075a7 */ /* 0x0022a4000800017f */
[----:B--2---:R-:W-:Y:S05]  /*13870*/  @!P0 NANOSLEEP.SYNCS 0x989680 ;  /* 0x009896800000895d */ /* 0x004fea0003900000 */
[----:B------:R-:W2:Y:S02]  /*13880*/  @!P0 SYNCS.PHASECHK.TRANS64 P0, [R7+URZ], R2 ;  /* 0x00000002070085a7 */ /* 0x000ea4000800007f */
[----:B--2---:R-:W-:Y:S05]  /*13890*/  @!P0 BRA `(.L_x_381) ;  /* 0xfffffffc00f08947 */ /* 0x004fea000383ffff */
[----:B------:R-:W-:Y:S05]  /*138a0*/  BRA `(.L_x_435) ;  /* 0xffffffec00687947 */ /* 0x000fea000383ffff */
.L_x_383:
[----:B--2---:R2:W3:Y:S02]  /*138b0*/  SYNCS.PHASECHK.TRANS64.TRYWAIT P0, [R4+URZ], R5 ;  /* 0x00000005040075a7 */ /* 0x0044e4000800017f */
[----:B---3--:R-:W-:Y:S05]  /*138c0*/  @!P0 NANOSLEEP.SYNCS 0x989680 ;  /* 0x009896800000895d */ /* 0x008fea0003900000 */
[----:B------:R-:W3:Y:S02]  /*138d0*/  @!P0 SYNCS.PHASECHK.TRANS64 P0, [R4+URZ], R5 ;  /* 0x00000005040085a7 */ /* 0x000ee4000800007f */
[----:B---3--:R-:W-:Y:S05]  /*138e0*/  @!P0 BRA `(.L_x_383) ;  /* 0xfffffffc00f08947 */ /* 0x008fea000383ffff */
[----:B------:R-:W-:Y:S05]  /*138f0*/  BRA `(.L_x_436) ;  /* 0xffffffec00707947 */ /* 0x000fea000383ffff */
.L_x_437:
        /* <DEDUP_REMOVED lines=16> */
.L_x_2657:


//--------------------- .text._ZN7cutlass13device_kernelIN5flash11enable_sm90INS1_16FlashAttnFwdSm90INS1_25CollectiveMainloopFwdSm90ILi2EN4cute5tupleIJNS5_1CILi1EEES8_S8_EEENS6_IJNS7_ILi128EEENS7_ILi112EEENS7_ILi192EEEEEELi192ENS_6half_tEfNS_4arch4Sm90ELb0ELb0ELb1ELb1ELb0ELb1ELb0ELb1ELb1ELb0ELb0ELb0EEENS1_21CollectiveEpilogueFwdINS6_IJSA_SC_SB_EEES9_SE_SG_Li256ELb1ELb0ELb0ELb0EEENS1_36VarlenDynamicPersistentTileSchedulerILi128ELi112ELi256ELi32ELb0ELb0ELb1ELb0ELb1ELb1EEEEEEEEEvNT_6ParamsE --------------------------
	.section	.text._ZN7cutlass13device_kernelIN5flash11enable_sm90INS1_16FlashAttnFwdSm90INS1_25CollectiveMainloopFwdSm90ILi2EN4cute5tupleIJNS5_1CILi1EEES8_S8_EEENS6_IJNS7_ILi128EEENS7_ILi112EEENS7_ILi192EEEEEELi192ENS_6half_tEfNS_4arch4Sm90ELb0ELb0ELb1ELb1ELb0ELb1ELb0ELb1ELb1ELb0ELb0ELb0EEENS1_21CollectiveEpilogueFwdINS6_IJSA_SC_SB_EEES9_SE_SG_Li256ELb1ELb0ELb0ELb0EEENS1_36VarlenDynamicPersistentTileSchedulerILi128ELi112ELi256ELi32ELb0ELb0ELb1ELb0ELb1ELb1EEEEEEEEEvNT_6ParamsE,"ax",@progbits
	.align	128
.text._ZN7cutlass13device_kernelIN5flash11enable_sm90INS1_16FlashAttnFwdSm90INS1_25CollectiveMainloopFwdSm90ILi2EN4cute5tupleIJNS5_1CILi1EEES8_S8_EEENS6_IJNS7_ILi128EEENS7_ILi112EEENS7_ILi192EEEEEELi192ENS_6half_tEfNS_4arch4Sm90ELb0ELb0ELb1ELb1ELb0ELb1ELb0ELb1ELb1ELb0ELb0ELb0EEENS1_21CollectiveEpilogueFwdINS6_IJSA_SC_SB_EEES9_SE_SG_Li256ELb1ELb0ELb0ELb0EEENS1_36VarlenDynamicPersistentTileSchedulerILi128ELi112ELi256ELi32ELb0ELb0ELb1ELb0ELb1ELb1EEEEEEEEEvNT_6ParamsE:
        .type           _ZN7cutlass13device_kernelIN5flash11enable_sm90INS1_16FlashAttnFwdSm90INS1_25CollectiveMainloopFwdSm90ILi2EN4cute5tupleIJNS5_1CILi1EEES8_S8_EEENS6_IJNS7_ILi128EEENS7_ILi112EEENS7_ILi192EEEEEELi192ENS_6half_tEfNS_4arch4Sm90ELb0ELb0ELb1ELb1ELb0ELb1ELb0ELb1ELb1ELb0ELb0ELb0EEENS1_21CollectiveEpilogueFwdINS6_IJSA_SC_SB_EEES9_SE_SG_Li256ELb1ELb0ELb0ELb0EEENS1_36VarlenDynamicPersistentTileSchedulerILi128ELi112ELi256ELi32ELb0ELb0ELb1ELb0ELb1ELb1EEEEEEEEEvNT_6ParamsE,@function
        .size           _ZN7cutlass13device_kernelIN5flash11enable_sm90INS1_16FlashAttnFwdSm90INS1_25CollectiveMainloopFwdSm90ILi2EN4cute5tupleIJNS5_1CILi1EEES8_S8_EEENS6_IJNS7_ILi128EEENS7_ILi112EEENS7_ILi192EEEEEELi192ENS_6half_tEfNS_4arch4Sm90ELb0ELb0ELb1ELb1ELb0ELb1ELb0ELb1ELb1ELb0ELb0ELb0EEENS1_21CollectiveEpilogueFwdINS6_IJSA_SC_SB_EEES9_SE_SG_Li256ELb1ELb0ELb0ELb0EEENS1_36VarlenDynamicPersistentTileSchedulerILi128ELi112ELi256ELi32ELb0ELb0ELb1ELb0ELb1ELb1EEEEEEEEEvNT_6ParamsE,(.L_x_2658 - _ZN7cutlass13device_kernelIN5flash11enable_sm90INS1_16FlashAttnFwdSm90INS1_25CollectiveMainloopFwdSm90ILi2EN4cute5tupleIJNS5_1CILi1EEES8_S8_EEENS6_IJNS7_ILi128EEENS7_ILi112EEENS7_ILi192EEEEEELi192ENS_6half_tEfNS_4arch4Sm90ELb0ELb0ELb1ELb1ELb0ELb1ELb0ELb1ELb1ELb0ELb0ELb0EEENS1_21CollectiveEpilogueFwdINS6_IJSA_SC_SB_EEES9_SE_SG_Li256ELb1ELb0ELb0ELb0EEENS1_36VarlenDynamicPersistentTileSchedulerILi128ELi112ELi256ELi32ELb0ELb0ELb1ELb0ELb1ELb1EEEEEEEEEvNT_6ParamsE)
        .other          _ZN7cutlass13device_kernelIN5flash11enable_sm90INS1_16FlashAttnFwdSm90INS1_25CollectiveMainloopFwdSm90ILi2EN4cute5tupleIJNS5_1CILi1EEES8_S8_EEENS6_IJNS7_ILi128EEENS7_ILi112EEENS7_ILi192EEEEEELi192ENS_6half_tEfNS_4arch4Sm90ELb0ELb0ELb1ELb1ELb0ELb1ELb0ELb1ELb1ELb0ELb0ELb0EEENS1_21CollectiveEpilogueFwdINS6_IJSA_SC_SB_EEES9_SE_SG_Li256ELb1ELb0ELb0ELb0EEENS1_36VarlenDynamicPersistentTileSchedulerILi128ELi112ELi256ELi32ELb0ELb0ELb1ELb0ELb1ELb1EEEEEEEEEvNT_6ParamsE,@"STO_CUDA_ENTRY STV_DEFAULT"
_ZN7cutlass13device_kernelIN5flash11enable_sm90INS1_16FlashAttnFwdSm90INS1_25CollectiveMainloopFwdSm90ILi2EN4cute5tupleIJNS5_1CILi1EEES8_S8_EEENS6_IJNS7_ILi128EEENS7_ILi112EEENS7_ILi192EEEEEELi192ENS_6half_tEfNS_4arch4Sm90ELb0ELb0ELb1ELb1ELb0ELb1ELb0ELb1ELb1ELb0ELb0ELb0EEENS1_21CollectiveEpilogueFwdINS6_IJSA_SC_SB_EEES9_SE_SG_Li256ELb1ELb0ELb0ELb0EEENS1_36VarlenDynamicPersistentTileSchedulerILi128ELi112ELi256ELi32ELb0ELb0ELb1ELb0ELb1ELb1EEEEEEEEEvNT_6ParamsE:
[----:B------:R-:W0:Y:S02]  /*0000*/  LDC R1, c[0x0][0x28] ;  /* 0x00000a00ff017b82 */ /* 0x000e240000000800 */
[----:B0-----:R-:W-:Y:S01]  /*0010*/  VIADD R1, R1, 0xffffff98 ;  /* 0xffffff9801017836 */ /* 0x001fe20000000000 */
[----:B------:R-:W0:Y:S01]  /*0020*/  S2R R4, SR_TID.X ;  /* 0x0000000000047919 */ /* 0x000e220000002100 */
[----:B------:R-:W-:Y:S01]  /*0030*/  ELECT P0, URZ, PT ;  /* 0x00000000003f782f */ /* 0x000fe20003800000 */
[----:B------:R-:W-:Y:S01]  /*0040*/  BSSY B0, `(.L_x_438) ;  /* 0x0000017000007945 */ /* 0x000fe20003800000 */
[----:B0-----:R-:W-:-:S05]  /*0050*/  SHF.R.U32.HI R0, RZ, 0x5, R4 ;  /* 0x00000005ff007819 */ /* 0x001fca0000011604 */
[----:B------:R-:W0:Y:S02]  /*0060*/  SHFL.IDX PT, R2, R0, RZ, 0x1f ;  /* 0x00001fff00027589 */ /* 0x000e2400000e0000 */
[----:B0-----:R-:W-:Y:S02]  /*0070*/  ISETP.EQ.AND P0, PT, R2, RZ, P0 ;  /* 0x000000ff0200720c */ /* 0x001fe40000702270 */
[----:B------:R-:W-:-:S11]  /*0080*/  SHF.R.U32.HI R2, RZ, 0x7, R4 ;  /* 0x00000007ff027819 */ /* 0x000fd60000011604 */
[----:B------:R-:W-:Y:S05]  /*0090*/  @!P0 BRA `(.L_x_439) ;  /* 0x0000000000448947 */ /* 0x000fea0003800000 */
[----:B------:R-:W-:Y:S02]  /*00a0*/  ULDC.64 UR4, c[0x0][0x198] ;  /* 0x0000660000047ab9 */ /* 0x000fe40000000a00 */
[----:B------:R-:W-:Y:S02]  /*00b0*/  UIADD3 UR6, UP0, UR4, 0x270, URZ ;  /* 0x0000027004067890 */ /* 0x000fe4000ff1e03f */
[----:B------:R-:W-:Y:S02]  /*00c0*/  UIADD3 UR8, UP1, UR4, 0x370, URZ ;  /* 0x0000037004087890 */ /* 0x000fe4000ff3e03f */
[----:B------:R-:W-:Y:S02]  /*00d0*/  UIADD3 UR10, UP2, UR4, 0x470, URZ ;  /* 0x00000470040a7890 */ /* 0x000fe4000ff5e03f */
[----:B------:R-:W-:Y:S02]  /*00e0*/  UIADD3 UR12, UP3, UR4, 0x570, URZ ;  /* 0x00000570040c7890 */ /* 0x000fe4000ff7e03f */
[----:B------:R-:W-:-:S02]  /*00f0*/  UIADD3 UR4, UP4, UR4, 0x670, URZ ;  /* 0x0000067004047890 */ /* 0x000fc4000ff9e03f */
[----:B------:R-:W-:Y:S02]  /*0100*/  UIADD3.X UR7, URZ, UR5, URZ, UP0, !UPT ;  /* 0x000000053f077290 */ /* 0x000fe400087fe43f */
[----:B------:R-:W-:Y:S02]  /*0110*/  UIADD3.X UR9, URZ, UR5, URZ, UP1, !UPT ;  /* 0x000000053f097290 */ /* 0x000fe40008ffe43f */
[----:B------:R-:W-:Y:S02]  /*0120*/  UIADD3.X UR11, URZ, UR5, URZ, UP2, !UPT ;  /* 0x000000053f0b7290 */ /* 0x000fe400097fe43f */
[----:B------:R-:W-:Y:S02]  /*0130*/  UIADD3.X UR13, URZ, UR5, URZ, UP3, !UPT ;  /* 0x000000053f0d7290 */ /* 0x000fe40009ffe43f */
[----:B------:R-:W-:Y:S01]  /*0140*/  UIADD3.X UR5, URZ, UR5, URZ, UP4, !UPT ;  /* 0x000000053f057290 */ /* 0x000fe2000a7fe43f */
[----:B------:R0:W-:Y:S02]  /*0150*/  UTMACCTL.PF [UR6] ;  /* 0x00000000060079b9 */ /* 0x0001e40008040000 */
[----:B------:R0:W-:Y:S02]  /*0160*/  UTMACCTL.PF [UR8] ;  /* 0x00000000080079b9 */ /* 0x0001e40008040000 */
[----:B------:R0:W-:Y:S02]  /*0170*/  UTMACCTL.PF [UR10] ;  /* 0x000000000a0079b9 */ /* 0x0001e40008040000 */
[----:B------:R0:W-:Y:S02]  /*0180*/  UTMACCTL.PF [UR12] ;  /* 0x000000000c0079b9 */ /* 0x0001e40008040000 */
[----:B------:R0:W-:Y:S02]  /*0190*/  UTMACCTL.PF [UR4] ;  /* 0x00000000040079b9 */ /* 0x0001e40008040000 */
[----:B0-----:R-:W-:Y:S01]  /*01a0*/  NOP ;  /* 0x0000000000007918 */ /* 0x001fe20000000000 */
.L_x_439:
[----:B------:R-:W-:Y:S05]  /*01b0*/  BSYNC B0 ;  /* 0x0000000000007941 */ /* 0x000fea0003800000 */
.L_x_438:
[----:B------:R-:W-:Y:S01]  /*01c0*/  VOTEU.ANY UP0, P0 ;  /* 0x00000000003f7886 */ /* 0x000fe20000000100 */
[----:B------:R-:W0:Y:S01]  /*01d0*/  SHFL.IDX PT, R2, R2, RZ, 0x1f ;  /* 0x00001fff02027589 */ /* 0x000e2200000e0000 */
[----:B------:R-:W-:Y:S01]  /*01e0*/  UMOV UR4, 0x1 ;  /* 0x0000000100047882 */ /* 0x000fe20000000000 */
[----:B------:R-:W-:Y:S01]  /*01f0*/  UMOV UR7, 0x100 ;  /* 0x0000010000077882 */ /* 0x000fe20000000000 */
[----:B------:R-:W-:Y:S01]  /*0200*/  VOTEU.ANY UP1, P0 ;  /* 0x00000000003f7886 */ /* 0x000fe20000020100 */
[----:B------:R-:W1:Y:S01]  /*0210*/  @UP0 S2UR UR8, SR_CgaCtaId ;  /* 0x00000000000809c3 */ /* 0x000e620000008800 */
[----:B------:R-:W2:Y:S01]  /*0220*/  SHFL.IDX PT, R3, R0, RZ, 0x1f ;  /* 0x00001fff00037589 */ /* 0x000ea200000e0000 */
[----:B------:R-:W-:Y:S01]  /*0230*/  @UP0 UMOV UR6, 0x400 ;  /* 0x0000040000060882 */ /* 0x000fe20000000000 */
[----:B------:R-:W-:-:S04]  /*0240*/  @UP0 UIADD3 UR4, -UR4, 0x100000, URZ ;  /* 0x0010000004040890 */ /* 0x000fc8000fffe13f */
[----:B------:R-:W-:Y:S02]  /*0250*/  @UP0 USHF.L.U32 UR5, UR4, 0xb, URZ ;  /* 0x0000000b04050899 */ /* 0x000fe4000800063f */
[----:B------:R-:W-:Y:S01]  /*0260*/  @UP0 USHF.L.U32 UR4, UR4, 0x1, URZ ;  /* 0x0000000104040899 */ /* 0x000fe2000800063f */
[----:B------:R-:W-:Y:S01]  /*0270*/  VOTEU.ANY UP2, P0 ;  /* 0x00000000003f7886 */ /* 0x000fe20000040100 */
[----:B0-----:R-:W-:Y:S01]  /*0280*/  R2UR UR9, R2 ;  /* 0x00000000020972ca */ /* 0x001fe200000e0000 */
[----:B-1----:R-:W-:Y:S01]  /*0290*/  @UP0 ULEA UR8, UR8, UR6, 0x18 ;  /* 0x0000000608080291 */ /* 0x002fe2000f8ec03f */
[----:B--2---:R-:W-:Y:S01]  /*02a0*/  ISETP.NE.AND P1, PT, R3, RZ, PT ;  /* 0x000000ff0300720c */ /* 0x004fe20003f25270 */
[----:B------:R-:W-:-:S04]  /*02b0*/  @UP0 UIADD3 UR6, -UR7, 0x100000, URZ ;  /* 0x0010000007060890 */ /* 0x000fc8000fffe13f */
[----:B------:R-:W-:Y:S02]  /*02c0*/  @UP0 USHF.L.U32 UR7, UR6, 0xb, URZ ;  /* 0x0000000b06070899 */ /* 0x000fe4000800063f */
[----:B------:R-:W-:-:S04]  /*02d0*/  @UP0 USHF.L.U32 UR6, UR6, 0x1, URZ ;  /* 0x0000000106060899 */ /* 0x000fc8000800063f */
[----:B------:R-:W-:Y:S01]  /*02e0*/  UISETP.NE.AND UP0, UPT, UR9, URZ, UPT ;  /* 0x0000003f0900728c */ /* 0x000fe2000bf05270 */
[----:B------:R-:W0:Y:S02]  /*02f0*/  FENCE.VIEW.ASYNC.S ;  /* 0x00000000000073c6 */ /* 0x000e240000000000 */
[----:B0-----:R0:W1:Y:S05]  /*0300*/  @UP1 SYNCS.EXCH.64 URZ, [UR8+0x36800], UR4 ;  /* 0x03680004083f15b2 */ /* 0x00106a0008000100 */
[----:B------:R0:W2:Y:S01]  /*0310*/  @UP2 SYNCS.EXCH.64 URZ, [UR8+0x36820], UR6 ;  /* 0x03682006083f25b2 */ /* 0x0000a20008000100 */
[----:B------:R-:W-:Y:S05]  /*0320*/  @P1 BRA `(.L_x_440) ;  /* 0x0000000000481947 */ /* 0x000fea0003800000 */
[----:B0-----:R-:W0:Y:S01]  /*0330*/  S2UR UR5, SR_CgaCtaId ;  /* 0x00000000000579c3 */ /* 0x001e220000008800 */
[----:B------:R-:W-:Y:S01]  /*0340*/  UMOV UR4, 0x400 ;  /* 0x0000040000047882 */ /* 0x000fe20000000000 */
[----:B------:R-:W-:Y:S01]  /*0350*/  UMOV UR6, 0x1 ;  /* 0x0000000100067882 */ /* 0x000fe20000000000 */
[----:B------:R-:W-:Y:S01]  /*0360*/  UMOV UR9, 0x2 ;  /* 0x0000000200097882 */ /* 0x000fe20000000000 */
[----:B------:R-:W-:-:S04]  /*0370*/  UIADD3 UR6, -UR6, 0x100000, URZ ;  /* 0x0010000006067890 */ /* 0x000fc8000fffe13f */
[----:B------:R-:W-:Y:S02]  /*0380*/  USHF.L.U32 UR7, UR6, 0xb, URZ ;  /* 0x0000000b06077899 */ /* 0x000fe4000800063f */
[----:B------:R-:W-:Y:S01]  /*0390*/  USHF.L.U32 UR6, UR6, 0x1, URZ ;  /* 0x0000000106067899 */ /* 0x000fe2000800063f */
[----:B------:R-:W-:Y:S01]  /*03a0*/  ELECT P0, URZ, PT ;  /* 0x00000000003f782f */ /* 0x000fe20003800000 */
[----:B0-----:R-:W-:Y:S02]  /*03b0*/  ULEA UR8, UR5, UR4, 0x18 ;  /* 0x0000000405087291 */ /* 0x001fe4000f8ec03f */
[----:B------:R-:W-:-:S04]  /*03c0*/  UIADD3 UR4, -UR9, 0x100000, URZ ;  /* 0x0010000009047890 */ /* 0x000fc8000fffe13f */
[----:B------:R-:W-:Y:S02]  /*03d0*/  USHF.L.U32 UR5, UR4, 0xb, URZ ;  /* 0x0000000b04057899 */ /* 0x000fe4000800063f */
[----:B------:R-:W-:Y:S01]  /*03e0*/  USHF.L.U32 UR4, UR4, 0x1, URZ ;  /* 0x0000000104047899 */ /* 0x000fe2000800063f */
[----:B------:R-:W0:Y:S03]  /*03f0*/  FENCE.VIEW.ASYNC.S ;  /* 0x00000000000073c6 */ /* 0x000e260000000000 */
[----:B0-----:R3:W4:Y:S08]  /*0400*/  SYNCS.EXCH.64 URZ, [UR8+0x36830], UR6 ;  /* 0x03683006083f75b2 */ /* 0x0017300008000100 */
[----:B------:R3:W0:Y:S01]  /*0410*/  SYNCS.EXCH.64 URZ, [UR8+0x36840], UR4 ;  /* 0x03684004083f75b2 */ /* 0x0006220008000100 */
[----:B------:R3:W0:Y:S01]  /*0420*/  SYNCS.EXCH.64 URZ, [UR8+0x36838], UR6 ;  /* 0x03683806083f75b2 */ /* 0x0006220008000100 */
[----:B------:R3:W0:Y:S02]  /*0430*/  SYNCS.EXCH.64 URZ, [UR8+0x36848], UR4 ;  /* 0x03684804083f75b2 */ /* 0x0006240008000100 */
[----:B---3--:R-:W-:Y:S01]  /*0440*/  NOP ;  /* 0x0000000000007918 */ /* 0x008fe20000000000 */
.L_x_440:
[----:B------:R-:W3:Y:S01]  /*0450*/  SHFL.IDX PT, R2, R0, RZ, 0x1f ;  /* 0x00001fff00027589 */ /* 0x000ee200000e0000 */
[----:B------:R-:W-:Y:S01]  /*0460*/  NOP ;  /* 0x0000000000007918 */ /* 0x000fe20000000000 */
[----:B---3--:R-:W-:-:S13]  /*0470*/  ISETP.NE.AND P0, PT, R2, RZ, PT ;  /* 0x000000ff0200720c */ /* 0x008fda0003f05270 */
[----:B------:R-:W-:Y:S05]  /*0480*/  @P0 BRA `(.L_x_441) ;  /* 0x0000000000480947 */ /* 0x000fea0003800000 */
[----:B0-----:R-:W0:Y:S01]  /*0490*/  S2UR UR5, SR_CgaCtaId ;  /* 0x00000000000579c3 */ /* 0x001e220000008800 */
[----:B------:R-:W-:Y:S01]  /*04a0*/  UMOV UR4, 0x400 ;  /* 0x0000040000047882 */ /* 0x000fe20000000000 */
[----:B------:R-:W-:Y:S01]  /*04b0*/  UMOV UR6, 0x1 ;  /* 0x0000000100067882 */ /* 0x000fe20000000000 */
[----:B------:R-:W-:Y:S01]  /*04c0*/  UMOV UR7, 0x2 ;  /* 0x0000000200077882 */ /* 0x000fe20000000000 */
[----:B------:R-:W-:Y:S01]  /*04d0*/  ELECT P0, URZ, PT ;  /* 0x00000000003f782f */ /* 0x000fe20003800000 */
[----:B0-----:R-:W-:Y:S02]  /*04e0*/  ULEA UR8, UR5, UR4, 0x18 ;  /* 0x0000000405087291 */ /* 0x001fe4000f8ec03f */
[----:B------:R-:W-:-:S04]  /*04f0*/  UIADD3 UR4, -UR6, 0x100000, URZ ;  /* 0x0010000006047890 */ /* 0x000fc8000fffe13f */
[----:B------:R-:W-:Y:S02]  /*0500*/  USHF.L.U32 UR5, UR4, 0xb, URZ ;  /* 0x0000000b04057899 */ /* 0x000fe4000800063f */
[----:B------:R-:W-:Y:S02]  /*0510*/  USHF.L.U32 UR4, UR4, 0x1, URZ ;  /* 0x0000000104047899 */ /* 0x000fe4000800063f */
[----:B------:R-:W-:-:S04]  /*0520*/  UIADD3 UR6, -UR7, 0x100000, URZ ;  /* 0x0010000007067890 */ /* 0x000fc8000fffe13f */
[----:B------:R-:W-:Y:S02]  /*0530*/  USHF.L.U32 UR7, UR6, 0xb, URZ ;  /* 0x0000000b06077899 */ /* 0x000fe4000800063f */
[----:B------:R-:W-:Y:S01]  /*0540*/  USHF.L.U32 UR6, UR6, 0x1, URZ ;  /* 0x0000000106067899 */ /* 0x000fe2000800063f */
[----:B------:R-:W0:Y:S03]  /*0550*/  FENCE.VIEW.ASYNC.S ;  /* 0x00000000000073c6 */ /* 0x000e260000000000 */
[----:B0-----:R3:W0:Y:S08]  /*0560*/  SYNCS.EXCH.64 URZ, [UR8+0x36850], UR4 ;  /* 0x03685004083f75b2 */ /* 0x0016300008000100 */
[----:B------:R3:W0:Y:S01]  /*0570*/  SYNCS.EXCH.64 URZ, [UR8+0x36860], UR6 ;  /* 0x03686006083f75b2 */ /* 0x0006220008000100 */
[----:B------:R3:W0:Y:S01]  /*0580*/  SYNCS.EXCH.64 URZ, [UR8+0x36858], UR4 ;  /* 0x03685804083f75b2 */ /* 0x0006220008000100 */
[----:B------:R3:W0:Y:S02]  /*0590*/  SYNCS.EXCH.64 URZ, [UR8+0x36868], UR6 ;  /* 0x03686806083f75b2 */ /* 0x0006240008000100 */
[----:B---3--:R-:W-:Y:S01]  /*05a0*/  NOP ;  /* 0x0000000000007918 */ /* 0x008fe20000000000 */
.L_x_441:
[----:B------:R-:W3:Y:S01]  /*05b0*/  SHFL.IDX PT, R2, R0, RZ, 0x1f ;  /* 0x00001fff00027589 */ /* 0x000ee200000e0000 */
[----:B------:R-:W-:Y:S01]  /*05c0*/  NOP ;  /* 0x0000000000007918 */ /* 0x000fe20000000000 */
[----:B---3--:R-:W-:-:S13]  /*05d0*/  ISETP.NE.AND P0, PT, R2, RZ, PT ;  /* 0x000000ff0200720c */ /* 0x008fda0003f05270 */
[----:B------:R-:W-:Y:S05]  /*05e0*/  @P0 BRA `(.L_x_442) ;  /* 0x0000000000380947 */ /* 0x000fea0003800000 */
[----:B0-----:R-:W0:Y:S01]  /*05f0*/  S2UR UR5, SR_CgaCtaId ;  /* 0x00000000000579c3 */ /* 0x001e220000008800 */
[----:B------:R-:W-:Y:S01]  /*0600*/  UMOV UR4, 0x400 ;  /* 0x0000040000047882 */ /* 0x000fe20000000000 */
[----:B------:R-:W-:Y:S01]  /*0610*/  UMOV UR7, 0x1 ;  /* 0x0000000100077882 */ /* 0x000fe20000000000 */
[----:B------:R-:W-:Y:S01]  /*0620*/  ELECT P0, URZ, PT ;  /* 0x00000000003f782f */ /* 0x000fe20003800000 */
[----:B0-----:R-:W-:Y:S02]  /*0630*/  ULEA UR6, UR5, UR4, 0x18 ;  /* 0x0000000405067291 */ /* 0x001fe4000f8ec03f */
[----:B------:R-:W-:-:S04]  /*0640*/  UIADD3 UR4, -UR7, 0x100000, URZ ;  /* 0x0010000007047890 */ /* 0x000fc8000fffe13f */
[----:B------:R-:W-:Y:S02]  /*0650*/  USHF.L.U32 UR5, UR4, 0xb, URZ ;  /* 0x0000000b04057899 */ /* 0x000fe4000800063f */
[----:B------:R-:W-:Y:S01]  /*0660*/  USHF.L.U32 UR4, UR4, 0x1, URZ ;  /* 0x0000000104047899 */ /* 0x000fe2000800063f */
[----:B------:R-:W0:Y:S11]  /*0670*/  FENCE.VIEW.ASYNC.S ;  /* 0x00000000000073c6 */ /* 0x000e360000000000 */
[----:B0-----:R3:W0:Y:S01]  /*0680*/  SYNCS.EXCH.64 URZ, [UR6+0x36870], UR4 ;  /* 0x03687004063f75b2 */ /* 0x0016220008000100 */
[----:B------:R3:W0:Y:S01]  /*0690*/  SYNCS.EXCH.64 URZ, [UR6+0x36880], UR4 ;  /* 0x03688004063f75b2 */ /* 0x0006220008000100 */
[----:B------:R3:W0:Y:S01]  /*06a0*/  SYNCS.EXCH.64 URZ, [UR6+0x36878], UR4 ;  /* 0x03687804063f75b2 */ /* 0x0006220008000100 */
[----:B------:R3:W0:Y:S02]  /*06b0*/  SYNCS.EXCH.64 URZ, [UR6+0x36888], UR4 ;  /* 0x03688804063f75b2 */ /* 0x0006240008000100 */
[----:B---3--:R-:W-:Y:S01]  /*06c0*/  NOP ;  /* 0x0000000000007918 */ /* 0x008fe20000000000 */
.L_x_442:
        /* <DEDUP_REMOVED lines=22> */
.L_x_443:
        /* <DEDUP_REMOVED lines=22> */
.L_x_444:
[----:B0-----:R-:W-:Y:S01]  /*0990*/  UMOV UR4, 0x1 ;  /* 0x0000000100047882 */ /* 0x001fe20000000000 */
[----:B------:R-:W-:Y:S01]  /*09a0*/  PLOP3.LUT P0, PT, PT, PT, UP0, 0x80, 0x0 ;  /* 0x000000000000781c */ /* 0x000fe20003f0f008 */
[----:B------:R-:W-:Y:S01]  /*09b0*/  USEL UR4, UR4, 0x2, !UP0 ;  /* 0x0000000204047887 */ /* 0x000fe2000c000000 */
[----:B------:R-:W-:Y:S01]  /*09c0*/  NOP ;  /* 0x0000000000007918 */ /* 0x000fe20000000000 */
[----:B------:R-:W-:Y:S01]  /*09d0*/  ULDC.64 UR60, c[0x0][0x208] ;  /* 0x00008200003c7ab9 */ /* 0x000fe20000000a00 */
[----:B------:R-:W-:Y:S03]  /*09e0*/  BSSY B7, `(.L_x_445) ;  /* 0x00023ba000077945 */ /* 0x000fe60003800000 */
[----:B------:R-:W-:-:S05]  /*09f0*/  IMAD.U32 R2, RZ, RZ, UR4 ;  /* 0x00000004ff027e24 */ /* 0x000fca000f8e00ff */
[----:B------:R0:W-:Y:S01]  /*0a00*/  STL [R1+0x5c], R2 ;  /* 0x00005c0201007387 */ /* 0x0001e20000100800 */
[----:B-12-4-:R-:W-:Y:S06]  /*0a10*/  BAR.SYNC.DEFER_BLOCKING 0x0 ;  /* 0x0000000000007b1d */ /* 0x016fec0000010000 */
[----:B------:R-:W-:Y:S05]  /*0a20*/  @!P0 BRA `(.L_x_446) ;  /* 0x000001dc00708947 */ /* 0x000fea0003800000 */
.L_x_447:
        /* <DEDUP_REMOVED lines=8> */
[----:B-1----:R-:W-:-:S06]  /*0ab0*/  ULEA UR4, UR5, UR4, 0x18 ;  /* 0x0000000405047291 */ /* 0x002fcc000f8ec03f */
[----:B0-----:R-:W-:Y:S01]  /*0ac0*/  MOV R2, UR4 ;  /* 0x0000000400027c02 */ /* 0x001fe20008000f00 */
[----:B------:R-:W-:-:S04]  /*0ad0*/  ULDC UR4, c[0x0][0xc14] ;  /* 0x0003050000047ab9 */ /* 0x000fc80000000800 */
[----:B------:R-:W0:Y:S01]  /*0ae0*/  LDS.128 R148, [R2+0x368d0] ;  /* 0x0368d00002947984 */ /* 0x000e220000000c00 */
[----:B------:R-:W-:Y:S06]  /*0af0*/  BAR.ARV 0x4, 0x120 ;  /* 0x0104800000007b1d */ /* 0x000fec0000002000 */
[----:B0-----:R-:W-:-:S13]  /*0b00*/  ISETP.GE.AND P0, PT, R151, UR4, PT ;  /* 0x0000000497007c0c */ /* 0x001fda000bf06270 */
[----:B------:R-:W-:Y:S05]  /*0b10*/  @P0 BRA `(.L_x_448) ;  /* 0x0000023800980947 */ /* 0x000fea0003800000 */
[----:B------:R-:W2:Y:S01]  /*0b20*/  LDL R0, [R1+0x5c] ;  /* 0x00005c0001007983 */ /* 0x000ea20000100800 */
[----:B------:R-:W-:Y:S01]  /*0b30*/  VIADD R226, R4, 0xffffff80 ;  /* 0xffffff8004e27836 */ /* 0x000fe20000000000 */
[----:B------:R-:W-:Y:S01]  /*0b40*/  R2UR UR4, R2 ;  /* 0x00000000020472ca */ /* 0x000fe200000e0000 */
[----:B------:R-:W-:Y:S01]  /*0b50*/  IMAD.MOV.U32 R223, RZ, RZ, RZ ;  /* 0x000000ffffdf7224 */ /* 0x000fe200078e00ff */
[----:B------:R-:W-:Y:S01]  /*0b60*/  MOV R206, RZ ;  /* 0x000000ff00ce7202 */ /* 0x000fe20000000f00 */
[----:B------:R-:W-:Y:S01]  /*0b70*/  IMAD.MOV.U32 R18, RZ, RZ, RZ ;  /* 0x000000ffff127224 */ /* 0x000fe200078e00ff */
[----:B------:R-:W-:Y:S01]  /*0b80*/  SHF.R.S32.HI R3, RZ, 0x1f, R226 ;  /* 0x0000001fff037819 */ /* 0x000fe200000114e2 */
[----:B------:R-:W-:Y:S01]  /*0b90*/  IMAD.MOV.U32 R211, RZ, RZ, RZ ;  /* 0x000000ffffd37224 */ /* 0x000fe200078e00ff */
[----:B------:R-:W-:Y:S02]  /*0ba0*/  MOV R213, RZ ;  /* 0x000000ff00d57202 */ /* 0x000fe40000000f00 */
[----:B------:R-:W-:-:S02]  /*0bb0*/  LEA.HI R5, R3, R226, RZ, 0x7 ;  /* 0x000000e203057211 */ /* 0x000fc400078f38ff */
[-C--:B------:R-:W-:Y:S02]  /*0bc0*/  LEA.HI R216, R3, R226.reuse, RZ, 0x3 ;  /* 0x000000e203d87211 */ /* 0x080fe400078f18ff */
[----:B------:R-:W-:Y:S01]  /*0bd0*/  LOP3.LUT R7, R5, 0xffffff80, RZ, 0xc0, !PT ;  /* 0xffffff8005077812 */ /* 0x000fe200078ec0ff */
[----:B------:R-:W-:Y:S01]  /*0be0*/  UIADD3 UR4, UR4, 0x15400, URZ ;  /* 0x0001540004047890 */ /* 0x000fe2000fffe03f */
[CC--:B------:R-:W-:Y:S02]  /*0bf0*/  LEA.HI R10, R3.reuse, R226.reuse, RZ, 0x2 ;  /* 0x000000e2030a7211 */ /* 0x0c0fe400078f10ff */
[----:B------:R-:W-:Y:S01]  /*0c00*/  LEA.HI R4, R3, R226, RZ, 0x5 ;  /* 0x000000e203047211 */ /* 0x000fe200078f28ff */
[----:B------:R-:W-:Y:S01]  /*0c10*/  IMAD.IADD R228, R226, 0x1, -R7 ;  /* 0x00000001e2e47824 */ /* 0x000fe200078e0a07 */
[----:B------:R-:W-:Y:S02]  /*0c20*/  LOP3.LUT R9, R216, 0x1ffffff8, RZ, 0xc0, !PT ;  /* 0x1ffffff8d8097812 */ /* 0x000fe400078ec0ff */
[----:B------:R-:W-:-:S02]  /*0c30*/  LOP3.LUT R15, R10, 0xfffffffc, RZ, 0xc0, !PT ;  /* 0xfffffffc0a0f7812 */ /* 0x000fc400078ec0ff */
[----:B------:R-:W-:Y:S01]  /*0c40*/  SHF.R.S32.HI R11, RZ, 0x1f, R228 ;  /* 0x0000001fff0b7819 */ /* 0x000fe200000114e4 */
[----:B------:R-:W-:Y:S01]  /*0c50*/  IMAD.IADD R9, R226, 0x1, -R9 ;  /* 0x00000001e2097824 */ /* 0x000fe200078e0a09 */
[--C-:B------:R-:W-:Y:S02]  /*0c60*/  SHF.R.S32.HI R19, RZ, 0x2, R10.reuse ;  /* 0x00000002ff137819 */ /* 0x100fe4000001140a */
[----:B------:R-:W-:Y:S01]  /*0c70*/  LEA.HI R6, R11, R228, RZ, 0x2 ;  /* 0x000000e40b067211 */ /* 0x000fe200078f10ff */
[----:B------:R-:W-:Y:S01]  /*0c80*/  IMAD.SHL.U32 R214, R9, 0x8, RZ ;  /* 0x0000000809d67824 */ /* 0x000fe200078e00ff */
[----:B------:R-:W-:Y:S01]  /*0c90*/  SHF.R.S32.HI R10, RZ, 0x1f, R10 ;  /* 0x0000001fff0a7819 */ /* 0x000fe2000001140a */
[----:B------:R-:W-:Y:S01]  /*0ca0*/  VIADD R222, R19, 0x40 ;  /* 0x0000004013de7836 */ /* 0x000fe20000000000 */
[--C-:B------:R-:W-:Y:S02]  /*0cb0*/  SHF.R.S32.HI R8, RZ, 0x2, R6.reuse ;  /* 0x00000002ff087819 */ /* 0x100fe40000011406 */
[----:B------:R-:W-:Y:S01]  /*0cc0*/  SHF.R.S32.HI R13, RZ, 0x1f, R6 ;  /* 0x0000001fff0d7819 */ /* 0x000fe20000011406 */
[----:B------:R-:W-:Y:S01]  /*0cd0*/  IMAD.SHL.U32 R207, R222, 0x40, RZ ;  /* 0x00000040decf7824 */ /* 0x000fe200078e00ff */
[----:B------:R-:W-:-:S02]  /*0ce0*/  LEA.HI R10, R10, R19, RZ, 0x3 ;  /* 0x000000130a0a7211 */ /* 0x000fc400078f18ff */
[----:B------:R-:W-:Y:S02]  /*0cf0*/  LEA.HI R13, R13, R8, RZ, 0x3 ;  /* 0x000000080d0d7211 */ /* 0x000fe400078f18ff */
[----:B------:R-:W-:Y:S02]  /*0d00*/  SHF.R.S32.HI R4, RZ, 0x5, R4 ;  /* 0x00000005ff047819 */ /* 0x000fe40000011404 */
[----:B------:R-:W-:Y:S02]  /*0d10*/  LOP3.LUT R10, R10, 0xfffffff8, RZ, 0xc0, !PT ;  /* 0xfffffff80a0a7812 */ /* 0x000fe400078ec0ff */
[----:B------:R-:W-:Y:S01]  /*0d20*/  LOP3.LUT R13, R13, 0xfffffff8, RZ, 0xc0, !PT ;  /* 0xfffffff80d0d7812 */ /* 0x000fe200078ec0ff */
[----:B------:R-:W-:Y:S01]  /*0d30*/  IMAD.SHL.U32 R210, R4, 0x200, RZ ;  /* 0x0000020004d27824 */ /* 0x000fe200078e00ff */
[----:B------:R-:W-:Y:S01]  /*0d40*/  LOP3.LUT R207, R207, 0x1c0, RZ, 0xc0, !PT ;  /* 0x000001c0cfcf7812 */ /* 0x000fe200078ec0ff */
[----:B------:R-:W-:Y:S01]  /*0d50*/  IMAD.IADD R215, R19, 0x1, -R10 ;  /* 0x0000000113d77824 */ /* 0x000fe200078e0a0a */
[----:B------:R-:W-:Y:S01]  /*0d60*/  SHF.R.S32.HI R236, RZ, 0x7, R5 ;  /* 0x00000007ffec7819 */ /* 0x000fe20000011405 */
[----:B------:R-:W-:Y:S01]  /*0d70*/  IMAD.IADD R8, R8, 0x1, -R13 ;  /* 0x0000000108087824 */ /* 0x000fe200078e0a0d */
[----:B------:R-:W-:Y:S01]  /*0d80*/  SHF.R.U32.HI R235, RZ, 0x3, R207 ;  /* 0x00000003ffeb7819 */ /* 0x000fe200000116cf */
[----:B------:R-:W-:Y:S01]  /*0d90*/  IMAD.SHL.U32 R208, R215, 0x40, RZ ;  /* 0x00000040d7d07824 */ /* 0x000fe200078e00ff */
[----:B------:R-:W-:-:S02]  /*0da0*/  LEA.HI R11, R11, R228, RZ, 0x5 ;  /* 0x000000e40b0b7211 */ /* 0x000fc400078f28ff */
[----:B------:R-:W-:Y:S02]  /*0db0*/  LEA.HI R5, R5, R236, RZ, 0x1 ;  /* 0x000000ec05057211 */ /* 0x000fe400078f08ff */
[----:B------:R-:W-:Y:S02]  /*0dc0*/  LOP3.LUT R208, R208, 0x1c0, RZ, 0xc0, !PT ;  /* 0x000001c0d0d07812 */ /* 0x000fe400078ec0ff */
[----:B------:R-:W-:Y:S02]  /*0dd0*/  SHF.R.S32.HI R11, RZ, 0x5, R11 ;  /* 0x00000005ff0b7819 */ /* 0x000fe4000001140b */
[----:B------:R-:W-:Y:S02]  /*0de0*/  SHF.R.U32.HI R209, RZ, 0x3, R208 ;  /* 0x00000003ffd17819 */ /* 0x000fe400000116d0 */
[----:B------:R-:W-:Y:S02]  /*0df0*/  LOP3.LUT R5, R5, 0x3fffffe, RZ, 0xc0, !PT ;  /* 0x03fffffe05057812 */ /* 0x000fe400078ec0ff */
[----:B------:R-:W-:-:S02]  /*0e00*/  LEA R8, R11, R8, 0x4 ;  /* 0x000000080b087211 */ /* 0x000fc400078e20ff */
[----:B------:R-:W-:Y:S02]  /*0e10*/  IADD3 R5, R236, -R5, RZ ;  /* 0x80000005ec057210 */ /* 0x000fe40007ffe0ff */
[----:B------:R-:W-:Y:S02]  /*0e20*/  SHF.R.S32.HI R216, RZ, 0x3, R216 ;  /* 0x00000003ffd87819 */ /* 0x000fe400000114d8 */
[----:B--2---:R-:W-:Y:S02]  /*0e30*/  R2UR UR5, R0 ;  /* 0x00000000000572ca */ /* 0x004fe400000e0000 */
[----:B------:R-:W-:-:S04]  /*0e40*/  LEA.HI R0, R3, R226, RZ, 0x4 ;  /* 0x000000e203007211 */ /* 0x000fc800078f20ff */
[----:B------:R-:W-:Y:S02]  /*0e50*/  SHF.R.S32.HI R7, RZ, 0x4, R0 ;  /* 0x00000004ff077819 */ /* 0x000fe40000011400 */
[C---:B------:R-:W-:Y:S02]  /*0e60*/  LOP3.LUT R3, R0.reuse, 0x3fffff0, RZ, 0xc0, !PT ;  /* 0x03fffff000037812 */ /* 0x040fe400078ec0ff */
[----:B------:R-:W-:Y:S02]  /*0e70*/  LEA.HI R0, R0, R7, RZ, 0x1 ;  /* 0x0000000700007211 */ /* 0x000fe400078f08ff */
[C---:B------:R-:W-:Y:S01]  /*0e80*/  IADD3 R3, R226.reuse, -R3, RZ ;  /* 0x80000003e2037210 */ /* 0x040fe20007ffe0ff */
[----:B------:R-:W-:Y:S01]  /*0e90*/  IMAD.IADD R226, R226, 0x1, -R15 ;  /* 0x00000001e2e27824 */ /* 0x000fe200078e0a0f */
[----:B------:R-:W-:Y:S01]  /*0ea0*/  LOP3.LUT R0, R0, 0x1ffffffe, RZ, 0xc0, !PT ;  /* 0x1ffffffe00007812 */ /* 0x000fe200078ec0ff */
[----:B------:R-:W-:Y:S01]  /*0eb0*/  ULOP3.LUT UR5, UR5, 0x1, URZ, 0xfc, !UPT ;  /* 0x0000000105057892 */ /* 0x000fe2000f8efc3f */
[----:B------:R-:W-:Y:S01]  /*0ec0*/  LEA R3, R4, R3, 0x4 ;  /* 0x0000000304037211 */ /* 0x000fe200078e20ff */
[----:B------:R-:W-:Y:S01]  /*0ed0*/  IMAD.SHL.U32 R16, R226, 0x4, RZ ;  /* 0x00000004e2107824 */ /* 0x000fe200078e00ff */
[----:B------:R-:W-:-:S02]  /*0ee0*/  IADD3 R0, R7, -R0, RZ ;  /* 0x8000000007007210 */ /* 0x000fc40007ffe0ff */
[----:B------:R-:W-:Y:S01]  /*0ef0*/  LOP3.LUT R7, R6, 0x7ffffffc, RZ, 0xc0, !PT ;  /* 0x7ffffffc06077812 */ /* 0x000fe200078ec0ff */
[----:B------:R-:W-:Y:S01]  /*0f00*/  IMAD.MOV.U32 R6, RZ, RZ, -0x2 ;  /* 0xfffffffeff067424 */ /* 0x000fe200078e00ff */
[----:B------:R-:W-:Y:S01]  /*0f10*/  SHF.L.U32 R22, R226, 0x3, RZ ;  /* 0x00000003e2167819 */ /* 0x000fe200000006ff */
[----:B------:R-:W-:Y:S01]  /*0f20*/  IMAD R13, R3, 0x8, R0 ;  /* 0x00000008030d7824 */ /* 0x000fe200078e0200 */
[----:B------:R-:W-:Y:S01]  /*0f30*/  SHF.R.S32.HI R3, RZ, 0x1f, R222 ;  /* 0x0000001fff037819 */ /* 0x000fe200000114de */
[----:B------:R-:W-:Y:S01]  /*0f40*/  IMAD.IADD R7, R228, 0x1, -R7 ;  /* 0x00000001e4077824 */ /* 0x000fe200078e0a07 */
[C---:B------:R-:W-:Y:S01]  /*0f50*/  IADD3 R204, R22.reuse, 0x20, RZ ;  /* 0x0000002016cc7810 */ /* 0x040fe20007ffe0ff */
[----:B------:R-:W-:Y:S01]  /*0f60*/  VIADD R205, R22, 0x40 ;  /* 0x0000004016cd7836 */ /* 0x000fe20000000000 */
[----:B------:R-:W-:Y:S01]  /*0f70*/  LEA.HI R3, R3, R222, RZ, 0x3 ;  /* 0x000000de03037211 */ /* 0x000fe200078f18ff */
[----:B------:R-:W-:Y:S01]  /*0f80*/  IMAD R237, R7, R6, 0x70 ;  /* 0x0000007007ed7424 */ /* 0x000fe200078e0206 */
[----:B------:R-:W-:-:S02]  /*0f90*/  SHF.R.S32.HI R7, RZ, 0x1f, R204 ;  /* 0x0000001fff077819 */ /* 0x000fc400000114cc */
[----:B------:R-:W-:Y:S02]  /*0fa0*/  SHF.R.S32.HI R6, RZ, 0x1f, R205 ;  /* 0x0000001fff067819 */ /* 0x000fe400000114cd */
[CC--:B------:R-:W-:Y:S02]  /*0fb0*/  LEA.HI R0, R7.reuse, R204.reuse, RZ, 0x6 ;  /* 0x000000cc07007211 */ /* 0x0c0fe400078f30ff */
[----:B------:R-:W-:Y:S02]  /*0fc0*/  LEA.HI R7, R7, R204, RZ, 0x3 ;  /* 0x000000cc07077211 */ /* 0x000fe400078f18ff */
[-C--:B------:R-:W-:Y:S01]  /*0fd0*/  LEA.HI R232, R6, R205.reuse, RZ, 0x3 ;  /* 0x000000cd06e87211 */ /* 0x080fe200078f18ff */
[----:B------:R-:W-:Y:S01]  /*0fe0*/  IMAD.SHL.U32 R4, R0, 0x80, RZ ;  /* 0x0000008000047824 */ /* 0x000fe200078e00ff */
[----:B------:R-:W-:Y:S02]  /*0ff0*/  SHF.L.U32 R3, R3, 0x6, RZ ;  /* 0x0000000603037819 */ /* 0x000fe400000006ff */
[----:B------:R-:W-:-:S02]  /*1000*/  LEA.HI R6, R6, R205, RZ, 0x6 ;  /* 0x000000cd06067211 */ /* 0x000fc400078f30ff */
[--C-:B------:R-:W-:Y:S02]  /*1010*/  LOP3.LUT R0, R208, 0x38, R7.reuse, 0xf8, !PT ;  /* 0x00000038d0007812 */ /* 0x100fe400078ef807 */
[----:B------:R-:W-:Y:S01]  /*1020*/  LOP3.LUT R10, R207, 0x38, R7, 0xf8, !PT ;  /* 0x00000038cf0a7812 */ /* 0x000fe200078ef807 */
[----:B------:R-:W-:Y:S01]  /*1030*/  IMAD.SHL.U32 R6, R6, 0x80, RZ ;  /* 0x0000008006067824 */ /* 0x000fe200078e00ff */
[----:B------:R-:W-:Y:S02]  /*1040*/  LOP3.LUT R212, R3, 0xfffffe00, RZ, 0xc0, !PT ;  /* 0xfffffe0003d47812 */ /* 0x000fe400078ec0ff */
[----:B------:R-:W-:Y:S02]  /*1050*/  LOP3.LUT R3, R4, 0xffffe000, RZ, 0xc0, !PT ;  /* 0xffffe00004037812 */ /* 0x000fe400078ec0ff */
[----:B------:R-:W-:Y:S02]  /*1060*/  LOP3.LUT R0, R0, R209, RZ, 0x3c, !PT ;  /* 0x000000d100007212 */ /* 0x000fe400078e3cff */
[----:B------:R-:W-:-:S02]  /*1070*/  LOP3.LUT R10, R10, R235, RZ, 0x3c, !PT ;  /* 0x000000eb0a0a7212 */ /* 0x000fc400078e3cff */
[--C-:B------:R-:W-:Y:S02]  /*1080*/  LOP3.LUT R4, R208, 0x38, R232.reuse, 0xf8, !PT ;  /* 0x00000038d0047812 */ /* 0x100fe400078ef8e8 */
[----:B------:R-:W-:Y:S02]  /*1090*/  LOP3.LUT R12, R207, 0x38, R232, 0xf8, !PT ;  /* 0x00000038cf0c7812 */ /* 0x000fe400078ef8e8 */
[-C--:B------:R-:W-:Y:S02]  /*10a0*/  IADD3 R0, R0, R3.reuse, R210 ;  /* 0x0000000300007210 */ /* 0x080fe40007ffe0d2 */
[----:B------:R-:W-:Y:S02]  /*10b0*/  IADD3 R10, R10, R3, R212 ;  /* 0x000000030a0a7210 */ /* 0x000fe40007ffe0d4 */
[----:B------:R-:W-:Y:S02]  /*10c0*/  LOP3.LUT R3, R6, 0xffffe000, RZ, 0xc0, !PT ;  /* 0xffffe00006037812 */ /* 0x000fe400078ec0ff */
[----:B------:R-:W-:-:S02]  /*10d0*/  LOP3.LUT R4, R4, R209, RZ, 0x3c, !PT ;  /* 0x000000d104047212 */ /* 0x000fc400078e3cff */
[----:B------:R-:W-:Y:S02]  /*10e0*/  LOP3.LUT R12, R12, R235, RZ, 0x3c, !PT ;  /* 0x000000eb0c0c7212 */ /* 0x000fe400078e3cff */
[-C--:B------:R-:W-:Y:S02]  /*10f0*/  IADD3 R4, R4, R3.reuse, R210 ;  /* 0x0000000304047210 */ /* 0x080fe40007ffe0d2 */
[----:B------:R-:W-:Y:S01]  /*1100*/  IADD3 R12, R12, R3, R212 ;  /* 0x000000030c0c7210 */ /* 0x000fe20007ffe0d4 */
[----:B------:R-:W-:Y:S01]  /*1110*/  IMAD R3, R5, 0x40, R8 ;  /* 0x0000004005037824 */ /* 0x000fe200078e0208 */
[----:B------:R-:W-:Y:S02]  /*1120*/  MOV R5, UR4 ;  /* 0x0000000400057c02 */ /* 0x000fe40008000f00 */
[----:B------:R-:W-:Y:S02]  /*1130*/  SHF.R.S32.HI R227, RZ, 0x3, R7 ;  /* 0x00000003ffe37819 */ /* 0x000fe40000011407 */
[----:B------:R0:W-:Y:S01]  /*1140*/  STL [R1+0x54], R3 ;  /* 0x0000540301007387 */ /* 0x0001e20000100800 */
[----:B------:R-:W-:-:S02]  /*1150*/  SHF.R.S32.HI R232, RZ, 0x3, R232 ;  /* 0x00000003ffe87819 */ /* 0x000fc400000114e8 */
[----:B------:R-:W-:Y:S02]  /*1160*/  LEA R234, R0, UR4, 0x1 ;  /* 0x0000000400ea7c11 */ /* 0x000fe4000f8e08ff */
[----:B------:R-:W-:Y:S02]  /*1170*/  LEA R230, R10, UR4, 0x1 ;  /* 0x000000040ae67c11 */ /* 0x000fe4000f8e08ff */
[----:B------:R-:W-:Y:S02]  /*1180*/  LEA R231, R4, UR4, 0x1 ;  /* 0x0000000404e77c11 */ /* 0x000fe4000f8e08ff */
[----:B------:R-:W-:Y:S01]  /*1190*/  LEA R229, R12, UR4, 0x1 ;  /* 0x000000040ce57c11 */ /* 0x000fe2000f8e08ff */
[----:B0-----:R-:W-:-:S05]  /*11a0*/  IMAD.U32 R3, RZ, RZ, UR5 ;  /* 0x00000005ff037e24 */ /* 0x001fca000f8e00ff */
[----:B------:R0:W-:Y:S04]  /*11b0*/  STL [R1+0x48], R3 ;  /* 0x0000480301007387 */ /* 0x0001e80000100800 */
[----:B------:R1:W-:Y:S01]  /*11c0*/  STL [R1+0x50], R5 ;  /* 0x0000500501007387 */ /* 0x0003e20000100800 */
[----:B0-----:R-:W-:Y:S01]  /*11d0*/  LOP3.LUT R3, R207, 0x38, R22, 0xf8, !PT ;  /* 0x00000038cf037812 */ /* 0x001fe200078ef816 */
[----:B-1----:R-:W-:-:S03]  /*11e0*/  IMAD.SHL.U32 R5, R13, 0x8, RZ ;  /* 0x000000080d057824 */ /* 0x002fc600078e00ff */
[----:B------:R-:W-:Y:S02]  /*11f0*/  LOP3.LUT R3, R212, R3, R235, 0xf6, !PT ;  /* 0x00000003d4037212 */ /* 0x000fe400078ef6eb */
[----:B------:R0:W-:Y:S02]  /*1200*/  STL [R1+0x58], R5 ;  /* 0x0000580501007387 */ /* 0x0001e40000100800 */
[----:B------:R-:W-:-:S07]  /*1210*/  LEA R233, R3, UR4, 0x1 ;  /* 0x0000000403e97c11 */ /* 0x000fce000f8e08ff */
.L_x_659:
[----:B0-2--5:R-:W0:Y:S01]  /*1220*/  LDC.64 R4, c[0x0][0xc60] ;  /* 0x00031800ff047b82 */ /* 0x025e220000000a00 */
[----:B------:R-:W-:Y:S01]  /*1230*/  ULDC.64 UR4, c[0x0][0xa28] ;  /* 0x00028a0000047ab9 */ /* 0x000fe20000000a00 */
[----:B------:R-:W-:Y:S01]  /*1240*/  ULDC.64 UR8, c[0x0][0xa18] ;  /* 0x0002860000087ab9 */ /* 0x000fe20000000a00 */
[----:B------:R-:W-:Y:S01]  /*1250*/  ULDC.64 UR6, c[0x0][0xa08] ;  /* 0x0002820000067ab9 */ /* 0x000fe20000000a00 */
[----:B0-----:R-:W-:-:S05]  /*1260*/  IMAD.WIDE R4, R151, 0x4, R4 ;  /* 0x0000000497047825 */ /* 0x001fca00078e0204 */
[----:B------:R-:W2:Y:S01]  /*1270*/  LDG.E R221, desc[UR60][R4.64] ;  /* 0x0000003c04dd7981 */ /* 0x000ea2000c1e1900 */
[----:B------:R-:W-:Y:S01]  /*1280*/  ISETP.NE.U32.AND P2, PT, RZ, UR4, PT ;  /* 0x00000004ff007c0c */ /* 0x000fe2000bf45070 */
[----:B------:R-:W-:Y:S01]  /*1290*/  IMAD.MOV.U32 R0, RZ, RZ, RZ ;  /* 0x000000ffff007224 */ /* 0x000fe200078e00ff */
[----:B------:R-:W-:Y:S01]  /*12a0*/  ISETP.NE.U32.AND P1, PT, RZ, UR8, PT ;  /* 0x00000008ff007c0c */ /* 0x000fe2000bf25070 */
[----:B------:R-:W-:Y:S01]  /*12b0*/  IMAD.MOV.U32 R28, RZ, RZ, RZ ;  /* 0x000000ffff1c7224 */ /* 0x000fe200078e00ff */
[----:B------:R-:W-:Y:S02]  /*12c0*/  ISETP.NE.AND.EX P2, PT, RZ, UR5, PT, P2 ;  /* 0x00000005ff007c0c */ /* 0x000fe4000bf45320 */
[----:B------:R-:W-:Y:S02]  /*12d0*/  ISETP.NE.AND.EX P1, PT, RZ, UR9, PT, P1 ;  /* 0x00000009ff007c0c */ /* 0x000fe4000bf25310 */
[----:B------:R-:W-:-:S04]  /*12e0*/  ISETP.NE.U32.AND P0, PT, RZ, UR6, PT ;  /* 0x00000006ff007c0c */ /* 0x000fc8000bf05070 */
[----:B------:R-:W-:Y:S02]  /*12f0*/  ISETP.NE.AND.EX P0, PT, RZ, UR7, PT, P0 ;  /* 0x00000007ff007c0c */ /* 0x000fe4000bf05300 */
[----:B--2---:R-:W-:-:S03]  /*1300*/  SHF.R.S32.HI R225, RZ, 0x1f, R221 ;  /* 0x0000001fffe17819 */ /* 0x004fc600000114dd */
[C---:B------:R-:W-:Y:S02]  /*1310*/  @P2 LEA R4, P3, R221.reuse, UR4, 0x2 ;  /* 0x00000004dd042c11 */ /* 0x040fe4000f8610ff */
[C---:B------:R-:W-:Y:S02]  /*1320*/  SHF.L.U32 R219, R221.reuse, 0x2, RZ ;  /* 0x00000002dddb7819 */ /* 0x040fe400000006ff */
[C-C-:B------:R-:W-:Y:S01]  /*1330*/  @P2 LEA.HI.X R5, R221.reuse, UR5, R225.reuse, 0x2, P3 ;  /* 0x00000005dd052c11 */ /* 0x140fe200098f14e1 */
[----:B------:R-:W-:Y:S01]  /*1340*/  ULDC UR4, c[0x0][0x288] ;  /* 0x0000a20000047ab9 */ /* 0x000fe20000000800 */
[----:B------:R-:W-:Y:S02]  /*1350*/  SHF.L.U64.HI R220, R221, 0x2, R225 ;  /* 0x00000002dddc7819 */ /* 0x000fe400000102e1 */
[C---:B---3--:R-:W-:Y:S01]  /*1360*/  IADD3 R8, P4, R219.reuse, UR6, RZ ;  /* 0x00000006db087c10 */ /* 0x048fe2000ff9e0ff */
[----:B------:R0:W5:Y:S01]  /*1370*/  @P2 LDG.E R0, desc[UR60][R4.64] ;  /* 0x0000003c04002981 */ /* 0x000162000c1e1900 */
[----:B----4-:R-:W-:-:S02]  /*1380*/  @P1 IADD3 R6, P2, R219, UR8, RZ ;  /* 0x00000008db061c10 */ /* 0x010fc4000ff5e0ff */
[----:B------:R-:W-:Y:S01]  /*1390*/  MOV R154, UR4 ;  /* 0x00000004009a7c02 */ /* 0x000fe20008000f00 */
[----:B------:R-:W-:Y:S01]  /*13a0*/  ULDC.64 UR4, c[0x0][0x3f8] ;  /* 0x0000fe0000047ab9 */ /* 0x000fe20000000a00 */
[C---:B------:R-:W-:Y:S02]  /*13b0*/  IADD3.X R9, R220.reuse, UR7, RZ, P4, !PT ;  /* 0x00000007dc097c10 */ /* 0x040fe4000a7fe4ff */
[----:B------:R-:W-:Y:S01]  /*13c0*/  @P1 IADD3.X R7, R220, UR9, RZ, P2, !PT ;  /* 0x00000009dc071c10 */ /* 0x000fe200097fe4ff */
[----:B------:R-:W-:Y:S02]  /*13d0*/  UISETP.NE.U32.AND UP0, UPT, UR4, URZ, UPT ;  /* 0x0000003f0400728c */ /* 0x000fe4000bf05070 */
[----:B------:R0:W5:Y:S01]  /*13e0*/  @P0 LDG.E R28, desc[UR60][R8.64] ;  /* 0x0000003c081c0981 */ /* 0x000162000c1e1900 */
[----:B------:R-:W-:Y:S01]  /*13f0*/  ULDC UR4, c[0x0][0x404] ;  /* 0x0001010000047ab9 */ /* 0x000fe20000000800 */
[----:B------:R-:W-:Y:S02]  /*1400*/  ULDC.64 UR8, c[0x0][0xa20] ;  /* 0x0002880000087ab9 */ /* 0x000fe40000000a00 */
[----:B------:R0:W5:Y:S01]  /*1410*/  @P1 LDG.E R154, desc[UR60][R6.64] ;  /* 0x0000003c069a1981 */ /* 0x000162000c1e1900 */
[----:B------:R-:W-:Y:S01]  /*1420*/  UISETP.NE.AND.EX UP0, UPT, UR5, URZ, UPT, UP0 ;  /* 0x0000003f0500728c */ /* 0x000fe2000bf05300 */
[----:B------:R-:W-:-:S02]  /*1430*/  ISETP.NE.U32.AND P2, PT, RZ, UR8, PT ;  /* 0x00000008ff007c0c */ /* 0x000fc4000bf45070 */
[----:B------:R-:W-:Y:S01]  /*1440*/  ULDC UR5, c[0x0][0x2e0] ;  /* 0x0000b80000057ab9 */ /* 0x000fe20000000800 */
[----:B------:R-:W-:Y:S01]  /*1450*/  USEL UR4, UR4, 0x1, UP0 ;  /* 0x0000000104047887 */ /* 0x000fe20008000000 */
[----:B------:R-:W-:-:S03]  /*1460*/  ISETP.NE.AND.EX P2, PT, RZ, UR9, PT, P2 ;  /* 0x00000009ff007c0c */ /* 0x000fc6000bf45320 */
[----:B------:R-:W-:-:S03]  /*1470*/  UIMAD UR4, UR4, UR5, URZ ;  /* 0x00000005040472a4 */ /* 0x000fc6000f8e023f */
[----:B------:R-:W-:Y:S01]  /*1480*/  ULDC UR5, c[0x0][0x338] ;  /* 0x0000ce0000057ab9 */ /* 0x000fe20000000800 */
[----:B------:R-:W-:Y:S01]  /*1490*/  IMAD.MOV.U32 R224, RZ, RZ, R149 ;  /* 0x000000ffffe07224 */ /* 0x000fe200078e0095 */
[----:B------:R-:W-:Y:S01]  /*14a0*/  MOV R27, R221 ;  /* 0x000000dd001b7202 */ /* 0x000fe20000000f00 */
[----:B------:R-:W-:Y:S01]  /*14b0*/  IMAD.MOV.U32 R218, RZ, RZ, R150 ;  /* 0x000000ffffda7224 */ /* 0x000fe200078e0096 */
[----:B0-----:R-:W-:Y:S06]  /*14c0*/  @P1 BRA `(.L_x_449) ;  /* 0x0000000000241947 */ /* 0x001fec0003800000 */
[----:B------:R-:W-:Y:S02]  /*14d0*/  ULDC.64 UR6, c[0x0][0xa00] ;  /* 0x0002800000067ab9 */ /* 0x000fe40000000a00 */
[----:B------:R-:W-:-:S04]  /*14e0*/  ISETP.NE.U32.AND P1, PT, RZ, UR6, PT ;  /* 0x00000006ff007c0c */ /* 0x000fc8000bf25070 */
[----:B------:R-:W-:-:S13]  /*14f0*/  ISETP.NE.AND.EX P1, PT, RZ, UR7, PT, P1 ;  /* 0x00000007ff007c0c */ /* 0x000fda000bf25310 */
[----:B------:R-:W-:Y:S05]  /*1500*/  @!P1 BRA `(.L_x_449) ;  /* 0x0000000000149947 */ /* 0x000fea0003800000 */
[----:B------:R-:W0:Y:S02]  /*1510*/  LDC.64 R4, c[0x0][0xa00] ;  /* 0x00028000ff047b82 */ /* 0x000e240000000a00 */
[----:B0-----:R-:W-:-:S05]  /*1520*/  IMAD.WIDE R4, R27, 0x4, R4 ;  /* 0x000000041b047825 */ /* 0x001fca00078e0204 */
[----:B-----5:R-:W2:Y:S04]  /*1530*/  LDG.E R154, desc[UR60][R4.64] ;  /* 0x0000003c049a7981 */ /* 0x020ea8000c1e1900 */
[----:B------:R-:W2:Y:S02]  /*1540*/  LDG.E R3, desc[UR60][R4.64+0x4] ;  /* 0x0000043c04037981 */ /* 0x000ea4000c1e1900 */
[----:B--2---:R-:W-:-:S07]  /*1550*/  IMAD.IADD R154, R3, 0x1, -R154 ;  /* 0x00000001039a7824 */ /* 0x004fce00078e0a9a */
.L_x_449:
[----:B------:R-:W-:Y:S01]  /*1560*/  IMAD.U32 R24, RZ, RZ, UR5 ;  /* 0x00000005ff187e24 */ /* 0x000fe2000f8e00ff */
[----:B------:R-:W-:Y:S01]  /*1570*/  MOV R29, UR4 ;  /* 0x00000004001d7c02 */ /* 0x000fe20008000f00 */
[----:B------:R-:W-:Y:S06]  /*1580*/  @!P2 BRA `(.L_x_450) ;  /* 0x000000000010a947 */ /* 0x000fec0003800000 */
[----:B------:R-:W-:-:S04]  /*1590*/  IADD3 R4, P0, R219, UR8, RZ ;  /* 0x00000008db047c10 */ /* 0x000fc8000ff1e0ff */
[----:B------:R-:W-:-:S05]  /*15a0*/  IADD3.X R5, R220, UR9, RZ, P0, !PT ;  /* 0x00000009dc057c10 */ /* 0x000fca00087fe4ff */
[----:B------:R0:W5:Y:S01]  /*15b0*/  LDG.E R29, desc[UR60][R4.64] ;  /* 0x0000003c041d7981 */ /* 0x000162000c1e1900 */
[----:B------:R-:W-:Y:S05]  /*15c0*/  BRA `(.L_x_451) ;  /* 0x0000000000107947 */ /* 0x000fea0003800000 */
.L_x_450:
[----:B------:R-:W-:Y:S05]  /*15d0*/  @!P0 BRA `(.L_x_451) ;  /* 0x00000000000c8947 */ /* 0x000fea0003800000 */
[----:B------:R-:W2:Y:S04]  /*15e0*/  LDG.E R4, desc[UR60][R8.64] ;  /* 0x0000003c08047981 */ /* 0x000ea8000c1e1900 */
[----:B------:R-:W2:Y:S02]  /*15f0*/  LDG.E R29, desc[UR60][R8.64+0x4] ;  /* 0x0000043c081d7981 */ /* 0x000ea4000c1e1900 */
[----:B--2---:R-:W-:-:S07]  /*1600*/  IMAD.IADD R29, R29, 0x1, -R4 ;  /* 0x000000011d1d7824 */ /* 0x004fce00078e0a04 */
.L_x_451:
[----:B------:R-:W-:Y:S02]  /*1610*/  ULDC.64 UR4, c[0x0][0xa10] ;  /* 0x0002840000047ab9 */ /* 0x000fe40000000a00 */
[----:B------:R-:W-:-:S04]  /*1620*/  ISETP.NE.U32.AND P0, PT, RZ, UR4, PT ;  /* 0x00000004ff007c0c */ /* 0x000fc8000bf05070 */
[----:B------:R-:W-:Y:S01]  /*1630*/  ISETP.NE.AND.EX P0, PT, RZ, UR5, PT, P0 ;  /* 0x00000005ff007c0c */ /* 0x000fe2000bf05300 */
[----:B------:R-:W-:-:S12]  /*1640*/  ULDC.64 UR4, c[0x0][0xa30] ;  /* 0x00028c0000047ab9 */ /* 0x000fd80000000a00 */
[----:B0-----:R-:W0:Y:S02]  /*1650*/  @P0 LDC.64 R4, c[0x0][0xa10] ;  /* 0x00028400ff040b82 */ /* 0x001e240000000a00 */
[----:B0-----:R-:W-:-:S05]  /*1660*/  @P0 IMAD.WIDE R4, R27, 0x4, R4 ;  /* 0x000000041b040825 */ /* 0x001fca00078e0204 */
[----:B------:R-:W2:Y:S04]  /*1670*/  @P0 LDG.E R3, desc[UR60][R4.64] ;  /* 0x0000003c04030981 */ /* 0x000ea8000c1e1900 */
[----:B------:R0:W2:Y:S01]  /*1680*/  @P0 LDG.E R8, desc[UR60][R4.64+0x4] ;  /* 0x0000043c04080981 */ /* 0x0000a2000c1e1900 */
[----:B------:R-:W-:Y:S01]  /*1690*/  ISETP.NE.U32.AND P1, PT, RZ, UR4, PT ;  /* 0x00000004ff007c0c */ /* 0x000fe2000bf25070 */
[----:B-----5:R-:W-:-:S03]  /*16a0*/  IMAD.MOV.U32 R147, RZ, RZ, R29 ;  /* 0x000000ffff937224 */ /* 0x020fc600078e001d */
[----:B------:R-:W-:-:S13]  /*16b0*/  ISETP.NE.AND.EX P1, PT, RZ, UR5, PT, P1 ;  /* 0x00000005ff007c0c */ /* 0x000fda000bf25310 */
[----:B------:R-:W-:-:S04]  /*16c0*/  @P1 IADD3 R6, P2, R219, UR4, RZ ;  /* 0x00000004db061c10 */ /* 0x000fc8000ff5e0ff */
[----:B------:R-:W-:-:S05]  /*16d0*/  @P1 IADD3.X R7, R220, UR5, RZ, P2, !PT ;  /* 0x00000005dc071c10 */ /* 0x000fca00097fe4ff */
[----:B------:R1:W5:Y:S01]  /*16e0*/  @P1 LDG.E R147, desc[UR60][R6.64] ;  /* 0x0000003c06931981 */ /* 0x000362000c1e1900 */
[----:B------:R-:W-:Y:S01]  /*16f0*/  IADD3 R9, R29, -R0, RZ ;  /* 0x800000001d097210 */ /* 0x000fe20007ffe0ff */
[----:B0-----:R-:W-:Y:S01]  /*1700*/  IMAD.MOV.U32 R4, RZ, RZ, RZ ;  /* 0x000000ffff047224 */ /* 0x001fe200078e00ff */
[----:B------:R-:W-:-:S03]  /*1710*/  PLOP3.LUT P2, PT, PT, PT, PT, 0x80, 0x0 ;  /* 0x000000000000781c */ /* 0x000fc60003f4f070 */
[----:B------:R-:W-:-:S05]  /*1720*/  IMAD.MOV R0, RZ, RZ, -R9 ;  /* 0x000000ffff007224 */ /* 0x000fca00078e0a09 */
[----:B------:R-:W-:-:S04]  /*1730*/  VIMNMX R0, RZ, R0, !PT ;  /* 0x00000000ff007248 */ /* 0x000fc80007fe0100 */
[----:B------:R-:W-:-:S05]  /*1740*/  SHF.R.U32.HI R134, RZ, 0x4, R0 ;  /* 0x00000004ff867819 */ /* 0x000fca0000011600 */
[----:B------:R-:W-:-:S04]  /*1750*/  IMAD.WIDE.U32 R134, R134, 0x24924925, RZ ;  /* 0x2492492586867825 */ /* 0x000fc800078e00ff */
[----:B------:R-:W-:-:S05]  /*1760*/  IMAD.MOV.U32 R134, RZ, RZ, R135 ;  /* 0x000000ffff867224 */ /* 0x000fca00078e0087 */
[----:B------:R-:W-:Y:S01]  /*1770*/  MOV R25, R134 ;  /* 0x0000008600197202 */ /* 0x000fe20000000f00 */
[----:B--2---:R-:W-:-:S04]  /*1780*/  @P0 IMAD.IADD R24, R8, 0x1, -R3 ;  /* 0x0000000108180824 */ /* 0x004fc800078e0a03 */
[----:B------:R-:W-:-:S05]  /*1790*/  IMAD.IADD R153, R9, 0x1, R24 ;  /* 0x0000000109997824 */ /* 0x000fca00078e0218 */
[----:B------:R-:W-:-:S05]  /*17a0*/  IADD3 R5, R153, 0x6f, RZ ;  /* 0x0000006f99057810 */ /* 0x000fca0007ffe0ff */
[----:B------:R-:W-:-:S05]  /*17b0*/  IMAD.HI R4, R5, -0x6db6db6d, R4 ;  /* 0x9249249305047827 */ /* 0x000fca00078e0204 */
[----:B------:R-:W-:-:S04]  /*17c0*/  SHF.R.U32.HI R155, RZ, 0x1f, R4 ;  /* 0x0000001fff9b7819 */ /* 0x000fc80000011604 */
[----:B------:R-:W-:-:S05]  /*17d0*/  LEA.HI.SX32 R155, R4, R155, 0x1a ;  /* 0x0000009b049b7211 */ /* 0x000fca00078fd2ff */
[----:B------:R-:W-:-:S05]  /*17e0*/  IMAD R3, R155, 0x70, -R9 ;  /* 0x000000709b037824 */ /* 0x000fca00078e0a09 */
[----:B------:R-:W-:-:S04]  /*17f0*/  VIMNMX R3, R3, R24, PT ;  /* 0x0000001803037248 */ /* 0x000fc80003fe0100 */
[----:B------:R-:W-:-:S13]  /*1800*/  ISETP.GT.AND P0, PT, R3, R0, PT ;  /* 0x000000000300720c */ /* 0x000fda0003f04270 */
[----:B------:R-:W-:Y:S01]  /*1810*/  @P0 IADD3 R5, R3, 0x6f, RZ ;  /* 0x0000006f03050810 */ /* 0x000fe20007ffe0ff */
[----:B------:R-:W-:-:S04]  /*1820*/  @P0 IMAD.MOV.U32 R4, RZ, RZ, RZ ;  /* 0x000000ffff040224 */ /* 0x000fc800078e00ff */
[----:B------:R-:W-:-:S05]  /*1830*/  @P0 IMAD.HI R4, R5, -0x6db6db6d, R4 ;  /* 0x9249249305040827 */ /* 0x000fca00078e0204 */
[----:B------:R-:W-:-:S04]  /*1840*/  @P0 SHF.R.U32.HI R3, RZ, 0x1f, R4 ;  /* 0x0000001fff030819 */ /* 0x000fc80000011604 */
[----:B------:R-:W-:-:S04]  /*1850*/  @P0 LEA.HI.SX32 R25, R4, R3, 0x1a ;  /* 0x0000000304190211 */ /* 0x000fc800078fd2ff */
[----:B------:R-:W-:-:S13]  /*1860*/  ISETP.GT.AND P0, PT, R25, R134, PT ;  /* 0x000000861900720c */ /* 0x000fda0003f04270 */
[----:B-1----:R-:W-:Y:S05]  /*1870*/  @!P0 BRA `(.L_x_452) ;  /* 0x0000008c00008947 */ /* 0x002fea0003800000 */
[----:B------:R-:W-:Y:S01]  /*1880*/  VIADD R0, R2, 0x21400 ;  /* 0x0002140002007836 */ /* 0x000fe20000000000 */
[----:B------:R-:W-:Y:S04]  /*1890*/  BSSY B6, `(.L_x_453) ;  /* 0x0000013000067945 */ /* 0x000fe80003800000 */
[----:B------:R-:W-:-:S13]  /*18a0*/  LOP3.LUT P0, RZ, R0, 0x3ff, RZ, 0xc0, !PT ;  /* 0x000003ff00ff7812 */ /* 0x000fda000780c0ff */
[----:B------:R-:W-:Y:S05]  /*18b0*/  @!P0 BRA `(.L_x_454) ;  /* 0x0000000000408947 */ /* 0x000fea0003800000 */
[----:B------:R-:W-:Y:S01]  /*18c0*/  MOV R0, 0x0 ;  /* 0x0000000000007802 */ /* 0x000fe20000000f00 */
[----:B------:R-:W-:Y:S01]  /*18d0*/  ULDC.64 UR4, c[0x4][0xa8] ;  /* 0x01002a0000047ab9 */ /* 0x000fe20000000a00 */
[----:B------:R-:W-:Y:S01]  /*18e0*/  ULDC.64 UR6, c[0x4][0x18] ;  /* 0x0100060000067ab9 */ /* 0x000fe20000000a00 */
[----:B------:R-:W-:Y:S01]  /*18f0*/  IMAD.U32 R4, RZ, RZ, UR4 ;  /* 0x00000004ff047e24 */ /* 0x000fe2000f8e00ff */
[----:B------:R0:W1:Y:S01]  /*1900*/  LDC.64 R14, c[0x4][R0] ;  /* 0x01000000000e7b82 */ /* 0x0000620000000a00 */
[----:B------:R-:W-:Y:S01]  /*1910*/  MOV R5, UR5 ;  /* 0x0000000500057c02 */ /* 0x000fe20008000f00 */
[----:B------:R-:W-:Y:S01]  /*1920*/  ULDC.64 UR4, c[0x4][0xb0] ;  /* 0x01002c0000047ab9 */ /* 0x000fe20000000a00 */
[----:B------:R-:W-:Y:S01]  /*1930*/  MOV R10, UR6 ;  /* 0x00000006000a7c02 */ /* 0x000fe20008000f00 */
[----:B------:R-:W-:Y:S01]  /*1940*/  IMAD.U32 R6, RZ, RZ, UR4 ;  /* 0x00000004ff067e24 */ /* 0x000fe2000f8e00ff */
[----:B------:R-:W-:Y:S01]  /*1950*/  MOV R12, 0x1 ;  /* 0x00000001000c7802 */ /* 0x000fe20000000f00 */
[----:B------:R-:W-:-:S02]  /*1960*/  IMAD.U32 R7, RZ, RZ, UR5 ;  /* 0x00000005ff077e24 */ /* 0x000fc4000f8e00ff */
[----:B------:R-:W-:Y:S02]  /*1970*/  IMAD.U32 R11, RZ, RZ, UR7 ;  /* 0x00000007ff0b7e24 */ /* 0x000fe4000f8e00ff */
[----:B------:R-:W-:Y:S02]  /*1980*/  IMAD.MOV.U32 R8, RZ, RZ, 0x70 ;  /* 0x00000070ff087424 */ /* 0x000fe400078e00ff */
[----:B0-----:R-:W-:-:S07]  /*1990*/  IMAD.MOV.U32 R13, RZ, RZ, RZ ;  /* 0x000000ffff0d7224 */ /* 0x001fce00078e00ff */
[----:B------:R-:W-:-:S07]  /*19a0*/  LEPC R20, `(.L_x_454) ;  /* 0x000000001014794e */ /* 0x000fce0000000000 */
[----:B-1---5:R-:W-:Y:S05]  /*19b0*/  CALL.ABS.NOINC R14 ;  /* 0x000000000e007343 */ /* 0x022fea0003c00000 */
.L_x_454:
[----:B------:R-:W-:Y:S05]  /*19c0*/  BSYNC B6 ;  /* 0x0000000000067941 */ /* 0x000fea0003800000 */
.L_x_453:
[----:B------:R-:W-:Y:S01]  /*19d0*/  VIADD R26, R2, 0x400 ;  /* 0x00000400021a7836 */ /* 0x000fe20000000000 */
[----:B------:R-:W-:Y:S04]  /*19e0*/  BSSY B6, `(.L_x_455) ;  /* 0x0000013000067945 */ /* 0x000fe80003800000 */
[----:B------:R-:W-:-:S13]  /*19f0*/  LOP3.LUT P0, RZ, R26, 0x3ff, RZ, 0xc0, !PT ;  /* 0x000003ff1aff7812 */ /* 0x000fda000780c0ff */
[----:B------:R-:W-:Y:S05]  /*1a00*/  @!P0 BRA `(.L_x_456) ;  /* 0x0000000000408947 */ /* 0x000fea0003800000 */
        /* <DEDUP_REMOVED lines=8> */
[----:B------:R-:W-:Y:S01]  /*1a90*/  MOV R7, UR5 ;  /* 0x0000000500077c02 */ /* 0x000fe20008000f00 */
[----:B------:R-:W-:Y:S01]  /*1aa0*/  IMAD.U32 R6, RZ, RZ, UR4 ;  /* 0x00000004ff067e24 */ /* 0x000fe2000f8e00ff */
[----:B------:R-:W-:Y:S01]  /*1ab0*/  MOV R8, 0x70 ;  /* 0x0000007000087802 */ /* 0x000fe20000000f00 */
[----:B------:R-:W-:-:S02]  /*1ac0*/  IMAD.U32 R11, RZ, RZ, UR7 ;  /* 0x00000007ff0b7e24 */ /* 0x000fc4000f8e00ff */
[----:B------:R-:W-:Y:S02]  /*1ad0*/  IMAD.MOV.U32 R12, RZ, RZ, 0x1 ;  /* 0x00000001ff0c7424 */ /* 0x000fe400078e00ff */
[----:B0-----:R-:W-:-:S07]  /*1ae0*/  IMAD.MOV.U32 R13, RZ, RZ, RZ ;  /* 0x000000ffff0d7224 */ /* 0x001fce00078e00ff */
[----:B------:R-:W-:-:S07]  /*1af0*/  LEPC R20, `(.L_x_456) ;  /* 0x000000001014794e */ /* 0x000fce0000000000 */
[----:B-1---5:R-:W-:Y:S05]  /*1b00*/  CALL.ABS.NOINC R14 ;  /* 0x000000000e007343 */ /* 0x022fea0003c00000 */
.L_x_456:
[----:B------:R-:W-:Y:S05]  /*1b10*/  BSYNC B6 ;  /* 0x0000000000067941 */ /* 0x000fea0003800000 */
.L_x_455:
[----:B------:R-:W-:Y:S01]  /*1b20*/  ULDC.64 UR4, c[0x0][0x9f8] ;  /* 0x00027e0000047ab9 */ /* 0x000fe20000000a00 */
[----:B------:R-:W0:Y:S01]  /*1b30*/  LDC R0, c[0x0][0x428] ;  /* 0x00010a00ff007b82 */ /* 0x000e220000000800 */
[----:B------:R-:W-:Y:S01]  /*1b40*/  ISETP.NE.U32.AND P0, PT, RZ, UR4, PT ;  /* 0x00000004ff007c0c */ /* 0x000fe2000bf05070 */
[----:B------:R-:W-:-:S06]  /*1b50*/  ULDC UR6, c[0x0][0x2e4] ;  /* 0x0000b90000067ab9 */ /* 0x000fcc0000000800 */
[----:B------:R-:W1:Y:S01]  /*1b60*/  LDC.64 R116, c[0x0][0x2f0] ;  /* 0x0000bc00ff747b82 */ /* 0x000e620000000a00 */
[----:B------:R-:W-:Y:S01]  /*1b70*/  ISETP.NE.AND.EX P0, PT, RZ, UR5, PT, P0 ;  /* 0x00000005ff007c0c */ /* 0x000fe2000bf05300 */
[----:B------:R-:W-:Y:S01]  /*1b80*/  IMAD.IADD R28, R28, 0x1, R29 ;  /* 0x000000011c1c7824 */ /* 0x000fe200078e021d */
[----:B------:R-:W-:Y:S01]  /*1b90*/  SHF.R.S32.HI R23, RZ, 0x1f, R22 ;  /* 0x0000001fff177819 */ /* 0x000fe20000011416 */
[----:B------:R-:W-:-:S04]  /*1ba0*/  ULDC.64 UR8, c[0x0][0xa08] ;  /* 0x0002820000087ab9 */ /* 0x000fc80000000a00 */
[----:B------:R-:W2:Y:S06]  /*1bb0*/  LDC.64 R110, c[0x0][0x3e8] ;  /* 0x0000fa00ff6e7b82 */ /* 0x000eac0000000a00 */
[----:B------:R-:W-:Y:S02]  /*1bc0*/  @P0 IADD3 R4, P1, R219, UR4, RZ ;  /* 0x00000004db040c10 */ /* 0x000fe4000ff3e0ff */
[----:B------:R-:W3:Y:S02]  /*1bd0*/  LDC R127, c[0x0][0x3d4] ;  /* 0x0000f500ff7f7b82 */ /* 0x000ee40000000800 */
[----:B------:R-:W-:Y:S01]  /*1be0*/  @P0 IADD3.X R5, R220, UR5, RZ, P1, !PT ;  /* 0x00000005dc050c10 */ /* 0x000fe20008ffe4ff */
[----:B------:R-:W-:-:S04]  /*1bf0*/  ULDC.64 UR4, c[0x0][0x320] ;  /* 0x0000c80000047ab9 */ /* 0x000fc80000000a00 */
[----:B------:R4:W3:Y:S01]  /*1c00*/  @P0 LDG.E R27, desc[UR60][R4.64] ;  /* 0x0000003c041b0981 */ /* 0x0008e2000c1e1900 */
[----:B0-----:R-:W-:Y:S01]  /*1c10*/  ISETP.NE.AND P0, PT, R0, 0x1, PT ;  /* 0x000000010000780c */ /* 0x001fe20003f05270 */
[----:B------:R-:W0:Y:S01]  /*1c20*/  LDC.64 R104, c[0x0][0x3d8] ;  /* 0x0000f600ff687b82 */ /* 0x000e220000000a00 */
[----:B------:R-:W-:Y:S01]  /*1c30*/  ISETP.GE.AND P2, PT, R204, UR6, PT ;  /* 0x00000006cc007c0c */ /* 0x000fe2000bf46270 */
[----:B------:R-:W3:Y:S01]  /*1c40*/  S2R R156, SR_TID.X ;  /* 0x00000000009c7919 */ /* 0x000ee20000002100 */
[----:B------:R-:W-:Y:S01]  /*1c50*/  ISETP.GE.AND P1, PT, R22, UR6, PT ;  /* 0x0000000616007c0c */ /* 0x000fe2000bf26270 */
[----:B-1----:R-:W-:Y:S01]  /*1c60*/  IMAD R135, R117, 0x70, RZ ;  /* 0x0000007075877824 */ /* 0x002fe200078e02ff */
[----:B------:R-:W-:Y:S01]  /*1c70*/  SEL R0, RZ, 0xffffffff, P2 ;  /* 0xffffffffff007807 */ /* 0x000fe20001000000 */
[----:B------:R-:W-:Y:S01]  /*1c80*/  IMAD.SHL.U32 R139, R116, 0x40, RZ ;  /* 0x00000040748b7824 */ /* 0x000fe200078e00ff */
[----:B------:R-:W-:Y:S01]  /*1c90*/  SEL R3, RZ, 0x1, P1 ;  /* 0x00000001ff037807 */ /* 0x000fe20000800000 */
[----:B--2---:R-:W-:Y:S01]  /*1ca0*/  IMAD.WIDE.U32 R112, R19, R110, R22 ;  /* 0x0000006e13707225 */ /* 0x004fe200078e0016 */
[----:B----4-:R-:W-:-:S02]  /*1cb0*/  SHF.L.U32 R4, R0, 0x1, RZ ;  /* 0x0000000100047819 */ /* 0x010fc400000006ff */
[----:B------:R-:W-:Y:S01]  /*1cc0*/  ISETP.GE.AND P1, PT, R205, UR6, PT ;  /* 0x00000006cd007c0c */ /* 0x000fe2000bf26270 */
[----:B------:R-:W1:Y:S01]  /*1cd0*/  @P0 LDC R7, c[0x0][0x42c] ;  /* 0x00010b00ff070b82 */ /* 0x000e620000000800 */
[----:B------:R-:W-:Y:S01]  /*1ce0*/  LOP3.LUT R4, R4, 0x2, R3, 0xe2, !PT ;  /* 0x0000000204047812 */ /* 0x000fe200078ee203 */
[----:B------:R-:W-:Y:S01]  /*1cf0*/  VIADD R0, R22, 0x60 ;  /* 0x0000006016007836 */ /* 0x000fe20000000000 */
[----:B------:R-:W-:Y:S01]  /*1d00*/  SEL R5, RZ, 0x4, P1 ;  /* 0x00000004ff057807 */ /* 0x000fe20000800000 */
[----:B------:R-:W-:Y:S01]  /*1d10*/  IMAD R137, R111, 0x70, RZ ;  /* 0x000000706f897824 */ /* 0x000fe200078e02ff */
[----:B------:R-:W-:Y:S02]  /*1d20*/  SHF.R.S32.HI R15, RZ, 0x1f, R28 ;  /* 0x0000001fff0f7819 */ /* 0x000fe4000001141c */
[----:B------:R-:W-:Y:S01]  /*1d30*/  ISETP.GE.AND P2, PT, R0, UR6, PT ;  /* 0x0000000600007c0c */ /* 0x000fe2000bf46270 */
[----:B------:R-:W2:Y:S01]  /*1d40*/  @P0 LDC R8, c[0x0][0x430] ;  /* 0x00010c00ff080b82 */ /* 0x000ea20000000800 */
[----:B------:R-:W-:Y:S01]  /*1d50*/  SHF.R.S32.HI R17, RZ, 0x1f, R16 ;  /* 0x0000001fff117819 */ /* 0x000fe20000011410 */
[----:B------:R-:W-:Y:S01]  /*1d60*/  IMAD R10, R15, R116, RZ ;  /* 0x000000740f0a7224 */ /* 0x000fe200078e02ff */
[----:B------:R-:W-:Y:S01]  /*1d70*/  SEL R6, RZ, 0x8, P2 ;  /* 0x00000008ff067807 */ /* 0x000fe20001000000 */
[----:B0-----:R-:W-:Y:S01]  /*1d80*/  IMAD.WIDE.U32 R106, R19, R104, R22 ;  /* 0x00000068136a7225 */ /* 0x001fe200078e0016 */
[----:B---3--:R-:W-:-:S02]  /*1d90*/  ISETP.GE.AND P1, PT, R204, R127, PT ;  /* 0x0000007fcc00720c */ /* 0x008fc40003f26270 */
[----:B------:R-:W-:Y:S01]  /*1da0*/  LOP3.LUT R31, R6, R4, R5, 0xfe, !PT ;  /* 0x00000004061f7212 */ /* 0x000fe200078efe05 */
[----:B------:R-:W-:Y:S01]  /*1db0*/  IMAD R11, R28, R117, R10 ;  /* 0x000000751c0b7224 */ /* 0x000fe200078e020a */
[----:B------:R-:W-:Y:S01]  /*1dc0*/  ISETP.GE.AND P3, PT, R205, R127, PT ;  /* 0x0000007fcd00720c */ /* 0x000fe20003f66270 */
[--C-:B------:R-:W-:Y:S01]  /*1dd0*/  IMAD.WIDE.U32 R114, R19, R110, R16.reuse ;  /* 0x0000006e13727225 */ /* 0x100fe200078e0010 */
[----:B------:R-:W-:Y:S02]  /*1de0*/  LOP3.LUT P2, RZ, R215, 0x4, RZ, 0xc0, !PT ;  /* 0x00000004d7ff7812 */ /* 0x000fe4000784c0ff */
[----:B------:R-:W-:Y:S01]  /*1df0*/  P2R R102, PR, RZ, 0x8 ;  /* 0x00000008ff667803 */ /* 0x000fe20000000000 */
[----:B------:R-:W-:Y:S01]  /*1e00*/  IMAD.WIDE.U32 R108, R19, R104, R16 ;  /* 0x00000068136c7225 */ /* 0x000fe200078e0010 */
[----:B------:R-:W-:Y:S02]  /*1e10*/  SHF.L.U64.HI R138, R116, 0x6, R117 ;  /* 0x00000006748a7819 */ /* 0x000fe40000010275 */
[----:B------:R-:W-:Y:S01]  /*1e20*/  SHF.R.S32.HI R151, RZ, 0x1f, R222 ;  /* 0x0000001fff977819 */ /* 0x000fe200000114de */
[----:B-1----:R-:W-:Y:S01]  /*1e30*/  @P0 IMAD.HI.U32 R3, R150, R7, RZ ;  /* 0x0000000796030227 */ /* 0x002fe200078e00ff */
[----:B------:R-:W-:-:S04]  /*1e40*/  LEA.HI R156, R156, 0x8, RZ, 0x19 ;  /* 0x000000089c9c7811 */ /* 0x000fc800078fc8ff */
[----:B--2---:R-:W-:Y:S02]  /*1e50*/  @P0 SHF.R.U32.HI R150, RZ, R8, R3 ;  /* 0x00000008ff960219 */ /* 0x004fe40000011603 */
[----:B------:R-:W-:Y:S02]  /*1e60*/  IADD3 R3, R22, 0x80, RZ ;  /* 0x0000008016037810 */ /* 0x000fe40007ffe0ff */
[----:B------:R-:W-:Y:S01]  /*1e70*/  SHF.R.S32.HI R9, RZ, 0x1f, R150 ;  /* 0x0000001fff097819 */ /* 0x000fe20000011496 */
[----:B------:R-:W-:Y:S01]  /*1e80*/  IMAD.WIDE.U32 R6, R150, UR4, R22 ;  /* 0x0000000496067c25 */ /* 0x000fe2000f8e0016 */
[----:B------:R-:W-:-:S03]  /*1e90*/  ISETP.GE.AND P0, PT, R3, UR6, PT ;  /* 0x0000000603007c0c */ /* 0x000fc6000bf06270 */
[----:B------:R-:W-:Y:S01]  /*1ea0*/  IMAD R5, R9, UR4, RZ ;  /* 0x0000000409057c24 */ /* 0x000fe2000f8e02ff */
[----:B------:R-:W-:Y:S02]  /*1eb0*/  SEL R8, RZ, 0x10, P0 ;  /* 0x00000010ff087807 */ /* 0x000fe40000000000 */
[----:B------:R-:W-:Y:S01]  /*1ec0*/  ISETP.NE.U32.AND P0, PT, RZ, UR8, PT ;  /* 0x00000008ff007c0c */ /* 0x000fe2000bf05070 */
[----:B------:R-:W-:Y:S01]  /*1ed0*/  IMAD R119, R150, UR5, R5 ;  /* 0x0000000596777c24 */ /* 0x000fe2000f8e0205 */
[----:B------:R-:W-:Y:S01]  /*1ee0*/  ULDC.64 UR4, c[0x0][0x2f8] ;  /* 0x0000be0000047ab9 */ /* 0x000fe20000000a00 */
[----:B------:R-:W-:Y:S01]  /*1ef0*/  IMAD.WIDE.U32 R4, R28, R116, RZ ;  /* 0x000000741c047225 */ /* 0x000fe200078e00ff */
[----:B------:R-:W-:Y:S02]  /*1f00*/  MOV R118, R6 ;  /* 0x0000000600767202 */ /* 0x000fe40000000f00 */
[----:B------:R-:W-:Y:S01]  /*1f10*/  ISETP.NE.AND.EX P0, PT, RZ, UR9, PT, P0 ;  /* 0x00000009ff007c0c */ /* 0x000fe2000bf05300 */
[----:B------:R-:W-:Y:S01]  /*1f20*/  IMAD.IADD R5, R5, 0x1, R11 ;  /* 0x0000000105057824 */ /* 0x000fe200078e020b */
[----:B------:R-:W-:Y:S01]  /*1f30*/  LOP3.LUT R31, R31, R8, RZ, 0xfc, !PT ;  /* 0x000000081f1f7212 */ /* 0x000fe200078efcff */
[----:B------:R-:W-:-:S02]  /*1f40*/  IMAD R9, R9, UR4, RZ ;  /* 0x0000000409097c24 */ /* 0x000fc4000f8e02ff */
[----:B------:R-:W-:-:S04]  /*1f50*/  IMAD.WIDE.U32 R4, R150, UR4, R4 ;  /* 0x0000000496047c25 */ /* 0x000fc8000f8e0004 */
[----:B------:R-:W-:Y:S01]  /*1f60*/  IMAD R9, R150, UR5, R9 ;  /* 0x0000000596097c24 */ /* 0x000fe2000f8e0209 */
[----:B------:R-:W-:Y:S01]  /*1f70*/  SHF.R.S32.HI R150, RZ, 0x1f, R19 ;  /* 0x0000001fff967819 */ /* 0x000fe20000011413 */
[----:B------:R-:W-:Y:S01]  /*1f80*/  ULDC.64 UR4, c[0x0][0x300] ;  /* 0x0000c00000047ab9 */ /* 0x000fe20000000a00 */
[----:B------:R-:W-:Y:S02]  /*1f90*/  IMAD.IADD R119, R7, 0x1, R119 ;  /* 0x0000000107777824 */ /* 0x000fe400078e0277 */
[----:B------:R-:W-:Y:S01]  /*1fa0*/  IMAD.IADD R5, R5, 0x1, R9 ;  /* 0x0000000105057824 */ /* 0x000fe200078e0209 */
[----:B------:R-:W-:Y:S02]  /*1fb0*/  SHF.R.S32.HI R6, RZ, 0x1f, R27 ;  /* 0x0000001fff067819 */ /* 0x000fe4000001141b */
[----:B------:R-:W-:Y:S01]  /*1fc0*/  SEL R9, R27, RZ, !P0 ;  /* 0x000000ff1b097207 */ /* 0x000fe20004000000 */
[----:B------:R-:W-:Y:S01]  /*1fd0*/  IMAD R27, R105, 0x70, RZ ;  /* 0x00000070691b7824 */ /* 0x000fe200078e02ff */
[----:B------:R-:W-:Y:S01]  /*1fe0*/  SEL R8, R6, RZ, !P0 ;  /* 0x000000ff06087207 */ /* 0x000fe20004000000 */
[----:B------:R-:W-:-:S02]  /*1ff0*/  IMAD R6, R150, R110, RZ ;  /* 0x0000006e96067224 */ /* 0x000fc400078e02ff */
[----:B------:R-:W-:-:S04]  /*2000*/  IMAD.WIDE.U32 R120, R9, UR4, R4 ;  /* 0x0000000409787c25 */ /* 0x000fc8000f8e0004 */
[----:B------:R-:W-:Y:S02]  /*2010*/  IMAD R10, R8, UR4, RZ ;  /* 0x00000004080a7c24 */ /* 0x000fe4000f8e02ff */
[----:B------:R-:W-:Y:S02]  /*2020*/  IMAD R11, R19, R111, R6 ;  /* 0x0000006f130b7224 */ /* 0x000fe400078e0206 */
[----:B------:R-:W-:Y:S01]  /*2030*/  IMAD R13, R9, UR5, R10 ;  /* 0x00000005090d7c24 */ /* 0x000fe2000f8e020a */
[----:B------:R-:W-:Y:S01]  /*2040*/  ULDC.64 UR4, c[0x0][0x328] ;  /* 0x0000ca0000047ab9 */ /* 0x000fe20000000a00 */
[-C--:B------:R-:W-:Y:S02]  /*2050*/  IMAD R4, R150, R116.reuse, RZ ;  /* 0x0000007496047224 */ /* 0x080fe400078e02ff */
[----:B------:R-:W-:-:S04]  /*2060*/  IMAD.WIDE.U32 R6, R19, R116, R22 ;  /* 0x0000007413067225 */ /* 0x000fc800078e0016 */
[----:B------:R-:W-:Y:S01]  /*2070*/  IMAD R21, R19, R117, R4 ;  /* 0x0000007513157224 */ /* 0x000fe200078e0204 */
[----:B------:R-:W-:Y:S01]  /*2080*/  IADD3 R4, R121, R13, RZ ;  /* 0x0000000d79047210 */ /* 0x000fe20007ffe0ff */
[----:B------:R-:W-:Y:S01]  /*2090*/  IMAD R8, R8, UR4, RZ ;  /* 0x0000000408087c24 */ /* 0x000fe2000f8e02ff */
[----:B------:R-:W-:Y:S01]  /*20a0*/  IADD3 R5, P0, R120, R6, RZ ;  /* 0x0000000678057210 */ /* 0x000fe20007f1e0ff */
[----:B------:R-:W-:-:S03]  /*20b0*/  IMAD.WIDE.U32 R118, R9, UR4, R118 ;  /* 0x0000000409767c25 */ /* 0x000fc6000f8e0076 */
[----:B------:R-:W-:Y:S01]  /*20c0*/  IADD3.X R6, R4, R7, R21, P0, !PT ;  /* 0x0000000704067210 */ /* 0x000fe200007fe415 */
[----:B------:R-:W-:Y:S01]  /*20d0*/  IMAD R41, R9, UR5, R8 ;  /* 0x0000000509297c24 */ /* 0x000fe2000f8e0208 */
[----:B------:R-:W-:Y:S01]  /*20e0*/  ISETP.GE.AND P0, PT, R22, R127, PT ;  /* 0x0000007f1600720c */ /* 0x000fe20003f06270 */
[----:B------:R-:W-:Y:S01]  /*20f0*/  IMAD R8, R150, R104, RZ ;  /* 0x0000006896087224 */ /* 0x000fe200078e02ff */
[----:B------:R-:W-:Y:S01]  /*2100*/  SEL R9, R127, RZ, P1 ;  /* 0x000000ff7f097207 */ /* 0x000fe20000800000 */
[----:B------:R-:W-:Y:S01]  /*2110*/  IMAD.IADD R115, R115, 0x1, R11 ;  /* 0x0000000173737824 */ /* 0x000fe200078e020b */
[----:B------:R-:W-:Y:S01]  /*2120*/  SEL R7, R127, RZ, P0 ;  /* 0x000000ff7f077207 */ /* 0x000fe20000000000 */
[----:B------:R-:W-:Y:S01]  /*2130*/  IMAD.IADD R113, R11, 0x1, R113 ;  /* 0x000000010b717824 */ /* 0x000fe200078e0271 */
[----:B------:R-:W-:Y:S01]  /*2140*/  IADD3 R40, R119, R41, RZ ;  /* 0x0000002977287210 */ /* 0x000fe20007ffe0ff */
[----:B------:R-:W-:Y:S01]  /*2150*/  IMAD R11, R19, R105, R8 ;  /* 0x00000069130b7224 */ /* 0x000fe200078e0208 */
[----:B------:R-:W-:Y:S01]  /*2160*/  SEL R8, R127, RZ, P3 ;  /* 0x000000ff7f087207 */ /* 0x000fe20001800000 */
[----:B------:R-:W-:Y:S01]  /*2170*/  IMAD.IADD R7, R22, 0x1, R7 ;  /* 0x0000000116077824 */ /* 0x000fe200078e0207 */
[----:B------:R-:W-:Y:S01]  /*2180*/  IADD3 R122, P3, R19, R28, RZ ;  /* 0x0000001c137a7210 */ /* 0x000fe20007f7e0ff */
[----:B------:R-:W-:Y:S01]  /*2190*/  IMAD.IADD R9, R204, 0x1, R9 ;  /* 0x00000001cc097824 */ /* 0x000fe200078e0209 */
[----:B------:R-:W-:Y:S01]  /*21a0*/  IADD3 R13, R205, R8, RZ ;  /* 0x00000008cd0d7210 */ /* 0x000fe20007ffe0ff */
[----:B------:R-:W-:Y:S01]  /*21b0*/  IMAD.IADD R109, R109, 0x1, R11 ;  /* 0x000000016d6d7824 */ /* 0x000fe200078e020b */
[----:B------:R-:W-:Y:S01]  /*21c0*/  SHF.R.S32.HI R8, RZ, 0x1f, R7 ;  /* 0x0000001fff087819 */ /* 0x000fe20000011407 */
[----:B-----5:R-:W-:Y:S01]  /*21d0*/  IMAD.WIDE.U32 R112, R147, R110, R112 ;  /* 0x0000006e93707225 */ /* 0x020fe200078e0070 */
[----:B------:R-:W-:-:S02]  /*21e0*/  SHF.R.S32.HI R10, RZ, 0x1f, R9 ;  /* 0x0000001fff0a7819 */ /* 0x000fc40000011409 */
[CC--:B------:R-:W-:Y:S01]  /*21f0*/  LEA.HI R21, R8.reuse, R7.reuse, RZ, 0x3 ;  /* 0x0000000708157211 */ /* 0x0c0fe200078f18ff */
[C---:B------:R-:W-:Y:S01]  /*2200*/  IMAD.WIDE.U32 R108, R147.reuse, R104, R108 ;  /* 0x00000068936c7225 */ /* 0x040fe200078e006c */
[----:B------:R-:W-:Y:S02]  /*2210*/  LEA.HI R7, R8, R7, RZ, 0x6 ;  /* 0x0000000708077211 */ /* 0x000fe400078f30ff */
[CC--:B------:R-:W-:Y:S01]  /*2220*/  LEA.HI R8, R10.reuse, R9.reuse, RZ, 0x6 ;  /* 0x000000090a087211 */ /* 0x0c0fe200078f30ff */
[----:B------:R-:W-:Y:S01]  /*2230*/  IMAD.WIDE.U32 R114, R147, R110, R114 ;  /* 0x0000006e93727225 */ /* 0x000fe200078e0072 */
[----:B------:R-:W-:Y:S02]  /*2240*/  LEA.HI R29, R10, R9, RZ, 0x3 ;  /* 0x000000090a1d7211 */ /* 0x000fe400078f18ff */
[----:B------:R-:W-:Y:S01]  /*2250*/  SHF.R.S32.HI R9, RZ, 0x6, R8 ;  /* 0x00000006ff097819 */ /* 0x000fe20000011408 */
[----:B------:R-:W-:Y:S01]  /*2260*/  IMAD.WIDE.U32 R116, R116, 0x70, RZ ;  /* 0x0000007074747825 */ /* 0x000fe200078e00ff */
[----:B------:R-:W-:-:S02]  /*2270*/  SHF.R.S32.HI R14, RZ, 0x1f, R13 ;  /* 0x0000001fff0e7819 */ /* 0x000fc4000001140d */
[----:B------:R-:W-:Y:S01]  /*2280*/  LOP3.LUT R10, R208, 0x38, R29, 0xf8, !PT ;  /* 0x00000038d00a7812 */ /* 0x000fe200078ef81d */
[C---:B------:R-:W-:Y:S01]  /*2290*/  IMAD R145, R9.reuse, 0x1c00, R210 ;  /* 0x00001c0009917824 */ /* 0x040fe200078e02d2 */
[----:B------:R-:W-:Y:S01]  /*22a0*/  SHF.R.S32.HI R7, RZ, 0x6, R7 ;  /* 0x00000006ff077819 */ /* 0x000fe20000011407 */
[----:B------:R-:W-:Y:S01]  /*22b0*/  IMAD R142, R9, 0x1c00, R212 ;  /* 0x00001c00098e7824 */ /* 0x000fe200078e02d4 */
[----:B------:R-:W-:Y:S01]  /*22c0*/  LEA.HI R30, R14, R13, RZ, 0x3 ;  /* 0x0000000d0e1e7211 */ /* 0x000fe200078f18ff */
[----:B------:R-:W-:Y:S01]  /*22d0*/  IMAD.SHL.U32 R127, R127, 0x2, RZ ;  /* 0x000000027f7f7824 */ /* 0x000fe200078e00ff */
[--C-:B------:R-:W-:Y:S01]  /*22e0*/  LOP3.LUT R8, R208, 0x38, R21.reuse, 0xf8, !PT ;  /* 0x00000038d0087812 */ /* 0x100fe200078ef815 */
[----:B------:R-:W-:Y:S01]  /*22f0*/  IMAD R146, R7, 0x1c00, R210 ;  /* 0x00001c0007927824 */ /* 0x000fe200078e02d2 */
[----:B------:R-:W-:Y:S01]  /*2300*/  LOP3.LUT R12, R207, 0x38, R21, 0xf8, !PT ;  /* 0x00000038cf0c7812 */ /* 0x000fe200078ef815 */
[----:B------:R-:W-:Y:S01]  /*2310*/  IMAD R144, R7, 0x1c00, R212 ;  /* 0x00001c0007907824 */ /* 0x000fe200078e02d4 */
[----:B------:R-:W-:Y:S01]  /*2320*/  LOP3.LUT R10, R10, R209, RZ, 0x3c, !PT ;  /* 0x000000d10a0a7212 */ /* 0x000fe200078e3cff */
[----:B------:R-:W-:Y:S01]  /*2330*/  IMAD.IADD R135, R117, 0x1, R135 ;  /* 0x0000000175877824 */ /* 0x000fe200078e0287 */
[----:B------:R-:W-:-:S02]  /*2340*/  LEA.HI R13, R14, R13, RZ, 0x6 ;  /* 0x0000000d0e0d7211 */ /* 0x000fc400078f30ff */
[----:B------:R-:W-:Y:S02]  /*2350*/  IADD3 R107, R11, R107, RZ ;  /* 0x0000006b0b6b7210 */ /* 0x000fe40007ffe0ff */
[----:B------:R-:W-:Y:S02]  /*2360*/  LOP3.LUT R7, R8, R209, RZ, 0x3c, !PT ;  /* 0x000000d108077212 */ /* 0x000fe400078e3cff */
[----:B------:R-:W-:Y:S01]  /*2370*/  LOP3.LUT R11, R12, R235, RZ, 0x3c, !PT ;  /* 0x000000eb0c0b7212 */ /* 0x000fe200078e3cff */
[----:B------:R-:W-:Y:S01]  /*2380*/  IMAD.WIDE.U32 R106, R147, R104, R106 ;  /* 0x00000068936a7225 */ /* 0x000fe200078e006a */
[----:B------:R-:W-:Y:S02]  /*2390*/  IADD3 R145, R145, R10, RZ ;  /* 0x0000000a91917210 */ /* 0x000fe40007ffe0ff */
[----:B------:R-:W-:Y:S01]  /*23a0*/  SHF.R.S32.HI R13, RZ, 0x6, R13 ;  /* 0x00000006ff0d7819 */ /* 0x000fe2000001140d */
[----:B------:R-:W-:Y:S01]  /*23b0*/  IMAD.IADD R146, R146, 0x1, R7 ;  /* 0x0000000192927824 */ /* 0x000fe200078e0207 */
[----:B------:R-:W-:Y:S01]  /*23c0*/  LOP3.LUT R8, R208, 0x38, R30, 0xf8, !PT ;  /* 0x00000038d0087812 */ /* 0x000fe200078ef81e */
[----:B------:R-:W-:Y:S01]  /*23d0*/  IMAD.IADD R144, R144, 0x1, R11 ;  /* 0x0000000190907824 */ /* 0x000fe200078e020b */
[----:B------:R-:W-:Y:S01]  /*23e0*/  LOP3.LUT R10, R207, 0x38, R29, 0xf8, !PT ;  /* 0x00000038cf0a7812 */ /* 0x000fe200078ef81d */
[C---:B------:R-:W-:Y:S01]  /*23f0*/  IMAD R143, R13.reuse, 0x1c00, R210 ;  /* 0x00001c000d8f7824 */ /* 0x040fe200078e02d2 */
[----:B------:R-:W-:Y:S01]  /*2400*/  SHF.R.S32.HI R9, RZ, 0x1f, R147 ;  /* 0x0000001fff097819 */ /* 0x000fe20000011493 */
[----:B------:R-:W-:Y:S01]  /*2410*/  IMAD R141, R13, 0x1c00, R212 ;  /* 0x00001c000d8d7824 */ /* 0x000fe200078e02d4 */
[----:B------:R-:W-:Y:S01]  /*2420*/  LOP3.LUT R12, R207, 0x38, R30, 0xf8, !PT ;  /* 0x00000038cf0c7812 */ /* 0x000fe200078ef81e */
[----:B------:R-:W-:Y:S01]  /*2430*/  VIADD R11, R22, 0xa0 ;  /* 0x000000a0160b7836 */ /* 0x000fe20000000000 */
[----:B------:R-:W-:-:S02]  /*2440*/  LOP3.LUT R8, R8, R209, RZ, 0x3c, !PT ;  /* 0x000000d108087212 */ /* 0x000fc400078e3cff */
[-C--:B------:R-:W-:Y:S01]  /*2450*/  LOP3.LUT R7, R10, R235.reuse, RZ, 0x3c, !PT ;  /* 0x000000eb0a077212 */ /* 0x080fe200078e3cff */
[----:B------:R-:W-:Y:S01]  /*2460*/  IMAD R10, R9, R104, RZ ;  /* 0x00000068090a7224 */ /* 0x000fe200078e02ff */
[----:B------:R-:W-:Y:S01]  /*2470*/  LOP3.LUT R12, R12, R235, RZ, 0x3c, !PT ;  /* 0x000000eb0c0c7212 */ /* 0x000fe200078e3cff */
[----:B------:R-:W-:Y:S01]  /*2480*/  IMAD.IADD R143, R143, 0x1, R8 ;  /* 0x000000018f8f7824 */ /* 0x000fe200078e0208 */
[----:B------:R-:W-:Y:S01]  /*2490*/  ISETP.GE.AND P2, PT, R11, UR6, PT ;  /* 0x000000060b007c0c */ /* 0x000fe2000bf46270 */
[----:B------:R-:W-:Y:S01]  /*24a0*/  IMAD R8, R9, R110, RZ ;  /* 0x0000006e09087224 */ /* 0x000fe200078e02ff */
[----:B------:R-:W-:Y:S01]  /*24b0*/  IADD3 R141, R141, R12, RZ ;  /* 0x0000000c8d8d7210 */ /* 0x000fe20007ffe0ff */
[----:B------:R-:W-:Y:S01]  /*24c0*/  IMAD R33, R147, R105, R10 ;  /* 0x0000006993217224 */ /* 0x000fe200078e020a */
[----:B------:R-:W-:Y:S01]  /*24d0*/  SHF.L.U64.HI R9, R104, 0x6, R105 ;  /* 0x0000000668097819 */ /* 0x000fe20000010269 */
[----:B------:R-:W-:Y:S01]  /*24e0*/  IMAD.IADD R142, R142, 0x1, R7 ;  /* 0x000000018e8e7824 */ /* 0x000fe200078e0207 */
[C---:B------:R-:W-:Y:S01]  /*24f0*/  SHF.L.U32 R10, R104.reuse, 0x6, RZ ;  /* 0x00000006680a7819 */ /* 0x040fe200000006ff */
[----:B------:R-:W-:Y:S01]  /*2500*/  IMAD.WIDE.U32 R104, R104, 0x70, RZ ;  /* 0x0000007068687825 */ /* 0x000fe200078e00ff */
[----:B------:R-:W-:-:S02]  /*2510*/  LOP3.LUT R12, R208, 0x18, R22, 0xf8, !PT ;  /* 0x00000018d00c7812 */ /* 0x000fc400078ef816 */
[----:B------:R-:W-:Y:S01]  /*2520*/  SEL R32, RZ, 0x20, P2 ;  /* 0x00000020ff207807 */ /* 0x000fe20001000000 */
[----:B------:R-:W-:Y:S01]  /*2530*/  IMAD R35, R147, R111, R8 ;  /* 0x0000006f93237224 */ /* 0x000fe200078e0208 */
[----:B------:R-:W-:Y:S01]  /*2540*/  LOP3.LUT R13, R12, R209, RZ, 0x3c, !PT ;  /* 0x000000d10c0d7212 */ /* 0x000fe200078e3cff */
[----:B------:R-:W-:Y:S01]  /*2550*/  IMAD.IADD R136, R105, 0x1, R27 ;  /* 0x0000000169887824 */ /* 0x000fe200078e021b */
[C---:B------:R-:W-:Y:S01]  /*2560*/  SHF.L.U64.HI R7, R110.reuse, 0x6, R111 ;  /* 0x000000066e077819 */ /* 0x040fe2000001026f */
[C---:B------:R-:W-:Y:S01]  /*2570*/  IMAD.SHL.U32 R8, R110.reuse, 0x40, RZ ;  /* 0x000000406e087824 */ /* 0x040fe200078e00ff */
[----:B------:R-:W-:Y:S01]  /*2580*/  SHF.R.S32.HI R27, RZ, 0x3, R29 ;  /* 0x00000003ff1b7819 */ /* 0x000fe2000001141d */
[----:B------:R-:W-:Y:S01]  /*2590*/  IMAD.WIDE.U32 R110, R110, 0x70, RZ ;  /* 0x000000706e6e7825 */ /* 0x000fe200078e00ff */
[----:B------:R-:W-:Y:S02]  /*25a0*/  LOP3.LUT R28, R29, 0xfffffff8, RZ, 0xc0, !PT ;  /* 0xfffffff81d1c7812 */ /* 0x000fe400078ec0ff */
[----:B------:R-:W-:Y:S01]  /*25b0*/  SHF.R.S32.HI R20, RZ, 0x3, R21 ;  /* 0x00000003ff147819 */ /* 0x000fe20000011415 */
[----:B------:R-:W-:Y:S01]  /*25c0*/  IMAD.IADD R140, R210, 0x1, R13 ;  /* 0x00000001d28c7824 */ /* 0x000fe200078e020d */
[----:B------:R-:W-:Y:S01]  /*25d0*/  SHF.R.S32.HI R29, RZ, 0x3, R30 ;  /* 0x00000003ff1d7819 */ /* 0x000fe2000001141e */
[----:B------:R-:W-:Y:S01]  /*25e0*/  IMAD.IADD R12, R115, 0x1, R35 ;  /* 0x00000001730c7824 */ /* 0x000fe200078e0223 */
[----:B------:R-:W-:Y:S01]  /*25f0*/  LOP3.LUT R39, R31, R32, RZ, 0xfc, !PT ;  /* 0x000000201f277212 */ /* 0x000fe200078efcff */
[----:B------:R-:W-:Y:S01]  /*2600*/  IMAD.IADD R14, R109, 0x1, R33 ;  /* 0x000000016d0e7824 */ /* 0x000fe200078e0221 */
[----:B------:R-:W-:-:S02]  /*2610*/  LOP3.LUT R21, R21, 0xfffffff8, RZ, 0xc0, !PT ;  /* 0xfffffff815157812 */ /* 0x000fc400078ec0ff */
[----:B------:R-:W-:Y:S02]  /*2620*/  LOP3.LUT R30, R30, 0xfffffff8, RZ, 0xc0, !PT ;  /* 0xfffffff81e1e7812 */ /* 0x000fe400078ec0ff */
[----:B------:R-:W-:Y:S01]  /*2630*/  IADD3.X R123, R15, R150, RZ, P3, !PT ;  /* 0x000000960f7b7210 */ /* 0x000fe20001ffe4ff */
[----:B------:R-:W-:Y:S01]  /*2640*/  IMAD.IADD R15, R33, 0x1, R107 ;  /* 0x00000001210f7824 */ /* 0x000fe200078e026b */
[----:B------:R-:W-:Y:S02]  /*2650*/  IADD3 R13, R35, R113, RZ ;  /* 0x00000071230d7210 */ /* 0x000fe40007ffe0ff */
[C---:B------:R-:W-:Y:S02]  /*2660*/  LOP3.LUT R35, R39.reuse, 0x2, RZ, 0xc0, !PT ;  /* 0x0000000227237812 */ /* 0x040fe400078ec0ff */
[C---:B------:R-:W-:Y:S02]  /*2670*/  LOP3.LUT R36, R39.reuse, 0x4, RZ, 0xc0, !PT ;  /* 0x0000000427247812 */ /* 0x040fe400078ec0ff */
[----:B------:R-:W-:-:S02]  /*2680*/  LOP3.LUT R37, R39, 0x8, RZ, 0xc0, !PT ;  /* 0x0000000827257812 */ /* 0x000fc400078ec0ff */
[----:B------:R-:W-:Y:S02]  /*2690*/  LOP3.LUT R38, R39, 0x10, RZ, 0xc0, !PT ;  /* 0x0000001027267812 */ /* 0x000fe400078ec0ff */
[----:B------:R-:W-:Y:S02]  /*26a0*/  IADD3 R137, R111, R137, RZ ;  /* 0x000000896f897210 */ /* 0x000fe40007ffe0ff */
[----:B------:R-:W-:Y:S02]  /*26b0*/  LOP3.LUT R31, R31, 0x1, RZ, 0xc0, !PT ;  /* 0x000000011f1f7812 */ /* 0x000fe400078ec0ff */
[----:B------:R-:W-:Y:S02]  /*26c0*/  SHF.R.S32.HI R32, RZ, 0x1f, R21 ;  /* 0x0000001fff207819 */ /* 0x000fe40000011415 */
[----:B------:R-:W-:Y:S02]  /*26d0*/  SHF.R.S32.HI R33, RZ, 0x1f, R28 ;  /* 0x0000001fff217819 */ /* 0x000fe4000001141c */
[----:B------:R-:W-:-:S02]  /*26e0*/  SHF.R.S32.HI R34, RZ, 0x1f, R30 ;  /* 0x0000001fff227819 */ /* 0x000fc4000001141e */
[----:B------:R-:W-:-:S07]  /*26f0*/  LOP3.LUT R39, R39, 0x20, RZ, 0xc0, !PT ;  /* 0x0000002027277812 */ /* 0x000fce00078ec0ff */
.L_x_556:
[----:B------:R-:W0:Y:S01]  /*2700*/  LDC.64 R124, c[0x0][0x2d8] ;  /* 0x0000b600ff7c7b82 */ /* 0x000e220000000a00 */
[----:B-----5:R-:W-:Y:S01]  /*2710*/  VIADD R53, R25, 0xffffffff ;  /* 0xffffffff19357836 */ /* 0x020fe20000000000 */
[----:B------:R-:W-:Y:S01]  /*2720*/  LOP3.LUT P5, RZ, R215, 0x4, RZ, 0xc0, !PT ;  /* 0x00000004d7ff7812 */ /* 0x000fe200078ac0ff */
[----:B------:R-:W-:Y:S01]  /*2730*/  IMAD R41, R18, 0x5400, R140 ;  /* 0x0000540012297824 */ /* 0x000fe200078e028c */
[----:B------:R-:W-:Y:S05]  /*2740*/  YIELD ;  /* 0x0000000000007946 */ /* 0x000fea0003800000 */
[----:B-1----:R-:W1:Y:S01]  /*2750*/  LDC R126, c[0x0][0x3d4] ;  /* 0x0000f500ff7e7b82 */ /* 0x002e620000000800 */
[----:B--2---:R-:W-:Y:S01]  /*2760*/  SHF.R.S32.HI R46, RZ, 0x1f, R53 ;  /* 0x0000001fff2e7819 */ /* 0x004fe20000011435 */
[-C--:B------:R-:W-:Y:S01]  /*2770*/  IMAD R25, R135, R53.reuse, RZ ;  /* 0x0000003587197224 */ /* 0x080fe200078e02ff */
[----:B------:R-:W-:Y:S01]  /*2780*/  BSSY B0, `(.L_x_457) ;  /* 0x0000750000007945 */ /* 0x000fe20003800000 */
[----:B------:R-:W-:-:S04]  /*2790*/  IMAD.WIDE.U32 R130, R116, R53, RZ ;  /* 0x0000003574827225 */ /* 0x000fc800078e00ff */
[----:B------:R-:W-:Y:S01]  /*27a0*/  IMAD R25, R46, R116, R25 ;  /* 0x000000742e197224 */ /* 0x000fe200078e0219 */
[----:B------:R-:W-:-:S03]  /*27b0*/  IADD3 R43, P4, R5, R130, RZ ;  /* 0x00000082052b7210 */ /* 0x000fc60007f9e0ff */
[----:B------:R-:W-:Y:S01]  /*27c0*/  IMAD.IADD R96, R131, 0x1, R25 ;  /* 0x0000000183607824 */ /* 0x000fe200078e0219 */
[----:B------:R-:W-:-:S04]  /*27d0*/  IADD3 R25, P2, P3, R5, R130, R139 ;  /* 0x0000008205197210 */ /* 0x000fc80007b5e08b */
[----:B------:R-:W-:Y:S02]  /*27e0*/  IADD3.X R42, R6, R96, R138, P2, P3 ;  /* 0x00000060062a7210 */ /* 0x000fe400017e648a */
[C---:B0-----:R-:W-:Y:S02]  /*27f0*/  LEA R48, P2, R25.reuse, R124, 0x1 ;  /* 0x0000007c19307211 */ /* 0x041fe400078408ff */
[----:B------:R-:W-:Y:S02]  /*2800*/  IADD3.X R44, R96, R6, RZ, P4, !PT ;  /* 0x00000006602c7210 */ /* 0x000fe400027fe4ff */
[----:B------:R-:W-:Y:S01]  /*2810*/  LEA.HI.X R49, R25, R125, R42, 0x1, P2 ;  /* 0x0000007d19317211 */ /* 0x000fe200010f0c2a */
[----:B------:R-:W-:Y:S01]  /*2820*/  IMAD.MOV.U32 R25, RZ, RZ, R53 ;  /* 0x000000ffff197224 */ /* 0x000fe200078e0035 */
[----:B-1----:R-:W-:Y:S02]  /*2830*/  ISETP.GE.AND P2, PT, R126, 0x1, PT ;  /* 0x000000017e00780c */ /* 0x002fe40003f46270 */
[----:B------:R-:W-:-:S02]  /*2840*/  LEA R50, P4, R43, R124, 0x1 ;  /* 0x0000007c2b327211 */ /* 0x000fc400078808ff */
[----:B------:R-:W-:Y:S02]  /*2850*/  ISETP.GT.AND P3, PT, R53, R134, PT ;  /* 0x000000863500720c */ /* 0x000fe40003f64270 */
[----:B------:R-:W-:Y:S01]  /*2860*/  LEA.HI.X R51, R43, R125, R44, 0x1, P4 ;  /* 0x0000007d2b337211 */ /* 0x000fe200020f0c2c */
[C---:B------:R-:W-:Y:S01]  /*2870*/  VIADD R43, R41.reuse, 0x20 ;  /* 0x00000020292b7836 */ /* 0x040fe20000000000 */
[----:B------:R-:W-:Y:S01]  /*2880*/  P2R R103, PR, RZ, 0x8 ;  /* 0x00000008ff677803 */ /* 0x000fe20000000000 */
[C---:B------:R-:W-:Y:S01]  /*2890*/  @P5 VIADD R43, R41.reuse, 0xffffffe0 ;  /* 0xffffffe0292b5836 */ /* 0x040fe20000000000 */
[----:B------:R-:W-:-:S03]  /*28a0*/  LEA R41, R41, R26, 0x1 ;  /* 0x0000001a29297211 */ /* 0x000fc600078e08ff */
[----:B------:R-:W-:Y:S01]  /*28b0*/  IMAD R42, R43, 0x2, R26 ;  /* 0x000000022b2a7824 */ /* 0x000fe200078e021a */
[----:B------:R-:W-:Y:S06]  /*28c0*/  @!P2 BRA `(.L_x_458) ;  /* 0x00000070000ca947 */ /* 0x000fec0003800000 */
[----:B------:R-:W-:Y:S01]  /*28d0*/  ULDC.U8 UR4, c[0x0][0x3f0] ;  /* 0x0000fc0000047ab9 */ /* 0x000fe20000000000 */
[-C--:B------:R-:W-:Y:S01]  /*28e0*/  IMAD R43, R136, R53.reuse, RZ ;  /* 0x00000035882b7224 */ /* 0x080fe200078e02ff */
[----:B------:R-:W-:Y:S01]  /*28f0*/  ISETP.NE.AND P2, PT, RZ, UR4, PT ;  /* 0x00000004ff007c0c */ /* 0x000fe2000bf45270 */
[-C--:B------:R-:W-:Y:S02]  /*2900*/  IMAD R47, R137, R53.reuse, RZ ;  /* 0x00000035892f7224 */ /* 0x080fe400078e02ff */
[----:B------:R-:W-:Y:S02]  /*2910*/  IMAD R45, R46, R104, R43 ;  /* 0x000000682e2d7224 */ /* 0x000fe400078e022b */
[----:B------:R-:W-:Y:S02]  /*2920*/  IMAD R43, R25, -0x70, R24 ;  /* 0xffffff90192b7824 */ /* 0x000fe400078e0218 */
[----:B------:R-:W-:-:S03]  /*2930*/  IMAD.WIDE.U32 R94, R104, R53, RZ ;  /* 0x00000035685e7225 */ /* 0x000fc600078e00ff */
[----:B------:R-:W-:Y:S01]  /*2940*/  VIMNMX R43, R43, 0x70, PT ;  /* 0x000000702b2b7848 */ /* 0x000fe20003fe0100 */
[----:B------:R-:W-:Y:S01]  /*2950*/  IMAD R47, R46, R110, R47 ;  /* 0x0000006e2e2f7224 */ /* 0x000fe200078e022f */
[----:B------:R-:W-:Y:S01]  /*2960*/  IADD3 R100, R95, R45, RZ ;  /* 0x0000002d5f647210 */ /* 0x000fe20007ffe0ff */
[----:B------:R-:W-:-:S04]  /*2970*/  IMAD.WIDE.U32 R92, R110, R53, RZ ;  /* 0x000000356e5c7225 */ /* 0x000fc800078e00ff */
[----:B------:R-:W-:Y:S01]  /*2980*/  IMAD.IADD R101, R93, 0x1, R47 ;  /* 0x000000015d657824 */ /* 0x000fe200078e022f */
[----:B------:R-:W-:Y:S06]  /*2990*/  @!P2 BRA `(.L_x_459) ;  /* 0x000000340000a947 */ /* 0x000fec0003800000 */
[----:B------:R-:W-:Y:S01]  /*29a0*/  ISETP.GE.AND P3, PT, R19, R43, PT ;  /* 0x0000002b1300720c */ /* 0x000fe20003f66270 */
[----:B------:R-:W-:Y:S01]  /*29b0*/  BSSY B1, `(.L_x_460) ;  /* 0x000003c000017945 */ /* 0x000fe20003800000 */
        /* <DEDUP_REMOVED lines=12> */
[----:B------:R-:W-:Y:S01]  /*2a80*/  CS2R R128, SRZ ;  /* 0x0000000000807805 */ /* 0x000fe2000001ff00 */
[----:B------:R-:W-:Y:S06]  /*2a90*/  @P3 BRA `(.L_x_461) ;  /* 0x0000000000b43947 */ /* 0x000fec0003800000 */
[----:B------:R-:W-:Y:S01]  /*2aa0*/  IADD3 R45, P2, R108, R94, RZ ;  /* 0x0000005e6c2d7210 */ /* 0x000fe20007f5e0ff */
[----:B------:R-:W-:Y:S01]  /*2ab0*/  ULDC.64 UR4, c[0x0][0x3c8] ;  /* 0x0000f20000047ab9 */ /* 0x000fe20000000a00 */
[----:B------:R-:W-:Y:S02]  /*2ac0*/  CS2R R124, SRZ ;  /* 0x00000000007c7805 */ /* 0x000fe4000001ff00 */
[----:B------:R-:W-:Y:S01]  /*2ad0*/  CS2R R128, SRZ ;  /* 0x0000000000807805 */ /* 0x000fe2000001ff00 */
[----:B------:R-:W-:Y:S02]  /*2ae0*/  VIADD R55, R16, 0x10 ;  /* 0x0000001010377836 */ /* 0x000fe40000000000 */
[----:B------:R-:W-:Y:S01]  /*2af0*/  IMAD.X R46, R100, 0x1, R14, P2 ;  /* 0x00000001642e7824 */ /* 0x000fe200010e060e */
[----:B------:R-:W-:-:S04]  /*2b00*/  LEA R44, P2, R45, UR4, 0x1 ;  /* 0x000000042d2c7c11 */ /* 0x000fc8000f8408ff */
[----:B------:R-:W-:Y:S01]  /*2b10*/  LEA.HI.X R45, R45, UR5, R46, 0x1, P2 ;  /* 0x000000052d2d7c11 */ /* 0x000fe200090f0c2e */
[----:B------:R-:W-:Y:S01]  /*2b20*/  ULDC.64 UR4, c[0x0][0x3e0] ;  /* 0x0000f80000047ab9 */ /* 0x000fe20000000a00 */
[----:B------:R-:W-:-:S04]  /*2b30*/  IADD3 R47, P2, R114, R92, RZ ;  /* 0x0000005c722f7210 */ /* 0x000fc80007f5e0ff */
[----:B------:R-:W-:Y:S02]  /*2b40*/  IADD3.X R54, R101, R12, RZ, P2, !PT ;  /* 0x0000000c65367210 */ /* 0x000fe400017fe4ff */
[----:B------:R-:W-:-:S04]  /*2b50*/  LEA R46, P2, R47, UR4, 0x1 ;  /* 0x000000042f2e7c11 */ /* 0x000fc8000f8408ff */
[----:B------:R-:W-:Y:S02]  /*2b60*/  LEA.HI.X R47, R47, UR5, R54, 0x1, P2 ;  /* 0x000000052f2f7c11 */ /* 0x000fe400090f0c36 */
[----:B------:R-:W-:Y:S02]  /*2b70*/  ISETP.GE.AND P2, PT, R16, R126, PT ;  /* 0x0000007e1000720c */ /* 0x000fe40003f46270 */
[----:B------:R-:W-:Y:S02]  /*2b80*/  CS2R R96, SRZ ;  /* 0x0000000000607805 */ /* 0x000fe4000001ff00 */
[----:B------:R-:W-:-:S09]  /*2b90*/  CS2R R98, SRZ ;  /* 0x0000000000627805 */ /* 0x000fd2000001ff00 */
[----:B------:R0:W5:Y:S04]  /*2ba0*/  @!P2 LDG.E.64 R124, desc[UR60][R44.64] ;  /* 0x0000003c2c7ca981 */ /* 0x000168000c1e1b00 */
[----:B------:R0:W5:Y:S01]  /*2bb0*/  @!P2 LDG.E.64 R128, desc[UR60][R46.64] ;  /* 0x0000003c2e80a981 */ /* 0x000162000c1e1b00 */
[----:B------:R-:W-:Y:S01]  /*2bc0*/  ISETP.GE.AND P2, PT, R55, R126, PT ;  /* 0x0000007e3700720c */ /* 0x000fe20003f46270 */
[----:B------:R-:W-:Y:S01]  /*2bd0*/  VIADD R55, R16, 0x20 ;  /* 0x0000002010377836 */ /* 0x000fe20000000000 */
[----:B------:R-:W-:Y:S02]  /*2be0*/  CS2R R88, SRZ ;  /* 0x0000000000587805 */ /* 0x000fe4000001ff00 */
[----:B------:R-:W-:-:S09]  /*2bf0*/  CS2R R90, SRZ ;  /* 0x00000000005a7805 */ /* 0x000fd2000001ff00 */
[----:B------:R0:W5:Y:S04]  /*2c00*/  @!P2 LDG.E.64 R96, desc[UR60][R44.64+0x20] ;  /* 0x0000203c2c60a981 */ /* 0x000168000c1e1b00 */
[----:B------:R0:W5:Y:S01]  /*2c10*/  @!P2 LDG.E.64 R98, desc[UR60][R46.64+0x20] ;  /* 0x0000203c2e62a981 */ /* 0x000162000c1e1b00 */
[----:B------:R-:W-:Y:S02]  /*2c20*/  ISETP.GE.AND P2, PT, R55, R126, PT ;  /* 0x0000007e3700720c */ /* 0x000fe40003f46270 */
[----:B------:R-:W-:Y:S02]  /*2c30*/  IADD3 R55, R16, 0x30, RZ ;  /* 0x0000003010377810 */ /* 0x000fe40007ffe0ff */
[----:B------:R-:W-:Y:S02]  /*2c40*/  CS2R R84, SRZ ;  /* 0x0000000000547805 */ /* 0x000fe4000001ff00 */
[----:B------:R-:W-:-:S07]  /*2c50*/  CS2R R86, SRZ ;  /* 0x0000000000567805 */ /* 0x000fce000001ff00 */
        /* <DEDUP_REMOVED lines=14> */
[----:B------:R-:W-:-:S13]  /*2d40*/  ISETP.GE.AND P2, PT, R55, R126, PT ;  /* 0x0000007e3700720c */ /* 0x000fda0003f46270 */
[----:B------:R0:W5:Y:S04]  /*2d50*/  @!P2 LDG.E.64 R76, desc[UR60][R44.64+0xa0] ;  /* 0x0000a03c2c4ca981 */ /* 0x000168000c1e1b00 */
[----:B------:R0:W5:Y:S02]  /*2d60*/  @!P2 LDG.E.64 R78, desc[UR60][R46.64+0xa0] ;  /* 0x0000a03c2e4ea981 */ /* 0x000164000c1e1b00 */
.L_x_461:
[----:B------:R-:W-:Y:S05]  /*2d70*/  BSYNC B1 ;  /* 0x0000000000017941 */ /* 0x000fea0003800000 */
.L_x_460:
        /* <DEDUP_REMOVED lines=12> */
[----:B-----5:R-:W-:Y:S01]  /*2e40*/  MOV R130, R76 ;  /* 0x0000004c00827202 */ /* 0x020fe20000000f00 */
[----:B------:R-:W-:Y:S01]  /*2e50*/  IMAD.MOV.U32 R131, RZ, RZ, R77 ;  /* 0x000000ffff837224 */ /* 0x000fe200078e004d */
[----:B------:R-:W-:Y:S01]  /*2e60*/  CS2R R74, SRZ ;  /* 0x00000000004a7805 */ /* 0x000fe2000001ff00 */
[----:B------:R-:W-:Y:S06]  /*2e70*/  @P4 BRA `(.L_x_463) ;  /* 0x0000000000b44947 */ /* 0x000fec0003800000 */
[----:B------:R-:W-:Y:S01]  /*2e80*/  IADD3 R94, P2, P5, R108, R94, R10 ;  /* 0x0000005e6c5e7210 */ /* 0x000fe20007d5e00a */
[----:B------:R-:W-:Y:S01]  /*2e90*/  ULDC.64 UR4, c[0x0][0x3c8] ;  /* 0x0000f20000047ab9 */ /* 0x000fe20000000a00 */
[----:B------:R-:W-:Y:S02]  /*2ea0*/  CS2R R72, SRZ ;  /* 0x0000000000487805 */ /* 0x000fe4000001ff00 */
[----:B------:R-:W-:Y:S02]  /*2eb0*/  CS2R R74, SRZ ;  /* 0x00000000004a7805 */ /* 0x000fe4000001ff00 */
[----:B0-----:R-:W-:Y:S02]  /*2ec0*/  IADD3.X R45, R14, R100, R9, P2, P5 ;  /* 0x000000640e2d7210 */ /* 0x001fe400017ea409 */
[----:B------:R-:W-:-:S04]  /*2ed0*/  IADD3 R92, P2, P5, R114, R92, R8 ;  /* 0x0000005c725c7210 */ /* 0x000fc80007d5e008 */
[----:B------:R-:W-:Y:S02]  /*2ee0*/  IADD3.X R101, R12, R101, R7, P2, P5 ;  /* 0x000000650c657210 */ /* 0x000fe400017ea407 */
[----:B------:R-:W-:-:S04]  /*2ef0*/  LEA R44, P2, R94, UR4, 0x1 ;  /* 0x000000045e2c7c11 */ /* 0x000fc8000f8408ff */
[----:B------:R-:W-:Y:S01]  /*2f00*/  LEA.HI.X R45, R94, UR5, R45, 0x1, P2 ;  /* 0x000000055e2d7c11 */ /* 0x000fe200090f0c2d */
[----:B------:R-:W-:Y:S02]  /*2f10*/  ULDC.64 UR4, c[0x0][0x3e0] ;  /* 0x0000f80000047ab9 */ /* 0x000fe40000000a00 */
[----:B------:R-:W-:-:S04]  /*2f20*/  LEA R46, P2, R92, UR4, 0x1 ;  /* 0x000000045c2e7c11 */ /* 0x000fc8000f8408ff */
[----:B------:R-:W-:Y:S02]  /*2f30*/  LEA.HI.X R47, R92, UR5, R101, 0x1, P2 ;  /* 0x000000055c2f7c11 */ /* 0x000fe400090f0c65 */
[C---:B------:R-:W-:Y:S01]  /*2f40*/  ISETP.GE.AND P2, PT, R16.reuse, R126, PT ;  /* 0x0000007e1000720c */ /* 0x040fe20003f46270 */
        /* <DEDUP_REMOVED lines=29> */
[----:B------:R-:W-:-:S13]  /*3120*/  ISETP.GE.AND P2, PT, R93, R126, PT ;  /* 0x0000007e5d00720c */ /* 0x000fda0003f46270 */
[----:B------:R1:W5:Y:S04]  /*3130*/  @!P2 LDG.E.64 R52, desc[UR60][R44.64+0xa0] ;  /* 0x0000a03c2c34a981 */ /* 0x000368000c1e1b00 */
[----:B------:R1:W5:Y:S02]  /*3140*/  @!P2 LDG.E.64 R54, desc[UR60][R46.64+0xa0] ;  /* 0x0000a03c2e36a981 */ /* 0x000364000c1e1b00 */
.L_x_463:
[----:B------:R-:W-:Y:S05]  /*3150*/  BSYNC B1 ;  /* 0x0000000000017941 */ /* 0x000fea0003800000 */
.L_x_462:
[----:B01----:R-:W2:Y:S01]  /*3160*/  LDL R44, [R1+0x48] ;  /* 0x00004800012c7983 */ /* 0x003ea20000100800 */
[----:B------:R-:W-:Y:S01]  /*3170*/  IMAD.MOV.U32 R45, RZ, RZ, R81 ;  /* 0x000000ffff2d7224 */ /* 0x000fe200078e0051 */
[----:B------:R-:W-:Y:S01]  /*3180*/  MOV R47, R89 ;  /* 0x00000059002f7202 */ /* 0x000fe20000000f00 */
[----:B------:R-:W-:Y:S01]  /*3190*/  IMAD.MOV.U32 R46, RZ, RZ, R88 ;  /* 0x000000ffff2e7224 */ /* 0x000fe200078e0058 */
[----:B------:R-:W-:Y:S02]  /*31a0*/  PRMT R158, R130, 0x5410, R131 ;  /* 0x00005410829e7816 */ /* 0x000fe40000000083 */
[----:B------:R-:W-:Y:S01]  /*31b0*/  PRMT R160, R45, 0x7610, R160 ;  /* 0x000076102da07816 */ /* 0x000fe200000000a0 */
[----:B------:R-:W-:Y:S01]  /*31c0*/  IMAD.MOV.U32 R45, RZ, RZ, R85 ;  /* 0x000000ffff2d7224 */ /* 0x000fe200078e0055 */
[----:B------:R-:W-:Y:S01]  /*31d0*/  PRMT R171, R46, 0x5410, R47 ;  /* 0x000054102eab7816 */ /* 0x000fe2000000002f */
[----:B------:R-:W-:Y:S01]  /*31e0*/  IMAD.MOV.U32 R47, RZ, RZ, R125 ;  /* 0x000000ffff2f7224 */ /* 0x000fe200078e007d */
[----:B------:R-:W-:-:S04]  /*31f0*/  MOV R46, R124 ;  /* 0x0000007c002e7202 */ /* 0x000fc80000000f00 */
[----:B------:R-:W-:Y:S01]  /*3200*/  PRMT R165, R46, 0x5410, R47 ;  /* 0x000054102ea57816 */ /* 0x000fe2000000002f */
[----:B------:R-:W-:Y:S02]  /*3210*/  IMAD.MOV.U32 R46, RZ, RZ, R82 ;  /* 0x000000ffff2e7224 */ /* 0x000fe400078e0052 */
[----:B------:R-:W-:-:S05]  /*3220*/  IMAD.MOV.U32 R47, RZ, RZ, R83 ;  /* 0x000000ffff2f7224 */ /* 0x000fca00078e0053 */
[----:B------:R-:W-:Y:S02]  /*3230*/  PRMT R168, R168, 0x5410, R47 ;  /* 0x00005410a8a87816 */ /* 0x000fe4000000002f */
[----:B------:R-:W-:Y:S02]  /*3240*/  MOV R47, R91 ;  /* 0x0000005b002f7202 */ /* 0x000fe40000000f00 */
[----:B--2---:R-:W-:Y:S01]  /*3250*/  R2UR UR4, R44 ;  /* 0x000000002c0472ca */ /* 0x004fe200000e0000 */
[----:B------:R-:W-:-:S05]  /*3260*/  IMAD.MOV.U32 R44, RZ, RZ, R80 ;  /* 0x000000ffff2c7224 */ /* 0x000fca00078e0050 */
[----:B------:R-:W-:Y:S02]  /*3270*/  PRMT R169, R169, 0x5410, R44 ;  /* 0x00005410a9a97816 */ /* 0x000fe4000000002c */
[----:B------:R-:W-:Y:S02]  /*3280*/  MOV R44, R84 ;  /* 0x00000054002c7202 */ /* 0x000fe40000000f00 */
[----:B------:R-:W-:Y:S01]  /*3290*/  PRMT R169, R46, 0x7610, R169 ;  /* 0x000076102ea97816 */ /* 0x000fe200000000a9 */
[----:B------:R-:W-:Y:S01]  /*32a0*/  IMAD.MOV.U32 R46, RZ, RZ, R90 ;  /* 0x000000ffff2e7224 */ /* 0x000fe200078e005a */
[----:B------:R-:W-:Y:S01]  /*32b0*/  PRMT R170, R44, 0x5410, R45 ;  /* 0x000054102caa7816 */ /* 0x000fe2000000002d */
[----:B------:R-:W-:Y:S01]  /*32c0*/  IMAD.MOV.U32 R44, RZ, RZ, R96 ;  /* 0x000000ffff2c7224 */ /* 0x000fe200078e0060 */
[----:B------:R-:W-:Y:S01]  /*32d0*/  UISETP.NE.AND UP0, UPT, UR4, 0x3, UPT ;  /* 0x000000030400788c */ /* 0x000fe2000bf05270 */
[----:B------:R-:W-:Y:S01]  /*32e0*/  IMAD.MOV.U32 R45, RZ, RZ, R97 ;  /* 0x000000ffff2d7224 */ /* 0x000fe200078e0061 */
[----:B------:R-:W-:Y:S01]  /*32f0*/  PRMT R174, R46, 0x5410, R47 ;  /* 0x000054102eae7816 */ /* 0x000fe2000000002f */
[----:B------:R-:W-:Y:S01]  /*3300*/  IMAD.MOV.U32 R47, RZ, RZ, R129 ;  /* 0x000000ffff2f7224 */ /* 0x000fe200078e0081 */
[----:B------:R-:W-:-:S02]  /*3310*/  MOV R46, R128 ;  /* 0x00000080002e7202 */ /* 0x000fc40000000f00 */
[----:B------:R-:W-:Y:S01]  /*3320*/  PRMT R172, R44, 0x5410, R45 ;  /* 0x000054102cac7816 */ /* 0x000fe2000000002d */
[----:B------:R-:W-:Y:S01]  /*3330*/  IMAD.MOV.U32 R44, RZ, RZ, R78 ;  /* 0x000000ffff2c7224 */ /* 0x000fe200078e004e */
[----:B------:R-:W-:Y:S02]  /*3340*/  MOV R45, R79 ;  /* 0x0000004f002d7202 */ /* 0x000fe40000000f00 */
[----:B------:R-:W-:Y:S01]  /*3350*/  PRMT R167, R46, 0x5410, R47 ;  /* 0x000054102ea77816 */ /* 0x000fe2000000002f */
[----:B-----5:R-:W-:Y:S01]  /*3360*/  IMAD.MOV.U32 R46, RZ, RZ, R56 ;  /* 0x000000ffff2e7224 */ /* 0x020fe200078e0038 */
[----:B------:R-:W-:Y:S01]  /*3370*/  PRMT R159, R44, 0x5410, R45 ;  /* 0x000054102c9f7816 */ /* 0x000fe2000000002d */
[----:B------:R-:W-:Y:S01]  /*3380*/  IMAD.MOV.U32 R45, RZ, RZ, R87 ;  /* 0x000000ffff2d7224 */ /* 0x000fe200078e0057 */
[----:B------:R-:W-:Y:S01]  /*3390*/  MOV R44, R86 ;  /* 0x00000056002c7202 */ /* 0x000fe20000000f00 */
[----:B------:R-:W-:Y:S01]  /*33a0*/  IMAD.MOV.U32 R47, RZ, RZ, R57 ;  /* 0x000000ffff2f7224 */ /* 0x000fe200078e0039 */
[----:B------:R-:W-:-:S02]  /*33b0*/  PLOP3.LUT P2, PT, PT, PT, UP0, 0x80, 0x0 ;  /* 0x000000000000781c */ /* 0x000fc40003f4f008 */
[----:B------:R-:W-:Y:S01]  /*33c0*/  PRMT R173, R44, 0x5410, R45 ;  /* 0x000054102cad7816 */ /* 0x000fe2000000002d */
[----:B------:R-:W-:Y:S01]  /*33d0*/  IMAD.MOV.U32 R44, RZ, RZ, R98 ;  /* 0x000000ffff2c7224 */ /* 0x000fe200078e0062 */
[----:B------:R-:W-:Y:S01]  /*33e0*/  PRMT R95, R47, 0x5410, R46 ;  /* 0x000054102f5f7816 */ /* 0x000fe2000000002e */
[----:B------:R-:W-:Y:S01]  /*33f0*/  IMAD.MOV.U32 R45, RZ, RZ, R99 ;  /* 0x000000ffff2d7224 */ /* 0x000fe200078e0063 */
[----:B------:R-:W-:Y:S01]  /*3400*/  MOV R47, R65 ;  /* 0x00000041002f7202 */ /* 0x000fe20000000f00 */
[----:B------:R-:W-:-:S03]  /*3410*/  IMAD.MOV.U32 R46, RZ, RZ, R64 ;  /* 0x000000ffff2e7224 */ /* 0x000fc600078e0040 */
[----:B------:R-:W-:Y:S01]  /*3420*/  PRMT R175, R44, 0x5410, R45 ;  /* 0x000054102caf7816 */ /* 0x000fe2000000002d */
[----:B------:R-:W-:Y:S01]  /*3430*/  IMAD.MOV.U32 R44, RZ, RZ, R52 ;  /* 0x000000ffff2c7224 */ /* 0x000fe200078e0034 */
[----:B------:R-:W-:Y:S02]  /*3440*/  MOV R45, R53 ;  /* 0x00000035002d7202 */ /* 0x000fe40000000f00 */
[----:B------:R-:W-:Y:S01]  /*3450*/  PRMT R132, R46, 0x5410, R47 ;  /* 0x000054102e847816 */ /* 0x000fe2000000002f */
[----:B------:R-:W-:Y:S01]  /*3460*/  IMAD.MOV.U32 R47, RZ, RZ, R73 ;  /* 0x000000ffff2f7224 */ /* 0x000fe200078e0049 */
[----:B------:R-:W-:Y:S01]  /*3470*/  PRMT R93, R45, 0x5410, R44 ;  /* 0x000054102d5d7816 */ /* 0x000fe2000000002c */
[----:B------:R-:W-:Y:S01]  /*3480*/  IMAD.MOV.U32 R45, RZ, RZ, R61 ;  /* 0x000000ffff2d7224 */ /* 0x000fe200078e003d */
[----:B------:R-:W-:Y:S02]  /*3490*/  MOV R44, R60 ;  /* 0x0000003c002c7202 */ /* 0x000fe40000000f00 */
[----:B------:R-:W-:-:S02]  /*34a0*/  MOV R46, R72 ;  /* 0x00000048002e7202 */ /* 0x000fc40000000f00 */
        /* <DEDUP_REMOVED lines=19> */
[----:B------:R-:W-:Y:S01]  /*35e0*/  MOV R45, R74 ;  /* 0x0000004a002d7202 */ /* 0x000fe20000000f00 */
[----:B------:R-:W-:-:S03]  /*35f0*/  IMAD.MOV.U32 R44, RZ, RZ, R75 ;  /* 0x000000ffff2c7224 */ /* 0x000fc600078e004b */
[----:B------:R-:W-:Y:S02]  /*3600*/  PRMT R152, R47, 0x5410, R46 ;  /* 0x000054102f987816 */ /* 0x000fe4000000002e */
[----:B------:R-:W-:Y:S02]  /*3610*/  PRMT R160, R160, 0x5410, R45 ;  /* 0x00005410a0a07816 */ /* 0x000fe4000000002d */
[----:B------:R-:W-:Y:S01]  /*3620*/  PRMT R168, R44, 0x7610, R168 ;  /* 0x000076102ca87816 */ /* 0x000fe200000000a8 */
[----:B------:R-:W-:Y:S06]  /*3630*/  @!P2 BRA `(.L_x_464) ;  /* 0x000000000004a947 */ /* 0x000fec0003800000 */
[----:B------:R-:W-:Y:S01]  /*3640*/  BPT.TRAP 0x1 ;  /* 0x000000040000795c */ /* 0x000fe20000300000 */
.L_x_464:
[----:B------:R-:W-:Y:S01]  /*3650*/  IMAD R100, R18, 0x8, R2 ;  /* 0x0000000812647824 */ /* 0x000fe200078e0202 */
[----:B------:R-:W-:Y:S01]  /*3660*/  SHF.L.U32 R101, R206, 0x1f, RZ ;  /* 0x0000001fce657819 */ /* 0x000fe200000006ff */
[----:B------:R-:W-:Y:S03]  /*3670*/  BSSY B1, `(.L_x_465) ;  /* 0x0000003000017945 */ /* 0x000fe60003800000 */
[----:B------:R-:W0:Y:S02]  /*3680*/  SYNCS.PHASECHK.TRANS64.TRYWAIT P5, [R100+URZ+0x36890], R101 ;  /* 0x03689065640075a7 */ /* 0x000e2400080a017f */
[----:B0-----:R-:W-:Y:S05]  /*3690*/  @!P5 BRA `(.L_x_466) ;  /* 0x0000020c00c0d947 */ /* 0x001fea0003800000 */
.L_x_762:
[----:B------:R-:W-:Y:S05]  /*36a0*/  BSYNC B1 ;  /* 0x0000000000017941 */ /* 0x000fea0003800000 */
.L_x_465:
[----:B------:R-:W-:Y:S04]  /*36b0*/  BSSY B1, `(.L_x_467) ;  /* 0x0000137000017945 */ /* 0x000fe80003800000 */
[----:B------:R-:W-:Y:S05]  /*36c0*/  @P3 BRA `(.L_x_468) ;  /* 0x0000001000d43947 */ /* 0x000fea0003800000 */
[----:B------:R-:W-:Y:S01]  /*36d0*/  ISETP.NE.AND P3, PT, R31, RZ, PT ;  /* 0x000000ff1f00720c */ /* 0x000fe20003f65270 */
[----:B------:R-:W-:-:S12]  /*36e0*/  BSSY B2, `(.L_x_469) ;  /* 0x0000031000027945 */ /* 0x000fd80003800000 */
[----:B------:R-:W-:Y:S05]  /*36f0*/  @!P3 BRA `(.L_x_470) ;  /* 0x0000000000bcb947 */ /* 0x000fea0003800000 */
[----:B------:R1:W2:Y:S01]  /*3700*/  LDS.128 R44, [R41+0x21000] ;  /* 0x02100000292c7984 */ /* 0x0002a20000000c00 */
[----:B------:R-:W-:Y:S01]  /*3710*/  ISETP.GE.AND P3, PT, R16, R126, PT ;  /* 0x0000007e1000720c */ /* 0x000fe20003f66270 */
[----:B------:R-:W-:-:S12]  /*3720*/  BSSY B3, `(.L_x_471) ;  /* 0x000002b000037945 */ /* 0x000fd80003800000 */
[----:B-1----:R-:W-:Y:S05]  /*3730*/  @P3 BRA `(.L_x_472) ;  /* 0x0000000000a43947 */ /* 0x002fea0003800000 */
[--C-:B------:R-:W-:Y:S01]  /*3740*/  SHF.R.U64 R161, R124, 0x10, R125.reuse ;  /* 0x000000107ca17819 */ /* 0x100fe2000000127d */
[--C-:B--2---:R-:W-:Y:S01]  /*3750*/  HADD2.F32 R162, -RZ, R45.reuse.H1_H1 ;  /* 0x3000002dffa27230 */ /* 0x104fe20000004100 */
[----:B------:R-:W-:Y:S01]  /*3760*/  SHF.R.U32.HI R124, RZ, 0x10, R125 ;  /* 0x00000010ff7c7819 */ /* 0x000fe2000001167d */
[----:B------:R-:W-:Y:S01]  /*3770*/  HADD2.F32 R166, -RZ, R45.H0_H0 ;  /* 0x2000002dffa67230 */ /* 0x000fe20000004100 */
[--C-:B------:R-:W-:Y:S01]  /*3780*/  SHF.R.U64 R125, R128, 0x10, R129.reuse ;  /* 0x00000010807d7819 */ /* 0x100fe20000001281 */
[--C-:B------:R-:W-:Y:S01]  /*3790*/  HADD2.F32 R128, -RZ, R47.reuse.H1_H1 ;  /* 0x3000002fff807230 */ /* 0x100fe20000004100 */
[----:B------:R-:W-:Y:S01]  /*37a0*/  SHF.R.U32.HI R129, RZ, 0x10, R129 ;  /* 0x00000010ff817819 */ /* 0x000fe20000011681 */
[----:B------:R-:W-:Y:S02]  /*37b0*/  HADD2.F32 R164, -RZ, R47.H0_H0 ;  /* 0x2000002fffa47230 */ /* 0x000fe40000004100 */
[----:B------:R-:W-:Y:S02]  /*37c0*/  HADD2.F32 R163, -RZ, R125.H0_H0 ;  /* 0x2000007dffa37230 */ /* 0x000fe40000004100 */
[----:B------:R-:W-:-:S02]  /*37d0*/  HADD2.F32 R129, -RZ, R129.H0_H0 ;  /* 0x20000081ff817230 */ /* 0x000fc40000004100 */
[----:B------:R-:W-:Y:S02]  /*37e0*/  HADD2.F32 R161, -RZ, R161.H0_H0 ;  /* 0x200000a1ffa17230 */ /* 0x000fe40000004100 */
[----:B------:R-:W-:Y:S01]  /*37f0*/  FMUL.FTZ R45, R162, R163 ;  /* 0x000000a3a22d7220 */ /* 0x000fe20000410000 */
[----:B------:R-:W-:Y:S02]  /*3800*/  HADD2.F32 R125, -RZ, R124.H0_H0 ;  /* 0x2000007cff7d7230 */ /* 0x000fe40000004100 */
[----:B------:R-:W-:Y:S01]  /*3810*/  FMUL.FTZ R47, R128, R129 ;  /* 0x00000081802f7220 */ /* 0x000fe20000410000 */
[----:B------:R-:W-:Y:S01]  /*3820*/  FMUL.FTZ R163, R166, R163 ;  /* 0x000000a3a6a37220 */ /* 0x000fe20000410000 */
[----:B------:R-:W-:Y:S01]  /*3830*/  FMUL.FTZ R129, R164, R129 ;  /* 0x00000081a4817220 */ /* 0x000fe20000410000 */
[----:B------:R-:W-:Y:S01]  /*3840*/  FFMA.FTZ R45, R166, R161, -R45 ;  /* 0x000000a1a62d7223 */ /* 0x000fe2000001082d */
[----:B------:R-:W-:Y:S01]  /*3850*/  FFMA.FTZ R47, R164, R125, -R47 ;  /* 0x0000007da42f7223 */ /* 0x000fe2000001082f */
[----:B------:R-:W-:Y:S01]  /*3860*/  FFMA.FTZ R124, R162, R161, R163 ;  /* 0x000000a1a27c7223 */ /* 0x000fe200000100a3 */
[----:B------:R-:W-:Y:S01]  /*3870*/  FFMA.FTZ R128, R128, R125, R129 ;  /* 0x0000007d80807223 */ /* 0x000fe20000010081 */
[----:B------:R-:W-:-:S02]  /*3880*/  HADD2.F32 R129, -RZ, R167.H0_H0 ;  /* 0x200000a7ff817230 */ /* 0x000fc40000004100 */
[--C-:B------:R-:W-:Y:S01]  /*3890*/  HADD2.F32 R162, -RZ, R44.reuse.H1_H1 ;  /* 0x3000002cffa27230 */ /* 0x100fe20000004100 */
[----:B------:R-:W-:Y:S01]  /*38a0*/  F2FP.F16.F32.PACK_AB R45, R124, R45 ;  /* 0x0000002d7c2d723e */ /* 0x000fe200000000ff */
[----:B------:R-:W-:Y:S01]  /*38b0*/  HADD2.F32 R164, -RZ, R44.H0_H0 ;  /* 0x2000002cffa47230 */ /* 0x000fe20000004100 */
[----:B------:R-:W-:Y:S01]  /*38c0*/  F2FP.F16.F32.PACK_AB R47, R128, R47 ;  /* 0x0000002f802f723e */ /* 0x000fe200000000ff */
[----:B------:R-:W-:Y:S02]  /*38d0*/  HADD2.F32 R125, -RZ, R167.H1_H1 ;  /* 0x300000a7ff7d7230 */ /* 0x000fe40000004100 */
[-C--:B------:R-:W-:Y:S01]  /*38e0*/  FMUL.FTZ R163, R162, R129.reuse ;  /* 0x00000081a2a37220 */ /* 0x080fe20000410000 */
[--C-:B------:R-:W-:Y:S02]  /*38f0*/  HADD2.F32 R44, -RZ, R46.reuse.H1_H1 ;  /* 0x3000002eff2c7230 */ /* 0x100fe40000004100 */
[----:B------:R-:W-:Y:S01]  /*3900*/  FMUL.FTZ R167, R164, R129 ;  /* 0x00000081a4a77220 */ /* 0x000fe20000410000 */
[----:B------:R-:W-:-:S02]  /*3910*/  HADD2.F32 R46, -RZ, R46.H0_H0 ;  /* 0x2000002eff2e7230 */ /* 0x000fc40000004100 */
[--C-:B------:R-:W-:Y:S02]  /*3920*/  HADD2.F32 R161, -RZ, R165.reuse.H0_H0 ;  /* 0x200000a5ffa17230 */ /* 0x100fe40000004100 */
[-C--:B------:R-:W-:Y:S01]  /*3930*/  FMUL.FTZ R129, R44, R125.reuse ;  /* 0x0000007d2c817220 */ /* 0x080fe20000410000 */
[----:B------:R-:W-:Y:S02]  /*3940*/  HADD2.F32 R165, -RZ, R165.H1_H1 ;  /* 0x300000a5ffa57230 */ /* 0x000fe40000004100 */
[----:B------:R-:W-:Y:S01]  /*3950*/  FMUL.FTZ R125, R46, R125 ;  /* 0x0000007d2e7d7220 */ /* 0x000fe20000410000 */
[-C--:B------:R-:W-:Y:S01]  /*3960*/  FFMA.FTZ R163, R164, R161.reuse, -R163 ;  /* 0x000000a1a4a37223 */ /* 0x080fe200000108a3 */
[----:B------:R-:W-:Y:S01]  /*3970*/  FFMA.FTZ R162, R162, R161, R167 ;  /* 0x000000a1a2a27223 */ /* 0x000fe200000100a7 */
[-C--:B------:R-:W-:Y:S01]  /*3980*/  FFMA.FTZ R129, R46, R165.reuse, -R129 ;  /* 0x000000a52e817223 */ /* 0x080fe20000010881 */
[----:B------:R-:W-:-:S03]  /*3990*/  FFMA.FTZ R44, R44, R165, R125 ;  /* 0x000000a52c2c7223 */ /* 0x000fc6000001007d */
[----:B------:R-:W-:Y:S02]  /*39a0*/  F2FP.F16.F32.PACK_AB R162, R162, R163 ;  /* 0x000000a3a2a2723e */ /* 0x000fe400000000ff */
[----:B------:R-:W-:Y:S02]  /*39b0*/  F2FP.F16.F32.PACK_AB R46, R44, R129 ;  /* 0x000000812c2e723e */ /* 0x000fe400000000ff */
[----:B------:R-:W-:-:S07]  /*39c0*/  MOV R44, R162 ;  /* 0x000000a2002c7202 */ /* 0x000fce0000000f00 */
.L_x_472:
[----:B------:R-:W-:Y:S05]  /*39d0*/  BSYNC B3 ;  /* 0x0000000000037941 */ /* 0x000fea0003800000 */
.L_x_471:
[----:B--2---:R1:W-:Y:S02]  /*39e0*/  STG.E.128 desc[UR60][R50.64], R44 ;  /* 0x0000002c32007986 */ /* 0x0043e4000c101d3c */
.L_x_470:
[----:B------:R-:W-:Y:S05]  /*39f0*/  BSYNC B2 ;  /* 0x0000000000027941 */ /* 0x000fea0003800000 */
.L_x_469:
[----:B------:R-:W-:Y:S01]  /*3a00*/  ISETP.NE.AND P3, PT, R35, RZ, PT ;  /* 0x000000ff2300720c */ /* 0x000fe20003f65270 */
[----:B------:R-:W-:-:S12]  /*3a10*/  BSSY B2, `(.L_x_473) ;  /* 0x0000032000027945 */ /* 0x000fd80003800000 */
[----:B------:R-:W-:Y:S05]  /*3a20*/  @!P3 BRA `(.L_x_474) ;  /* 0x0000000000c0b947 */ /* 0x000fea0003800000 */
[----:B-1----:R1:W2:Y:S01]  /*3a30*/  LDS.128 R44, [R42+0x21000] ;  /* 0x021000002a2c7984 */ /* 0x0022a20000000c00 */
[----:B------:R-:W-:Y:S01]  /*3a40*/  VIADD R125, R16, 0x10 ;  /* 0x00000010107d7836 */ /* 0x000fe20000000000 */
[----:B------:R-:W-:Y:S04]  /*3a50*/  BSSY B3, `(.L_x_475) ;  /* 0x000002c000037945 */ /* 0x000fe80003800000 */
[----:B------:R-:W-:-:S13]  /*3a60*/  ISETP.GE.AND P3, PT, R125, R126, PT ;  /* 0x0000007e7d00720c */ /* 0x000fda0003f66270 */
[----:B-1----:R-:W-:Y:S05]  /*3a70*/  @P3 BRA `(.L_x_476) ;  /* 0x0000000000a43947 */ /* 0x002fea0003800000 */
[----:B------:R-:W-:Y:S01]  /*3a80*/  SHF.R.U64 R124, R96, 0x10, R97 ;  /* 0x00000010607c7819 */ /* 0x000fe20000001261 */
[----:B--2---:R-:W-:Y:S01]  /*3a90*/  HADD2.F32 R128, -RZ, R47.H0_H0 ;  /* 0x2000002fff807230 */ /* 0x004fe20000004100 */
[----:B------:R-:W-:Y:S01]  /*3aa0*/  SHF.R.U32.HI R125, RZ, 0x10, R99 ;  /* 0x00000010ff7d7819 */ /* 0x000fe20000011663 */
[----:B------:R-:W-:Y:S01]  /*3ab0*/  HADD2.F32 R161, -RZ, R172.H1_H1 ;  /* 0x300000acffa17230 */ /* 0x000fe20000004100 */
[----:B------:R-:W-:Y:S01]  /*3ac0*/  SHF.R.U32.HI R96, RZ, 0x10, R97 ;  /* 0x00000010ff607819 */ /* 0x000fe20000011661 */
[----:B------:R-:W-:Y:S01]  /*3ad0*/  HADD2.F32 R124, -RZ, R124.H0_H0 ;  /* 0x2000007cff7c7230 */ /* 0x000fe20000004100 */
[----:B------:R-:W-:Y:S01]  /*3ae0*/  SHF.R.U64 R97, R98, 0x10, R99 ;  /* 0x0000001062617819 */ /* 0x000fe20000001263 */
[----:B------:R-:W-:Y:S02]  /*3af0*/  HADD2.F32 R125, -RZ, R125.H0_H0 ;  /* 0x2000007dff7d7230 */ /* 0x000fe40000004100 */
[----:B------:R-:W-:Y:S02]  /*3b00*/  HADD2.F32 R98, -RZ, R47.H1_H1 ;  /* 0x3000002fff627230 */ /* 0x000fe40000004100 */
[----:B------:R-:W-:-:S02]  /*3b10*/  HADD2.F32 R162, -RZ, R97.H0_H0 ;  /* 0x20000061ffa27230 */ /* 0x000fc40000004100 */
[--C-:B------:R-:W-:Y:S02]  /*3b20*/  HADD2.F32 R97, -RZ, R45.reuse.H1_H1 ;  /* 0x3000002dff617230 */ /* 0x100fe40000004100 */
[-C--:B------:R-:W-:Y:S01]  /*3b30*/  FMUL.FTZ R47, R98, R125.reuse ;  /* 0x0000007d622f7220 */ /* 0x080fe20000410000 */
[----:B------:R-:W-:Y:S02]  /*3b40*/  HADD2.F32 R45, -RZ, R45.H0_H0 ;  /* 0x2000002dff2d7230 */ /* 0x000fe40000004100 */
[C---:B------:R-:W-:Y:S01]  /*3b50*/  FMUL.FTZ R125, R128.reuse, R125 ;  /* 0x0000007d807d7220 */ /* 0x040fe20000410000 */
[----:B------:R-:W-:Y:S02]  /*3b60*/  HADD2.F32 R99, -RZ, R96.H0_H0 ;  /* 0x20000060ff637230 */ /* 0x000fe40000004100 */
[-C--:B------:R-:W-:Y:S01]  /*3b70*/  FMUL.FTZ R96, R97, R162.reuse ;  /* 0x000000a261607220 */ /* 0x080fe20000410000 */
[----:B------:R-:W-:Y:S02]  /*3b80*/  FMUL.FTZ R162, R45, R162 ;  /* 0x000000a22da27220 */ /* 0x000fe40000410000 */
[-C--:B------:R-:W-:Y:S01]  /*3b90*/  FFMA.FTZ R47, R128, R99.reuse, -R47 ;  /* 0x00000063802f7223 */ /* 0x080fe2000001082f */
[----:B------:R-:W-:Y:S01]  /*3ba0*/  FFMA.FTZ R98, R98, R99, R125 ;  /* 0x0000006362627223 */ /* 0x000fe2000001007d */
[----:B------:R-:W-:-:S02]  /*3bb0*/  HADD2.F32 R99, -RZ, R175.H0_H0 ;  /* 0x200000afff637230 */ /* 0x000fc40000004100 */
[-C--:B------:R-:W-:Y:S01]  /*3bc0*/  FFMA.FTZ R45, R45, R124.reuse, -R96 ;  /* 0x0000007c2d2d7223 */ /* 0x080fe20000010860 */
[--C-:B------:R-:W-:Y:S02]  /*3bd0*/  HADD2.F32 R125, -RZ, R44.reuse.H1_H1 ;  /* 0x3000002cff7d7230 */ /* 0x100fe40000004100 */
[----:B------:R-:W-:Y:S01]  /*3be0*/  FFMA.FTZ R96, R97, R124, R162 ;  /* 0x0000007c61607223 */ /* 0x000fe200000100a2 */
[----:B------:R-:W-:Y:S01]  /*3bf0*/  HADD2.F32 R128, -RZ, R44.H0_H0 ;  /* 0x2000002cff807230 */ /* 0x000fe20000004100 */
[----:B------:R-:W-:Y:S01]  /*3c00*/  F2FP.F16.F32.PACK_AB R47, R98, R47 ;  /* 0x0000002f622f723e */ /* 0x000fe200000000ff */
[----:B------:R-:W-:Y:S02]  /*3c10*/  HADD2.F32 R97, -RZ, R175.H1_H1 ;  /* 0x300000afff617230 */ /* 0x000fe40000004100 */
[-C--:B------:R-:W-:Y:S01]  /*3c20*/  FMUL.FTZ R129, R125, R99.reuse ;  /* 0x000000637d817220 */ /* 0x080fe20000410000 */
[----:B------:R-:W-:Y:S02]  /*3c30*/  HADD2.F32 R44, -RZ, R46.H1_H1 ;  /* 0x3000002eff2c7230 */ /* 0x000fe40000004100 */
[----:B------:R-:W-:Y:S01]  /*3c40*/  FMUL.FTZ R162, R128, R99 ;  /* 0x0000006380a27220 */ /* 0x000fe20000410000 */
[----:B------:R-:W-:Y:S01]  /*3c50*/  HADD2.F32 R124, -RZ, R172.H0_H0 ;  /* 0x200000acff7c7230 */ /* 0x000fe20000004100 */
[----:B------:R-:W-:Y:S01]  /*3c60*/  F2FP.F16.F32.PACK_AB R45, R96, R45 ;  /* 0x0000002d602d723e */ /* 0x000fe200000000ff */
[----:B------:R-:W-:-:S02]  /*3c70*/  HADD2.F32 R46, -RZ, R46.H0_H0 ;  /* 0x2000002eff2e7230 */ /* 0x000fc40000004100 */
[-C--:B------:R-:W-:Y:S01]  /*3c80*/  FMUL.FTZ R99, R44, R97.reuse ;  /* 0x000000612c637220 */ /* 0x080fe20000410000 */
[-C--:B------:R-:W-:Y:S01]  /*3c90*/  FFMA.FTZ R129, R128, R124.reuse, -R129 ;  /* 0x0000007c80817223 */ /* 0x080fe20000010881 */
[----:B------:R-:W-:Y:S01]  /*3ca0*/  FFMA.FTZ R162, R125, R124, R162 ;  /* 0x0000007c7da27223 */ /* 0x000fe200000100a2 */
[C---:B------:R-:W-:Y:S01]  /*3cb0*/  FMUL.FTZ R97, R46.reuse, R97 ;  /* 0x000000612e617220 */ /* 0x040fe20000410000 */
[----:B------:R-:W-:-:S03]  /*3cc0*/  FFMA.FTZ R99, R46, R161, -R99 ;  /* 0x000000a12e637223 */ /* 0x000fc60000010863 */
[----:B------:R-:W-:Y:S01]  /*3cd0*/  FFMA.FTZ R44, R44, R161, R97 ;  /* 0x000000a12c2c7223 */ /* 0x000fe20000010061 */
[----:B------:R-:W-:-:S04]  /*3ce0*/  F2FP.F16.F32.PACK_AB R162, R162, R129 ;  /* 0x00000081a2a2723e */ /* 0x000fc800000000ff */
[----:B------:R-:W-:Y:S01]  /*3cf0*/  F2FP.F16.F32.PACK_AB R46, R44, R99 ;  /* 0x000000632c2e723e */ /* 0x000fe200000000ff */
[----:B------:R-:W-:-:S07]  /*3d00*/  IMAD.MOV.U32 R44, RZ, RZ, R162 ;  /* 0x000000ffff2c7224 */ /* 0x000fce00078e00a2 */
.L_x_476:
[----:B------:R-:W-:Y:S05]  /*3d10*/  BSYNC B3 ;  /* 0x0000000000037941 */ /* 0x000fea0003800000 */
.L_x_475:
[----:B--2---:R2:W-:Y:S02]  /*3d20*/  STG.E.128 desc[UR60][R50.64+0x40], R44 ;  /* 0x0000402c32007986 */ /* 0x0045e4000c101d3c */
.L_x_474:
[----:B------:R-:W-:Y:S05]  /*3d30*/  BSYNC B2 ;  /* 0x0000000000027941 */ /* 0x000fea0003800000 */
.L_x_473:
[----:B------:R-:W-:Y:S01]  /*3d40*/  ISETP.NE.AND P3, PT, R36, RZ, PT ;  /* 0x000000ff2400720c */ /* 0x000fe20003f65270 */
[----:B------:R-:W-:-:S12]  /*3d50*/  BSSY B2, `(.L_x_477) ;  /* 0x0000031000027945 */ /* 0x000fd80003800000 */
[----:B------:R-:W-:Y:S05]  /*3d60*/  @!P3 BRA `(.L_x_478) ;  /* 0x0000000000bcb947 */ /* 0x000fea0003800000 */
[----:B-12---:R1:W2:Y:S01]  /*3d70*/  LDS.128 R44, [R41+0x24800] ;  /* 0x02480000292c7984 */ /* 0x0062a20000000c00 */
[----:B------:R-:W-:Y:S01]  /*3d80*/  IADD3 R97, R16, 0x20, RZ ;  /* 0x0000002010617810 */ /* 0x000fe20007ffe0ff */
[----:B------:R-:W-:Y:S03]  /*3d90*/  BSSY B3, `(.L_x_479) ;  /* 0x000002b000037945 */ /* 0x000fe60003800000 */
[----:B------:R-:W-:-:S13]  /*3da0*/  ISETP.GE.AND P3, PT, R97, R126, PT ;  /* 0x0000007e6100720c */ /* 0x000fda0003f66270 */
[----:B-1----:R-:W-:Y:S05]  /*3db0*/  @P3 BRA `(.L_x_480) ;  /* 0x0000000000a03947 */ /* 0x002fea0003800000 */
[--C-:B------:R-:W-:Y:S01]  /*3dc0*/  SHF.R.U64 R90, R90, 0x10, R91.reuse ;  /* 0x000000105a5a7819 */ /* 0x100fe2000000125b */
[--C-:B--2---:R-:W-:Y:S01]  /*3dd0*/  HADD2.F32 R97, -RZ, R45.reuse.H1_H1 ;  /* 0x3000002dff617230 */ /* 0x104fe20000004100 */
[----:B------:R-:W-:Y:S01]  /*3de0*/  SHF.R.U32.HI R91, RZ, 0x10, R91 ;  /* 0x00000010ff5b7819 */ /* 0x000fe2000001165b */
[----:B------:R-:W-:Y:S01]  /*3df0*/  HADD2.F32 R45, -RZ, R45.H0_H0 ;  /* 0x2000002dff2d7230 */ /* 0x000fe20000004100 */
[--C-:B------:R-:W-:Y:S01]  /*3e00*/  SHF.R.U64 R88, R88, 0x10, R89.reuse ;  /* 0x0000001058587819 */ /* 0x100fe20000001259 */
[----:B------:R-:W-:Y:S01]  /*3e10*/  HADD2.F32 R90, -RZ, R90.H0_H0 ;  /* 0x2000005aff5a7230 */ /* 0x000fe20000004100 */
[----:B------:R-:W-:Y:S01]  /*3e20*/  SHF.R.U32.HI R89, RZ, 0x10, R89 ;  /* 0x00000010ff597819 */ /* 0x000fe20000011659 */
[----:B------:R-:W-:Y:S02]  /*3e30*/  HADD2.F32 R91, -RZ, R91.H0_H0 ;  /* 0x2000005bff5b7230 */ /* 0x000fe40000004100 */
[--C-:B------:R-:W-:Y:S02]  /*3e40*/  HADD2.F32 R96, -RZ, R47.reuse.H1_H1 ;  /* 0x3000002fff607230 */ /* 0x100fe40000004100 */
[----:B------:R-:W-:Y:S01]  /*3e50*/  FMUL.FTZ R124, R97, R90 ;  /* 0x0000005a617c7220 */ /* 0x000fe20000410000 */
[----:B------:R-:W-:-:S02]  /*3e60*/  HADD2.F32 R98, -RZ, R47.H0_H0 ;  /* 0x2000002fff627230 */ /* 0x000fc40000004100 */
[C---:B------:R-:W-:Y:S01]  /*3e70*/  FMUL.FTZ R90, R45.reuse, R90 ;  /* 0x0000005a2d5a7220 */ /* 0x040fe20000410000 */
[----:B------:R-:W-:Y:S02]  /*3e80*/  HADD2.F32 R88, -RZ, R88.H0_H0 ;  /* 0x20000058ff587230 */ /* 0x000fe40000004100 */
[-C--:B------:R-:W-:Y:S01]  /*3e90*/  FMUL.FTZ R47, R96, R91.reuse ;  /* 0x0000005b602f7220 */ /* 0x080fe20000410000 */
[----:B------:R-:W-:Y:S02]  /*3ea0*/  HADD2.F32 R89, -RZ, R89.H0_H0 ;  /* 0x20000059ff597230 */ /* 0x000fe40000004100 */
[----:B------:R-:W-:Y:S01]  /*3eb0*/  FMUL.FTZ R91, R98, R91 ;  /* 0x0000005b625b7220 */ /* 0x000fe20000410000 */
[-C--:B------:R-:W-:Y:S01]  /*3ec0*/  FFMA.FTZ R124, R45, R88.reuse, -R124 ;  /* 0x000000582d7c7223 */ /* 0x080fe2000001087c */
[----:B------:R-:W-:Y:S02]  /*3ed0*/  FFMA.FTZ R97, R97, R88, R90 ;  /* 0x0000005861617223 */ /* 0x000fe4000001005a */
[----:B------:R-:W-:Y:S01]  /*3ee0*/  FFMA.FTZ R96, R96, R89, R91 ;  /* 0x0000005960607223 */ /* 0x000fe2000001005b */
[----:B------:R-:W-:-:S02]  /*3ef0*/  HADD2.F32 R88, -RZ, R44.H1_H1 ;  /* 0x3000002cff587230 */ /* 0x000fc40000004100 */
[----:B------:R-:W-:Y:S01]  /*3f00*/  FFMA.FTZ R47, R98, R89, -R47 ;  /* 0x00000059622f7223 */ /* 0x000fe2000001082f */
[----:B------:R-:W-:Y:S02]  /*3f10*/  HADD2.F32 R91, -RZ, R174.H0_H0 ;  /* 0x200000aeff5b7230 */ /* 0x000fe40000004100 */
[----:B------:R-:W-:Y:S02]  /*3f20*/  HADD2.F32 R44, -RZ, R44.H0_H0 ;  /* 0x2000002cff2c7230 */ /* 0x000fe40000004100 */
[----:B------:R-:W-:Y:S02]  /*3f30*/  HADD2.F32 R45, -RZ, R174.H1_H1 ;  /* 0x300000aeff2d7230 */ /* 0x000fe40000004100 */
[-C--:B------:R-:W-:Y:S01]  /*3f40*/  FMUL.FTZ R99, R88, R91.reuse ;  /* 0x0000005b58637220 */ /* 0x080fe20000410000 */
[--C-:B------:R-:W-:Y:S02]  /*3f50*/  HADD2.F32 R90, -RZ, R46.reuse.H1_H1 ;  /* 0x3000002eff5a7230 */ /* 0x100fe40000004100 */
[----:B------:R-:W-:Y:S01]  /*3f60*/  FMUL.FTZ R125, R44, R91 ;  /* 0x0000005b2c7d7220 */ /* 0x000fe20000410000 */
[----:B------:R-:W-:Y:S01]  /*3f70*/  HADD2.F32 R46, -RZ, R46.H0_H0 ;  /* 0x2000002eff2e7230 */ /* 0x000fe20000004100 */
[----:B------:R-:W-:Y:S01]  /*3f80*/  F2FP.F16.F32.PACK_AB R47, R96, R47 ;  /* 0x0000002f602f723e */ /* 0x000fe200000000ff */
[----:B------:R-:W-:-:S02]  /*3f90*/  HADD2.F32 R89, -RZ, R171.H0_H0 ;  /* 0x200000abff597230 */ /* 0x000fc40000004100 */
[-C--:B------:R-:W-:Y:S01]  /*3fa0*/  FMUL.FTZ R91, R90, R45.reuse ;  /* 0x0000002d5a5b7220 */ /* 0x080fe20000410000 */
[----:B------:R-:W-:Y:S02]  /*3fb0*/  HADD2.F32 R171, -RZ, R171.H1_H1 ;  /* 0x300000abffab7230 */ /* 0x000fe40000004100 */
[----:B------:R-:W-:Y:S01]  /*3fc0*/  FMUL.FTZ R45, R46, R45 ;  /* 0x0000002d2e2d7220 */ /* 0x000fe20000410000 */
[-C--:B------:R-:W-:Y:S01]  /*3fd0*/  FFMA.FTZ R99, R44, R89.reuse, -R99 ;  /* 0x000000592c637223 */ /* 0x080fe20000010863 */
[----:B------:R-:W-:Y:S01]  /*3fe0*/  FFMA.FTZ R88, R88, R89, R125 ;  /* 0x0000005958587223 */ /* 0x000fe2000001007d */
[-C--:B------:R-:W-:Y:S01]  /*3ff0*/  FFMA.FTZ R91, R46, R171.reuse, -R91 ;  /* 0x000000ab2e5b7223 */ /* 0x080fe2000001085b */
[----:B------:R-:W-:Y:S01]  /*4000*/  FFMA.FTZ R90, R90, R171, R45 ;  /* 0x000000ab5a5a7223 */ /* 0x000fe2000001002d */
[----:B------:R-:W-:Y:S02]  /*4010*/  F2FP.F16.F32.PACK_AB R45, R97, R124 ;  /* 0x0000007c612d723e */ /* 0x000fe400000000ff */
[----:B------:R-:W-:-:S02]  /*4020*/  F2FP.F16.F32.PACK_AB R44, R88, R99 ;  /* 0x00000063582c723e */ /* 0x000fc400000000ff */
[----:B------:R-:W-:-:S07]  /*4030*/  F2FP.F16.F32.PACK_AB R46, R90, R91 ;  /* 0x0000005b5a2e723e */ /* 0x000fce00000000ff */
.L_x_480:
[----:B------:R-:W-:Y:S05]  /*4040*/  BSYNC B3 ;  /* 0x0000000000037941 */ /* 0x000fea0003800000 */
.L_x_479:
[----:B--2---:R3:W-:Y:S02]  /*4050*/  STG.E.128 desc[UR60][R50.64+0x80], R44 ;  /* 0x0000802c32007986 */ /* 0x0047e4000c101d3c */
.L_x_478:
[----:B------:R-:W-:Y:S05]  /*4060*/  BSYNC B2 ;  /* 0x0000000000027941 */ /* 0x000fea0003800000 */
.L_x_477:
[----:B------:R-:W-:Y:S01]  /*4070*/  ISETP.NE.AND P3, PT, R37, RZ, PT ;  /* 0x000000ff2500720c */ /* 0x000fe20003f65270 */
[----:B------:R-:W-:-:S12]  /*4080*/  BSSY B2, `(.L_x_481) ;  /* 0x0000032000027945 */ /* 0x000fd80003800000 */
[----:B------:R-:W-:Y:S05]  /*4090*/  @!P3 BRA `(.L_x_482) ;  /* 0x0000000000c0b947 */ /* 0x000fea0003800000 */
[----:B-123--:R1:W2:Y:S01]  /*40a0*/  LDS.128 R44, [R42+0x24800] ;  /* 0x024800002a2c7984 */ /* 0x00e2a20000000c00 */
[----:B------:R-:W-:Y:S01]  /*40b0*/  VIADD R89, R16, 0x30 ;  /* 0x0000003010597836 */ /* 0x000fe20000000000 */
[----:B------:R-:W-:Y:S04]  /*40c0*/  BSSY B3, `(.L_x_483) ;  /* 0x000002c000037945 */ /* 0x000fe80003800000 */
[----:B------:R-:W-:-:S13]  /*40d0*/  ISETP.GE.AND P3, PT, R89, R126, PT ;  /* 0x0000007e5900720c */ /* 0x000fda0003f66270 */
[----:B-1----:R-:W-:Y:S05]  /*40e0*/  @P3 BRA `(.L_x_484) ;  /* 0x0000000000a43947 */ /* 0x002fea0003800000 */
[--C-:B------:R-:W-:Y:S02]  /*40f0*/  SHF.R.U64 R88, R84, 0x10, R85.reuse ;  /* 0x0000001054587819 */ /* 0x100fe40000001255 */
[----:B------:R-:W-:Y:S01]  /*4100*/  SHF.R.U32.HI R84, RZ, 0x10, R85 ;  /* 0x00000010ff547819 */ /* 0x000fe20000011655 */
[----:B--2---:R-:W-:Y:S01]  /*4110*/  IMAD.MOV.U32 R85, RZ, RZ, R47 ;  /* 0x000000ffff557224 */ /* 0x004fe200078e002f */
[--C-:B------:R-:W-:Y:S01]  /*4120*/  SHF.R.U64 R90, R86, 0x10, R87.reuse ;  /* 0x00000010565a7819 */ /* 0x100fe20000001257 */
[--C-:B------:R-:W-:Y:S01]  /*4130*/  HADD2.F32 R47, -RZ, R45.reuse.H1_H1 ;  /* 0x3000002dff2f7230 */ /* 0x100fe20000004100 */
[----:B------:R-:W-:Y:S01]  /*4140*/  SHF.R.U32.HI R89, RZ, 0x10, R87 ;  /* 0x00000010ff597819 */ /* 0x000fe20000011657 */
[----:B------:R-:W-:Y:S02]  /*4150*/  HADD2.F32 R45, -RZ, R45.H0_H0 ;  /* 0x2000002dff2d7230 */ /* 0x000fe40000004100 */
[----:B------:R-:W-:Y:S02]  /*4160*/  HADD2.F32 R90, -RZ, R90.H0_H0 ;  /* 0x2000005aff5a7230 */ /* 0x000fe40000004100 */
[----:B------:R-:W-:-:S02]  /*4170*/  HADD2.F32 R89, -RZ, R89.H0_H0 ;  /* 0x20000059ff597230 */ /* 0x000fc40000004100 */
[--C-:B------:R-:W-:Y:S02]  /*4180*/  HADD2.F32 R86, -RZ, R85.reuse.H1_H1 ;  /* 0x30000055ff567230 */ /* 0x100fe40000004100 */
[----:B------:R-:W-:Y:S02]  /*4190*/  HADD2.F32 R85, -RZ, R85.H0_H0 ;  /* 0x20000055ff557230 */ /* 0x000fe40000004100 */
[----:B------:R-:W-:Y:S02]  /*41a0*/  HADD2.F32 R88, -RZ, R88.H0_H0 ;  /* 0x20000058ff587230 */ /* 0x000fe40000004100 */
[-C--:B------:R-:W-:Y:S01]  /*41b0*/  FMUL.FTZ R96, R86, R89.reuse ;  /* 0x0000005956607220 */ /* 0x080fe20000410000 */
[----:B------:R-:W-:Y:S02]  /*41c0*/  HADD2.F32 R87, -RZ, R84.H0_H0 ;  /* 0x20000054ff577230 */ /* 0x000fe40000004100 */
[-C--:B------:R-:W-:Y:S01]  /*41d0*/  FMUL.FTZ R84, R47, R90.reuse ;  /* 0x0000005a2f547220 */ /* 0x080fe20000410000 */
[----:B------:R-:W-:Y:S01]  /*41e0*/  FMUL.FTZ R90, R45, R90 ;  /* 0x0000005a2d5a7220 */ /* 0x000fe20000410000 */
[----:B------:R-:W-:-:S02]  /*41f0*/  FMUL.FTZ R89, R85, R89 ;  /* 0x0000005955597220 */ /* 0x000fc40000410000 */
[-C--:B------:R-:W-:Y:S01]  /*4200*/  FFMA.FTZ R45, R45, R88.reuse, -R84 ;  /* 0x000000582d2d7223 */ /* 0x080fe20000010854 */
[----:B------:R-:W-:Y:S01]  /*4210*/  FFMA.FTZ R84, R47, R88, R90 ;  /* 0x000000582f547223 */ /* 0x000fe2000001005a */
[-C--:B------:R-:W-:Y:S01]  /*4220*/  FFMA.FTZ R47, R85, R87.reuse, -R96 ;  /* 0x00000057552f7223 */ /* 0x080fe20000010860 */
[----:B------:R-:W-:Y:S01]  /*4230*/  FFMA.FTZ R86, R86, R87, R89 ;  /* 0x0000005756567223 */ /* 0x000fe20000010059 */
[--C-:B------:R-:W-:Y:S02]  /*4240*/  HADD2.F32 R89, -RZ, R173.reuse.H0_H0 ;  /* 0x200000adff597230 */ /* 0x100fe40000004100 */
[----:B------:R-:W-:Y:S01]  /*4250*/  HADD2.F32 R88, -RZ, R44.H1_H1 ;  /* 0x3000002cff587230 */ /* 0x000fe20000004100 */
[----:B------:R-:W-:Y:S01]  /*4260*/  F2FP.F16.F32.PACK_AB R45, R84, R45 ;  /* 0x0000002d542d723e */ /* 0x000fe200000000ff */
[----:B------:R-:W-:Y:S01]  /*4270*/  HADD2.F32 R87, -RZ, R46.H1_H1 ;  /* 0x3000002eff577230 */ /* 0x000fe20000004100 */
[----:B------:R-:W-:Y:S01]  /*4280*/  F2FP.F16.F32.PACK_AB R47, R86, R47 ;  /* 0x0000002f562f723e */ /* 0x000fe200000000ff */
[----:B------:R-:W-:-:S02]  /*4290*/  HADD2.F32 R173, -RZ, R173.H1_H1 ;  /* 0x300000adffad7230 */ /* 0x000fc40000004100 */
[----:B------:R-:W-:Y:S01]  /*42a0*/  FMUL.FTZ R91, R88, R89 ;  /* 0x00000059585b7220 */ /* 0x000fe20000410000 */
[----:B------:R-:W-:Y:S02]  /*42b0*/  HADD2.F32 R44, -RZ, R44.H0_H0 ;  /* 0x2000002cff2c7230 */ /* 0x000fe40000004100 */
[----:B------:R-:W-:Y:S02]  /*42c0*/  HADD2.F32 R46, -RZ, R46.H0_H0 ;  /* 0x2000002eff2e7230 */ /* 0x000fe40000004100 */
[C---:B------:R-:W-:Y:S01]  /*42d0*/  FMUL.FTZ R97, R87.reuse, R173 ;  /* 0x000000ad57617220 */ /* 0x040fe20000410000 */
[--C-:B------:R-:W-:Y:S02]  /*42e0*/  HADD2.F32 R85, -RZ, R170.reuse.H0_H0 ;  /* 0x200000aaff557230 */ /* 0x100fe40000004100 */
[----:B------:R-:W-:Y:S01]  /*42f0*/  FMUL.FTZ R89, R44, R89 ;  /* 0x000000592c597220 */ /* 0x000fe20000410000 */
[----:B------:R-:W-:Y:S02]  /*4300*/  HADD2.F32 R170, -RZ, R170.H1_H1 ;  /* 0x300000aaffaa7230 */ /* 0x000fe40000004100 */
[----:B------:R-:W-:Y:S01]  /*4310*/  FMUL.FTZ R90, R46, R173 ;  /* 0x000000ad2e5a7220 */ /* 0x000fe20000410000 */
[-C--:B------:R-:W-:Y:S01]  /*4320*/  FFMA.FTZ R91, R44, R85.reuse, -R91 ;  /* 0x000000552c5b7223 */ /* 0x080fe2000001085b */
[----:B------:R-:W-:Y:S01]  /*4330*/  FFMA.FTZ R88, R88, R85, R89 ;  /* 0x0000005558587223 */ /* 0x000fe20000010059 */
[-C--:B------:R-:W-:Y:S01]  /*4340*/  FFMA.FTZ R97, R46, R170.reuse, -R97 ;  /* 0x000000aa2e617223 */ /* 0x080fe20000010861 */
[----:B------:R-:W-:-:S03]  /*4350*/  FFMA.FTZ R90, R87, R170, R90 ;  /* 0x000000aa575a7223 */ /* 0x000fc6000001005a */
[----:B------:R-:W-:Y:S02]  /*4360*/  F2FP.F16.F32.PACK_AB R44, R88, R91 ;  /* 0x0000005b582c723e */ /* 0x000fe400000000ff */
[----:B------:R-:W-:-:S07]  /*4370*/  F2FP.F16.F32.PACK_AB R46, R90, R97 ;  /* 0x000000615a2e723e */ /* 0x000fce00000000ff */
.L_x_484:
[----:B------:R-:W-:Y:S05]  /*4380*/  BSYNC B3 ;  /* 0x0000000000037941 */ /* 0x000fea0003800000 */
.L_x_483:
[----:B--2---:R4:W-:Y:S02]  /*4390*/  STG.E.128 desc[UR60][R50.64+0xc0], R44 ;  /* 0x0000c02c32007986 */ /* 0x0049e4000c101d3c */
.L_x_482:
[----:B------:R-:W-:Y:S05]  /*43a0*/  BSYNC B2 ;  /* 0x0000000000027941 */ /* 0x000fea0003800000 */
.L_x_481:
[----:B------:R-:W-:Y:S01]  /*43b0*/  ISETP.NE.AND P3, PT, R38, RZ, PT ;  /* 0x000000ff2600720c */ /* 0x000fe20003f65270 */
[----:B------:R-:W-:-:S12]  /*43c0*/  BSSY B2, `(.L_x_485) ;  /* 0x0000033000027945 */ /* 0x000fd80003800000 */
[----:B------:R-:W-:Y:S05]  /*43d0*/  @!P3 BRA `(.L_x_486) ;  /* 0x0000000000c4b947 */ /* 0x000fea0003800000 */
[----:B-1234-:R1:W2:Y:S01]  /*43e0*/  LDS.128 R44, [R41+0x28000] ;  /* 0x02800000292c7984 */ /* 0x01e2a20000000c00 */
[----:B------:R-:W-:Y:S01]  /*43f0*/  IADD3 R85, R16, 0x40, RZ ;  /* 0x0000004010557810 */ /* 0x000fe20007ffe0ff */
[----:B------:R-:W-:Y:S03]  /*4400*/  BSSY B3, `(.L_x_487) ;  /* 0x000002d000037945 */ /* 0x000fe60003800000 */
[----:B------:R-:W-:-:S13]  /*4410*/  ISETP.GE.AND P3, PT, R85, R126, PT ;  /* 0x0000007e5500720c */ /* 0x000fda0003f66270 */
[----:B-1----:R-:W-:Y:S05]  /*4420*/  @P3 BRA `(.L_x_488) ;  /* 0x0000000000a83947 */ /* 0x002fea0003800000 */
[--C-:B------:R-:W-:Y:S01]  /*4430*/  SHF.R.U64 R87, R80, 0x10, R81.reuse ;  /* 0x0000001050577819 */ /* 0x100fe20000001251 */
[----:B--2---:R-:W-:Y:S01]  /*4440*/  IMAD.MOV.U32 R80, RZ, RZ, R44 ;  /* 0x000000ffff507224 */ /* 0x004fe200078e002c */
[----:B------:R-:W-:Y:S01]  /*4450*/  SHF.R.U32.HI R84, RZ, 0x10, R81 ;  /* 0x00000010ff547819 */ /* 0x000fe20000011651 */
[----:B------:R-:W-:Y:S01]  /*4460*/  IMAD.MOV.U32 R81, RZ, RZ, R47 ;  /* 0x000000ffff517224 */ /* 0x000fe200078e002f */
[--C-:B------:R-:W-:Y:S01]  /*4470*/  SHF.R.U64 R85, R82, 0x10, R83.reuse ;  /* 0x0000001052557819 */ /* 0x100fe20000001253 */
[--C-:B------:R-:W-:Y:S01]  /*4480*/  HADD2.F32 R47, -RZ, R45.reuse.H1_H1 ;  /* 0x3000002dff2f7230 */ /* 0x100fe20000004100 */
[----:B------:R-:W-:Y:S01]  /*4490*/  SHF.R.U32.HI R86, RZ, 0x10, R83 ;  /* 0x00000010ff567819 */ /* 0x000fe20000011653 */
[----:B------:R-:W-:Y:S02]  /*44a0*/  HADD2.F32 R44, -RZ, R45.H0_H0 ;  /* 0x2000002dff2c7230 */ /* 0x000fe40000004100 */
[----:B------:R-:W-:Y:S02]  /*44b0*/  HADD2.F32 R85, -RZ, R85.H0_H0 ;  /* 0x20000055ff557230 */ /* 0x000fe40000004100 */
[----:B------:R-:W-:-:S02]  /*44c0*/  HADD2.F32 R82, -RZ, R81.H1_H1 ;  /* 0x30000051ff527230 */ /* 0x000fc40000004100 */
[----:B------:R-:W-:Y:S02]  /*44d0*/  HADD2.F32 R86, -RZ, R86.H0_H0 ;  /* 0x20000056ff567230 */ /* 0x000fe40000004100 */
[-C--:B------:R-:W-:Y:S01]  /*44e0*/  FMUL.FTZ R45, R47, R85.reuse ;  /* 0x000000552f2d7220 */ /* 0x080fe20000410000 */
[----:B------:R-:W-:Y:S02]  /*44f0*/  HADD2.F32 R81, -RZ, R81.H0_H0 ;  /* 0x20000051ff517230 */ /* 0x000fe40000004100 */
[----:B------:R-:W-:Y:S01]  /*4500*/  FMUL.FTZ R88, R44, R85 ;  /* 0x000000552c587220 */ /* 0x000fe20000410000 */
[----:B------:R-:W-:Y:S02]  /*4510*/  HADD2.F32 R83, -RZ, R87.H0_H0 ;  /* 0x20000057ff537230 */ /* 0x000fe40000004100 */
[-C--:B------:R-:W-:Y:S01]  /*4520*/  FMUL.FTZ R90, R82, R86.reuse ;  /* 0x00000056525a7220 */ /* 0x080fe20000410000 */
[----:B------:R-:W-:Y:S02]  /*4530*/  HADD2.F32 R84, -RZ, R84.H0_H0 ;  /* 0x20000054ff547230 */ /* 0x000fe40000004100 */
[----:B------:R-:W-:Y:S01]  /*4540*/  FMUL.FTZ R85, R81, R86 ;  /* 0x0000005651557220 */ /* 0x000fe20000410000 */
[----:B------:R-:W-:-:S02]  /*4550*/  HADD2.F32 R87, -RZ, R168.H1_H1 ;  /* 0x300000a8ff577230 */ /* 0x000fc40000004100 */
[-C--:B------:R-:W-:Y:S01]  /*4560*/  FFMA.FTZ R44, R44, R83.reuse, -R45 ;  /* 0x000000532c2c7223 */ /* 0x080fe2000001082d */
[----:B------:R-:W-:Y:S01]  /*4570*/  FFMA.FTZ R45, R47, R83, R88 ;  /* 0x000000532f2d7223 */ /* 0x000fe20000010058 */
[-C--:B------:R-:W-:Y:S01]  /*4580*/  FFMA.FTZ R47, R81, R84.reuse, -R90 ;  /* 0x00000054512f7223 */ /* 0x080fe2000001085a */
[----:B------:R-:W-:Y:S01]  /*4590*/  FFMA.FTZ R86, R82, R84, R85 ;  /* 0x0000005452567223 */ /* 0x000fe20000010055 */
[--C-:B------:R-:W-:Y:S02]  /*45a0*/  HADD2.F32 R83, -RZ, R169.reuse.H1_H1 ;  /* 0x300000a9ff537230 */ /* 0x100fe40000004100 */
[----:B------:R-:W-:Y:S01]  /*45b0*/  HADD2.F32 R81, -RZ, R80.H1_H1 ;  /* 0x30000050ff517230 */ /* 0x000fe20000004100 */
[----:B------:R-:W-:Y:S01]  /*45c0*/  F2FP.F16.F32.PACK_AB R45, R45, R44 ;  /* 0x0000002c2d2d723e */ /* 0x000fe200000000ff */
[----:B------:R-:W-:Y:S01]  /*45d0*/  HADD2.F32 R82, -RZ, R46.H1_H1 ;  /* 0x3000002eff527230 */ /* 0x000fe20000004100 */
[----:B------:R-:W-:Y:S01]  /*45e0*/  F2FP.F16.F32.PACK_AB R47, R86, R47 ;  /* 0x0000002f562f723e */ /* 0x000fe200000000ff */
[----:B------:R-:W-:-:S02]  /*45f0*/  HADD2.F32 R169, -RZ, R169.H0_H0 ;  /* 0x200000a9ffa97230 */ /* 0x000fc40000004100 */
[----:B------:R-:W-:Y:S02]  /*4600*/  HADD2.F32 R80, -RZ, R80.H0_H0 ;  /* 0x20000050ff507230 */ /* 0x000fe40000004100 */
[----:B------:R-:W-:Y:S01]  /*4610*/  FMUL.FTZ R91, R82, R87 ;  /* 0x00000057525b7220 */ /* 0x000fe20000410000 */
[----:B------:R-:W-:Y:S02]  /*4620*/  HADD2.F32 R46, -RZ, R46.H0_H0 ;  /* 0x2000002eff2e7230 */ /* 0x000fe40000004100 */
[-C--:B------:R-:W-:Y:S01]  /*4630*/  FMUL.FTZ R89, R81, R169.reuse ;  /* 0x000000a951597220 */ /* 0x080fe20000410000 */
[----:B------:R-:W-:Y:S02]  /*4640*/  HADD2.F32 R85, -RZ, R160.H0_H0 ;  /* 0x200000a0ff557230 */ /* 0x000fe40000004100 */
[----:B------:R-:W-:Y:S01]  /*4650*/  FMUL.FTZ R84, R80, R169 ;  /* 0x000000a950547220 */ /* 0x000fe20000410000 */
[----:B------:R-:W-:Y:S01]  /*4660*/  FMUL.FTZ R87, R46, R87 ;  /* 0x000000572e577220 */ /* 0x000fe20000410000 */
[----:B------:R-:W-:-:S02]  /*4670*/  FFMA.FTZ R89, R80, R83, -R89 ;  /* 0x0000005350597223 */ /* 0x000fc40000010859 */
[----:B------:R-:W-:Y:S01]  /*4680*/  FFMA.FTZ R84, R81, R83, R84 ;  /* 0x0000005351547223 */ /* 0x000fe20000010054 */
[-C--:B------:R-:W-:Y:S01]  /*4690*/  FFMA.FTZ R91, R46, R85.reuse, -R91 ;  /* 0x000000552e5b7223 */ /* 0x080fe2000001085b */
[----:B------:R-:W-:-:S03]  /*46a0*/  FFMA.FTZ R82, R82, R85, R87 ;  /* 0x0000005552527223 */ /* 0x000fc60000010057 */
[----:B------:R-:W-:Y:S02]  /*46b0*/  F2FP.F16.F32.PACK_AB R44, R84, R89 ;  /* 0x00000059542c723e */ /* 0x000fe400000000ff */
[----:B------:R-:W-:-:S07]  /*46c0*/  F2FP.F16.F32.PACK_AB R46, R82, R91 ;  /* 0x0000005b522e723e */ /* 0x000fce00000000ff */
.L_x_488:
[----:B------:R-:W-:Y:S05]  /*46d0*/  BSYNC B3 ;  /* 0x0000000000037941 */ /* 0x000fea0003800000 */
.L_x_487:
[----:B--2---:R1:W-:Y:S02]  /*46e0*/  STG.E.128 desc[UR60][R50.64+0x100], R44 ;  /* 0x0001002c32007986 */ /* 0x0043e4000c101d3c */
.L_x_486:
[----:B------:R-:W-:Y:S05]  /*46f0*/  BSYNC B2 ;  /* 0x0000000000027941 */ /* 0x000fea0003800000 */
.L_x_485:
[----:B------:R-:W-:-:S13]  /*4700*/  ISETP.NE.AND P3, PT, R39, RZ, PT ;  /* 0x000000ff2700720c */ /* 0x000fda0003f65270 */
        /* <DEDUP_REMOVED lines=9> */
[--C-:B------:R-:W-:Y:S01]  /*47a0*/  HADD2.F32 R46, -RZ, R45.reuse.H1_H1 ;  /* 0x3000002dff2e7230 */ /* 0x100fe20000004100 */
[--C-:B------:R-:W-:Y:S01]  /*47b0*/  SHF.R.U64 R77, R78, 0x10, R79.reuse ;  /* 0x000000104e4d7819 */ /* 0x100fe2000000124f */
[----:B------:R-:W-:Y:S01]  /*47c0*/  HADD2.F32 R45, -RZ, R45.H0_H0 ;  /* 0x2000002dff2d7230 */ /* 0x000fe20000004100 */
[----:B------:R-:W-:Y:S01]  /*47d0*/  SHF.R.U32.HI R82, RZ, 0x10, R79 ;  /* 0x00000010ff527819 */ /* 0x000fe2000001164f */
[----:B------:R-:W-:Y:S02]  /*47e0*/  HADD2.F32 R78, -RZ, R81.H0_H0 ;  /* 0x20000051ff4e7230 */ /* 0x000fe40000004100 */
[----:B------:R-:W-:Y:S02]  /*47f0*/  HADD2.F32 R79, -RZ, R77.H0_H0 ;  /* 0x2000004dff4f7230 */ /* 0x000fe40000004100 */
[----:B------:R-:W-:-:S02]  /*4800*/  HADD2.F32 R82, -RZ, R82.H0_H0 ;  /* 0x20000052ff527230 */ /* 0x000fc40000004100 */
[--C-:B------:R-:W-:Y:S02]  /*4810*/  HADD2.F32 R77, -RZ, R47.reuse.H1_H1 ;  /* 0x3000002fff4d7230 */ /* 0x100fe40000004100 */
[CC--:B------:R-:W-:Y:S01]  /*4820*/  FMUL.FTZ R84, R46.reuse, R79.reuse ;  /* 0x0000004f2e547220 */ /* 0x0c0fe20000410000 */
[C---:B------:R-:W-:Y:S01]  /*4830*/  FMUL.FTZ R79, R45.reuse, R79 ;  /* 0x0000004f2d4f7220 */ /* 0x040fe20000410000 */
[----:B------:R-:W-:Y:S02]  /*4840*/  HADD2.F32 R47, -RZ, R47.H0_H0 ;  /* 0x2000002fff2f7230 */ /* 0x000fe40000004100 */
[-C--:B------:R-:W-:Y:S01]  /*4850*/  FFMA.FTZ R84, R45, R78.reuse, -R84 ;  /* 0x0000004e2d547223 */ /* 0x080fe20000010854 */
[----:B------:R-:W-:Y:S01]  /*4860*/  FFMA.FTZ R81, R46, R78, R79 ;  /* 0x0000004e2e517223 */ /* 0x000fe2000001004f */
[----:B------:R-:W-:Y:S02]  /*4870*/  HADD2.F32 R80, -RZ, R80.H0_H0 ;  /* 0x20000050ff507230 */ /* 0x000fe40000004100 */
[----:B------:R-:W-:Y:S01]  /*4880*/  FMUL.FTZ R86, R77, R82 ;  /* 0x000000524d567220 */ /* 0x000fe20000410000 */
[----:B------:R-:W-:-:S02]  /*4890*/  HADD2.F32 R78, -RZ, R159.H0_H0 ;  /* 0x2000009fff4e7230 */ /* 0x000fc40000004100 */
[C---:B------:R-:W-:Y:S01]  /*48a0*/  FMUL.FTZ R82, R47.reuse, R82 ;  /* 0x000000522f527220 */ /* 0x040fe20000410000 */
[----:B------:R-:W-:Y:S02]  /*48b0*/  HADD2.F32 R159, -RZ, R159.H1_H1 ;  /* 0x3000009fff9f7230 */ /* 0x000fe40000004100 */
[-C--:B------:R-:W-:Y:S01]  /*48c0*/  FFMA.FTZ R86, R47, R80.reuse, -R86 ;  /* 0x000000502f567223 */ /* 0x080fe20000010856 */
[----:B------:R-:W-:Y:S02]  /*48d0*/  HADD2.F32 R45, -RZ, R44.H1_H1 ;  /* 0x3000002cff2d7230 */ /* 0x000fe40000004100 */
[----:B------:R-:W-:Y:S01]  /*48e0*/  FFMA.FTZ R85, R77, R80, R82 ;  /* 0x000000504d557223 */ /* 0x000fe20000010052 */
[----:B------:R-:W-:Y:S02]  /*48f0*/  HADD2.F32 R46, -RZ, R76.H1_H1 ;  /* 0x3000004cff2e7230 */ /* 0x000fe40000004100 */
[----:B------:R-:W-:Y:S02]  /*4900*/  HADD2.F32 R44, -RZ, R44.H0_H0 ;  /* 0x2000002cff2c7230 */ /* 0x000fe40000004100 */
[----:B------:R-:W-:Y:S01]  /*4910*/  FMUL.FTZ R79, R45, R78 ;  /* 0x0000004e2d4f7220 */ /* 0x000fe20000410000 */
[----:B------:R-:W-:-:S02]  /*4920*/  HADD2.F32 R76, -RZ, R76.H0_H0 ;  /* 0x2000004cff4c7230 */ /* 0x000fc40000004100 */
[-C--:B------:R-:W-:Y:S01]  /*4930*/  FMUL.FTZ R83, R46, R159.reuse ;  /* 0x0000009f2e537220 */ /* 0x080fe20000410000 */
[--C-:B------:R-:W-:Y:S02]  /*4940*/  HADD2.F32 R47, -RZ, R158.reuse.H0_H0 ;  /* 0x2000009eff2f7230 */ /* 0x100fe40000004100 */
[----:B------:R-:W-:Y:S01]  /*4950*/  FMUL.FTZ R78, R44, R78 ;  /* 0x0000004e2c4e7220 */ /* 0x000fe20000410000 */
[----:B------:R-:W-:Y:S02]  /*4960*/  HADD2.F32 R77, -RZ, R158.H1_H1 ;  /* 0x3000009eff4d7230 */ /* 0x000fe40000004100 */
[----:B------:R-:W-:Y:S01]  /*4970*/  FMUL.FTZ R159, R76, R159 ;  /* 0x0000009f4c9f7220 */ /* 0x000fe20000410000 */
[-C--:B------:R-:W-:Y:S01]  /*4980*/  FFMA.FTZ R79, R44, R47.reuse, -R79 ;  /* 0x0000002f2c4f7223 */ /* 0x080fe2000001084f */
[----:B------:R-:W-:Y:S01]  /*4990*/  FFMA.FTZ R78, R45, R47, R78 ;  /* 0x0000002f2d4e7223 */ /* 0x000fe2000001004e */
[-C--:B------:R-:W-:Y:S01]  /*49a0*/  FFMA.FTZ R83, R76, R77.reuse, -R83 ;  /* 0x0000004d4c537223 */ /* 0x080fe20000010853 */
[----:B------:R-:W-:Y:S01]  /*49b0*/  FFMA.FTZ R46, R46, R77, R159 ;  /* 0x0000004d2e2e7223 */ /* 0x000fe2000001009f */
[----:B------:R-:W-:-:S02]  /*49c0*/  F2FP.F16.F32.PACK_AB R45, R81, R84 ;  /* 0x00000054512d723e */ /* 0x000fc400000000ff */
[----:B------:R-:W-:Y:S02]  /*49d0*/  F2FP.F16.F32.PACK_AB R47, R85, R86 ;  /* 0x00000056552f723e */ /* 0x000fe400000000ff */
[----:B------:R-:W-:Y:S02]  /*49e0*/  F2FP.F16.F32.PACK_AB R44, R78, R79 ;  /* 0x0000004f4e2c723e */ /* 0x000fe400000000ff */
[----:B------:R-:W-:-:S07]  /*49f0*/  F2FP.F16.F32.PACK_AB R46, R46, R83 ;  /* 0x000000532e2e723e */ /* 0x000fce00000000ff */
.L_x_490:
[----:B------:R-:W-:Y:S05]  /*4a00*/  BSYNC B2 ;  /* 0x0000000000027941 */ /* 0x000fea0003800000 */
.L_x_489:
[----:B--2---:R1:W-:Y:S02]  /*4a10*/  STG.E.128 desc[UR60][R50.64+0x140], R44 ;  /* 0x0001402c32007986 */ /* 0x0043e4000c101d3c */
.L_x_468:
[----:B------:R-:W-:Y:S05]  /*4a20*/  BSYNC B1 ;  /* 0x0000000000017941 */ /* 0x000fea0003800000 */
.L_x_467:
[----:B------:R-:W-:Y:S05]  /*4a30*/  @P4 BRA `(.L_x_491) ;  /* 0x0000005000904947 */ /* 0x000fea0003800000 */
[----:B------:R-:W-:Y:S01]  /*4a40*/  ISETP.NE.AND P3, PT, R31, RZ, PT ;  /* 0x000000ff1f00720c */ /* 0x000fe20003f65270 */
[----:B------:R-:W-:-:S12]  /*4a50*/  BSSY B1, `(.L_x_492) ;  /* 0x0000031000017945 */ /* 0x000fd80003800000 */
[----:B------:R-:W-:Y:S05]  /*4a60*/  @!P3 BRA `(.L_x_493) ;  /* 0x0000000000bcb947 */ /* 0x000fea0003800000 */
[----:B-1234-:R1:W2:Y:S01]  /*4a70*/  LDS.128 R44, [R41+0x23000] ;  /* 0x02300000292c7984 */ /* 0x01e2a20000000c00 */
[----:B------:R-:W-:Y:S01]  /*4a80*/  ISETP.GE.AND P3, PT, R16, R126, PT ;  /* 0x0000007e1000720c */ /* 0x000fe20003f66270 */
[----:B------:R-:W-:-:S12]  /*4a90*/  BSSY B2, `(.L_x_494) ;  /* 0x000002b000027945 */ /* 0x000fd80003800000 */
[----:B-1----:R-:W-:Y:S05]  /*4aa0*/  @P3 BRA `(.L_x_495) ;  /* 0x0000000000a43947 */ /* 0x002fea0003800000 */
[--C-:B------:R-:W-:Y:S01]  /*4ab0*/  SHF.R.U64 R72, R72, 0x10, R73.reuse ;  /* 0x0000001048487819 */ /* 0x100fe20000001249 */
[----:B--2---:R-:W-:Y:S01]  /*4ac0*/  IMAD.MOV.U32 R50, RZ, RZ, R46 ;  /* 0x000000ffff327224 */ /* 0x004fe200078e002e */
[----:B------:R-:W-:Y:S01]  /*4ad0*/  SHF.R.U32.HI R77, RZ, 0x10, R73 ;  /* 0x00000010ff4d7819 */ /* 0x000fe20000011649 */
[----:B------:R-:W-:Y:S01]  /*4ae0*/  HADD2.F32 R46, -RZ, R45.H1_H1 ;  /* 0x3000002dff2e7230 */ /* 0x000fe20000004100 */
[--C-:B------:R-:W-:Y:S01]  /*4af0*/  SHF.R.U64 R73, R74, 0x10, R75.reuse ;  /* 0x000000104a497819 */ /* 0x100fe2000000124b */
[----:B------:R-:W-:Y:S01]  /*4b00*/  HADD2.F32 R51, -RZ, R47.H1_H1 ;  /* 0x3000002fff337230 */ /* 0x000fe20000004100 */
[----:B------:R-:W-:Y:S01]  /*4b10*/  SHF.R.U32.HI R76, RZ, 0x10, R75 ;  /* 0x00000010ff4c7819 */ /* 0x000fe2000001164b */
[----:B------:R-:W-:Y:S02]  /*4b20*/  HADD2.F32 R45, -RZ, R45.H0_H0 ;  /* 0x2000002dff2d7230 */ /* 0x000fe40000004100 */
[----:B------:R-:W-:Y:S02]  /*4b30*/  HADD2.F32 R73, -RZ, R73.H0_H0 ;  /* 0x20000049ff497230 */ /* 0x000fe40000004100 */
[----:B------:R-:W-:-:S02]  /*4b40*/  HADD2.F32 R76, -RZ, R76.H0_H0 ;  /* 0x2000004cff4c7230 */ /* 0x000fc40000004100 */
[----:B------:R-:W-:Y:S02]  /*4b50*/  HADD2.F32 R47, -RZ, R47.H0_H0 ;  /* 0x2000002fff2f7230 */ /* 0x000fe40000004100 */
[-C--:B------:R-:W-:Y:S01]  /*4b60*/  FMUL.FTZ R78, R46, R73.reuse ;  /* 0x000000492e4e7220 */ /* 0x080fe20000410000 */
[----:B------:R-:W-:Y:S02]  /*4b70*/  HADD2.F32 R72, -RZ, R72.H0_H0 ;  /* 0x20000048ff487230 */ /* 0x000fe40000004100 */
[-C--:B------:R-:W-:Y:S01]  /*4b80*/  FMUL.FTZ R80, R51, R76.reuse ;  /* 0x0000004c33507220 */ /* 0x080fe20000410000 */
[----:B------:R-:W-:Y:S02]  /*4b90*/  HADD2.F32 R74, -RZ, R77.H0_H0 ;  /* 0x2000004dff4a7230 */ /* 0x000fe40000004100 */
[----:B------:R-:W-:Y:S01]  /*4ba0*/  FMUL.FTZ R73, R45, R73 ;  /* 0x000000492d497220 */ /* 0x000fe20000410000 */
[----:B------:R-:W-:Y:S01]  /*4bb0*/  FMUL.FTZ R76, R47, R76 ;  /* 0x0000004c2f4c7220 */ /* 0x000fe20000410000 */
[----:B------:R-:W-:Y:S01]  /*4bc0*/  FFMA.FTZ R78, R45, R72, -R78 ;  /* 0x000000482d4e7223 */ /* 0x000fe2000001084e */
[----:B------:R-:W-:-:S02]  /*4bd0*/  HADD2.F32 R160, -RZ, R160.H1_H1 ;  /* 0x300000a0ffa07230 */ /* 0x000fc40000004100 */
[----:B------:R-:W-:Y:S01]  /*4be0*/  FFMA.FTZ R75, R46, R72, R73 ;  /* 0x000000482e4b7223 */ /* 0x000fe20000010049 */
[-C--:B------:R-:W-:Y:S01]  /*4bf0*/  FFMA.FTZ R79, R51, R74.reuse, R76 ;  /* 0x0000004a334f7223 */ /* 0x080fe2000001004c */
[----:B------:R-:W-:Y:S02]  /*4c00*/  HADD2.F32 R51, -RZ, R168.H0_H0 ;  /* 0x200000a8ff337230 */ /* 0x000fe40000004100 */
[----:B------:R-:W-:Y:S01]  /*4c10*/  FFMA.FTZ R80, R47, R74, -R80 ;  /* 0x0000004a2f507223 */ /* 0x000fe20000010850 */
[----:B------:R-:W-:Y:S02]  /*4c20*/  HADD2.F32 R45, -RZ, R44.H1_H1 ;  /* 0x3000002cff2d7230 */ /* 0x000fe40000004100 */
        /* <DEDUP_REMOVED lines=17> */
.L_x_495:
[----:B------:R-:W-:Y:S05]  /*4d40*/  BSYNC B2 ;  /* 0x0000000000027941 */ /* 0x000fea0003800000 */
.L_x_494:
[----:B--2---:R1:W-:Y:S02]  /*4d50*/  STG.E.128 desc[UR60][R48.64], R44 ;  /* 0x0000002c30007986 */ /* 0x0043e4000c101d3c */
.L_x_493:
[----:B------:R-:W-:Y:S05]  /*4d60*/  BSYNC B1 ;  /* 0x0000000000017941 */ /* 0x000fea0003800000 */
.L_x_492:
        /* <DEDUP_REMOVED lines=20> */
[----:B------:R-:W-:Y:S02]  /*4eb0*/  HADD2.F32 R47, -RZ, R47.H0_H0 ;  /* 0x2000002fff2f7230 */ /* 0x000fe40000004100 */
[----:B------:R-:W-:Y:S01]  /*4ec0*/  FMUL.FTZ R69, R45, R69 ;  /* 0x000000452d457220 */ /* 0x000fe20000410000 */
[----:B------:R-:W-:Y:S02]  /*4ed0*/  HADD2.F32 R70, -RZ, R73.H0_H0 ;  /* 0x20000049ff467230 */ /* 0x000fe40000004100 */
[----:B------:R-:W-:Y:S01]  /*4ee0*/  FMUL.FTZ R76, R51, R72 ;  /* 0x00000048334c7220 */ /* 0x000fe20000410000 */
[-C--:B------:R-:W-:Y:S01]  /*4ef0*/  FFMA.FTZ R74, R45, R68.reuse, -R74 ;  /* 0x000000442d4a7223 */ /* 0x080fe2000001084a */
[----:B------:R-:W-:Y:S01]  /*4f00*/  FFMA.FTZ R73, R46, R68, R69 ;  /* 0x000000442e497223 */ /* 0x000fe20000010045 */
[----:B------:R-:W-:Y:S01]  /*4f10*/  FMUL.FTZ R72, R47, R72 ;  /* 0x000000482f487220 */ /* 0x000fe20000410000 */
[----:B------:R-:W-:-:S02]  /*4f20*/  HADD2.F32 R68, -RZ, R152.H0_H0 ;  /* 0x20000098ff447230 */ /* 0x000fc40000004100 */
[-C--:B------:R-:W-:Y:S01]  /*4f30*/  FFMA.FTZ R76, R47, R70.reuse, -R76 ;  /* 0x000000462f4c7223 */ /* 0x080fe2000001084c */
[----:B------:R-:W-:Y:S02]  /*4f40*/  HADD2.F32 R69, -RZ, R152.H1_H1 ;  /* 0x30000098ff457230 */ /* 0x000fe40000004100 */
[----:B------:R-:W-:Y:S01]  /*4f50*/  FFMA.FTZ R77, R51, R70, R72 ;  /* 0x00000046334d7223 */ /* 0x000fe20000010048 */
        /* <DEDUP_REMOVED lines=18> */
.L_x_499:
[----:B------:R-:W-:Y:S05]  /*5080*/  BSYNC B2 ;  /* 0x0000000000027941 */ /* 0x000fea0003800000 */
.L_x_498:
[----:B--2---:R1:W-:Y:S02]  /*5090*/  STG.E.128 desc[UR60][R48.64+0x40], R44 ;  /* 0x0000402c30007986 */ /* 0x0043e4000c101d3c */
.L_x_497:
[----:B------:R-:W-:Y:S05]  /*50a0*/  BSYNC B1 ;  /* 0x0000000000017941 */ /* 0x000fea0003800000 */
.L_x_496:
[----:B------:R-:W-:Y:S01]  /*50b0*/  ISETP.NE.AND P3, PT, R36, RZ, PT ;  /* 0x000000ff2400720c */ /* 0x000fe20003f65270 */
[----:B------:R-:W-:-:S12]  /*50c0*/  BSSY B1, `(.L_x_500) ;  /* 0x0000032000017945 */ /* 0x000fd80003800000 */
[----:B------:R-:W-:Y:S05]  /*50d0*/  @!P3 BRA `(.L_x_501) ;  /* 0x0000000000c0b947 */ /* 0x000fea0003800000 */
[----:B-1234-:R1:W2:Y:S01]  /*50e0*/  LDS.128 R44, [R41+0x26800] ;  /* 0x02680000292c7984 */ /* 0x01e2a20000000c00 */
[----:B------:R-:W-:Y:S01]  /*50f0*/  VIADD R51, R16, 0x20 ;  /* 0x0000002010337836 */ /* 0x000fe20000000000 */
[----:B------:R-:W-:Y:S04]  /*5100*/  BSSY B2, `(.L_x_502) ;  /* 0x000002c000027945 */ /* 0x000fe80003800000 */
        /* <DEDUP_REMOVED lines=8> */
[----:B------:R-:W-:Y:S01]  /*5190*/  MOV R50, R46 ;  /* 0x0000002e00327202 */ /* 0x000fe20000000f00 */
[----:B------:R-:W-:Y:S01]  /*51a0*/  HADD2.F32 R46, -RZ, R45.H1_H1 ;  /* 0x3000002dff2e7230 */ /* 0x000fe20000004100 */
[----:B------:R-:W-:Y:S01]  /*51b0*/  SHF.R.U32.HI R68, RZ, 0x10, R67 ;  /* 0x00000010ff447819 */ /* 0x000fe20000011643 */
[----:B------:R-:W-:Y:S02]  /*51c0*/  HADD2.F32 R65, -RZ, R65.H0_H0 ;  /* 0x20000041ff417230 */ /* 0x000fe40000004100 */
[----:B------:R-:W-:-:S02]  /*51d0*/  HADD2.F32 R45, -RZ, R45.H0_H0 ;  /* 0x2000002dff2d7230 */ /* 0x000fc40000004100 */
[----:B------:R-:W-:Y:S02]  /*51e0*/  HADD2.F32 R68, -RZ, R68.H0_H0 ;  /* 0x20000044ff447230 */ /* 0x000fe40000004100 */
[CC--:B------:R-:W-:Y:S01]  /*51f0*/  FMUL.FTZ R70, R46.reuse, R65.reuse ;  /* 0x000000412e467220 */ /* 0x0c0fe20000410000 */
[----:B------:R-:W-:Y:S02]  /*5200*/  HADD2.F32 R66, -RZ, R69.H0_H0 ;  /* 0x20000045ff427230 */ /* 0x000fe40000004100 */
[C---:B------:R-:W-:Y:S01]  /*5210*/  FMUL.FTZ R65, R45.reuse, R65 ;  /* 0x000000412d417220 */ /* 0x040fe20000410000 */
[----:B------:R-:W-:Y:S01]  /*5220*/  FFMA.FTZ R70, R45, R64, -R70 ;  /* 0x000000402d467223 */ /* 0x000fe20000010846 */
[----:B------:R-:W-:Y:S02]  /*5230*/  FMUL.FTZ R72, R51, R68 ;  /* 0x0000004433487220 */ /* 0x000fe40000410000 */
[----:B------:R-:W-:Y:S01]  /*5240*/  FFMA.FTZ R67, R46, R64, R65 ;  /* 0x000000402e437223 */ /* 0x000fe20000010041 */
        /* <DEDUP_REMOVED lines=23> */
.L_x_503:
[----:B------:R-:W-:Y:S05]  /*53c0*/  BSYNC B2 ;  /* 0x0000000000027941 */ /* 0x000fea0003800000 */
.L_x_502:
[----:B--2---:R1:W-:Y:S02]  /*53d0*/  STG.E.128 desc[UR60][R48.64+0x80], R44 ;  /* 0x0000802c30007986 */ /* 0x0043e4000c101d3c */
.L_x_501:
[----:B------:R-:W-:Y:S05]  /*53e0*/  BSYNC B1 ;  /* 0x0000000000017941 */ /* 0x000fea0003800000 */
.L_x_500:
        /* <DEDUP_REMOVED lines=49> */
.L_x_507:
[----:B------:R-:W-:Y:S05]  /*5700*/  BSYNC B2 ;  /* 0x0000000000027941 */ /* 0x000fea0003800000 */
.L_x_506:
[----:B--2---:R1:W-:Y:S02]  /*5710*/  STG.E.128 desc[UR60][R48.64+0xc0], R44 ;  /* 0x0000c02c30007986 */ /* 0x0043e4000c101d3c */
.L_x_505:
[----:B------:R-:W-:Y:S05]  /*5720*/  BSYNC B1 ;  /* 0x0000000000017941 */ /* 0x000fea0003800000 */
.L_x_504:
        /* <DEDUP_REMOVED lines=11> */
[----:B------:R-:W-:Y:S01]  /*57e0*/  HADD2.F32 R46, -RZ, R45.H1_H1 ;  /* 0x3000002dff2e7230 */ /* 0x000fe20000004100 */
[--C-:B------:R-:W-:Y:S01]  /*57f0*/  SHF.R.U64 R57, R58, 0x10, R59.reuse ;  /* 0x000000103a397819 */ /* 0x100fe2000000123b */
[--C-:B------:R-:W-:Y:S01]  /*5800*/  HADD2.F32 R51, -RZ, R47.reuse.H1_H1 ;  /* 0x3000002fff337230 */ /* 0x100fe20000004100 */
        /* <DEDUP_REMOVED lines=10> */
[C---:B------:R-:W-:Y:S01]  /*58b0*/  FMUL.FTZ R57, R45.reuse, R57 ;  /* 0x000000392d397220 */ /* 0x040fe20000410000 */
[----:B------:R-:W-:Y:S01]  /*58c0*/  FFMA.FTZ R62, R45, R56, -R62 ;  /* 0x000000382d3e7223 */ /* 0x000fe2000001083e */
[----:B------:R-:W-:-:S02]  /*58d0*/  HADD2.F32 R45, -RZ, R44.H1_H1 ;  /* 0x3000002cff2d7230 */ /* 0x000fc40000004100 */
[----:B------:R-:W-:Y:S01]  /*58e0*/  FFMA.FTZ R63, R51, R58, R60 ;  /* 0x0000003a333f7223 */ /* 0x000fe2000001003c */
[----:B------:R-:W-:Y:S01]  /*58f0*/  FFMA.FTZ R61, R46, R56, R57 ;  /* 0x000000382e3d7223 */ /* 0x000fe20000010039 */
[----:B------:R-:W-:Y:S02]  /*5900*/  HADD2.F32 R51, -RZ, R94.H1_H1 ;  /* 0x3000005eff337230 */ /* 0x000fe40000004100 */
[----:B------:R-:W-:Y:S01]  /*5910*/  FFMA.FTZ R64, R47, R58, -R64 ;  /* 0x0000003a2f407223 */ /* 0x000fe20000010840 */
[----:B------:R-:W-:Y:S02]  /*5920*/  HADD2.F32 R44, -RZ, R44.H0_H0 ;  /* 0x2000002cff2c7230 */ /* 0x000fe40000004100 */
[----:B------:R-:W-:Y:S02]  /*5930*/  HADD2.F32 R57, -RZ, R94.H0_H0 ;  /* 0x2000005eff397230 */ /* 0x000fe40000004100 */
[----:B------:R-:W-:Y:S01]  /*5940*/  FMUL.FTZ R59, R45, R51 ;  /* 0x000000332d3b7220 */ /* 0x000fe20000410000 */
[----:B------:R-:W-:-:S02]  /*5950*/  HADD2.F32 R46, -RZ, R50.H1_H1 ;  /* 0x30000032ff2e7230 */ /* 0x000fc40000004100 */
[----:B------:R-:W-:Y:S01]  /*5960*/  FMUL.FTZ R56, R44, R51 ;  /* 0x000000332c387220 */ /* 0x000fe20000410000 */
[----:B------:R-:W-:Y:S02]  /*5970*/  HADD2.F32 R50, -RZ, R50.H0_H0 ;  /* 0x20000032ff327230 */ /* 0x000fe40000004100 */
[--C-:B------:R-:W-:Y:S02]  /*5980*/  HADD2.F32 R47, -RZ, R95.reuse.H1_H1 ;  /* 0x3000005fff2f7230 */ /* 0x100fe40000004100 */
[-C--:B------:R-:W-:Y:S01]  /*5990*/  FMUL.FTZ R51, R46, R57.reuse ;  /* 0x000000392e337220 */ /* 0x080fe20000410000 */
[----:B------:R-:W-:Y:S02]  /*59a0*/  HADD2.F32 R95, -RZ, R95.H0_H0 ;  /* 0x2000005fff5f7230 */ /* 0x000fe40000004100 */
        /* <DEDUP_REMOVED lines=9> */
.L_x_511:
[----:B------:R-:W-:Y:S05]  /*5a40*/  BSYNC B2 ;  /* 0x0000000000027941 */ /* 0x000fea0003800000 */
.L_x_510:
[----:B--2---:R1:W-:Y:S02]  /*5a50*/  STG.E.128 desc[UR60][R48.64+0x100], R44 ;  /* 0x0001002c30007986 */ /* 0x0043e4000c101d3c */
.L_x_509:
[----:B------:R-:W-:Y:S05]  /*5a60*/  BSYNC B1 ;  /* 0x0000000000017941 */ /* 0x000fea0003800000 */
.L_x_508:
[----:B------:R-:W-:-:S13]  /*5a70*/  ISETP.NE.AND P3, PT, R39, RZ, PT ;  /* 0x000000ff2700720c */ /* 0x000fda0003f65270 */
        /* <DEDUP_REMOVED lines=13> */
[----:B------:R-:W-:Y:S01]  /*5b50*/  HADD2.F32 R54, -RZ, R57.H0_H0 ;  /* 0x20000039ff367230 */ /* 0x000fe20000004100 */
[----:B------:R-:W-:Y:S01]  /*5b60*/  MOV R50, R46 ;  /* 0x0000002e00327202 */ /* 0x000fe20000000f00 */
[----:B------:R-:W-:Y:S02]  /*5b70*/  HADD2.F32 R53, -RZ, R53.H0_H0 ;  /* 0x20000035ff357230 */ /* 0x000fe40000004100 */
[----:B------:R-:W-:-:S02]  /*5b80*/  HADD2.F32 R56, -RZ, R56.H0_H0 ;  /* 0x20000038ff387230 */ /* 0x000fc40000004100 */
[--C-:B------:R-:W-:Y:S02]  /*5b90*/  HADD2.F32 R46, -RZ, R45.reuse.H1_H1 ;  /* 0x3000002dff2e7230 */ /* 0x100fe40000004100 */
[----:B------:R-:W-:Y:S02]  /*5ba0*/  HADD2.F32 R45, -RZ, R45.H0_H0 ;  /* 0x2000002dff2d7230 */ /* 0x000fe40000004100 */
[-C--:B------:R-:W-:Y:S01]  /*5bb0*/  FMUL.FTZ R60, R51, R56.reuse ;  /* 0x00000038333c7220 */ /* 0x080fe20000410000 */
[----:B------:R-:W-:Y:S01]  /*5bc0*/  FMUL.FTZ R56, R47, R56 ;  /* 0x000000382f387220 */ /* 0x000fe20000410000 */
[-C--:B------:R-:W-:Y:S01]  /*5bd0*/  FMUL.FTZ R58, R46, R53.reuse ;  /* 0x000000352e3a7220 */ /* 0x080fe20000410000 */
[----:B------:R-:W-:Y:S02]  /*5be0*/  FMUL.FTZ R53, R45, R53 ;  /* 0x000000352d357220 */ /* 0x000fe40000410000 */
[----:B------:R-:W-:Y:S01]  /*5bf0*/  FFMA.FTZ R59, R51, R54, R56 ;  /* 0x00000036333b7223 */ /* 0x000fe20000010038 */
[----:B------:R-:W-:Y:S01]  /*5c00*/  FFMA.FTZ R58, R45, R52, -R58 ;  /* 0x000000342d3a7223 */ /* 0x000fe2000001083a */
[----:B------:R-:W-:-:S02]  /*5c10*/  HADD2.F32 R45, -RZ, R44.H1_H1 ;  /* 0x3000002cff2d7230 */ /* 0x000fc40000004100 */
[----:B------:R-:W-:Y:S01]  /*5c20*/  FFMA.FTZ R57, R46, R52, R53 ;  /* 0x000000342e397223 */ /* 0x000fe20000010035 */
[----:B------:R-:W-:Y:S02]  /*5c30*/  HADD2.F32 R51, -RZ, R92.H1_H1 ;  /* 0x3000005cff337230 */ /* 0x000fe40000004100 */
[----:B------:R-:W-:Y:S01]  /*5c40*/  FFMA.FTZ R60, R47, R54, -R60 ;  /* 0x000000362f3c7223 */ /* 0x000fe2000001083c */
[----:B------:R-:W-:Y:S02]  /*5c50*/  HADD2.F32 R44, -RZ, R44.H0_H0 ;  /* 0x2000002cff2c7230 */ /* 0x000fe40000004100 */
[----:B------:R-:W-:Y:S02]  /*5c60*/  HADD2.F32 R53, -RZ, R92.H0_H0 ;  /* 0x2000005cff357230 */ /* 0x000fe40000004100 */
[-C--:B------:R-:W-:Y:S01]  /*5c70*/  FMUL.FTZ R55, R45, R51.reuse ;  /* 0x000000332d377220 */ /* 0x080fe20000410000 */
[--C-:B------:R-:W-:Y:S02]  /*5c80*/  HADD2.F32 R46, -RZ, R50.reuse.H1_H1 ;  /* 0x30000032ff2e7230 */ /* 0x100fe40000004100 */
[----:B------:R-:W-:Y:S01]  /*5c90*/  FMUL.FTZ R52, R44, R51 ;  /* 0x000000332c347220 */ /* 0x000fe20000410000 */
[----:B------:R-:W-:-:S02]  /*5ca0*/  HADD2.F32 R50, -RZ, R50.H0_H0 ;  /* 0x20000032ff327230 */ /* 0x000fc40000004100 */
        /* <DEDUP_REMOVED lines=12> */
.L_x_513:
[----:B------:R-:W-:Y:S05]  /*5d70*/  BSYNC B1 ;  /* 0x0000000000017941 */ /* 0x000fea0003800000 */
.L_x_512:
[----:B--2---:R1:W-:Y:S01]  /*5d80*/  STG.E.128 desc[UR60][R48.64+0x140], R44 ;  /* 0x0001402c30007986 */ /* 0x0043e2000c101d3c */
[----:B------:R-:W-:Y:S05]  /*5d90*/  BRA `(.L_x_491) ;  /* 0x0000003c00b87947 */ /* 0x000fea0003800000 */
.L_x_459:
        /* <DEDUP_REMOVED lines=19> */
[----:B------:R-:W-:Y:S02]  /*5ed0*/  CS2R R52, SRZ ;  /* 0x0000000000347805 */ /* 0x000fe4000001ff00 */
[----:B------:R-:W-:Y:S01]  /*5ee0*/  CS2R R66, SRZ ;  /* 0x0000000000427805 */ /* 0x000fe2000001ff00 */
[----:B------:R-:W-:Y:S01]  /*5ef0*/  IMAD.X R45, R100, 0x1, R15, P2 ;  /* 0x00000001642d7824 */ /* 0x000fe200010e060f */
[----:B------:R-:W-:Y:S02]  /*5f00*/  LEA R68, P2, R44, UR4, 0x1 ;  /* 0x000000042c447c11 */ /* 0x000fe4000f8408ff */
[----:B------:R-:W-:-:S02]  /*5f10*/  CS2R R64, SRZ ;  /* 0x0000000000407805 */ /* 0x000fc4000001ff00 */
[----:B------:R-:W-:Y:S01]  /*5f20*/  LEA.HI.X R69, R44, UR5, R45, 0x1, P2 ;  /* 0x000000052c457c11 */ /* 0x000fe200090f0c2d */
[----:B------:R-:W-:Y:S01]  /*5f30*/  ULDC.64 UR4, c[0x0][0x3e0] ;  /* 0x0000f80000047ab9 */ /* 0x000fe20000000a00 */
[----:B------:R-:W-:-:S05]  /*5f40*/  IADD3 R44, P2, R112, R92, RZ ;  /* 0x0000005c702c7210 */ /* 0x000fca0007f5e0ff */
[----:B------:R-:W-:Y:S01]  /*5f50*/  IMAD.X R45, R101, 0x1, R13, P2 ;  /* 0x00000001652d7824 */ /* 0x000fe200010e060d */
[----:B------:R-:W-:-:S04]  /*5f60*/  LEA R72, P2, R44, UR4, 0x1 ;  /* 0x000000042c487c11 */ /* 0x000fc8000f8408ff */
[----:B------:R-:W-:Y:S02]  /*5f70*/  LEA.HI.X R73, R44, UR5, R45, 0x1, P2 ;  /* 0x000000052c497c11 */ /* 0x000fe400090f0c2d */
[----:B------:R-:W-:Y:S02]  /*5f80*/  ISETP.GE.AND P2, PT, R22, R126, PT ;  /* 0x0000007e1600720c */ /* 0x000fe40003f46270 */
[----:B------:R-:W-:Y:S02]  /*5f90*/  CS2R R50, SRZ ;  /* 0x0000000000327805 */ /* 0x000fe4000001ff00 */
[----:B------:R-:W-:Y:S02]  /*5fa0*/  CS2R R48, SRZ ;  /* 0x0000000000307805 */ /* 0x000fe4000001ff00 */
[----:B------:R-:W-:Y:S02]  /*5fb0*/  CS2R R62, SRZ ;  /* 0x00000000003e7805 */ /* 0x000fe4000001ff00 */
[----:B------:R-:W-:-:S05]  /*5fc0*/  CS2R R60, SRZ ;  /* 0x00000000003c7805 */ /* 0x000fca000001ff00 */
[----:B------:R0:W5:Y:S04]  /*5fd0*/  @!P2 LDG.E.128 R52, desc[UR60][R68.64] ;  /* 0x0000003c4434a981 */ /* 0x000168000c1e1d00 */
[----:B------:R0:W5:Y:S01]  /*5fe0*/  @!P2 LDG.E.128 R64, desc[UR60][R72.64] ;  /* 0x0000003c4840a981 */ /* 0x000162000c1e1d00 */
[----:B------:R-:W-:Y:S02]  /*5ff0*/  ISETP.GE.AND P2, PT, R204, R126, PT ;  /* 0x0000007ecc00720c */ /* 0x000fe40003f46270 */
[----:B------:R-:W-:Y:S02]  /*6000*/  CS2R R46, SRZ ;  /* 0x00000000002e7805 */ /* 0x000fe4000001ff00 */
[----:B------:R-:W-:Y:S02]  /*6010*/  CS2R R44, SRZ ;  /* 0x00000000002c7805 */ /* 0x000fe4000001ff00 */
[----:B------:R-:W-:-:S02]  /*6020*/  CS2R R58, SRZ ;  /* 0x00000000003a7805 */ /* 0x000fc4000001ff00 */
[----:B------:R-:W-:-:S05]  /*6030*/  CS2R R56, SRZ ;  /* 0x0000000000387805 */ /* 0x000fca000001ff00 */
[----:B------:R0:W5:Y:S04]  /*6040*/  @!P2 LDG.E.128 R48, desc[UR60][R68.64+0x40] ;  /* 0x0000403c4430a981 */ /* 0x000168000c1e1d00 */
[----:B------:R0:W5:Y:S01]  /*6050*/  @!P2 LDG.E.128 R60, desc[UR60][R72.64+0x40] ;  /* 0x0000403c483ca981 */ /* 0x000162000c1e1d00 */
[----:B------:R-:W-:-:S13]  /*6060*/  ISETP.GE.AND P2, PT, R205, R126, PT ;  /* 0x0000007ecd00720c */ /* 0x000fda0003f46270 */
[----:B------:R0:W5:Y:S04]  /*6070*/  @!P2 LDG.E.128 R44, desc[UR60][R68.64+0x80] ;  /* 0x0000803c442ca981 */ /* 0x000168000c1e1d00 */
[----:B------:R0:W5:Y:S02]  /*6080*/  @!P2 LDG.E.128 R56, desc[UR60][R72.64+0x80] ;  /* 0x0000803c4838a981 */ /* 0x000164000c1e1d00 */
.L_x_515:
[----:B------:R-:W-:Y:S05]  /*6090*/  BSYNC B1 ;  /* 0x0000000000017941 */ /* 0x000fea0003800000 */
.L_x_514:
[----:B------:R-:W-:Y:S01]  /*60a0*/  ISETP.GE.AND P3, PT, R222, R43, PT ;  /* 0x0000002bde00720c */ /* 0x000fe20003f66270 */
[----:B------:R-:W-:Y:S01]  /*60b0*/  BSSY B1, `(.L_x_516) ;  /* 0x000002e000017945 */ /* 0x000fe20003800000 */
[----:B0-----:R-:W-:Y:S02]  /*60c0*/  CS2R R68, SRZ ;  /* 0x0000000000447805 */ /* 0x001fe4000001ff00 */
        /* <DEDUP_REMOVED lines=17> */
[----:B------:R-:W-:Y:S02]  /*61e0*/  IADD3.X R69, R15, R100, R9, P2, P5 ;  /* 0x000000640f457210 */ /* 0x000fe400017ea409 */
[----:B------:R-:W-:Y:S02]  /*61f0*/  CS2R R90, SRZ ;  /* 0x00000000005a7805 */ /* 0x000fe4000001ff00 */
[----:B------:R-:W-:-:S02]  /*6200*/  IADD3 R68, P2, P5, R112, R92, R8 ;  /* 0x0000005c70447210 */ /* 0x000fc40007d5e008 */
[----:B------:R-:W-:Y:S02]  /*6210*/  CS2R R88, SRZ ;  /* 0x0000000000587805 */ /* 0x000fe4000001ff00 */
[----:B------:R-:W-:Y:S02]  /*6220*/  IADD3.X R101, R13, R101, R7, P2, P5 ;  /* 0x000000650d657210 */ /* 0x000fe400017ea407 */
[----:B------:R-:W-:-:S04]  /*6230*/  LEA R92, P2, R94, UR4, 0x1 ;  /* 0x000000045e5c7c11 */ /* 0x000fc8000f8408ff */
[----:B------:R-:W-:Y:S01]  /*6240*/  LEA.HI.X R93, R94, UR5, R69, 0x1, P2 ;  /* 0x000000055e5d7c11 */ /* 0x000fe200090f0c45 */
[----:B------:R-:W-:Y:S02]  /*6250*/  ULDC.64 UR4, c[0x0][0x3e0] ;  /* 0x0000f80000047ab9 */ /* 0x000fe40000000a00 */
        /* <DEDUP_REMOVED lines=19> */
.L_x_517:
[----:B------:R-:W-:Y:S05]  /*6390*/  BSYNC B1 ;  /* 0x0000000000017941 */ /* 0x000fea0003800000 */
.L_x_516:
[----:B0-----:R-:W2:Y:S01]  /*63a0*/  LDL R92, [R1+0x48] ;  /* 0x00004800015c7983 */ /* 0x001ea20000100800 */
[----:B------:R-:W-:Y:S01]  /*63b0*/  MOV R93, R45 ;  /* 0x0000002d005d7202 */ /* 0x000fe20000000f00 */
[----:B------:R-:W-:Y:S01]  /*63c0*/  IMAD.MOV.U32 R95, RZ, RZ, R49 ;  /* 0x000000ffff5f7224 */ /* 0x000fe200078e0031 */
[----:B------:R-:W-:Y:S02]  /*63d0*/  MOV R94, R48 ;  /* 0x00000030005e7202 */ /* 0x000fe40000000f00 */
[----:B------:R-:W-:Y:S02]  /*63e0*/  PRMT R179, R97, 0x5410, R98 ;  /* 0x0000541061b37816 */ /* 0x000fe40000000062 */
[----:B------:R-:W-:Y:S01]  /*63f0*/  PRMT R184, R94, 0x7610, R184 ;  /* 0x000076105eb87816 */ /* 0x000fe200000000b8 */
[----:B------:R-:W-:Y:S01]  /*6400*/  IMAD.MOV.U32 R94, RZ, RZ, R52 ;  /* 0x000000ffff5e7224 */ /* 0x000fe200078e0034 */
[----:B--2---:R-:W-:Y:S01]  /*6410*/  R2UR UR4, R92 ;  /* 0x000000005c0472ca */ /* 0x004fe200000e0000 */
[----:B------:R-:W-:-:S05]  /*6420*/  IMAD.MOV.U32 R92, RZ, RZ, R44 ;  /* 0x000000ffff5c7224 */ /* 0x000fca00078e002c */
[----:B------:R-:W-:Y:S01]  /*6430*/  PRMT R180, R92, 0x5410, R93 ;  /* 0x000054105cb47816 */ /* 0x000fe2000000005d */
[----:B------:R-:W-:Y:S02]  /*6440*/  IMAD.MOV.U32 R92, RZ, RZ, R50 ;  /* 0x000000ffff5c7224 */ /* 0x000fe400078e0032 */
[----:B------:R-:W-:-:S03]  /*6450*/  IMAD.MOV.U32 R93, RZ, RZ, R51 ;  /* 0x000000ffff5d7224 */ /* 0x000fc600078e0033 */
[----:B------:R-:W-:Y:S01]  /*6460*/  PRMT R183, R183, 0x5410, R92 ;  /* 0x00005410b7b77816 */ /* 0x000fe2000000005c */
[----:B------:R-:W-:Y:S01]  /*6470*/  IMAD.MOV.U32 R92, RZ, RZ, R54 ;  /* 0x000000ffff5c7224 */ /* 0x000fe200078e0036 */
[----:B------:R-:W-:Y:S01]  /*6480*/  PRMT R185, R93, 0x5410, R95 ;  /* 0x000054105db97816 */ /* 0x000fe2000000005f */
[----:B------:R-:W-:Y:S01]  /*6490*/  IMAD.MOV.U32 R95, RZ, RZ, R53 ;  /* 0x000000ffff5f7224 */ /* 0x000fe200078e0035 */
[----:B------:R-:W-:Y:S01]  /*64a0*/  MOV R93, R55 ;  /* 0x00000037005d7202 */ /* 0x000fe20000000f00 */
[----:B------:R-:W-:Y:S01]  /*64b0*/  UISETP.NE.AND UP0, UPT, UR4, 0x3, UPT ;  /* 0x000000030400788c */ /* 0x000fe2000bf05270 */
[----:B------:R-:W-:Y:S02]  /*64c0*/  PRMT R186, R92, 0x7610, R186 ;  /* 0x000076105cba7816 */ /* 0x000fe400000000ba */
[----:B------:R-:W-:Y:S01]  /*64d0*/  PRMT R174, R93, 0x5410, R94 ;  /* 0x000054105dae7816 */ /* 0x000fe2000000005e */
[----:B------:R-:W-:Y:S01]  /*64e0*/  IMAD.MOV.U32 R93, RZ, RZ, R59 ;  /* 0x000000ffff5d7224 */ /* 0x000fe200078e003b */
[----:B------:R-:W-:Y:S01]  /*64f0*/  PRMT R172, R95, 0x7610, R172 ;  /* 0x000076105fac7816 */ /* 0x000fe200000000ac */
[----:B------:R-:W-:Y:S01]  /*6500*/  IMAD.MOV.U32 R94, RZ, RZ, R56 ;  /* 0x000000ffff5e7224 */ /* 0x000fe200078e0038 */
[----:B------:R-:W-:-:S02]  /*6510*/  MOV R92, R58 ;  /* 0x0000003a005c7202 */ /* 0x000fc40000000f00 */
[----:B------:R-:W-:Y:S02]  /*6520*/  MOV R95, R57 ;  /* 0x00000039005f7202 */ /* 0x000fe40000000f00 */
[----:B------:R-:W-:Y:S01]  /*6530*/  PRMT R181, R92, 0x5410, R93 ;  /* 0x000054105cb57816 */ /* 0x000fe2000000005d */
[----:B------:R-:W-:Y:S01]  /*6540*/  IMAD.MOV.U32 R92, RZ, RZ, R62 ;  /* 0x000000ffff5c7224 */ /* 0x000fe200078e003e */
[----:B------:R-:W-:Y:S01]  /*6550*/  PRMT R182, R94, 0x5410, R95 ;  /* 0x000054105eb67816 */ /* 0x000fe2000000005f */
[----:B------:R-:W-:Y:S01]  /*6560*/  IMAD.MOV.U32 R93, RZ, RZ, R63 ;  /* 0x000000ffff5d7224 */ /* 0x000fe200078e003f */
[----:B------:R-:W-:Y:S01]  /*6570*/  MOV R94, R60 ;  /* 0x0000003c005e7202 */ /* 0x000fe20000000f00 */
[----:B------:R-:W-:Y:S01]  /*6580*/  IMAD.MOV.U32 R95, RZ, RZ, R61 ;  /* 0x000000ffff5f7224 */ /* 0x000fe200078e003d */
[----:B------:R-:W-:Y:S01]  /*6590*/  PRMT R183, R92, 0x7610, R183 ;  /* 0x000076105cb77816 */ /* 0x000fe200000000b7 */
[----:B------:R-:W-:Y:S01]  /*65a0*/  IMAD.MOV.U32 R92, RZ, RZ, R66 ;  /* 0x000000ffff5c7224 */ /* 0x000fe200078e0042 */
[----:B------:R-:W-:Y:S01]  /*65b0*/  PRMT R184, R184, 0x5410, R94 ;  /* 0x00005410b8b87816 */ /* 0x000fe2000000005e */
[----:B------:R-:W-:Y:S01]  /*65c0*/  IMAD.MOV.U32 R94, RZ, RZ, R64 ;  /* 0x000000ffff5e7224 */ /* 0x000fe200078e0040 */
[----:B------:R-:W-:-:S02]  /*65d0*/  PRMT R186, R186, 0x5410, R93 ;  /* 0x00005410baba7816 */ /* 0x000fc4000000005d */
[----:B------:R-:W-:Y:S01]  /*65e0*/  PRMT R187, R95, 0x7610, R187 ;  /* 0x000076105fbb7816 */ /* 0x000fe200000000bb */
[----:B------:R-:W-:Y:S01]  /*65f0*/  IMAD.MOV.U32 R95, RZ, RZ, R65 ;  /* 0x000000ffff5f7224 */ /* 0x000fe200078e0041 */
[----:B------:R-:W-:Y:S02]  /*6600*/  MOV R93, R67 ;  /* 0x00000043005d7202 */ /* 0x000fe40000000f00 */
[----:B------:R-:W-:Y:S02]  /*6610*/  PRMT R187, R187, 0x5410, R92 ;  /* 0x00005410bbbb7816 */ /* 0x000fe4000000005c */
[----:B------:R-:W-:Y:S01]  /*6620*/  PRMT R188, R93, 0x5410, R94 ;  /* 0x000054105dbc7816 */ /* 0x000fe2000000005e */
[----:B-----5:R-:W-:Y:S01]  /*6630*/  IMAD.MOV.U32 R93, RZ, RZ, R71 ;  /* 0x000000ffff5d7224 */ /* 0x020fe200078e0047 */
        /* <DEDUP_REMOVED lines=10> */
[----:B------:R-:W-:Y:S02]  /*66e0*/  PLOP3.LUT P2, PT, PT, PT, UP0, 0x80, 0x0 ;  /* 0x000000000000781c */ /* 0x000fe40003f4f008 */
        /* <DEDUP_REMOVED lines=10> */
[----:B------:R-:W-:Y:S02]  /*6790*/  MOV R95, R82 ;  /* 0x00000052005f7202 */ /* 0x000fe40000000f00 */
[----:B------:R-:W-:Y:S02]  /*67a0*/  MOV R92, R81 ;  /* 0x00000051005c7202 */ /* 0x000fe40000000f00 */
        /* <DEDUP_REMOVED lines=12> */
[----:B------:R-:W-:Y:S02]  /*6870*/  PRMT R177, R95, 0x5410, R94 ;  /* 0x000054105fb17816 */ /* 0x000fe4000000005e */
[----:B------:R-:W-:Y:S01]  /*6880*/  PRMT R178, R93, 0x5410, R92 ;  /* 0x000054105db27816 */ /* 0x000fe2000000005c */
[----:B------:R-:W-:Y:S06]  /*6890*/  @!P2 BRA `(.L_x_518) ;  /* 0x000000000004a947 */ /* 0x000fec0003800000 */
[----:B------:R-:W-:Y:S01]  /*68a0*/  BPT.TRAP 0x1 ;  /* 0x000000040000795c */ /* 0x000fe20000300000 */
.L_x_518:
[----:B------:R-:W-:Y:S01]  /*68b0*/  LEA R100, R18, R2, 0x3 ;  /* 0x0000000212647211 */ /* 0x000fe200078e18ff */
[----:B------:R-:W0:Y:S01]  /*68c0*/  LDC R148, c[0x0][0x2e4] ;  /* 0x0000b900ff947b82 */ /* 0x000e220000000800 */
[----:B------:R-:W-:Y:S01]  /*68d0*/  SHF.L.U32 R101, R206, 0x1f, RZ ;  /* 0x0000001fce657819 */ /* 0x000fe200000006ff */
[----:B------:R-:W-:Y:S03]  /*68e0*/  BSSY B1, `(.L_x_519) ;  /* 0x0000004000017945 */ /* 0x000fe60003800000 */
[----:B------:R-:W1:Y:S03]  /*68f0*/  SYNCS.PHASECHK.TRANS64.TRYWAIT P5, [R100+URZ+0x36890], R101 ;  /* 0x03689065640075a7 */ /* 0x000e6600080a017f */
[----:B------:R-:W2:Y:S01]  /*6900*/  LDC.64 R128, c[0x0][0x2f0] ;  /* 0x0000bc00ff807b82 */ /* 0x000ea20000000a00 */
[----:B-1----:R-:W-:Y:S05]  /*6910*/  @!P5 BRA `(.L_x_520) ;  /* 0x000001dc0034d947 */ /* 0x002fea0003800000 */
.L_x_763:
[----:B------:R-:W-:Y:S05]  /*6920*/  BSYNC B1 ;  /* 0x0000000000017941 */ /* 0x000fea0003800000 */
.L_x_519:
[----:B------:R-:W-:Y:S01]  /*6930*/  BSSY B1, `(.L_x_521) ;  /* 0x0000183000017945 */ /* 0x000fe20003800000 */
[----:B0-----:R-:W-:Y:S02]  /*6940*/  IMAD.IADD R152, R148, 0x1, -R127 ;  /* 0x0000000194987824 */ /* 0x001fe400078e0a7f */
[----:B------:R-:W-:Y:S01]  /*6950*/  IMAD.MOV.U32 R131, RZ, RZ, R96 ;  /* 0x000000ffff837224 */ /* 0x000fe200078e0060 */
[----:B------:R-:W-:Y:S06]  /*6960*/  @P4 BRA `(.L_x_522) ;  /* 0x0000001400fc4947 */ /* 0x000fec0003800000 */
[----:B------:R-:W-:Y:S01]  /*6970*/  ISETP.NE.AND P4, PT, R31, RZ, PT ;  /* 0x000000ff1f00720c */ /* 0x000fe20003f85270 */
[-C--:B--2---:R-:W-:Y:S01]  /*6980*/  IMAD R92, R150, R128.reuse, RZ ;  /* 0x00000080965c7224 */ /* 0x084fe200078e02ff */
[----:B------:R-:W-:Y:S01]  /*6990*/  BSSY B2, `(.L_x_523) ;  /* 0x0000083000027945 */ /* 0x000fe20003800000 */
[----:B------:R-:W-:-:S04]  /*69a0*/  IMAD.WIDE.U32 R132, R19, R128, R130 ;  /* 0x0000008013847225 */ /* 0x000fc800078e0082 */
[----:B------:R-:W-:-:S05]  /*69b0*/  IMAD R92, R19, R129, R92 ;  /* 0x00000081135c7224 */ /* 0x000fca00078e025c */
[----:B------:R-:W-:Y:S01]  /*69c0*/  IADD3 R157, R92, R133, RZ ;  /* 0x000000855c9d7210 */ /* 0x000fe20007ffe0ff */
[----:B------:R-:W-:Y:S06]  /*69d0*/  @!P4 BRA `(.L_x_524) ;  /* 0x0000000400f8c947 */ /* 0x000fec0003800000 */
[----:B------:R-:W-:Y:S01]  /*69e0*/  SEL R92, R127, R152, !P0 ;  /* 0x000000987f5c7207 */ /* 0x000fe20004000000 */
[----:B------:R-:W-:Y:S01]  /*69f0*/  BSSY B3, `(.L_x_525) ;  /* 0x0000072000037945 */ /* 0x000fe20003800000 */
[----:B------:R-:W-:Y:S02]  /*6a00*/  IADD3 R166, P4, P5, R120, R132, R21 ;  /* 0x0000008478a67210 */ /* 0x000fe40007d9e015 */
[----:B------:R-:W-:Y:S02]  /*6a10*/  SHF.R.S32.HI R93, RZ, 0x1f, R92 ;  /* 0x0000001fff5d7819 */ /* 0x000fe4000001145c */
[----:B------:R-:W-:Y:S02]  /*6a20*/  IADD3.X R167, R4, R157, R32, P4, P5 ;  /* 0x0000009d04a77210 */ /* 0x000fe400027ea420 */
[----:B------:R-:W-:Y:S02]  /*6a30*/  LEA.HI R93, R93, R92, RZ, 0x4 ;  /* 0x0000005c5d5d7211 */ /* 0x000fe400078f20ff */
[----:B------:R-:W-:-:S02]  /*6a40*/  ISETP.GE.AND P4, PT, R22, R126, PT ;  /* 0x0000007e1600720c */ /* 0x000fc40003f86270 */
[----:B------:R-:W-:-:S04]  /*6a50*/  LEA.HI.SX32 R168, R93, R20, 0x1c ;  /* 0x000000145da87211 */ /* 0x000fc800078fe2ff */
[----:B------:R-:W-:-:S04]  /*6a60*/  SHF.R.S32.HI R93, RZ, 0x1f, R168 ;  /* 0x0000001fff5d7819 */ /* 0x000fc800000114a8 */
[----:B------:R-:W-:Y:S01]  /*6a70*/  LEA.HI R93, R93, R168, RZ, 0x3 ;  /* 0x000000a85d5d7211 */ /* 0x000fe200078f18ff */
[----:B------:R-:W-:-:S03]  /*6a80*/  IMAD.SHL.U32 R168, R168, 0x8, RZ ;  /* 0x00000008a8a87824 */ /* 0x000fc600078e00ff */
[----:B------:R-:W-:Y:S02]  /*6a90*/  SHF.R.S32.HI R93, RZ, 0x3, R93 ;  /* 0x00000003ff5d7819 */ /* 0x000fe4000001145d */
[----:B------:R-:W-:-:S03]  /*6aa0*/  LOP3.LUT R92, R208, 0x38, R168, 0xf8, !PT ;  /* 0x00000038d05c7812 */ /* 0x000fc600078ef8a8 */
[----:B------:R-:W-:Y:S01]  /*6ab0*/  IMAD R93, R93, 0x1c00, R210 ;  /* 0x00001c005d5d7824 */ /* 0x000fe200078e02d2 */
[----:B------:R-:W-:-:S05]  /*6ac0*/  LOP3.LUT R92, R92, R209, RZ, 0x3c, !PT ;  /* 0x000000d15c5c7212 */ /* 0x000fca00078e3cff */
[----:B------:R-:W-:Y:S02]  /*6ad0*/  IMAD.IADD R93, R93, 0x1, R92 ;  /* 0x000000015d5d7824 */ /* 0x000fe400078e025c */
[C---:B------:R-:W-:Y:S02]  /*6ae0*/  IMAD R92, R18.reuse, 0x5400, R146 ;  /* 0x00005400125c7824 */ /* 0x040fe400078e0292 */
[----:B------:R-:W-:-:S03]  /*6af0*/  IMAD R96, R18, 0x5400, R93 ;  /* 0x0000540012607824 */ /* 0x000fc600078e025d */
[----:B------:R-:W-:Y:S01]  /*6b00*/  LEA R92, R92, R2, 0x1 ;  /* 0x000000025c5c7211 */ /* 0x000fe200078e08ff */
[----:B------:R-:W-:-:S05]  /*6b10*/  IMAD R96, R96, 0x2, R2 ;  /* 0x0000000260607824 */ /* 0x000fca00078e0202 */
[----:B------:R-:W0:Y:S04]  /*6b20*/  LDS.128 R92, [R92+0x21400] ;  /* 0x021400005c5c7984 */ /* 0x000e280000000c00 */
[----:B------:R-:W2:Y:S01]  /*6b30*/  LDS.128 R96, [R96+0x21400] ;  /* 0x0214000060607984 */ /* 0x000ea20000000c00 */
[----:B------:R-:W-:Y:S05]  /*6b40*/  @P4 BRA `(.L_x_526) ;  /* 0x0000000400704947 */ /* 0x000fea0003800000 */
[--C-:B------:R-:W-:Y:S01]  /*6b50*/  SHF.R.U64 R52, R52, 0x10, R53.reuse ;  /* 0x0000001034347819 */ /* 0x100fe20000001235 */
[----:B------:R-:W-:Y:S01]  /*6b60*/  HADD2.F32 R173, -RZ, R173.H0_H0 ;  /* 0x200000adffad7230 */ /* 0x000fe20000004100 */
[----:B------:R-:W-:Y:S01]  /*6b70*/  SHF.R.U32.HI R169, RZ, 0x10, R53 ;  /* 0x00000010ffa97819 */ /* 0x000fe20000011635 */
[--C-:B--2---:R-:W-:Y:S01]  /*6b80*/  HADD2.F32 R170, -RZ, R97.reuse.H0_H0 ;  /* 0x20000061ffaa7230 */ /* 0x104fe20000004100 */
[--C-:B------:R-:W-:Y:S01]  /*6b90*/  SHF.R.U64 R53, R64, 0x10, R65.reuse ;  /* 0x0000001040357819 */ /* 0x100fe20000001241 */
[----:B------:R-:W-:Y:S01]  /*6ba0*/  HADD2.F32 R172, -RZ, R172.H0_H0 ;  /* 0x200000acffac7230 */ /* 0x000fe20000004100 */
[----:B------:R-:W-:Y:S01]  /*6bb0*/  SHF.R.U32.HI R64, RZ, 0x10, R65 ;  /* 0x00000010ff407819 */ /* 0x000fe20000011641 */
[----:B------:R-:W-:Y:S01]  /*6bc0*/  HADD2.F32 R97, -RZ, R97.H1_H1 ;  /* 0x30000061ff617230 */ /* 0x000fe20000004100 */
[--C-:B------:R-:W-:Y:S01]  /*6bd0*/  SHF.R.U64 R54, R54, 0x10, R55.reuse ;  /* 0x0000001036367819 */ /* 0x100fe20000001237 */
[----:B------:R-:W-:Y:S01]  /*6be0*/  FMUL.FTZ R171, R170, R173 ;  /* 0x000000adaaab7220 */ /* 0x000fe20000410000 */
[----:B------:R-:W-:Y:S01]  /*6bf0*/  SHF.R.U32.HI R65, RZ, 0x10, R55 ;  /* 0x00000010ff417819 */ /* 0x000fe20000011637 */
[----:B------:R-:W-:Y:S01]  /*6c00*/  HADD2.F32 R53, -RZ, R53.H0_H0 ;  /* 0x20000035ff357230 */ /* 0x000fe20000004100 */
[----:B------:R-:W-:-:S02]  /*6c10*/  SHF.R.U64 R55, R66, 0x10, R67 ;  /* 0x0000001042377819 */ /* 0x000fc40000001243 */
[----:B------:R-:W-:Y:S01]  /*6c20*/  SHF.R.U32.HI R66, RZ, 0x10, R67 ;  /* 0x00000010ff427819 */ /* 0x000fe20000011643 */
[----:B0-----:R-:W-:Y:S01]  /*6c30*/  IMAD.MOV.U32 R67, RZ, RZ, R93 ;  /* 0x000000ffff437224 */ /* 0x001fe200078e005d */
[----:B------:R-:W-:Y:S01]  /*6c40*/  MOV R93, R96 ;  /* 0x00000060005d7202 */ /* 0x000fe20000000f00 */
[----:B------:R-:W-:Y:S02]  /*6c50*/  IMAD.MOV.U32 R96, RZ, RZ, R94 ;  /* 0x000000ffff607224 */ /* 0x000fe400078e005e */
[----:B------:R-:W-:Y:S02]  /*6c60*/  HADD2.F32 R66, -RZ, R66.H0_H0 ;  /* 0x20000042ff427230 */ /* 0x000fe40000004100 */
[----:B------:R-:W-:Y:S02]  /*6c70*/  HADD2.F32 R94, -RZ, R67.H0_H0 ;  /* 0x20000043ff5e7230 */ /* 0x000fe40000004100 */
[----:B------:R-:W-:Y:S02]  /*6c80*/  HADD2.F32 R65, -RZ, R65.H0_H0 ;  /* 0x20000041ff417230 */ /* 0x000fe40000004100 */
[----:B------:R-:W-:-:S02]  /*6c90*/  HADD2.F32 R55, -RZ, R55.H0_H0 ;  /* 0x20000037ff377230 */ /* 0x000fc40000004100 */
[C---:B------:R-:W-:Y:S01]  /*6ca0*/  FMUL.FTZ R173, R94.reuse, R173 ;  /* 0x000000ad5ead7220 */ /* 0x040fe20000410000 */
[-C--:B------:R-:W-:Y:S01]  /*6cb0*/  FFMA.FTZ R94, R94, R172.reuse, -R171 ;  /* 0x000000ac5e5e7223 */ /* 0x080fe200000108ab */
[----:B------:R-:W-:Y:S02]  /*6cc0*/  HADD2.F32 R171, -RZ, R64.H0_H0 ;  /* 0x20000040ffab7230 */ /* 0x000fe40000004100 */
[----:B------:R-:W-:Y:S01]  /*6cd0*/  FFMA.FTZ R64, R170, R172, R173 ;  /* 0x000000acaa407223 */ /* 0x000fe200000100ad */
[----:B------:R-:W-:Y:S02]  /*6ce0*/  HADD2.F32 R170, -RZ, R67.H1_H1 ;  /* 0x30000043ffaa7230 */ /* 0x000fe40000004100 */
[----:B------:R-:W-:Y:S02]  /*6cf0*/  HADD2.F32 R172, -RZ, R169.H0_H0 ;  /* 0x200000a9ffac7230 */ /* 0x000fe40000004100 */
[-C--:B------:R-:W-:Y:S01]  /*6d00*/  FMUL.FTZ R169, R97, R171.reuse ;  /* 0x000000ab61a97220 */ /* 0x080fe20000410000 */
[----:B------:R-:W-:Y:S01]  /*6d10*/  IMAD.MOV.U32 R67, RZ, RZ, R99 ;  /* 0x000000ffff437224 */ /* 0x000fe200078e0063 */
[----:B------:R-:W-:Y:S01]  /*6d20*/  MOV R99, R98 ;  /* 0x0000006200637202 */ /* 0x000fe20000000f00 */
[C---:B------:R-:W-:Y:S01]  /*6d30*/  FMUL.FTZ R171, R170.reuse, R171 ;  /* 0x000000abaaab7220 */ /* 0x040fe20000410000 */
[----:B------:R-:W-:Y:S01]  /*6d40*/  FFMA.FTZ R98, R170, R172, -R169 ;  /* 0x000000acaa627223 */ /* 0x000fe200000108a9 */
[----:B------:R-:W-:-:S02]  /*6d50*/  HADD2.F32 R169, -RZ, R188.H0_H0 ;  /* 0x200000bcffa97230 */ /* 0x000fc40000004100 */
[----:B------:R-:W-:Y:S02]  /*6d60*/  HADD2.F32 R170, -RZ, R67.H0_H0 ;  /* 0x20000043ffaa7230 */ /* 0x000fe40000004100 */
[----:B------:R-:W-:Y:S01]  /*6d70*/  FFMA.FTZ R97, R97, R172, R171 ;  /* 0x000000ac61617223 */ /* 0x000fe200000100ab */
[----:B------:R-:W-:Y:S01]  /*6d80*/  HADD2.F32 R171, -RZ, R174.H0_H0 ;  /* 0x200000aeffab7230 */ /* 0x000fe20000004100 */
[----:B------:R-:W-:Y:S01]  /*6d90*/  F2FP.F16.F32.PACK_AB R94, R98, R94 ;  /* 0x0000005e625e723e */ /* 0x000fe200000000ff */
[----:B------:R-:W-:Y:S02]  /*6da0*/  HADD2.F32 R172, -RZ, R95.H0_H0 ;  /* 0x2000005fffac7230 */ /* 0x000fe40000004100 */
[----:B------:R-:W-:Y:S02]  /*6db0*/  HADD2.F32 R173, -RZ, R67.H1_H1 ;  /* 0x30000043ffad7230 */ /* 0x000fe40000004100 */
[----:B------:R-:W-:Y:S01]  /*6dc0*/  FMUL.FTZ R67, R170, R169 ;  /* 0x000000a9aa437220 */ /* 0x000fe20000410000 */
[----:B------:R-:W-:-:S02]  /*6dd0*/  HADD2.F32 R95, -RZ, R95.H1_H1 ;  /* 0x3000005fff5f7230 */ /* 0x000fc40000004100 */
[C---:B------:R-:W-:Y:S01]  /*6de0*/  FMUL.FTZ R169, R172.reuse, R169 ;  /* 0x000000a9aca97220 */ /* 0x040fe20000410000 */
[----:B------:R-:W-:Y:S01]  /*6df0*/  F2FP.F16.F32.PACK_AB R97, R97, R64 ;  /* 0x000000406161723e */ /* 0x000fe200000000ff */
[-C--:B------:R-:W-:Y:S01]  /*6e00*/  FFMA.FTZ R67, R172, R171.reuse, -R67 ;  /* 0x000000abac437223 */ /* 0x080fe20000010843 */
[-C--:B------:R-:W-:Y:S01]  /*6e10*/  FMUL.FTZ R172, R173, R66.reuse ;  /* 0x00000042adac7220 */ /* 0x080fe20000410000 */
[C---:B------:R-:W-:Y:S01]  /*6e20*/  FMUL.FTZ R66, R95.reuse, R66 ;  /* 0x000000425f427220 */ /* 0x040fe20000410000 */
[----:B------:R-:W-:Y:S01]  /*6e30*/  FFMA.FTZ R169, R170, R171, R169 ;  /* 0x000000abaaa97223 */ /* 0x000fe200000100a9 */
[----:B------:R-:W-:Y:S02]  /*6e40*/  HADD2.F32 R171, -RZ, R93.H0_H0 ;  /* 0x2000005dffab7230 */ /* 0x000fe40000004100 */
[-C--:B------:R-:W-:Y:S01]  /*6e50*/  FFMA.FTZ R172, R95, R65.reuse, -R172 ;  /* 0x000000415fac7223 */ /* 0x080fe200000108ac */
[----:B------:R-:W-:Y:S01]  /*6e60*/  FFMA.FTZ R66, R173, R65, R66 ;  /* 0x00000041ad427223 */ /* 0x000fe20000010042 */
[----:B------:R-:W-:-:S02]  /*6e70*/  HADD2.F32 R65, -RZ, R188.H1_H1 ;  /* 0x300000bcff417230 */ /* 0x000fc40000004100 */
[--C-:B------:R-:W-:Y:S01]  /*6e80*/  HADD2.F32 R170, -RZ, R92.reuse.H0_H0 ;  /* 0x2000005cffaa7230 */ /* 0x100fe20000004100 */
[----:B------:R-:W-:Y:S01]  /*6e90*/  F2FP.F16.F32.PACK_AB R67, R172, R67 ;  /* 0x00000043ac43723e */ /* 0x000fe200000000ff */
[----:B------:R-:W-:Y:S01]  /*6ea0*/  HADD2.F32 R93, -RZ, R93.H1_H1 ;  /* 0x3000005dff5d7230 */ /* 0x000fe20000004100 */
[----:B------:R-:W-:Y:S01]  /*6eb0*/  F2FP.F16.F32.PACK_AB R66, R66, R169 ;  /* 0x000000a94242723e */ /* 0x000fe200000000ff */
[----:B------:R-:W-:Y:S02]  /*6ec0*/  HADD2.F32 R92, -RZ, R92.H1_H1 ;  /* 0x3000005cff5c7230 */ /* 0x000fe40000004100 */
[----:B------:R-:W-:Y:S02]  /*6ed0*/  HADD2.F32 R95, -RZ, R174.H1_H1 ;  /* 0x300000aeff5f7230 */ /* 0x000fe40000004100 */
[-C--:B------:R-:W-:Y:S01]  /*6ee0*/  FMUL.FTZ R174, R170, R65.reuse ;  /* 0x00000041aaae7220 */ /* 0x080fe20000410000 */
[----:B------:R-:W-:Y:S02]  /*6ef0*/  HADD2.F32 R173, -RZ, R52.H0_H0 ;  /* 0x20000034ffad7230 */ /* 0x000fe40000004100 */
[----:B------:R-:W-:Y:S01]  /*6f00*/  FMUL.FTZ R52, R171, R65 ;  /* 0x00000041ab347220 */ /* 0x000fe20000410000 */
[-C--:B------:R-:W-:Y:S01]  /*6f10*/  FMUL.FTZ R65, R93, R53.reuse ;  /* 0x000000355d417220 */ /* 0x080fe20000410000 */
[----:B------:R-:W-:Y:S01]  /*6f20*/  FMUL.FTZ R53, R92, R53 ;  /* 0x000000355c357220 */ /* 0x000fe20000410000 */
[-C--:B------:R-:W-:Y:S01]  /*6f30*/  FFMA.FTZ R174, R171, R95.reuse, R174 ;  /* 0x0000005fabae7223 */ /* 0x080fe200000100ae */
[----:B------:R-:W-:Y:S01]  /*6f40*/  FFMA.FTZ R52, R170, R95, -R52 ;  /* 0x0000005faa347223 */ /* 0x000fe20000010834 */
[----:B------:R-:W-:-:S02]  /*6f50*/  HADD2.F32 R170, -RZ, R99.H0_H0 ;  /* 0x20000063ffaa7230 */ /* 0x000fc40000004100 */
[-C--:B------:R-:W-:Y:S01]  /*6f60*/  FFMA.FTZ R93, R93, R173.reuse, R53 ;  /* 0x000000ad5d5d7223 */ /* 0x080fe20000010035 */
[----:B------:R-:W-:Y:S02]  /*6f70*/  HADD2.F32 R53, -RZ, R187.H1_H1 ;  /* 0x300000bbff357230 */ /* 0x000fe40000004100 */
[----:B------:R-:W-:Y:S01]  /*6f80*/  FFMA.FTZ R65, R92, R173, -R65 ;  /* 0x000000ad5c417223 */ /* 0x000fe20000010841 */
[--C-:B------:R-:W-:Y:S02]  /*6f90*/  HADD2.F32 R95, -RZ, R96.reuse.H0_H0 ;  /* 0x20000060ff5f7230 */ /* 0x100fe40000004100 */
[----:B------:R-:W-:Y:S01]  /*6fa0*/  HADD2.F32 R99, -RZ, R99.H1_H1 ;  /* 0x30000063ff637230 */ /* 0x000fe20000004100 */
[----:B------:R-:W-:Y:S01]  /*6fb0*/  F2FP.F16.F32.PACK_AB R174, R93, R174 ;  /* 0x000000ae5dae723e */ /* 0x000fe200000000ff */
[----:B------:R-:W-:Y:S02]  /*6fc0*/  HADD2.F32 R96, -RZ, R96.H1_H1 ;  /* 0x30000060ff607230 */ /* 0x000fe40000004100 */
[----:B------:R-:W-:Y:S01]  /*6fd0*/  FMUL.FTZ R173, R95, R53 ;  /* 0x000000355fad7220 */ /* 0x000fe20000410000 */
[----:B------:R-:W-:-:S02]  /*6fe0*/  HADD2.F32 R171, -RZ, R54.H0_H0 ;  /* 0x20000036ffab7230 */ /* 0x000fc40000004100 */
[----:B------:R-:W-:Y:S01]  /*6ff0*/  FMUL.FTZ R54, R170, R53 ;  /* 0x00000035aa367220 */ /* 0x000fe20000410000 */
[----:B------:R-:W-:Y:S02]  /*7000*/  HADD2.F32 R92, -RZ, R186.H0_H0 ;  /* 0x200000baff5c7230 */ /* 0x000fe40000004100 */
[-C--:B------:R-:W-:Y:S01]  /*7010*/  FMUL.FTZ R53, R99, R55.reuse ;  /* 0x0000003763357220 */ /* 0x080fe20000410000 */
[C---:B------:R-:W-:Y:S01]  /*7020*/  FMUL.FTZ R55, R96.reuse, R55 ;  /* 0x0000003760377220 */ /* 0x040fe20000410000 */
[----:B------:R-:W-:Y:S01]  /*7030*/  F2FP.F16.F32.PACK_AB R52, R65, R52 ;  /* 0x000000344134723e */ /* 0x000fe200000000ff */
[----:B------:R-:W-:Y:S02]  /*7040*/  IMAD.MOV.U32 R93, RZ, RZ, R94 ;  /* 0x000000ffff5d7224 */ /* 0x000fe400078e005e */
[-C--:B------:R-:W-:Y:S01]  /*7050*/  FFMA.FTZ R54, R95, R92.reuse, -R54 ;  /* 0x0000005c5f367223 */ /* 0x080fe20000010836 */
[-C--:B------:R-:W-:Y:S01]  /*7060*/  FFMA.FTZ R53, R96, R171.reuse, -R53 ;  /* 0x000000ab60357223 */ /* 0x080fe20000010835 */
[----:B------:R-:W-:Y:S01]  /*7070*/  FFMA.FTZ R173, R170, R92, R173 ;  /* 0x0000005caaad7223 */ /* 0x000fe200000100ad */
[----:B------:R-:W-:Y:S01]  /*7080*/  FFMA.FTZ R55, R99, R171, R55 ;  /* 0x000000ab63377223 */ /* 0x000fe20000010037 */
[----:B------:R-:W-:Y:S01]  /*7090*/  IMAD.MOV.U32 R92, RZ, RZ, R52 ;  /* 0x000000ffff5c7224 */ /* 0x000fe200078e0034 */
[----:B------:R-:W-:Y:S01]  /*70a0*/  MOV R96, R174 ;  /* 0x000000ae00607202 */ /* 0x000fe20000000f00 */
[----:B------:R-:W-:Y:S01]  /*70b0*/  IMAD.MOV.U32 R95, RZ, RZ, R67 ;  /* 0x000000ffff5f7224 */ /* 0x000fe200078e0043 */
[----:B------:R-:W-:Y:S01]  /*70c0*/  F2FP.F16.F32.PACK_AB R53, R53, R54 ;  /* 0x000000363535723e */ /* 0x000fe200000000ff */
[----:B------:R-:W-:Y:S01]  /*70d0*/  IMAD.MOV.U32 R99, RZ, RZ, R66 ;  /* 0x000000ffff637224 */ /* 0x000fe200078e0042 */
[----:B------:R-:W-:-:S03]  /*70e0*/  F2FP.F16.F32.PACK_AB R55, R55, R173 ;  /* 0x000000ad3737723e */ /* 0x000fc600000000ff */
[----:B------:R-:W-:Y:S01]  /*70f0*/  IMAD.MOV.U32 R94, RZ, RZ, R53 ;  /* 0x000000ffff5e7224 */ /* 0x000fe200078e0035 */
[----:B------:R-:W-:-:S07]  /*7100*/  MOV R98, R55 ;  /* 0x0000003700627202 */ /* 0x000fce0000000f00 */
.L_x_526:
[----:B------:R-:W-:Y:S05]  /*7110*/  BSYNC B3 ;  /* 0x0000000000037941 */ /* 0x000fea0003800000 */
.L_x_525:
[----:B------:R-:W-:-:S13]  /*7120*/  ISETP.GE.AND P4, PT, R168, R148, PT ;  /* 0x00000094a800720c */ /* 0x000fda0003f86270 */
[--C-:B------:R-:W-:Y:S02]  /*7130*/  @!P4 SHF.R.S32.HI R55, RZ, 0x1f, R168.reuse ;  /* 0x0000001fff37c819 */ /* 0x100fe400000114a8 */
[----:B------:R-:W-:-:S04]  /*7140*/  @!P4 IADD3 R168, P5, P6, R120, R132, R168 ;  /* 0x0000008478a8c210 */ /* 0x000fc80007ebe0a8 */
[----:B------:R-:W-:Y:S02]  /*7150*/  @!P4 IADD3.X R55, R4, R157, R55, P5, P6 ;  /* 0x0000009d0437c210 */ /* 0x000fe40002fec437 */
[----:B------:R-:W-:-:S04]  /*7160*/  LEA R52, P5, R166, R124, 0x1 ;  /* 0x0000007ca6347211 */ /* 0x000fc800078a08ff */
[----:B------:R-:W-:Y:S02]  /*7170*/  LEA.HI.X R53, R166, R125, R167, 0x1, P5 ;  /* 0x0000007da6357211 */ /* 0x000fe400028f0ca7 */
[----:B------:R-:W-:-:S03]  /*7180*/  @!P4 LEA R54, P5, R168, R124, 0x1 ;  /* 0x0000007ca836c211 */ /* 0x000fc600078a08ff */
[----:B0-----:R0:W-:Y:S01]  /*7190*/  STG.E.128 desc[UR60][R52.64], R92 ;  /* 0x0000005c34007986 */ /* 0x0011e2000c101d3c */
[----:B------:R-:W-:-:S05]  /*71a0*/  @!P4 LEA.HI.X R55, R168, R125, R55, 0x1, P5 ;  /* 0x0000007da837c211 */ /* 0x000fca00028f0c37 */
[----:B--2---:R0:W-:Y:S04]  /*71b0*/  @!P4 STG.E.128 desc[UR60][R54.64], R96 ;  /* 0x000000603600c986 */ /* 0x0041e8000c101d3c */
.L_x_524:
[----:B------:R-:W-:Y:S05]  /*71c0*/  BSYNC B2 ;  /* 0x0000000000027941 */ /* 0x000fea0003800000 */
.L_x_523:
[----:B------:R-:W-:Y:S01]  /*71d0*/  ISETP.NE.AND P4, PT, R35, RZ, PT ;  /* 0x000000ff2300720c */ /* 0x000fe20003f85270 */
[----:B------:R-:W-:-:S12]  /*71e0*/  BSSY B2, `(.L_x_527) ;  /* 0x000007e000027945 */ /* 0x000fd80003800000 */
[----:B------:R-:W-:Y:S05]  /*71f0*/  @!P4 BRA `(.L_x_528) ;  /* 0x0000000400f0c947 */ /* 0x000fea0003800000 */
[----:B0-----:R-:W-:Y:S01]  /*7200*/  SEL R52, R127, R152, !P1 ;  /* 0x000000987f347207 */ /* 0x001fe20004800000 */
[----:B------:R-:W-:Y:S01]  /*7210*/  IMAD R55, R18, 0x5400, R145 ;  /* 0x0000540012377824 */ /* 0x000fe200078e0291 */
[----:B------:R-:W-:Y:S01]  /*7220*/  IADD3 R92, P4, P5, R120, R132, R28 ;  /* 0x00000084785c7210 */ /* 0x000fe20007d9e01c */
[----:B------:R-:W-:Y:S01]  /*7230*/  BSSY B3, `(.L_x_529) ;  /* 0x000006e000037945 */ /* 0x000fe20003800000 */
[----:B------:R-:W-:Y:S01]  /*7240*/  SHF.R.S32.HI R53, RZ, 0x1f, R52 ;  /* 0x0000001fff357819 */ /* 0x000fe20000011434 */
[----:B------:R-:W-:Y:S01]  /*7250*/  IMAD R64, R55, 0x2, R2 ;  /* 0x0000000237407824 */ /* 0x000fe200078e0202 */
[----:B------:R-:W-:Y:S02]  /*7260*/  IADD3.X R93, R4, R157, R33, P4, P5 ;  /* 0x0000009d045d7210 */ /* 0x000fe400027ea421 */
[----:B------:R-:W-:Y:S02]  /*7270*/  LEA.HI R94, R53, R52, RZ, 0x4 ;  /* 0x00000034355e7211 */ /* 0x000fe400078f20ff */
[----:B------:R-:W-:Y:S01]  /*7280*/  ISETP.GE.AND P4, PT, R204, R126, PT ;  /* 0x0000007ecc00720c */ /* 0x000fe20003f86270 */
[----:B------:R-:W0:Y:S01]  /*7290*/  LDS.128 R64, [R64+0x21400] ;  /* 0x0214000040407984 */ /* 0x000e220000000c00 */
[----:B------:R-:W-:-:S04]  /*72a0*/  LEA.HI.SX32 R94, R94, R27, 0x1c ;  /* 0x0000001b5e5e7211 */ /* 0x000fc800078fe2ff */
[----:B------:R-:W-:-:S04]  /*72b0*/  SHF.R.S32.HI R53, RZ, 0x1f, R94 ;  /* 0x0000001fff357819 */ /* 0x000fc8000001145e */
[----:B------:R-:W-:Y:S01]  /*72c0*/  LEA.HI R53, R53, R94, RZ, 0x3 ;  /* 0x0000005e35357211 */ /* 0x000fe200078f18ff */
[----:B------:R-:W-:-:S03]  /*72d0*/  IMAD.SHL.U32 R94, R94, 0x8, RZ ;  /* 0x000000085e5e7824 */ /* 0x000fc600078e00ff */
[----:B------:R-:W-:Y:S02]  /*72e0*/  SHF.R.S32.HI R53, RZ, 0x3, R53 ;  /* 0x00000003ff357819 */ /* 0x000fe40000011435 */
[----:B------:R-:W-:-:S03]  /*72f0*/  LOP3.LUT R52, R208, 0x38, R94, 0xf8, !PT ;  /* 0x00000038d0347812 */ /* 0x000fc600078ef85e */
[----:B------:R-:W-:Y:S01]  /*7300*/  IMAD R53, R53, 0x1c00, R210 ;  /* 0x00001c0035357824 */ /* 0x000fe200078e02d2 */
[----:B------:R-:W-:-:S04]  /*7310*/  LOP3.LUT R52, R52, R209, RZ, 0x3c, !PT ;  /* 0x000000d134347212 */ /* 0x000fc800078e3cff */
[----:B------:R-:W-:-:S05]  /*7320*/  IADD3 R53, R53, R52, RZ ;  /* 0x0000003435357210 */ /* 0x000fca0007ffe0ff */
[----:B------:R-:W-:-:S04]  /*7330*/  IMAD R53, R18, 0x5400, R53 ;  /* 0x0000540012357824 */ /* 0x000fc800078e0235 */
[----:B------:R-:W-:-:S06]  /*7340*/  IMAD R52, R53, 0x2, R2 ;  /* 0x0000000235347824 */ /* 0x000fcc00078e0202 */
[----:B------:R-:W2:Y:S01]  /*7350*/  LDS.128 R52, [R52+0x21400] ;  /* 0x0214000034347984 */ /* 0x000ea20000000c00 */
[----:B------:R-:W-:Y:S05]  /*7360*/  @P4 BRA `(.L_x_530) ;  /* 0x0000000400684947 */ /* 0x000fea0003800000 */
[--C-:B------:R-:W-:Y:S01]  /*7370*/  SHF.R.U64 R48, R48, 0x10, R49.reuse ;  /* 0x0000001030307819 */ /* 0x100fe20000001231 */
[--C-:B--2---:R-:W-:Y:S01]  /*7380*/  HADD2.F32 R97, -RZ, R53.reuse.H0_H0 ;  /* 0x20000035ff617230 */ /* 0x104fe20000004100 */
[----:B------:R-:W-:Y:S01]  /*7390*/  SHF.R.U32.HI R95, RZ, 0x10, R49 ;  /* 0x00000010ff5f7819 */ /* 0x000fe20000011631 */
[----:B------:R-:W-:Y:S01]  /*73a0*/  HADD2.F32 R98, -RZ, R53.H1_H1 ;  /* 0x30000035ff627230 */ /* 0x000fe20000004100 */
[--C-:B------:R-:W-:Y:S01]  /*73b0*/  SHF.R.U64 R49, R60, 0x10, R61.reuse ;  /* 0x000000103c317819 */ /* 0x100fe2000000123d */
[----:B------:R-:W-:Y:S01]  /*73c0*/  HADD2.F32 R96, -RZ, R185.H1_H1 ;  /* 0x300000b9ff607230 */ /* 0x000fe20000004100 */
[----:B------:R-:W-:Y:S01]  /*73d0*/  SHF.R.U32.HI R60, RZ, 0x10, R61 ;  /* 0x00000010ff3c7819 */ /* 0x000fe2000001163d */
[----:B------:R-:W-:Y:S01]  /*73e0*/  HADD2.F32 R99, -RZ, R95.H0_H0 ;  /* 0x2000005fff637230 */ /* 0x000fe20000004100 */
[----:B------:R-:W-:Y:S01]  /*73f0*/  SHF.R.U64 R61, R62, 0x10, R63 ;  /* 0x000000103e3d7819 */ /* 0x000fe2000000123f */
[----:B------:R-:W-:Y:S01]  /*7400*/  HADD2.F32 R49, -RZ, R49.H0_H0 ;  /* 0x20000031ff317230 */ /* 0x000fe20000004100 */
[----:B0-----:R-:W-:Y:S01]  /*7410*/  MOV R62, R65 ;  /* 0x00000041003e7202 */ /* 0x001fe20000000f00 */
[----:B------:R-:W-:Y:S01]  /*7420*/  IMAD.MOV.U32 R65, RZ, RZ, R67 ;  /* 0x000000ffff417224 */ /* 0x000fe200078e0043 */
[----:B------:R-:W-:Y:S01]  /*7430*/  SHF.R.U32.HI R63, RZ, 0x10, R63 ;  /* 0x00000010ff3f7819 */ /* 0x000fe2000001163f */
[----:B------:R-:W-:Y:S01]  /*7440*/  IMAD.MOV.U32 R67, RZ, RZ, R54 ;  /* 0x000000ffff437224 */ /* 0x000fe200078e0036 */
[--C-:B------:R-:W-:Y:S01]  /*7450*/  SHF.R.U64 R50, R50, 0x10, R51.reuse ;  /* 0x0000001032327819 */ /* 0x100fe20000001233 */
[----:B------:R-:W-:Y:S01]  /*7460*/  HADD2.F32 R54, -RZ, R187.H0_H0 ;  /* 0x200000bbff367230 */ /* 0x000fe20000004100 */
[----:B------:R-:W-:Y:S01]  /*7470*/  SHF.R.U32.HI R51, RZ, 0x10, R51 ;  /* 0x00000010ff337819 */ /* 0x000fe20000011633 */
[----:B------:R-:W-:-:S02]  /*7480*/  HADD2.F32 R53, -RZ, R62.H0_H0 ;  /* 0x2000003eff357230 */ /* 0x000fc40000004100 */
[----:B------:R-:W-:Y:S02]  /*7490*/  HADD2.F32 R60, -RZ, R60.H0_H0 ;  /* 0x2000003cff3c7230 */ /* 0x000fe40000004100 */
[-C--:B------:R-:W-:Y:S01]  /*74a0*/  FMUL.FTZ R95, R97, R54.reuse ;  /* 0x00000036615f7220 */ /* 0x080fe20000410000 */
[----:B------:R-:W-:Y:S02]  /*74b0*/  HADD2.F32 R62, -RZ, R62.H1_H1 ;  /* 0x3000003eff3e7230 */ /* 0x000fe40000004100 */
[C---:B------:R-:W-:Y:S01]  /*74c0*/  FMUL.FTZ R166, R53.reuse, R54 ;  /* 0x0000003635a67220 */ /* 0x040fe20000410000 */
        /* <DEDUP_REMOVED lines=10> */
[----:B------:R-:W-:Y:S01]  /*7570*/  HADD2.F32 R55, -RZ, R65.H0_H0 ;  /* 0x20000041ff377230 */ /* 0x000fe20000004100 */
[----:B------:R-:W-:Y:S01]  /*7580*/  F2FP.F16.F32.PACK_AB R54, R54, R95 ;  /* 0x0000005f3636723e */ /* 0x000fe200000000ff */
[----:B------:R-:W-:Y:S02]  /*7590*/  HADD2.F32 R98, -RZ, R51.H0_H0 ;  /* 0x20000033ff627230 */ /* 0x000fe40000004100 */
[----:B------:R-:W-:Y:S01]  /*75a0*/  FMUL.FTZ R51, R96, R53 ;  /* 0x0000003560337220 */ /* 0x000fe20000410000 */
[----:B------:R-:W-:-:S02]  /*75b0*/  HADD2.F32 R62, -RZ, R185.H0_H0 ;  /* 0x200000b9ff3e7230 */ /* 0x000fc40000004100 */
[----:B------:R-:W-:Y:S01]  /*75c0*/  FMUL.FTZ R99, R55, R53 ;  /* 0x0000003537637220 */ /* 0x000fe20000410000 */
[----:B------:R-:W-:Y:S02]  /*75d0*/  HADD2.F32 R65, -RZ, R65.H1_H1 ;  /* 0x30000041ff417230 */ /* 0x000fe40000004100 */
[-C--:B------:R-:W-:Y:S01]  /*75e0*/  FMUL.FTZ R53, R97, R63.reuse ;  /* 0x0000003f61357220 */ /* 0x080fe20000410000 */
[----:B------:R-:W-:Y:S02]  /*75f0*/  HADD2.F32 R61, -RZ, R61.H0_H0 ;  /* 0x2000003dff3d7230 */ /* 0x000fe40000004100 */
[-C--:B------:R-:W-:Y:S01]  /*7600*/  FFMA.FTZ R51, R55, R62.reuse, -R51 ;  /* 0x0000003e37337223 */ /* 0x080fe20000010833 */
[----:B------:R-:W-:Y:S01]  /*7610*/  FFMA.FTZ R99, R96, R62, R99 ;  /* 0x0000003e60637223 */ /* 0x000fe20000010063 */
[C---:B------:R-:W-:Y:S01]  /*7620*/  FMUL.FTZ R63, R65.reuse, R63 ;  /* 0x0000003f413f7220 */ /* 0x040fe20000410000 */
[----:B------:R-:W-:Y:S01]  /*7630*/  FFMA.FTZ R53, R65, R98, -R53 ;  /* 0x0000006241357223 */ /* 0x000fe20000010835 */
[----:B------:R-:W-:Y:S01]  /*7640*/  HADD2.F32 R55, -RZ, R184.H1_H1 ;  /* 0x300000b8ff377230 */ /* 0x000fe20000004100 */
[----:B------:R-:W-:Y:S01]  /*7650*/  F2FP.F16.F32.PACK_AB R60, R60, R166 ;  /* 0x000000a63c3c723e */ /* 0x000fe200000000ff */
[----:B------:R-:W-:-:S02]  /*7660*/  HADD2.F32 R96, -RZ, R52.H0_H0 ;  /* 0x20000034ff607230 */ /* 0x000fc40000004100 */
[----:B------:R-:W-:Y:S01]  /*7670*/  FFMA.FTZ R63, R97, R98, R63 ;  /* 0x00000062613f7223 */ /* 0x000fe2000001003f */
[----:B------:R-:W-:Y:S01]  /*7680*/  HADD2.F32 R65, -RZ, R64.H0_H0 ;  /* 0x20000040ff417230 */ /* 0x000fe20000004100 */
[----:B------:R-:W-:Y:S01]  /*7690*/  F2FP.F16.F32.PACK_AB R51, R53, R51 ;  /* 0x000000333533723e */ /* 0x000fe200000000ff */
[----:B------:R-:W-:Y:S02]  /*76a0*/  HADD2.F32 R52, -RZ, R52.H1_H1 ;  /* 0x30000034ff347230 */ /* 0x000fe40000004100 */
[----:B------:R-:W-:Y:S02]  /*76b0*/  HADD2.F32 R64, -RZ, R64.H1_H1 ;  /* 0x30000040ff407230 */ /* 0x000fe40000004100 */
[-C--:B------:R-:W-:Y:S01]  /*76c0*/  FMUL.FTZ R98, R65, R55.reuse ;  /* 0x0000003741627220 */ /* 0x080fe20000410000 */
[----:B------:R-:W-:Y:S02]  /*76d0*/  HADD2.F32 R97, -RZ, R48.H0_H0 ;  /* 0x20000030ff617230 */ /* 0x000fe40000004100 */
[----:B------:R-:W-:Y:S01]  /*76e0*/  FMUL.FTZ R48, R96, R55 ;  /* 0x0000003760307220 */ /* 0x000fe20000410000 */
[----:B------:R-:W-:-:S02]  /*76f0*/  HADD2.F32 R62, -RZ, R184.H0_H0 ;  /* 0x200000b8ff3e7230 */ /* 0x000fc40000004100 */
[-C--:B------:R-:W-:Y:S01]  /*7700*/  FMUL.FTZ R55, R52, R49.reuse ;  /* 0x0000003134377220 */ /* 0x080fe20000410000 */
[C---:B------:R-:W-:Y:S01]  /*7710*/  FMUL.FTZ R49, R64.reuse, R49 ;  /* 0x0000003140317220 */ /* 0x040fe20000410000 */
[----:B------:R-:W-:Y:S01]  /*7720*/  F2FP.F16.F32.PACK_AB R63, R63, R99 ;  /* 0x000000633f3f723e */ /* 0x000fe200000000ff */
[----:B------:R-:W-:Y:S02]  /*7730*/  IMAD.MOV.U32 R53, RZ, RZ, R60 ;  /* 0x000000ffff357224 */ /* 0x000fe400078e003c */
[-C--:B------:R-:W-:Y:S01]  /*7740*/  FFMA.FTZ R48, R65, R62.reuse, -R48 ;  /* 0x0000003e41307223 */ /* 0x080fe20000010830 */
[-C--:B------:R-:W-:Y:S01]  /*7750*/  FFMA.FTZ R55, R64, R97.reuse, -R55 ;  /* 0x0000006140377223 */ /* 0x080fe20000010837 */
[----:B------:R-:W-:Y:S01]  /*7760*/  FFMA.FTZ R52, R52, R97, R49 ;  /* 0x0000006134347223 */ /* 0x000fe20000010031 */
[----:B------:R-:W-:Y:S02]  /*7770*/  HADD2.F32 R49, -RZ, R183.H0_H0 ;  /* 0x200000b7ff317230 */ /* 0x000fe40000004100 */
[----:B------:R-:W-:Y:S01]  /*7780*/  FFMA.FTZ R98, R96, R62, R98 ;  /* 0x0000003e60627223 */ /* 0x000fe20000010062 */
[--C-:B------:R-:W-:Y:S01]  /*7790*/  HADD2.F32 R65, -RZ, R67.reuse.H0_H0 ;  /* 0x20000043ff417230 */ /* 0x100fe20000004100 */
[----:B------:R-:W-:Y:S01]  /*77a0*/  F2FP.F16.F32.PACK_AB R48, R55, R48 ;  /* 0x000000303730723e */ /* 0x000fe200000000ff */
[--C-:B------:R-:W-:Y:S01]  /*77b0*/  HADD2.F32 R64, -RZ, R66.reuse.H0_H0 ;  /* 0x20000042ff407230 */ /* 0x100fe20000004100 */
[----:B------:R-:W-:Y:S01]  /*77c0*/  MOV R55, R63 ;  /* 0x0000003f00377202 */ /* 0x000fe20000000f00 */
[----:B------:R-:W-:Y:S01]  /*77d0*/  HADD2.F32 R67, -RZ, R67.H1_H1 ;  /* 0x30000043ff437230 */ /* 0x000fe20000004100 */
[----:B------:R-:W-:Y:S01]  /*77e0*/  F2FP.F16.F32.PACK_AB R52, R52, R98 ;  /* 0x000000623434723e */ /* 0x000fe200000000ff */
[----:B------:R-:W-:-:S02]  /*77f0*/  HADD2.F32 R66, -RZ, R66.H1_H1 ;  /* 0x30000042ff427230 */ /* 0x000fc40000004100 */
[-C--:B------:R-:W-:Y:S01]  /*7800*/  FMUL.FTZ R97, R64, R49.reuse ;  /* 0x0000003140617220 */ /* 0x080fe20000410000 */
[----:B------:R-:W-:Y:S02]  /*7810*/  HADD2.F32 R96, -RZ, R50.H0_H0 ;  /* 0x20000032ff607230 */ /* 0x000fe40000004100 */
[----:B------:R-:W-:Y:S01]  /*7820*/  FMUL.FTZ R50, R65, R49 ;  /* 0x0000003141327220 */ /* 0x000fe20000410000 */
[----:B------:R-:W-:Y:S02]  /*7830*/  HADD2.F32 R62, -RZ, R183.H1_H1 ;  /* 0x300000b7ff3e7230 */ /* 0x000fe40000004100 */
[-C--:B------:R-:W-:Y:S01]  /*7840*/  FMUL.FTZ R49, R67, R61.reuse ;  /* 0x0000003d43317220 */ /* 0x080fe20000410000 */
[----:B------:R-:W-:Y:S02]  /*7850*/  FMUL.FTZ R61, R66, R61 ;  /* 0x0000003d423d7220 */ /* 0x000fe40000410000 */
[----:B------:R-:W-:Y:S02]  /*7860*/  FFMA.FTZ R97, R65, R62, R97 ;  /* 0x0000003e41617223 */ /* 0x000fe40000010061 */
[----:B------:R-:W-:Y:S01]  /*7870*/  FFMA.FTZ R61, R67, R96, R61 ;  /* 0x00000060433d7223 */ /* 0x000fe2000001003d */
[----:B------:R-:W-:Y:S01]  /*7880*/  FFMA.FTZ R50, R64, R62, -R50 ;  /* 0x0000003e40327223 */ /* 0x000fe20000010832 */
[----:B------:R-:W-:Y:S01]  /*7890*/  FFMA.FTZ R49, R66, R96, -R49 ;  /* 0x0000006042317223 */ /* 0x000fe20000010831 */
[----:B------:R-:W-:Y:S01]  /*78a0*/  IMAD.MOV.U32 R65, RZ, RZ, R54 ;  /* 0x000000ffff417224 */ /* 0x000fe200078e0036 */
[----:B------:R-:W-:Y:S01]  /*78b0*/  MOV R64, R48 ;  /* 0x0000003000407202 */ /* 0x000fe20000000f00 */
[----:B------:R-:W-:Y:S01]  /*78c0*/  IMAD.MOV.U32 R67, RZ, RZ, R51 ;  /* 0x000000ffff437224 */ /* 0x000fe200078e0033 */
[----:B------:R-:W-:-:S02]  /*78d0*/  F2FP.F16.F32.PACK_AB R61, R61, R97 ;  /* 0x000000613d3d723e */ /* 0x000fc400000000ff */
[----:B------:R-:W-:-:S03]  /*78e0*/  F2FP.F16.F32.PACK_AB R49, R49, R50 ;  /* 0x000000323131723e */ /* 0x000fc600000000ff */
[----:B------:R-:W-:Y:S01]  /*78f0*/  IMAD.MOV.U32 R54, RZ, RZ, R61 ;  /* 0x000000ffff367224 */ /* 0x000fe200078e003d */
[----:B------:R-:W-:-:S07]  /*7900*/  MOV R66, R49 ;  /* 0x0000003100427202 */ /* 0x000fce0000000f00 */
.L_x_530:
[----:B------:R-:W-:Y:S05]  /*7910*/  BSYNC B3 ;  /* 0x0000000000037941 */ /* 0x000fea0003800000 */
.L_x_529:
        /* <DEDUP_REMOVED lines=10> */
.L_x_528:
[----:B------:R-:W-:Y:S05]  /*79c0*/  BSYNC B2 ;  /* 0x0000000000027941 */ /* 0x000fea0003800000 */
.L_x_527:
[----:B------:R-:W-:-:S13]  /*79d0*/  ISETP.NE.AND P4, PT, R36, RZ, PT ;  /* 0x000000ff2400720c */ /* 0x000fda0003f85270 */
[----:B------:R-:W-:Y:S05]  /*79e0*/  @!P4 BRA `(.L_x_522) ;  /* 0x0000000400dcc947 */ /* 0x000fea0003800000 */
[----:B------:R-:W-:Y:S01]  /*79f0*/  ISETP.NE.AND P6, PT, R102, RZ, PT ;  /* 0x000000ff6600720c */ /* 0x000fe20003fc5270 */
[----:B------:R-:W-:Y:S01]  /*7a00*/  BSSY B2, `(.L_x_531) ;  /* 0x000006b000027945 */ /* 0x000fe20003800000 */
[----:B------:R-:W-:Y:S02]  /*7a10*/  IADD3 R60, P4, P5, R120, R132, R30 ;  /* 0x00000084783c7210 */ /* 0x000fe40007d9e01e */
[----:B---3--:R-:W-:Y:S02]  /*7a20*/  SEL R48, R127, R152, !P6 ;  /* 0x000000987f307207 */ /* 0x008fe40007000000 */
[----:B------:R-:W-:Y:S02]  /*7a30*/  IADD3.X R61, R4, R157, R34, P4, P5 ;  /* 0x0000009d043d7210 */ /* 0x000fe400027ea422 */
[----:B------:R-:W-:Y:S02]  /*7a40*/  SHF.R.S32.HI R49, RZ, 0x1f, R48 ;  /* 0x0000001fff317819 */ /* 0x000fe40000011430 */
[----:B------:R-:W-:-:S02]  /*7a50*/  ISETP.GE.AND P4, PT, R205, R126, PT ;  /* 0x0000007ecd00720c */ /* 0x000fc40003f86270 */
[----:B------:R-:W-:-:S04]  /*7a60*/  LEA.HI R48, R49, R48, RZ, 0x4 ;  /* 0x0000003031307211 */ /* 0x000fc800078f20ff */
[----:B------:R-:W-:-:S04]  /*7a70*/  LEA.HI.SX32 R48, R48, R29, 0x1c ;  /* 0x0000001d30307211 */ /* 0x000fc800078fe2ff */
[----:B------:R-:W-:Y:S01]  /*7a80*/  SHF.R.S32.HI R49, RZ, 0x1f, R48 ;  /* 0x0000001fff317819 */ /* 0x000fe20000011430 */
[----:B------:R-:W-:-:S03]  /*7a90*/  IMAD.SHL.U32 R62, R48, 0x8, RZ ;  /* 0x00000008303e7824 */ /* 0x000fc600078e00ff */
[----:B------:R-:W-:Y:S02]  /*7aa0*/  LEA.HI R49, R49, R48, RZ, 0x3 ;  /* 0x0000003031317211 */ /* 0x000fe400078f18ff */
[----:B------:R-:W-:Y:S02]  /*7ab0*/  LOP3.LUT R48, R208, 0x38, R62, 0xf8, !PT ;  /* 0x00000038d0307812 */ /* 0x000fe400078ef83e */
[----:B------:R-:W-:Y:S02]  /*7ac0*/  SHF.R.S32.HI R49, RZ, 0x3, R49 ;  /* 0x00000003ff317819 */ /* 0x000fe40000011431 */
[----:B------:R-:W-:-:S03]  /*7ad0*/  LOP3.LUT R48, R48, R209, RZ, 0x3c, !PT ;  /* 0x000000d130307212 */ /* 0x000fc600078e3cff */
[----:B------:R-:W-:-:S04]  /*7ae0*/  IMAD R49, R49, 0x1c00, R210 ;  /* 0x00001c0031317824 */ /* 0x000fc800078e02d2 */
[----:B------:R-:W-:Y:S02]  /*7af0*/  IMAD.IADD R51, R49, 0x1, R48 ;  /* 0x0000000131337824 */ /* 0x000fe400078e0230 */
[C---:B------:R-:W-:Y:S02]  /*7b00*/  IMAD R49, R18.reuse, 0x5400, R143 ;  /* 0x0000540012317824 */ /* 0x040fe400078e028f */
[----:B------:R-:W-:-:S03]  /*7b10*/  IMAD R51, R18, 0x5400, R51 ;  /* 0x0000540012337824 */ /* 0x000fc600078e0233 */
[----:B------:R-:W-:Y:S01]  /*7b20*/  LEA R49, R49, R2, 0x1 ;  /* 0x0000000231317211 */ /* 0x000fe200078e08ff */
[----:B0-----:R-:W-:-:S05]  /*7b30*/  IMAD R52, R51, 0x2, R2 ;  /* 0x0000000233347824 */ /* 0x001fca00078e0202 */
[----:B------:R-:W0:Y:S04]  /*7b40*/  LDS.128 R48, [R49+0x21400] ;  /* 0x0214000031307984 */ /* 0x000e280000000c00 */
        /* <DEDUP_REMOVED lines=9> */
[--C-:B0-----:R-:W-:Y:S01]  /*7be0*/  HADD2.F32 R53, -RZ, R49.reuse.H0_H0 ;  /* 0x20000031ff357230 */ /* 0x101fe20000004100 */
[--C-:B------:R-:W-:Y:S01]  /*7bf0*/  SHF.R.U64 R57, R58, 0x10, R59.reuse ;  /* 0x000000103a397819 */ /* 0x100fe2000000123b */
[----:B------:R-:W-:Y:S01]  /*7c00*/  HADD2.F32 R49, -RZ, R49.H1_H1 ;  /* 0x30000031ff317230 */ /* 0x000fe20000004100 */
[----:B------:R-:W-:Y:S01]  /*7c10*/  SHF.R.U32.HI R58, RZ, 0x10, R59 ;  /* 0x00000010ff3a7819 */ /* 0x000fe2000001163b */
[----:B------:R-:W-:-:S02]  /*7c20*/  HADD2.F32 R56, -RZ, R56.H0_H0 ;  /* 0x20000038ff387230 */ /* 0x000fc40000004100 */
[-C--:B------:R-:W-:Y:S01]  /*7c30*/  FMUL.FTZ R92, R53, R64.reuse ;  /* 0x00000040355c7220 */ /* 0x080fe20000410000 */
[----:B------:R-:W-:Y:S02]  /*7c40*/  HADD2.F32 R67, -RZ, R63.H0_H0 ;  /* 0x2000003fff437230 */ /* 0x000fe40000004100 */
[----:B------:R-:W-:Y:S01]  /*7c50*/  FMUL.FTZ R63, R65, R64 ;  /* 0x00000040413f7220 */ /* 0x000fe20000410000 */
[----:B------:R-:W-:Y:S02]  /*7c60*/  HADD2.F32 R59, -RZ, R180.H1_H1 ;  /* 0x300000b4ff3b7230 */ /* 0x000fe40000004100 */
[-C--:B------:R-:W-:Y:S01]  /*7c70*/  FMUL.FTZ R64, R66, R56.reuse ;  /* 0x0000003842407220 */ /* 0x080fe20000410000 */
[C---:B------:R-:W-:Y:S01]  /*7c80*/  FMUL.FTZ R56, R49.reuse, R56 ;  /* 0x0000003831387220 */ /* 0x040fe20000410000 */
[--C-:B------:R-:W-:Y:S01]  /*7c90*/  SHF.R.U64 R46, R46, 0x10, R47.reuse ;  /* 0x000000102e2e7819 */ /* 0x100fe2000000122f */
[----:B------:R-:W-:Y:S02]  /*7ca0*/  HADD2.F32 R58, -RZ, R58.H0_H0 ;  /* 0x2000003aff3a7230 */ /* 0x000fe40000004100 */
[-C--:B------:R-:W-:Y:S01]  /*7cb0*/  FFMA.FTZ R64, R49, R67.reuse, -R64 ;  /* 0x0000004331407223 */ /* 0x080fe20000010840 */
[----:B------:R-:W-:Y:S01]  /*7cc0*/  FFMA.FTZ R67, R66, R67, R56 ;  /* 0x0000004342437223 */ /* 0x000fe20000010038 */
[--C-:B------:R-:W-:Y:S01]  /*7cd0*/  HADD2.F32 R56, -RZ, R55.reuse.H0_H0 ;  /* 0x20000037ff387230 */ /* 0x100fe20000004100 */
[----:B------:R-:W-:Y:S01]  /*7ce0*/  SHF.R.U32.HI R47, RZ, 0x10, R47 ;  /* 0x00000010ff2f7819 */ /* 0x000fe2000001162f */
[----:B------:R-:W-:-:S02]  /*7cf0*/  HADD2.F32 R55, -RZ, R55.H1_H1 ;  /* 0x30000037ff377230 */ /* 0x000fc40000004100 */
[-C--:B------:R-:W-:Y:S01]  /*7d00*/  FFMA.FTZ R63, R53, R59.reuse, -R63 ;  /* 0x0000003b353f7223 */ /* 0x080fe2000001083f */
[--C-:B------:R-:W-:Y:S02]  /*7d10*/  HADD2.F32 R66, -RZ, R51.reuse.H0_H0 ;  /* 0x20000033ff427230 */ /* 0x100fe40000004100 */
[----:B------:R-:W-:Y:S01]  /*7d20*/  FFMA.FTZ R92, R65, R59, R92 ;  /* 0x0000003b415c7223 */ /* 0x000fe2000001005c */
[----:B------:R-:W-:Y:S02]  /*7d30*/  HADD2.F32 R51, -RZ, R51.H1_H1 ;  /* 0x30000033ff337230 */ /* 0x000fe40000004100 */
[-C--:B------:R-:W-:Y:S01]  /*7d40*/  FMUL.FTZ R96, R55, R58.reuse ;  /* 0x0000003a37607220 */ /* 0x080fe20000410000 */
[----:B------:R-:W-:Y:S01]  /*7d50*/  HADD2.F32 R53, -RZ, R181.H1_H1 ;  /* 0x300000b5ff357230 */ /* 0x000fe20000004100 */
[----:B------:R-:W-:Y:S01]  /*7d60*/  F2FP.F16.F32.PACK_AB R63, R64, R63 ;  /* 0x0000003f403f723e */ /* 0x000fe200000000ff */
[----:B------:R-:W-:Y:S02]  /*7d70*/  HADD2.F32 R94, -RZ, R47.H0_H0 ;  /* 0x2000002fff5e7230 */ /* 0x000fe40000004100 */
[----:B------:R-:W-:Y:S01]  /*7d80*/  FMUL.FTZ R58, R51, R58 ;  /* 0x0000003a333a7220 */ /* 0x000fe20000410000 */
[----:B------:R-:W-:-:S02]  /*7d90*/  HADD2.F32 R49, -RZ, R179.H1_H1 ;  /* 0x300000b3ff317230 */ /* 0x000fc40000004100 */
[-C--:B------:R-:W-:Y:S01]  /*7da0*/  FMUL.FTZ R47, R56, R53.reuse ;  /* 0x00000035382f7220 */ /* 0x080fe20000410000 */
[C---:B------:R-:W-:Y:S01]  /*7db0*/  FMUL.FTZ R53, R66.reuse, R53 ;  /* 0x0000003542357220 */ /* 0x040fe20000410000 */
[-C--:B------:R-:W-:Y:S01]  /*7dc0*/  FFMA.FTZ R58, R55, R94.reuse, R58 ;  /* 0x0000005e373a7223 */ /* 0x080fe2000001003a */
[----:B------:R-:W-:Y:S02]  /*7dd0*/  HADD2.F32 R55, -RZ, R45.H0_H0 ;  /* 0x2000002dff377230 */ /* 0x000fe40000004100 */
[-C--:B------:R-:W-:Y:S01]  /*7de0*/  FFMA.FTZ R47, R66, R49.reuse, -R47 ;  /* 0x00000031422f7223 */ /* 0x080fe2000001082f */
[----:B------:R-:W-:Y:S01]  /*7df0*/  FFMA.FTZ R53, R56, R49, R53 ;  /* 0x0000003138357223 */ /* 0x000fe20000010035 */
[----:B------:R-:W-:Y:S02]  /*7e00*/  HADD2.F32 R182, -RZ, R182.H0_H0 ;  /* 0x200000b6ffb67230 */ /* 0x000fe40000004100 */
[----:B------:R-:W-:Y:S01]  /*7e10*/  FFMA.FTZ R96, R51, R94, -R96 ;  /* 0x0000005e33607223 */ /* 0x000fe20000010860 */
[----:B------:R-:W-:Y:S01]  /*7e20*/  HADD2.F32 R45, -RZ, R52.H0_H0 ;  /* 0x20000034ff2d7230 */ /* 0x000fe20000004100 */
[----:B------:R-:W-:Y:S01]  /*7e30*/  F2FP.F16.F32.PACK_AB R67, R67, R92 ;  /* 0x0000005c4343723e */ /* 0x000fe200000000ff */
[----:B------:R-:W-:-:S02]  /*7e40*/  HADD2.F32 R49, -RZ, R48.H0_H0 ;  /* 0x20000030ff317230 */ /* 0x000fc40000004100 */
[----:B------:R-:W-:Y:S02]  /*7e50*/  HADD2.F32 R52, -RZ, R52.H1_H1 ;  /* 0x30000034ff347230 */ /* 0x000fe40000004100 */
[----:B------:R-:W-:Y:S02]  /*7e60*/  HADD2.F32 R48, -RZ, R48.H1_H1 ;  /* 0x30000030ff307230 */ /* 0x000fe40000004100 */
[----:B------:R-:W-:Y:S02]  /*7e70*/  HADD2.F32 R180, -RZ, R180.H0_H0 ;  /* 0x200000b4ffb47230 */ /* 0x000fe40000004100 */
[-C--:B------:R-:W-:Y:S01]  /*7e80*/  FMUL.FTZ R59, R52, R55.reuse ;  /* 0x00000037343b7220 */ /* 0x080fe20000410000 */
[----:B------:R-:W-:Y:S02]  /*7e90*/  HADD2.F32 R51, -RZ, R44.H0_H0 ;  /* 0x2000002cff337230 */ /* 0x000fe40000004100 */
[-C--:B------:R-:W-:Y:S01]  /*7ea0*/  FMUL.FTZ R44, R45, R182.reuse ;  /* 0x000000b62d2c7220 */ /* 0x080fe20000410000 */
[----:B------:R-:W-:Y:S01]  /*7eb0*/  FMUL.FTZ R55, R48, R55 ;  /* 0x0000003730377220 */ /* 0x000fe20000410000 */
[----:B------:R-:W-:Y:S01]  /*7ec0*/  FMUL.FTZ R182, R49, R182 ;  /* 0x000000b631b67220 */ /* 0x000fe20000410000 */
[----:B------:R-:W-:-:S02]  /*7ed0*/  HADD2.F32 R181, -RZ, R181.H0_H0 ;  /* 0x200000b5ffb57230 */ /* 0x000fc40000004100 */
[-C--:B------:R-:W-:Y:S01]  /*7ee0*/  FFMA.FTZ R44, R49, R180.reuse, -R44 ;  /* 0x000000b4312c7223 */ /* 0x080fe2000001082c */
[-C--:B------:R-:W-:Y:S01]  /*7ef0*/  FFMA.FTZ R49, R48, R51.reuse, -R59 ;  /* 0x0000003330317223 */ /* 0x080fe2000001083b */
[----:B------:R-:W-:Y:S01]  /*7f00*/  FFMA.FTZ R48, R52, R51, R55 ;  /* 0x0000003334307223 */ /* 0x000fe20000010037 */
[----:B------:R-:W-:Y:S02]  /*7f10*/  HADD2.F32 R52, -RZ, R54.H0_H0 ;  /* 0x20000036ff347230 */ /* 0x000fe40000004100 */
[----:B------:R-:W-:Y:S01]  /*7f20*/  FFMA.FTZ R45, R45, R180, R182 ;  /* 0x000000b42d2d7223 */ /* 0x000fe200000100b6 */
[----:B------:R-:W-:Y:S01]  /*7f30*/  HADD2.F32 R57, -RZ, R57.H0_H0 ;  /* 0x20000039ff397230 */ /* 0x000fe20000004100 */
[----:B------:R-:W-:Y:S01]  /*7f40*/  F2FP.F16.F32.PACK_AB R44, R49, R44 ;  /* 0x0000002c312c723e */ /* 0x000fe200000000ff */
[----:B------:R-:W-:Y:S02]  /*7f50*/  HADD2.F32 R56, -RZ, R50.H0_H0 ;  /* 0x20000032ff387230 */ /* 0x000fe40000004100 */
[----:B------:R-:W-:Y:S01]  /*7f60*/  FMUL.FTZ R55, R52, R181 ;  /* 0x000000b534377220 */ /* 0x000fe20000410000 */
[----:B------:R-:W-:Y:S01]  /*7f70*/  HADD2.F32 R54, -RZ, R54.H1_H1 ;  /* 0x30000036ff367230 */ /* 0x000fe20000004100 */
[----:B------:R-:W-:Y:S01]  /*7f80*/  F2FP.F16.F32.PACK_AB R66, R48, R45 ;  /* 0x0000002d3042723e */ /* 0x000fe200000000ff */
[----:B------:R-:W-:-:S02]  /*7f90*/  HADD2.F32 R50, -RZ, R50.H1_H1 ;  /* 0x30000032ff327230 */ /* 0x000fc40000004100 */
[----:B------:R-:W-:Y:S01]  /*7fa0*/  FMUL.FTZ R181, R56, R181 ;  /* 0x000000b538b57220 */ /* 0x000fe20000410000 */
[----:B------:R-:W-:Y:S02]  /*7fb0*/  HADD2.F32 R179, -RZ, R179.H0_H0 ;  /* 0x200000b3ffb37230 */ /* 0x000fe40000004100 */
[-C--:B------:R-:W-:Y:S01]  /*7fc0*/  FMUL.FTZ R59, R54, R57.reuse ;  /* 0x00000039363b7220 */ /* 0x080fe20000410000 */
[----:B------:R-:W-:Y:S02]  /*7fd0*/  HADD2.F32 R51, -RZ, R46.H0_H0 ;  /* 0x2000002eff337230 */ /* 0x000fe40000004100 */
[----:B------:R-:W-:Y:S01]  /*7fe0*/  FMUL.FTZ R57, R50, R57 ;  /* 0x0000003932397220 */ /* 0x000fe20000410000 */
[----:B------:R-:W-:Y:S02]  /*7ff0*/  IMAD.MOV.U32 R48, RZ, RZ, R44 ;  /* 0x000000ffff307224 */ /* 0x000fe400078e002c */
[-C--:B------:R-:W-:Y:S01]  /*8000*/  FFMA.FTZ R52, R52, R179.reuse, R181 ;  /* 0x000000b334347223 */ /* 0x080fe200000100b5 */
[----:B------:R-:W-:Y:S01]  /*8010*/  FFMA.FTZ R46, R56, R179, -R55 ;  /* 0x000000b3382e7223 */ /* 0x000fe20000010837 */
[-C--:B------:R-:W-:Y:S01]  /*8020*/  FFMA.FTZ R57, R54, R51.reuse, R57 ;  /* 0x0000003336397223 */ /* 0x080fe20000010039 */
[----:B------:R-:W-:Y:S01]  /*8030*/  FFMA.FTZ R59, R50, R51, -R59 ;  /* 0x00000033323b7223 */ /* 0x000fe2000001083b */
[----:B------:R-:W-:Y:S01]  /*8040*/  F2FP.F16.F32.PACK_AB R55, R58, R53 ;  /* 0x000000353a37723e */ /* 0x000fe200000000ff */
[----:B------:R-:W-:Y:S01]  /*8050*/  IMAD.MOV.U32 R53, RZ, RZ, R67 ;  /* 0x000000ffff357224 */ /* 0x000fe200078e0043 */
[----:B------:R-:W-:-:S02]  /*8060*/  F2FP.F16.F32.PACK_AB R51, R96, R47 ;  /* 0x0000002f6033723e */ /* 0x000fc400000000ff */
[----:B------:R-:W-:Y:S01]  /*8070*/  F2FP.F16.F32.PACK_AB R54, R57, R52 ;  /* 0x000000343936723e */ /* 0x000fe200000000ff */
[----:B------:R-:W-:Y:S01]  /*8080*/  IMAD.MOV.U32 R52, RZ, RZ, R66 ;  /* 0x000000ffff347224 */ /* 0x000fe200078e0042 */
[----:B------:R-:W-:Y:S02]  /*8090*/  F2FP.F16.F32.PACK_AB R50, R59, R46 ;  /* 0x0000002e3b32723e */ /* 0x000fe400000000ff */
[----:B------:R-:W-:-:S07]  /*80a0*/  MOV R49, R63 ;  /* 0x0000003f00317202 */ /* 0x000fce0000000f00 */
.L_x_532:
[----:B------:R-:W-:Y:S05]  /*80b0*/  BSYNC B2 ;  /* 0x0000000000027941 */ /* 0x000fea0003800000 */
.L_x_531:
        /* <DEDUP_REMOVED lines=10> */
.L_x_522:
[----:B------:R-:W-:Y:S05]  /*8160*/  BSYNC B1 ;  /* 0x0000000000017941 */ /* 0x000fea0003800000 */
.L_x_521:
[-C--:B--2-4-:R-:W-:Y:S02]  /*8170*/  IMAD R44, R151, R128.reuse, RZ ;  /* 0x00000080972c7224 */ /* 0x094fe400078e02ff */
[----:B------:R-:W-:-:S04]  /*8180*/  IMAD.WIDE.U32 R130, R222, R128, R130 ;  /* 0x00000080de827225 */ /* 0x000fc800078e0082 */
[----:B------:R-:W-:Y:S01]  /*8190*/  IMAD R57, R222, R129, R44 ;  /* 0x00000081de397224 */ /* 0x000fe200078e022c */
[----:B------:R-:W-:Y:S06]  /*81a0*/  @P3 BRA `(.L_x_491) ;  /* 0x0000001800b43947 */ /* 0x000fec0003800000 */
[----:B------:R-:W-:Y:S01]  /*81b0*/  ISETP.NE.AND P3, PT, R31, RZ, PT ;  /* 0x000000ff1f00720c */ /* 0x000fe20003f65270 */
[----:B------:R-:W-:Y:S01]  /*81c0*/  BSSY B1, `(.L_x_533) ;  /* 0x0000079000017945 */ /* 0x000fe20003800000 */
[----:B------:R-:W-:-:S11]  /*81d0*/  IADD3 R57, R131, R57, RZ ;  /* 0x0000003983397210 */ /* 0x000fd60007ffe0ff */
[----:B------:R-:W-:Y:S05]  /*81e0*/  @!P3 BRA `(.L_x_534) ;  /* 0x0000000400d8b947 */ /* 0x000fea0003800000 */
[----:B------:R-:W-:Y:S01]  /*81f0*/  SEL R44, R127, R152, !P0 ;  /* 0x000000987f2c7207 */ /* 0x000fe20004000000 */
[----:B------:R-:W-:Y:S01]  /*8200*/  BSSY B2, `(.L_x_535) ;  /* 0x0000072000027945 */ /* 0x000fe20003800000 */
[----:B------:R-:W-:Y:S02]  /*8210*/  IADD3 R46, P3, P4, R120, R130, R21 ;  /* 0x00000082782e7210 */ /* 0x000fe40007c7e015 */
[----:B------:R-:W-:Y:S02]  /*8220*/  SHF.R.S32.HI R45, RZ, 0x1f, R44 ;  /* 0x0000001fff2d7819 */ /* 0x000fe4000001142c */
[----:B------:R-:W-:Y:S02]  /*8230*/  IADD3.X R47, R4, R57, R32, P3, P4 ;  /* 0x00000039042f7210 */ /* 0x000fe40001fe8420 */
[----:B------:R-:W-:-:S04]  /*8240*/  LEA.HI R45, R45, R44, RZ, 0x4 ;  /* 0x0000002c2d2d7211 */ /* 0x000fc800078f20ff */
[----:B---3--:R-:W-:-:S05]  /*8250*/  LEA.HI.SX32 R48, R45, R20, 0x1c ;  /* 0x000000142d307211 */ /* 0x008fca00078fe2ff */
[----:B------:R-:W-:-:S05]  /*8260*/  IMAD.SHL.U32 R49, R48, 0x8, RZ ;  /* 0x0000000830317824 */ /* 0x000fca00078e00ff */
[----:B------:R-:W-:-:S13]  /*8270*/  ISETP.GE.AND P3, PT, R49, R148, PT ;  /* 0x000000943100720c */ /* 0x000fda0003f66270 */
[--C-:B------:R-:W-:Y:S02]  /*8280*/  @!P3 SHF.R.S32.HI R45, RZ, 0x1f, R49.reuse ;  /* 0x0000001fff2db819 */ /* 0x100fe40000011431 */
[----:B------:R-:W-:-:S04]  /*8290*/  @!P3 IADD3 R44, P4, P5, R120, R130, R49 ;  /* 0x00000082782cb210 */ /* 0x000fc80007d9e031 */
[----:B------:R-:W-:Y:S02]  /*82a0*/  @!P3 IADD3.X R45, R4, R57, R45, P4, P5 ;  /* 0x00000039042db210 */ /* 0x000fe400027ea42d */
[----:B0-----:R-:W-:-:S04]  /*82b0*/  LEA R52, P4, R46, R124, 0x1 ;  /* 0x0000007c2e347211 */ /* 0x001fc800078808ff */
[----:B------:R-:W-:Y:S02]  /*82c0*/  LEA.HI.X R53, R46, R125, R47, 0x1, P4 ;  /* 0x0000007d2e357211 */ /* 0x000fe400020f0c2f */
[----:B------:R-:W-:-:S04]  /*82d0*/  @!P3 LEA R54, P4, R44, R124, 0x1 ;  /* 0x0000007c2c36b211 */ /* 0x000fc800078808ff */
[----:B------:R-:W-:Y:S02]  /*82e0*/  @!P3 LEA.HI.X R55, R44, R125, R45, 0x1, P4 ;  /* 0x0000007d2c37b211 */ /* 0x000fe400020f0c2d */
[----:B------:R-:W-:Y:S02]  /*82f0*/  SHF.R.S32.HI R45, RZ, 0x1f, R48 ;  /* 0x0000001fff2d7819 */ /* 0x000fe40000011430 */
[----:B------:R-:W-:Y:S02]  /*8300*/  LOP3.LUT R44, R207, 0x38, R49, 0xf8, !PT ;  /* 0x00000038cf2c7812 */ /* 0x000fe400078ef831 */
[----:B------:R-:W-:Y:S02]  /*8310*/  LEA.HI R45, R45, R48, RZ, 0x3 ;  /* 0x000000302d2d7211 */ /* 0x000fe400078f18ff */
[----:B------:R-:W-:Y:S02]  /*8320*/  LOP3.LUT R44, R44, R235, RZ, 0x3c, !PT ;  /* 0x000000eb2c2c7212 */ /* 0x000fe400078e3cff */
[----:B------:R-:W-:-:S02]  /*8330*/  SHF.R.S32.HI R45, RZ, 0x3, R45 ;  /* 0x00000003ff2d7819 */ /* 0x000fc4000001142d */
[----:B------:R-:W-:-:S03]  /*8340*/  ISETP.GE.AND P4, PT, R22, R126, PT ;  /* 0x0000007e1600720c */ /* 0x000fc60003f86270 */
[----:B------:R-:W-:-:S04]  /*8350*/  IMAD R45, R45, 0x1c00, R212 ;  /* 0x00001c002d2d7824 */ /* 0x000fc800078e02d4 */
        /* <DEDUP_REMOVED lines=8> */
[----:B--2---:R-:W-:Y:S01]  /*83e0*/  IMAD.MOV.U32 R61, RZ, RZ, R49 ;  /* 0x000000ffff3d7224 */ /* 0x004fe200078e0031 */
[----:B------:R-:W-:Y:S01]  /*83f0*/  SHF.R.U32.HI R67, RZ, 0x10, R89 ;  /* 0x00000010ff437819 */ /* 0x000fe20000011659 */
[----:B------:R-:W-:Y:S01]  /*8400*/  IMAD.MOV.U32 R63, RZ, RZ, R51 ;  /* 0x000000ffff3f7224 */ /* 0x000fe200078e0033 */
[----:B0-----:R-:W-:Y:S01]  /*8410*/  MOV R49, R47 ;  /* 0x0000002f00317202 */ /* 0x001fe20000000f00 */
[----:B------:R-:W-:Y:S01]  /*8420*/  HADD2.F32 R66, -RZ, R178.H1_H1 ;  /* 0x300000b2ff427230 */ /* 0x000fe20000004100 */
[--C-:B------:R-:W-:Y:S01]  /*8430*/  SHF.R.U32.HI R65, RZ, 0x10, R77.reuse ;  /* 0x00000010ff417819 */ /* 0x100fe2000001164d */
[----:B------:R-:W-:Y:S01]  /*8440*/  HADD2.F32 R51, -RZ, R61.H0_H0 ;  /* 0x2000003dff337230 */ /* 0x000fe20000004100 */
[----:B------:R-:W-:Y:S01]  /*8450*/  SHF.R.U64 R56, R76, 0x10, R77 ;  /* 0x000000104c387819 */ /* 0x000fe2000000124d */
[----:B------:R-:W-:Y:S01]  /*8460*/  HADD2.F32 R47, -RZ, R45.H0_H0 ;  /* 0x2000002dff2f7230 */ /* 0x000fe20000004100 */
[----:B------:R-:W-:Y:S01]  /*8470*/  SHF.R.U64 R59, R88, 0x10, R89 ;  /* 0x00000010583b7819 */ /* 0x000fe20000001259 */
[----:B------:R-:W-:-:S02]  /*8480*/  HADD2.F32 R67, -RZ, R67.H0_H0 ;  /* 0x20000043ff437230 */ /* 0x000fc40000004100 */
[-C--:B------:R-:W-:Y:S01]  /*8490*/  FMUL.FTZ R76, R51, R66.reuse ;  /* 0x00000042334c7220 */ /* 0x080fe20000410000 */
[----:B------:R-:W-:Y:S02]  /*84a0*/  HADD2.F32 R62, -RZ, R45.H1_H1 ;  /* 0x3000002dff3e7230 */ /* 0x000fe40000004100 */
[C---:B------:R-:W-:Y:S01]  /*84b0*/  FMUL.FTZ R66, R47.reuse, R66 ;  /* 0x000000422f427220 */ /* 0x040fe20000410000 */
[----:B------:R-:W-:Y:S01]  /*84c0*/  HADD2.F32 R64, -RZ, R176.H1_H1 ;  /* 0x300000b0ff407230 */ /* 0x000fe20000004100 */
[--C-:B------:R-:W-:Y:S01]  /*84d0*/  SHF.R.U64 R60, R90, 0x10, R91.reuse ;  /* 0x000000105a3c7819 */ /* 0x100fe2000000125b */
[----:B------:R-:W-:Y:S02]  /*84e0*/  HADD2.F32 R61, -RZ, R61.H1_H1 ;  /* 0x3000003dff3d7230 */ /* 0x000fe40000004100 */
[-C--:B------:R-:W-:Y:S01]  /*84f0*/  FMUL.FTZ R88, R62, R67.reuse ;  /* 0x000000433e587220 */ /* 0x080fe20000410000 */
[----:B------:R-:W-:Y:S01]  /*8500*/  HADD2.F32 R65, -RZ, R65.H0_H0 ;  /* 0x20000041ff417230 */ /* 0x000fe20000004100 */
[----:B------:R-:W-:Y:S01]  /*8510*/  SHF.R.U32.HI R90, RZ, 0x10, R91 ;  /* 0x00000010ff5a7819 */ /* 0x000fe2000001165b */
[-C--:B------:R-:W-:Y:S01]  /*8520*/  FFMA.FTZ R45, R47, R64.reuse, -R76 ;  /* 0x000000402f2d7223 */ /* 0x080fe2000001084c */
[----:B------:R-:W-:Y:S01]  /*8530*/  FFMA.FTZ R47, R51, R64, R66 ;  /* 0x00000040332f7223 */ /* 0x000fe20000010042 */
[--C-:B------:R-:W-:Y:S01]  /*8540*/  SHF.R.U64 R58, R78, 0x10, R79.reuse ;  /* 0x000000104e3a7819 */ /* 0x100fe2000000124f */
[C---:B------:R-:W-:Y:S01]  /*8550*/  FMUL.FTZ R77, R61.reuse, R67 ;  /* 0x000000433d4d7220 */ /* 0x040fe20000410000 */
[----:B------:R-:W-:Y:S01]  /*8560*/  FFMA.FTZ R64, R61, R65, R88 ;  /* 0x000000413d407223 */ /* 0x000fe20000010058 */
[----:B------:R-:W-:Y:S01]  /*8570*/  SHF.R.U32.HI R78, RZ, 0x10, R79 ;  /* 0x00000010ff4e7819 */ /* 0x000fe2000001164f */
[----:B------:R-:W-:-:S02]  /*8580*/  HADD2.F32 R88, -RZ, R177.H1_H1 ;  /* 0x300000b1ff587230 */ /* 0x000fc40000004100 */
[----:B------:R-:W-:Y:S01]  /*8590*/  FFMA.FTZ R62, R62, R65, -R77 ;  /* 0x000000413e3e7223 */ /* 0x000fe2000001084d */
[--C-:B------:R-:W-:Y:S02]  /*85a0*/  HADD2.F32 R61, -RZ, R63.reuse.H0_H0 ;  /* 0x2000003fff3d7230 */ /* 0x100fe40000004100 */
[----:B------:R-:W-:Y:S02]  /*85b0*/  HADD2.F32 R63, -RZ, R63.H1_H1 ;  /* 0x3000003fff3f7230 */ /* 0x000fe40000004100 */
[----:B------:R-:W-:Y:S02]  /*85c0*/  HADD2.F32 R51, -RZ, R49.H0_H0 ;  /* 0x20000031ff337230 */ /* 0x000fe40000004100 */
[----:B------:R-:W-:Y:S01]  /*85d0*/  FMUL.FTZ R92, R61, R88 ;  /* 0x000000583d5c7220 */ /* 0x000fe20000410000 */
[----:B------:R-:W-:Y:S01]  /*85e0*/  HADD2.F32 R90, -RZ, R90.H0_H0 ;  /* 0x2000005aff5a7230 */ /* 0x000fe20000004100 */
[----:B------:R-:W-:Y:S01]  /*85f0*/  F2FP.F16.F32.PACK_AB R45, R62, R45 ;  /* 0x0000002d3e2d723e */ /* 0x000fe200000000ff */
[----:B------:R-:W-:-:S02]  /*8600*/  HADD2.F32 R76, -RZ, R175.H1_H1 ;  /* 0x300000afff4c7230 */ /* 0x000fc40000004100 */
[----:B------:R-:W-:Y:S01]  /*8610*/  FMUL.FTZ R88, R51, R88 ;  /* 0x0000005833587220 */ /* 0x000fe20000410000 */
[----:B------:R-:W-:Y:S02]  /*8620*/  HADD2.F32 R66, -RZ, R49.H1_H1 ;  /* 0x30000031ff427230 */ /* 0x000fe40000004100 */
[----:B------:R-:W-:Y:S01]  /*8630*/  FMUL.FTZ R65, R63, R90 ;  /* 0x0000005a3f417220 */ /* 0x000fe20000410000 */
[----:B------:R-:W-:Y:S02]  /*8640*/  HADD2.F32 R78, -RZ, R78.H0_H0 ;  /* 0x2000004eff4e7230 */ /* 0x000fe40000004100 */
[-C--:B------:R-:W-:Y:S01]  /*8650*/  FFMA.FTZ R49, R51, R76.reuse, -R92 ;  /* 0x0000004c33317223 */ /* 0x080fe2000001085c */
[----:B------:R-:W-:Y:S01]  /*8660*/  FFMA.FTZ R51, R61, R76, R88 ;  /* 0x0000004c3d337223 */ /* 0x000fe20000010058 */
[C---:B------:R-:W-:Y:S01]  /*8670*/  FMUL.FTZ R90, R66.reuse, R90 ;  /* 0x0000005a425a7220 */ /* 0x040fe20000410000 */
[----:B------:R-:W-:Y:S02]  /*8680*/  HADD2.F32 R61, -RZ, R48.H0_H0 ;  /* 0x20000030ff3d7230 */ /* 0x000fe40000004100 */
[----:B------:R-:W-:Y:S01]  /*8690*/  FFMA.FTZ R66, R66, R78, -R65 ;  /* 0x0000004e42427223 */ /* 0x000fe20000010841 */
[----:B------:R-:W-:-:S02]  /*86a0*/  HADD2.F32 R65, -RZ, R59.H0_H0 ;  /* 0x2000003bff417230 */ /* 0x000fc40000004100 */
[----:B------:R-:W-:Y:S01]  /*86b0*/  FFMA.FTZ R76, R63, R78, R90 ;  /* 0x0000004e3f4c7223 */ /* 0x000fe2000001005a */
[----:B------:R-:W-:Y:S02]  /*86c0*/  HADD2.F32 R59, -RZ, R44.H0_H0 ;  /* 0x2000002cff3b7230 */ /* 0x000fe40000004100 */
[----:B------:R-:W-:Y:S01]  /*86d0*/  HADD2.F32 R48, -RZ, R48.H1_H1 ;  /* 0x30000030ff307230 */ /* 0x000fe20000004100 */
[----:B------:R-:W-:Y:S01]  /*86e0*/  F2FP.F16.F32.PACK_AB R66, R66, R49 ;  /* 0x000000314242723e */ /* 0x000fe200000000ff */
[----:B------:R-:W-:Y:S01]  /*86f0*/  HADD2.F32 R178, -RZ, R178.H0_H0 ;  /* 0x200000b2ffb27230 */ /* 0x000fe20000004100 */
[----:B------:R-:W-:Y:S01]  /*8700*/  F2FP.F16.F32.PACK_AB R49, R64, R47 ;  /* 0x0000002f4031723e */ /* 0x000fe200000000ff */
[----:B------:R-:W-:Y:S02]  /*8710*/  HADD2.F32 R44, -RZ, R44.H1_H1 ;  /* 0x3000002cff2c7230 */ /* 0x000fe40000004100 */
[----:B------:R-:W-:Y:S01]  /*8720*/  FMUL.FTZ R67, R48, R65 ;  /* 0x0000004130437220 */ /* 0x000fe20000410000 */
[----:B------:R-:W-:-:S02]  /*8730*/  HADD2.F32 R63, -RZ, R56.H0_H0 ;  /* 0x20000038ff3f7230 */ /* 0x000fc40000004100 */
[-C--:B------:R-:W-:Y:S01]  /*8740*/  FMUL.FTZ R56, R61, R178.reuse ;  /* 0x000000b23d387220 */ /* 0x080fe20000410000 */
[----:B------:R-:W-:Y:S02]  /*8750*/  HADD2.F32 R176, -RZ, R176.H0_H0 ;  /* 0x200000b0ffb07230 */ /* 0x000fe40000004100 */
[C---:B------:R-:W-:Y:S01]  /*8760*/  FMUL.FTZ R65, R44.reuse, R65 ;  /* 0x000000412c417220 */ /* 0x040fe20000410000 */
[----:B------:R-:W-:Y:S01]  /*8770*/  FMUL.FTZ R178, R59, R178 ;  /* 0x000000b23bb27220 */ /* 0x000fe20000410000 */
[-C--:B------:R-:W-:Y:S01]  /*8780*/  FFMA.FTZ R67, R44, R63.reuse, -R67 ;  /* 0x0000003f2c437223 */ /* 0x080fe20000010843 */
[----:B------:R-:W-:Y:S02]  /*8790*/  HADD2.F32 R177, -RZ, R177.H0_H0 ;  /* 0x200000b1ffb17230 */ /* 0x000fe40000004100 */
[----:B------:R-:W-:Y:S01]  /*87a0*/  FFMA.FTZ R65, R48, R63, R65 ;  /* 0x0000003f30417223 */ /* 0x000fe20000010041 */
[----:B------:R-:W-:Y:S01]  /*87b0*/  FFMA.FTZ R178, R61, R176, R178 ;  /* 0x000000b03db27223 */ /* 0x000fe200000100b2 */
[----:B------:R-:W-:-:S02]  /*87c0*/  HADD2.F32 R48, -RZ, R50.H0_H0 ;  /* 0x20000032ff307230 */ /* 0x000fc40000004100 */
[----:B------:R-:W-:Y:S01]  /*87d0*/  FFMA.FTZ R56, R59, R176, -R56 ;  /* 0x000000b03b387223 */ /* 0x000fe20000010838 */
[----:B------:R-:W-:Y:S01]  /*87e0*/  HADD2.F32 R61, -RZ, R60.H0_H0 ;  /* 0x2000003cff3d7230 */ /* 0x000fe20000004100 */
[----:B------:R-:W-:Y:S01]  /*87f0*/  F2FP.F16.F32.PACK_AB R51, R76, R51 ;  /* 0x000000334c33723e */ /* 0x000fe200000000ff */
[----:B------:R-:W-:Y:S02]  /*8800*/  HADD2.F32 R44, -RZ, R46.H0_H0 ;  /* 0x2000002eff2c7230 */ /* 0x000fe40000004100 */
[-C--:B------:R-:W-:Y:S01]  /*8810*/  FMUL.FTZ R63, R48, R177.reuse ;  /* 0x000000b1303f7220 */ /* 0x080fe20000410000 */
[----:B------:R-:W-:Y:S02]  /*8820*/  HADD2.F32 R50, -RZ, R50.H1_H1 ;  /* 0x30000032ff327230 */ /* 0x000fe40000004100 */
[----:B------:R-:W-:Y:S02]  /*8830*/  HADD2.F32 R46, -RZ, R46.H1_H1 ;  /* 0x3000002eff2e7230 */ /* 0x000fe40000004100 */
[----:B------:R-:W-:Y:S01]  /*8840*/  FMUL.FTZ R177, R44, R177 ;  /* 0x000000b12cb17220 */ /* 0x000fe20000410000 */
[----:B------:R-:W-:-:S02]  /*8850*/  HADD2.F32 R175, -RZ, R175.H0_H0 ;  /* 0x200000afffaf7230 */ /* 0x000fc40000004100 */
[-C--:B------:R-:W-:Y:S01]  /*8860*/  FMUL.FTZ R77, R50, R61.reuse ;  /* 0x0000003d324d7220 */ /* 0x080fe20000410000 */
[----:B------:R-:W-:Y:S02]  /*8870*/  HADD2.F32 R59, -RZ, R58.H0_H0 ;  /* 0x2000003aff3b7230 */ /* 0x000fe40000004100 */
[----:B------:R-:W-:Y:S01]  /*8880*/  FMUL.FTZ R61, R46, R61 ;  /* 0x0000003d2e3d7220 */ /* 0x000fe20000410000 */
[----:B------:R-:W-:Y:S02]  /*8890*/  IMAD.MOV.U32 R47, RZ, RZ, R66 ;  /* 0x000000ffff2f7224 */ /* 0x000fe400078e0042 */
        /* <DEDUP_REMOVED lines=8> */
.L_x_536:
[----:B------:R-:W-:Y:S05]  /*8920*/  BSYNC B2 ;  /* 0x0000000000027941 */ /* 0x000fea0003800000 */
.L_x_535:
[----:B0-----:R4:W-:Y:S04]  /*8930*/  STG.E.128 desc[UR60][R52.64], R44 ;  /* 0x0000002c34007986 */ /* 0x0019e8000c101d3c */
[----:B--2---:R4:W-:Y:S02]  /*8940*/  @!P3 STG.E.128 desc[UR60][R54.64], R48 ;  /* 0x000000303600b986 */ /* 0x0049e4000c101d3c */
.L_x_534:
[----:B------:R-:W-:Y:S05]  /*8950*/  BSYNC B1 ;  /* 0x0000000000017941 */ /* 0x000fea0003800000 */
.L_x_533:
[----:B------:R-:W-:Y:S01]  /*8960*/  ISETP.NE.AND P3, PT, R35, RZ, PT ;  /* 0x000000ff2300720c */ /* 0x000fe20003f65270 */
[----:B------:R-:W-:-:S12]  /*8970*/  BSSY B1, `(.L_x_537) ;  /* 0x000007b000017945 */ /* 0x000fd80003800000 */
[----:B------:R-:W-:Y:S05]  /*8980*/  @!P3 BRA `(.L_x_538) ;  /* 0x0000000400e4b947 */ /* 0x000fea0003800000 */
[----:B----4-:R-:W-:Y:S01]  /*8990*/  SEL R44, R127, R152, !P1 ;  /* 0x000000987f2c7207 */ /* 0x010fe20004800000 */
[----:B------:R-:W-:Y:S01]  /*89a0*/  BSSY B2, `(.L_x_539) ;  /* 0x0000075000027945 */ /* 0x000fe20003800000 */
[----:B------:R-:W-:Y:S02]  /*89b0*/  IADD3 R46, P3, P4, R120, R130, R28 ;  /* 0x00000082782e7210 */ /* 0x000fe40007c7e01c */
[----:B------:R-:W-:Y:S02]  /*89c0*/  SHF.R.S32.HI R45, RZ, 0x1f, R44 ;  /* 0x0000001fff2d7819 */ /* 0x000fe4000001142c */
[----:B------:R-:W-:Y:S02]  /*89d0*/  IADD3.X R47, R4, R57, R33, P3, P4 ;  /* 0x00000039042f7210 */ /* 0x000fe40001fe8421 */
[----:B------:R-:W-:-:S04]  /*89e0*/  LEA.HI R44, R45, R44, RZ, 0x4 ;  /* 0x0000002c2d2c7211 */ /* 0x000fc800078f20ff */
[----:B---3--:R-:W-:-:S04]  /*89f0*/  LEA.HI.SX32 R48, R44, R27, 0x1c ;  /* 0x0000001b2c307211 */ /* 0x008fc800078fe2ff */
[----:B------:R-:W-:-:S04]  /*8a00*/  SHF.L.U32 R49, R48, 0x3, RZ ;  /* 0x0000000330317819 */ /* 0x000fc800000006ff */
        /* <DEDUP_REMOVED lines=17> */
[----:B------:R-:W-:Y:S02]  /*8b20*/  IMAD R47, R18, 0x5400, R47 ;  /* 0x00005400122f7824 */ /* 0x000fe400078e022f */
[----:B------:R-:W-:-:S03]  /*8b30*/  IMAD R45, R45, 0x2, R2 ;  /* 0x000000022d2d7824 */ /* 0x000fc600078e0202 */
[----:B------:R-:W-:-:S03]  /*8b40*/  LEA R48, R47, R2, 0x1 ;  /* 0x000000022f307211 */ /* 0x000fc600078e08ff */
[----:B------:R-:W0:Y:S04]  /*8b50*/  LDS.128 R44, [R45+0x21400] ;  /* 0x021400002d2c7984 */ /* 0x000e280000000c00 */
[----:B------:R-:W2:Y:S01]  /*8b60*/  LDS.128 R48, [R48+0x21400] ;  /* 0x0214000030307984 */ /* 0x000ea20000000c00 */
[----:B------:R-:W-:Y:S05]  /*8b70*/  @P4 BRA `(.L_x_540) ;  /* 0x00000004005c4947 */ /* 0x000fea0003800000 */
[----:B0-----:R-:W-:Y:S01]  /*8b80*/  IMAD.MOV.U32 R61, RZ, RZ, R44 ;  /* 0x000000ffff3d7224 */ /* 0x001fe200078e002c */
[----:B------:R-:W-:Y:S01]  /*8b90*/  SHF.R.U32.HI R66, RZ, 0x10, R85 ;  /* 0x00000010ff427819 */ /* 0x000fe20000011655 */
[----:B--2---:R-:W-:Y:S01]  /*8ba0*/  IMAD.MOV.U32 R44, RZ, RZ, R49 ;  /* 0x000000ffff2c7224 */ /* 0x004fe200078e0031 */
[----:B------:R-:W-:Y:S01]  /*8bb0*/  MOV R62, R48 ;  /* 0x00000030003e7202 */ /* 0x000fe20000000f00 */
[----:B------:R-:W-:Y:S01]  /*8bc0*/  IMAD.MOV.U32 R63, RZ, RZ, R51 ;  /* 0x000000ffff3f7224 */ /* 0x000fe200078e0033 */
[--C-:B------:R-:W-:Y:S01]  /*8bd0*/  SHF.R.U32.HI R64, RZ, 0x10, R73.reuse ;  /* 0x00000010ff407819 */ /* 0x100fe20000011649 */
[----:B------:R-:W-:Y:S01]  /*8be0*/  HADD2.F32 R67, -RZ, R165.H1_H1 ;  /* 0x300000a5ff437230 */ /* 0x000fe20000004100 */
[----:B------:R-:W-:Y:S01]  /*8bf0*/  SHF.R.U64 R58, R72, 0x10, R73 ;  /* 0x00000010483a7819 */ /* 0x000fe20000001249 */
[--C-:B------:R-:W-:Y:S01]  /*8c00*/  HADD2.F32 R48, -RZ, R44.reuse.H0_H0 ;  /* 0x2000002cff307230 */ /* 0x100fe20000004100 */
[--C-:B------:R-:W-:Y:S01]  /*8c10*/  SHF.R.U64 R59, R86, 0x10, R87.reuse ;  /* 0x00000010563b7819 */ /* 0x100fe20000001257 */
[----:B------:R-:W-:Y:S01]  /*8c20*/  HADD2.F32 R51, -RZ, R44.H1_H1 ;  /* 0x3000002cff337230 */ /* 0x000fe20000004100 */
[----:B------:R-:W-:Y:S01]  /*8c30*/  SHF.R.U32.HI R86, RZ, 0x10, R87 ;  /* 0x00000010ff567819 */ /* 0x000fe20000011657 */
[----:B------:R-:W-:Y:S01]  /*8c40*/  IMAD.MOV.U32 R49, RZ, RZ, R47 ;  /* 0x000000ffff317224 */ /* 0x000fe200078e002f */
[--C-:B------:R-:W-:Y:S01]  /*8c50*/  SHF.R.U64 R56, R74, 0x10, R75.reuse ;  /* 0x000000104a387819 */ /* 0x100fe2000000124b */
[--C-:B------:R-:W-:Y:S01]  /*8c60*/  HADD2.F32 R44, -RZ, R45.reuse.H0_H0 ;  /* 0x2000002dff2c7230 */ /* 0x100fe20000004100 */
[----:B------:R-:W-:Y:S01]  /*8c70*/  SHF.R.U32.HI R74, RZ, 0x10, R75 ;  /* 0x00000010ff4a7819 */ /* 0x000fe2000001164b */
[----:B------:R-:W-:Y:S01]  /*8c80*/  HADD2.F32 R66, -RZ, R66.H0_H0 ;  /* 0x20000042ff427230 */ /* 0x000fe20000004100 */
[----:B------:R-:W-:Y:S01]  /*8c90*/  SHF.R.U64 R60, R84, 0x10, R85 ;  /* 0x00000010543c7819 */ /* 0x000fe20000001255 */
[----:B------:R-:W-:-:S02]  /*8ca0*/  HADD2.F32 R47, -RZ, R45.H1_H1 ;  /* 0x3000002dff2f7230 */ /* 0x000fc40000004100 */
[-C--:B------:R-:W-:Y:S01]  /*8cb0*/  FMUL.FTZ R45, R48, R67.reuse ;  /* 0x00000043302d7220 */ /* 0x080fe20000410000 */
[----:B------:R-:W-:Y:S02]  /*8cc0*/  HADD2.F32 R65, -RZ, R163.H1_H1 ;  /* 0x300000a3ff417230 */ /* 0x000fe40000004100 */
[C---:B------:R-:W-:Y:S01]  /*8cd0*/  FMUL.FTZ R67, R44.reuse, R67 ;  /* 0x000000432c437220 */ /* 0x040fe20000410000 */
[----:B------:R-:W-:Y:S02]  /*8ce0*/  HADD2.F32 R64, -RZ, R64.H0_H0 ;  /* 0x20000040ff407230 */ /* 0x000fe40000004100 */
[-C--:B------:R-:W-:Y:S01]  /*8cf0*/  FMUL.FTZ R72, R51, R66.reuse ;  /* 0x0000004233487220 */ /* 0x080fe20000410000 */
[C---:B------:R-:W-:Y:S01]  /*8d00*/  FMUL.FTZ R66, R47.reuse, R66 ;  /* 0x000000422f427220 */ /* 0x040fe20000410000 */
[-C--:B------:R-:W-:Y:S01]  /*8d10*/  FFMA.FTZ R44, R44, R65.reuse, -R45 ;  /* 0x000000412c2c7223 */ /* 0x080fe2000001082d */
[----:B------:R-:W-:Y:S01]  /*8d20*/  FFMA.FTZ R45, R48, R65, R67 ;  /* 0x00000041302d7223 */ /* 0x000fe20000010043 */
[-C--:B------:R-:W-:Y:S01]  /*8d30*/  FFMA.FTZ R47, R47, R64.reuse, -R72 ;  /* 0x000000402f2f7223 */ /* 0x080fe20000010848 */
[----:B------:R-:W-:Y:S01]  /*8d40*/  FFMA.FTZ R48, R51, R64, R66 ;  /* 0x0000004033307223 */ /* 0x000fe20000010042 */
[----:B------:R-:W-:-:S02]  /*8d50*/  HADD2.F32 R64, -RZ, R63.H0_H0 ;  /* 0x2000003fff407230 */ /* 0x000fc40000004100 */
[----:B------:R-:W-:Y:S01]  /*8d60*/  HADD2.F32 R63, -RZ, R63.H1_H1 ;  /* 0x3000003fff3f7230 */ /* 0x000fe20000004100 */
[----:B------:R-:W-:Y:S01]  /*8d70*/  F2FP.F16.F32.PACK_AB R47, R47, R44 ;  /* 0x0000002c2f2f723e */ /* 0x000fe200000000ff */
[--C-:B------:R-:W-:Y:S02]  /*8d80*/  HADD2.F32 R51, -RZ, R49.reuse.H0_H0 ;  /* 0x20000031ff337230 */ /* 0x100fe40000004100 */
[----:B------:R-:W-:Y:S02]  /*8d90*/  HADD2.F32 R72, -RZ, R86.H0_H0 ;  /* 0x20000056ff487230 */ /* 0x000fe40000004100 */
[----:B------:R-:W-:Y:S02]  /*8da0*/  HADD2.F32 R67, -RZ, R164.H1_H1 ;  /* 0x300000a4ff437230 */ /* 0x000fe40000004100 */
[----:B------:R-:W-:Y:S02]  /*8db0*/  HADD2.F32 R49, -RZ, R49.H1_H1 ;  /* 0x30000031ff317230 */ /* 0x000fe40000004100 */
[----:B------:R-:W-:Y:S01]  /*8dc0*/  FMUL.FTZ R76, R63, R72 ;  /* 0x000000483f4c7220 */ /* 0x000fe20000410000 */
[----:B------:R-:W-:-:S02]  /*8dd0*/  HADD2.F32 R65, -RZ, R162.H1_H1 ;  /* 0x300000a2ff417230 */ /* 0x000fc40000004100 */
[----:B------:R-:W-:Y:S02]  /*8de0*/  HADD2.F32 R66, -RZ, R74.H0_H0 ;  /* 0x2000004aff427230 */ /* 0x000fe40000004100 */
[-C--:B------:R-:W-:Y:S01]  /*8df0*/  FMUL.FTZ R74, R64, R67.reuse ;  /* 0x00000043404a7220 */ /* 0x080fe20000410000 */
[----:B------:R-:W-:Y:S01]  /*8e00*/  FMUL.FTZ R72, R49, R72 ;  /* 0x0000004831487220 */ /* 0x000fe20000410000 */
[C---:B------:R-:W-:Y:S01]  /*8e10*/  FMUL.FTZ R67, R51.reuse, R67 ;  /* 0x0000004333437220 */ /* 0x040fe20000410000 */
[----:B------:R-:W-:Y:S02]  /*8e20*/  HADD2.F32 R60, -RZ, R60.H0_H0 ;  /* 0x2000003cff3c7230 */ /* 0x000fe40000004100 */
[----:B------:R-:W-:Y:S01]  /*8e30*/  FFMA.FTZ R73, R51, R65, -R74 ;  /* 0x0000004133497223 */ /* 0x000fe2000001084a */
[-C--:B------:R-:W-:Y:S01]  /*8e40*/  FFMA.FTZ R76, R49, R66.reuse, -R76 ;  /* 0x00000042314c7223 */ /* 0x080fe2000001084c */
[----:B------:R-:W-:Y:S01]  /*8e50*/  FFMA.FTZ R78, R63, R66, R72 ;  /* 0x000000423f4e7223 */ /* 0x000fe20000010048 */
[----:B------:R-:W-:-:S02]  /*8e60*/  HADD2.F32 R66, -RZ, R165.H0_H0 ;  /* 0x200000a5ff427230 */ /* 0x000fc40000004100 */
[----:B------:R-:W-:Y:S01]  /*8e70*/  FFMA.FTZ R75, R64, R65, R67 ;  /* 0x00000041404b7223 */ /* 0x000fe20000010043 */
[--C-:B------:R-:W-:Y:S01]  /*8e80*/  HADD2.F32 R51, -RZ, R62.reuse.H0_H0 ;  /* 0x2000003eff337230 */ /* 0x100fe20000004100 */
[----:B------:R-:W-:Y:S01]  /*8e90*/  F2FP.F16.F32.PACK_AB R73, R76, R73 ;  /* 0x000000494c49723e */ /* 0x000fe200000000ff */
[----:B------:R-:W-:Y:S02]  /*8ea0*/  HADD2.F32 R49, -RZ, R61.H0_H0 ;  /* 0x2000003dff317230 */ /* 0x000fe40000004100 */
[----:B------:R-:W-:Y:S02]  /*8eb0*/  HADD2.F32 R62, -RZ, R62.H1_H1 ;  /* 0x3000003eff3e7230 */ /* 0x000fe40000004100 */
[-C--:B------:R-:W-:Y:S01]  /*8ec0*/  FMUL.FTZ R72, R51, R66.reuse ;  /* 0x0000004233487220 */ /* 0x080fe20000410000 */
[----:B------:R-:W-:Y:S02]  /*8ed0*/  HADD2.F32 R64, -RZ, R163.H0_H0 ;  /* 0x200000a3ff407230 */ /* 0x000fe40000004100 */
[----:B------:R-:W-:Y:S01]  /*8ee0*/  FMUL.FTZ R66, R49, R66 ;  /* 0x0000004231427220 */ /* 0x000fe20000410000 */
[----:B------:R-:W-:-:S02]  /*8ef0*/  HADD2.F32 R61, -RZ, R61.H1_H1 ;  /* 0x3000003dff3d7230 */ /* 0x000fc40000004100 */
[C---:B------:R-:W-:Y:S01]  /*8f00*/  FMUL.FTZ R74, R62.reuse, R60 ;  /* 0x0000003c3e4a7220 */ /* 0x040fe20000410000 */
[----:B------:R-:W-:Y:S02]  /*8f10*/  HADD2.F32 R58, -RZ, R58.H0_H0 ;  /* 0x2000003aff3a7230 */ /* 0x000fe40000004100 */
[-C--:B------:R-:W-:Y:S01]  /*8f20*/  FFMA.FTZ R66, R51, R64.reuse, R66 ;  /* 0x0000004033427223 */ /* 0x080fe20000010042 */
[----:B------:R-:W-:Y:S01]  /*8f30*/  FFMA.FTZ R72, R49, R64, -R72 ;  /* 0x0000004031487223 */ /* 0x000fe20000010848 */
[C---:B------:R-:W-:Y:S01]  /*8f40*/  FMUL.FTZ R65, R61.reuse, R60 ;  /* 0x0000003c3d417220 */ /* 0x040fe20000410000 */
[----:B------:R-:W-:Y:S02]  /*8f50*/  HADD2.F32 R51, -RZ, R50.H0_H0 ;  /* 0x20000032ff337230 */ /* 0x000fe40000004100 */
[-C--:B------:R-:W-:Y:S01]  /*8f60*/  FFMA.FTZ R63, R61, R58.reuse, -R74 ;  /* 0x0000003a3d3f7223 */ /* 0x080fe2000001084a */
[----:B------:R-:W-:Y:S02]  /*8f70*/  HADD2.F32 R164, -RZ, R164.H0_H0 ;  /* 0x200000a4ffa47230 */ /* 0x000fe40000004100 */
[----:B------:R-:W-:Y:S01]  /*8f80*/  FFMA.FTZ R65, R62, R58, R65 ;  /* 0x0000003a3e417223 */ /* 0x000fe20000010041 */
[----:B------:R-:W-:-:S02]  /*8f90*/  HADD2.F32 R61, -RZ, R59.H0_H0 ;  /* 0x2000003bff3d7230 */ /* 0x000fc40000004100 */
[----:B------:R-:W-:Y:S01]  /*8fa0*/  HADD2.F32 R49, -RZ, R46.H0_H0 ;  /* 0x2000002eff317230 */ /* 0x000fe20000004100 */
[----:B------:R-:W-:Y:S01]  /*8fb0*/  F2FP.F16.F32.PACK_AB R44, R63, R72 ;  /* 0x000000483f2c723e */ /* 0x000fe200000000ff */
[----:B------:R-:W-:Y:S02]  /*8fc0*/  HADD2.F32 R50, -RZ, R50.H1_H1 ;  /* 0x30000032ff327230 */ /* 0x000fe40000004100 */
[----:B------:R-:W-:Y:S02]  /*8fd0*/  HADD2.F32 R46, -RZ, R46.H1_H1 ;  /* 0x3000002eff2e7230 */ /* 0x000fe40000004100 */
[----:B------:R-:W-:Y:S02]  /*8fe0*/  HADD2.F32 R59, -RZ, R56.H0_H0 ;  /* 0x20000038ff3b7230 */ /* 0x000fe40000004100 */
[-C--:B------:R-:W-:Y:S01]  /*8ff0*/  FMUL.FTZ R56, R51, R164.reuse ;  /* 0x000000a433387220 */ /* 0x080fe20000410000 */
[----:B------:R-:W-:Y:S02]  /*9000*/  HADD2.F32 R162, -RZ, R162.H0_H0 ;  /* 0x200000a2ffa27230 */ /* 0x000fe40000004100 */
[-C--:B------:R-:W-:Y:S01]  /*9010*/  FMUL.FTZ R67, R50, R61.reuse ;  /* 0x0000003d32437220 */ /* 0x080fe20000410000 */
[C---:B------:R-:W-:Y:S01]  /*9020*/  FMUL.FTZ R164, R49.reuse, R164 ;  /* 0x000000a431a47220 */ /* 0x040fe20000410000 */
[----:B------:R-:W-:Y:S01]  /*9030*/  FMUL.FTZ R61, R46, R61 ;  /* 0x0000003d2e3d7220 */ /* 0x000fe20000410000 */
[----:B------:R-:W-:-:S02]  /*9040*/  FFMA.FTZ R56, R49, R162, -R56 ;  /* 0x000000a231387223 */ /* 0x000fc40000010838 */
[----:B------:R-:W-:Y:S01]  /*9050*/  FFMA.FTZ R164, R51, R162, R164 ;  /* 0x000000a233a47223 */ /* 0x000fe200000100a4 */
[-C--:B------:R-:W-:Y:S01]  /*9060*/  FFMA.FTZ R67, R46, R59.reuse, -R67 ;  /* 0x0000003b2e437223 */ /* 0x080fe20000010843 */
[----:B------:R-:W-:Y:S01]  /*9070*/  FFMA.FTZ R61, R50, R59, R61 ;  /* 0x0000003b323d7223 */ /* 0x000fe2000001003d */
[----:B------:R-:W-:Y:S02]  /*9080*/  F2FP.F16.F32.PACK_AB R49, R48, R45 ;  /* 0x0000002d3031723e */ /* 0x000fe400000000ff */
[----:B------:R-:W-:Y:S01]  /*9090*/  MOV R45, R47 ;  /* 0x0000002f002d7202 */ /* 0x000fe20000000f00 */
[----:B------:R-:W-:Y:S01]  /*90a0*/  IMAD.MOV.U32 R47, RZ, RZ, R73 ;  /* 0x000000ffff2f7224 */ /* 0x000fe200078e0049 */
[----:B------:R-:W-:Y:S02]  /*90b0*/  F2FP.F16.F32.PACK_AB R51, R78, R75 ;  /* 0x0000004b4e33723e */ /* 0x000fe400000000ff */
[----:B------:R-:W-:Y:S02]  /*90c0*/  F2FP.F16.F32.PACK_AB R48, R65, R66 ;  /* 0x000000424130723e */ /* 0x000fe400000000ff */
[----:B------:R-:W-:-:S02]  /*90d0*/  F2FP.F16.F32.PACK_AB R46, R67, R56 ;  /* 0x00000038432e723e */ /* 0x000fc400000000ff */
[----:B------:R-:W-:-:S07]  /*90e0*/  F2FP.F16.F32.PACK_AB R50, R61, R164 ;  /* 0x000000a43d32723e */ /* 0x000fce00000000ff */
.L_x_540:
[----:B------:R-:W-:Y:S05]  /*90f0*/  BSYNC B2 ;  /* 0x0000000000027941 */ /* 0x000fea0003800000 */
.L_x_539:
[----:B0-----:R0:W-:Y:S04]  /*9100*/  STG.E.128 desc[UR60][R52.64], R44 ;  /* 0x0000002c34007986 */ /* 0x0011e8000c101d3c */
[----:B--2---:R0:W-:Y:S02]  /*9110*/  @!P3 STG.E.128 desc[UR60][R54.64], R48 ;  /* 0x000000303600b986 */ /* 0x0041e4000c101d3c */
.L_x_538:
[----:B------:R-:W-:Y:S05]  /*9120*/  BSYNC B1 ;  /* 0x0000000000017941 */ /* 0x000fea0003800000 */
.L_x_537:
[----:B------:R-:W-:-:S13]  /*9130*/  ISETP.NE.AND P3, PT, R36, RZ, PT ;  /* 0x000000ff2400720c */ /* 0x000fda0003f65270 */
[----:B------:R-:W-:Y:S05]  /*9140*/  @!P3 BRA `(.L_x_491) ;  /* 0x0000000800ccb947 */ /* 0x000fea0003800000 */
[----:B------:R-:W-:Y:S01]  /*9150*/  ISETP.NE.AND P5, PT, R102, RZ, PT ;  /* 0x000000ff6600720c */ /* 0x000fe20003fa5270 */
[----:B------:R-:W-:Y:S01]  /*9160*/  BSSY B1, `(.L_x_541) ;  /* 0x000006f000017945 */ /* 0x000fe20003800000 */
[----:B0---4-:R-:W-:Y:S02]  /*9170*/  IADD3 R46, P3, P4, R120, R130, R30 ;  /* 0x00000082782e7210 */ /* 0x011fe40007c7e01e */
[----:B------:R-:W-:Y:S02]  /*9180*/  SEL R152, R127, R152, !P5 ;  /* 0x000000987f987207 */ /* 0x000fe40006800000 */
[----:B---3--:R-:W-:Y:S02]  /*9190*/  IADD3.X R49, R4, R57, R34, P3, P4 ;  /* 0x0000003904317210 */ /* 0x008fe40001fe8422 */
[----:B------:R-:W-:Y:S02]  /*91a0*/  SHF.R.S32.HI R45, RZ, 0x1f, R152 ;  /* 0x0000001fff2d7819 */ /* 0x000fe40000011498 */
[----:B------:R-:W-:-:S02]  /*91b0*/  LEA R52, P3, R46, R124, 0x1 ;  /* 0x0000007c2e347211 */ /* 0x000fc400078608ff */
[----:B------:R-:W-:Y:S02]  /*91c0*/  LEA.HI R152, R45, R152, RZ, 0x4 ;  /* 0x000000982d987211 */ /* 0x000fe400078f20ff */
[----:B------:R-:W-:Y:S02]  /*91d0*/  LEA.HI.X R53, R46, R125, R49, 0x1, P3 ;  /* 0x0000007d2e357211 */ /* 0x000fe400018f0c31 */
[----:B------:R-:W-:Y:S02]  /*91e0*/  LEA.HI.SX32 R152, R152, R29, 0x1c ;  /* 0x0000001d98987211 */ /* 0x000fe400078fe2ff */
[----:B------:R-:W-:Y:S02]  /*91f0*/  ISETP.GE.AND P3, PT, R205, R126, PT ;  /* 0x0000007ecd00720c */ /* 0x000fe40003f66270 */
[----:B------:R-:W-:Y:S01]  /*9200*/  SHF.R.S32.HI R45, RZ, 0x1f, R152 ;  /* 0x0000001fff2d7819 */ /* 0x000fe20000011498 */
[----:B------:R-:W-:-:S03]  /*9210*/  IMAD.SHL.U32 R55, R152, 0x8, RZ ;  /* 0x0000000898377824 */ /* 0x000fc600078e00ff */
[----:B------:R-:W-:Y:S02]  /*9220*/  LEA.HI R45, R45, R152, RZ, 0x3 ;  /* 0x000000982d2d7211 */ /* 0x000fe400078f18ff */
[----:B------:R-:W-:Y:S02]  /*9230*/  LOP3.LUT R44, R207, 0x38, R55, 0xf8, !PT ;  /* 0x00000038cf2c7812 */ /* 0x000fe400078ef837 */
[----:B------:R-:W-:Y:S02]  /*9240*/  SHF.R.S32.HI R45, RZ, 0x3, R45 ;  /* 0x00000003ff2d7819 */ /* 0x000fe4000001142d */
[----:B------:R-:W-:-:S03]  /*9250*/  LOP3.LUT R44, R44, R235, RZ, 0x3c, !PT ;  /* 0x000000eb2c2c7212 */ /* 0x000fc600078e3cff */
[----:B------:R-:W-:-:S05]  /*9260*/  IMAD R45, R45, 0x1c00, R212 ;  /* 0x00001c002d2d7824 */ /* 0x000fca00078e02d4 */
[----:B------:R-:W-:Y:S01]  /*9270*/  IADD3 R47, R45, R44, RZ ;  /* 0x0000002c2d2f7210 */ /* 0x000fe20007ffe0ff */
[----:B------:R-:W-:-:S04]  /*9280*/  IMAD R45, R18, 0x5400, R141 ;  /* 0x00005400122d7824 */ /* 0x000fc800078e028d */
[----:B------:R-:W-:Y:S02]  /*9290*/  IMAD R47, R18, 0x5400, R47 ;  /* 0x00005400122f7824 */ /* 0x000fe400078e022f */
[--C-:B------:R-:W-:Y:S02]  /*92a0*/  IMAD R45, R45, 0x2, R2.reuse ;  /* 0x000000022d2d7824 */ /* 0x100fe400078e0202 */
[----:B------:R-:W-:-:S04]  /*92b0*/  IMAD R48, R47, 0x2, R2 ;  /* 0x000000022f307824 */ /* 0x000fc800078e0202 */
[----:B------:R-:W0:Y:S04]  /*92c0*/  LDS.128 R44, [R45+0x21400] ;  /* 0x021400002d2c7984 */ /* 0x000e280000000c00 */
[----:B------:R-:W2:Y:S01]  /*92d0*/  LDS.128 R48, [R48+0x21400] ;  /* 0x0214000030307984 */ /* 0x000ea20000000c00 */
[----:B------:R-:W-:Y:S05]  /*92e0*/  @P3 BRA `(.L_x_542) ;  /* 0x0000000400583947 */ /* 0x000fea0003800000 */
[----:B------:R-:W-:Y:S01]  /*92f0*/  SHF.R.U32.HI R62, RZ, 0x10, R81 ;  /* 0x00000010ff3e7819 */ /* 0x000fe20000011651 */
[----:B--2---:R-:W-:Y:S01]  /*9300*/  IMAD.MOV.U32 R59, RZ, RZ, R50 ;  /* 0x000000ffff3b7224 */ /* 0x004fe200078e0032 */
[----:B------:R-:W-:Y:S01]  /*9310*/  MOV R58, R48 ;  /* 0x00000030003a7202 */ /* 0x000fe20000000f00 */
[----:B0-----:R-:W-:Y:S01]  /*9320*/  IMAD.MOV.U32 R48, RZ, RZ, R46 ;  /* 0x000000ffff307224 */ /* 0x001fe200078e002e */
[----:B------:R-:W-:Y:S01]  /*9330*/  SHF.R.U32.HI R60, RZ, 0x10, R69 ;  /* 0x00000010ff3c7819 */ /* 0x000fe20000011645 */
[--C-:B------:R-:W-:Y:S01]  /*9340*/  HADD2.F32 R50, -RZ, R49.reuse.H0_H0 ;  /* 0x20000031ff327230 */ /* 0x100fe20000004100 */
[--C-:B------:R-:W-:Y:S01]  /*9350*/  SHF.R.U64 R56, R82, 0x10, R83.reuse ;  /* 0x0000001052387819 */ /* 0x100fe20000001253 */
[----:B------:R-:W-:Y:S01]  /*9360*/  HADD2.F32 R49, -RZ, R49.H1_H1 ;  /* 0x30000031ff317230 */ /* 0x000fe20000004100 */
[----:B------:R-:W-:Y:S01]  /*9370*/  SHF.R.U32.HI R82, RZ, 0x10, R83 ;  /* 0x00000010ff527819 */ /* 0x000fe20000011653 */
[--C-:B------:R-:W-:Y:S01]  /*9380*/  HADD2.F32 R46, -RZ, R45.reuse.H0_H0 ;  /* 0x2000002dff2e7230 */ /* 0x100fe20000004100 */
[--C-:B------:R-:W-:Y:S01]  /*9390*/  SHF.R.U64 R54, R70, 0x10, R71.reuse ;  /* 0x0000001046367819 */ /* 0x100fe20000001247 */
[----:B------:R-:W-:Y:S01]  /*93a0*/  HADD2.F32 R62, -RZ, R62.H0_H0 ;  /* 0x2000003eff3e7230 */ /* 0x000fe20000004100 */
[----:B------:R-:W-:Y:S01]  /*93b0*/  SHF.R.U32.HI R70, RZ, 0x10, R71 ;  /* 0x00000010ff467819 */ /* 0x000fe20000011647 */
[----:B------:R-:W-:Y:S01]  /*93c0*/  HADD2.F32 R45, -RZ, R45.H1_H1 ;  /* 0x3000002dff2d7230 */ /* 0x000fe20000004100 */
[----:B------:R-:W-:Y:S01]  /*93d0*/  SHF.R.U64 R72, R68, 0x10, R69 ;  /* 0x0000001044487819 */ /* 0x000fe20000001245 */
[----:B------:R-:W-:-:S02]  /*93e0*/  HADD2.F32 R63, -RZ, R161.H1_H1 ;  /* 0x300000a1ff3f7230 */ /* 0x000fc40000004100 */
[-C--:B------:R-:W-:Y:S01]  /*93f0*/  FMUL.FTZ R64, R49, R62.reuse ;  /* 0x0000003e31407220 */ /* 0x080fe20000410000 */
[----:B------:R-:W-:Y:S02]  /*9400*/  HADD2.F32 R60, -RZ, R60.H0_H0 ;  /* 0x2000003cff3c7230 */ /* 0x000fe40000004100 */
[C---:B------:R-:W-:Y:S01]  /*9410*/  FMUL.FTZ R62, R45.reuse, R62 ;  /* 0x0000003e2d3e7220 */ /* 0x040fe20000410000 */
[----:B------:R-:W-:Y:S02]  /*9420*/  HADD2.F32 R61, -RZ, R159.H1_H1 ;  /* 0x3000009fff3d7230 */ /* 0x000fe40000004100 */
[-C--:B------:R-:W-:Y:S01]  /*9430*/  FMUL.FTZ R65, R50, R63.reuse ;  /* 0x0000003f32417220 */ /* 0x080fe20000410000 */
[C---:B------:R-:W-:Y:S01]  /*9440*/  FMUL.FTZ R63, R46.reuse, R63 ;  /* 0x0000003f2e3f7220 */ /* 0x040fe20000410000 */
[-C--:B------:R-:W-:Y:S01]  /*9450*/  FFMA.FTZ R64, R45, R60.reuse, -R64 ;  /* 0x0000003c2d407223 */ /* 0x080fe20000010840 */
[----:B------:R-:W-:Y:S01]  /*9460*/  FFMA.FTZ R66, R49, R60, R62 ;  /* 0x0000003c31427223 */ /* 0x000fe2000001003e */
[----:B------:R-:W-:Y:S01]  /*9470*/  FFMA.FTZ R65, R46, R61, -R65 ;  /* 0x0000003d2e417223 */ /* 0x000fe20000010841 */
[----:B------:R-:W-:-:S02]  /*9480*/  HADD2.F32 R60, -RZ, R160.H1_H1 ;  /* 0x300000a0ff3c7230 */ /* 0x000fc40000004100 */
[----:B------:R-:W-:Y:S01]  /*9490*/  FFMA.FTZ R63, R50, R61, R63 ;  /* 0x0000003d323f7223 */ /* 0x000fe2000001003f */
[----:B------:R-:W-:Y:S01]  /*94a0*/  HADD2.F32 R45, -RZ, R47.H0_H0 ;  /* 0x2000002fff2d7230 */ /* 0x000fe20000004100 */
[----:B------:R-:W-:Y:S01]  /*94b0*/  SHF.R.U64 R69, R80, 0x10, R81 ;  /* 0x0000001050457819 */ /* 0x000fe20000001251 */
[--C-:B------:R-:W-:Y:S02]  /*94c0*/  HADD2.F32 R46, -RZ, R51.reuse.H0_H0 ;  /* 0x20000033ff2e7230 */ /* 0x100fe40000004100 */
[----:B------:R-:W-:Y:S02]  /*94d0*/  HADD2.F32 R49, -RZ, R158.H1_H1 ;  /* 0x3000009eff317230 */ /* 0x000fe40000004100 */
[-C--:B------:R-:W-:Y:S01]  /*94e0*/  FMUL.FTZ R61, R45, R60.reuse ;  /* 0x0000003c2d3d7220 */ /* 0x080fe20000410000 */
[----:B------:R-:W-:Y:S02]  /*94f0*/  HADD2.F32 R51, -RZ, R51.H1_H1 ;  /* 0x30000033ff337230 */ /* 0x000fe40000004100 */
[----:B------:R-:W-:Y:S01]  /*9500*/  FMUL.FTZ R68, R46, R60 ;  /* 0x0000003c2e447220 */ /* 0x000fe20000410000 */
[----:B------:R-:W-:-:S02]  /*9510*/  HADD2.F32 R62, -RZ, R82.H0_H0 ;  /* 0x20000052ff3e7230 */ /* 0x000fc40000004100 */
[-C--:B------:R-:W-:Y:S01]  /*9520*/  FFMA.FTZ R61, R46, R49.reuse, R61 ;  /* 0x000000312e3d7223 */ /* 0x080fe2000001003d */
[----:B------:R-:W-:Y:S02]  /*9530*/  HADD2.F32 R47, -RZ, R47.H1_H1 ;  /* 0x3000002fff2f7230 */ /* 0x000fe40000004100 */
[----:B------:R-:W-:Y:S01]  /*9540*/  FFMA.FTZ R68, R45, R49, -R68 ;  /* 0x000000312d447223 */ /* 0x000fe20000010844 */
[----:B------:R-:W-:Y:S02]  /*9550*/  HADD2.F32 R50, -RZ, R70.H0_H0 ;  /* 0x20000046ff327230 */ /* 0x000fe40000004100 */
[-C--:B------:R-:W-:Y:S01]  /*9560*/  FMUL.FTZ R60, R51, R62.reuse ;  /* 0x0000003e333c7220 */ /* 0x080fe20000410000 */
[----:B------:R-:W-:Y:S02]  /*9570*/  HADD2.F32 R161, -RZ, R161.H0_H0 ;  /* 0x200000a1ffa17230 */ /* 0x000fe40000004100 */
[----:B------:R-:W-:Y:S01]  /*9580*/  FMUL.FTZ R62, R47, R62 ;  /* 0x0000003e2f3e7220 */ /* 0x000fe20000410000 */
[----:B------:R-:W-:-:S02]  /*9590*/  HADD2.F32 R46, -RZ, R58.H0_H0 ;  /* 0x2000003aff2e7230 */ /* 0x000fc40000004100 */
[-C--:B------:R-:W-:Y:S01]  /*95a0*/  FFMA.FTZ R67, R47, R50.reuse, -R60 ;  /* 0x000000322f437223 */ /* 0x080fe2000001083c */
[----:B------:R-:W-:Y:S02]  /*95b0*/  HADD2.F32 R49, -RZ, R69.H0_H0 ;  /* 0x20000045ff317230 */ /* 0x000fe40000004100 */
[----:B------:R-:W-:Y:S01]  /*95c0*/  FFMA.FTZ R62, R51, R50, R62 ;  /* 0x00000032333e7223 */ /* 0x000fe2000001003e */
[----:B------:R-:W-:Y:S02]  /*95d0*/  HADD2.F32 R58, -RZ, R58.H1_H1 ;  /* 0x3000003aff3a7230 */ /* 0x000fe40000004100 */
[----:B------:R-:W-:Y:S01]  /*95e0*/  FMUL.FTZ R50, R46, R161 ;  /* 0x000000a12e327220 */ /* 0x000fe20000410000 */
[----:B------:R-:W-:Y:S01]  /*95f0*/  HADD2.F32 R159, -RZ, R159.H0_H0 ;  /* 0x2000009fff9f7230 */ /* 0x000fe20000004100 */
[----:B------:R-:W-:Y:S01]  /*9600*/  F2FP.F16.F32.PACK_AB R67, R67, R68 ;  /* 0x000000444343723e */ /* 0x000fe200000000ff */
[--C-:B------:R-:W-:Y:S02]  /*9610*/  HADD2.F32 R45, -RZ, R44.reuse.H0_H0 ;  /* 0x2000002cff2d7230 */ /* 0x100fe40000004100 */
[----:B------:R-:W-:Y:S01]  /*9620*/  FMUL.FTZ R51, R58, R49 ;  /* 0x000000313a337220 */ /* 0x000fe20000410000 */
[----:B------:R-:W-:Y:S01]  /*9630*/  HADD2.F32 R44, -RZ, R44.H1_H1 ;  /* 0x3000002cff2c7230 */ /* 0x000fe20000004100 */
[----:B------:R-:W-:Y:S01]  /*9640*/  F2FP.F16.F32.PACK_AB R61, R62, R61 ;  /* 0x0000003d3e3d723e */ /* 0x000fe200000000ff */
[----:B------:R-:W-:-:S02]  /*9650*/  HADD2.F32 R47, -RZ, R72.H0_H0 ;  /* 0x20000048ff2f7230 */ /* 0x000fc40000004100 */
[C---:B------:R-:W-:Y:S01]  /*9660*/  FMUL.FTZ R161, R45.reuse, R161 ;  /* 0x000000a12da17220 */ /* 0x040fe20000410000 */
[----:B------:R-:W-:Y:S01]  /*9670*/  FFMA.FTZ R50, R45, R159, -R50 ;  /* 0x0000009f2d327223 */ /* 0x000fe20000010832 */
[C---:B------:R-:W-:Y:S01]  /*9680*/  FMUL.FTZ R49, R44.reuse, R49 ;  /* 0x000000312c317220 */ /* 0x040fe20000410000 */
[----:B------:R-:W-:Y:S02]  /*9690*/  HADD2.F32 R45, -RZ, R59.H0_H0 ;  /* 0x2000003bff2d7230 */ /* 0x000fe40000004100 */
[-C--:B------:R-:W-:Y:S01]  /*96a0*/  FFMA.FTZ R51, R44, R47.reuse, -R51 ;  /* 0x0000002f2c337223 */ /* 0x080fe20000010833 */
[----:B------:R-:W-:Y:S02]  /*96b0*/  HADD2.F32 R160, -RZ, R160.H0_H0 ;  /* 0x200000a0ffa07230 */ /* 0x000fe40000004100 */
[----:B------:R-:W-:Y:S01]  /*96c0*/  FFMA.FTZ R58, R58, R47, R49 ;  /* 0x0000002f3a3a7223 */ /* 0x000fe20000010031 */
[----:B------:R-:W-:Y:S02]  /*96d0*/  HADD2.F32 R56, -RZ, R56.H0_H0 ;  /* 0x20000038ff387230 */ /* 0x000fe40000004100 */
[----:B------:R-:W-:Y:S01]  /*96e0*/  FFMA.FTZ R161, R46, R159, R161 ;  /* 0x0000009f2ea17223 */ /* 0x000fe200000100a1 */
[----:B------:R-:W-:-:S02]  /*96f0*/  HADD2.F32 R44, -RZ, R48.H0_H0 ;  /* 0x20000030ff2c7230 */ /* 0x000fc40000004100 */
[-C--:B------:R-:W-:Y:S01]  /*9700*/  FMUL.FTZ R47, R45, R160.reuse ;  /* 0x000000a02d2f7220 */ /* 0x080fe20000410000 */
[----:B------:R-:W-:Y:S02]  /*9710*/  HADD2.F32 R59, -RZ, R59.H1_H1 ;  /* 0x3000003bff3b7230 */ /* 0x000fe40000004100 */
[----:B------:R-:W-:Y:S02]  /*9720*/  HADD2.F32 R48, -RZ, R48.H1_H1 ;  /* 0x30000030ff307230 */ /* 0x000fe40000004100 */
[----:B------:R-:W-:Y:S01]  /*9730*/  FMUL.FTZ R160, R44, R160 ;  /* 0x000000a02ca07220 */ /* 0x000fe20000410000 */
[----:B------:R-:W-:Y:S02]  /*9740*/  HADD2.F32 R158, -RZ, R158.H0_H0 ;  /* 0x2000009eff9e7230 */ /* 0x000fe40000004100 */
[-C--:B------:R-:W-:Y:S01]  /*9750*/  FMUL.FTZ R49, R59, R56.reuse ;  /* 0x000000383b317220 */ /* 0x080fe20000410000 */
[----:B------:R-:W-:Y:S02]  /*9760*/  HADD2.F32 R54, -RZ, R54.H0_H0 ;  /* 0x20000036ff367230 */ /* 0x000fe40000004100 */
[----:B------:R-:W-:Y:S01]  /*9770*/  FMUL.FTZ R56, R48, R56 ;  /* 0x0000003830387220 */ /* 0x000fe20000410000 */
[----:B------:R-:W-:Y:S01]  /*9780*/  F2FP.F16.F32.PACK_AB R58, R58, R161 ;  /* 0x000000a13a3a723e */ /* 0x000fe200000000ff */
[-C--:B------:R-:W-:Y:S01]  /*9790*/  FFMA.FTZ R47, R44, R158.reuse, -R47 ;  /* 0x0000009e2c2f7223 */ /* 0x080fe2000001082f */
[----:B------:R-:W-:Y:S01]  /*97a0*/  FFMA.FTZ R160, R45, R158, R160 ;  /* 0x0000009e2da07223 */ /* 0x000fe200000100a0 */
[-C--:B------:R-:W-:Y:S01]  /*97b0*/  FFMA.FTZ R48, R48, R54.reuse, -R49 ;  /* 0x0000003630307223 */ /* 0x080fe20000010831 */
[----:B------:R-:W-:Y:S01]  /*97c0*/  FFMA.FTZ R59, R59, R54, R56 ;  /* 0x000000363b3b7223 */ /* 0x000fe20000010038 */
[----:B------:R-:W-:Y:S01]  /*97d0*/  F2FP.F16.F32.PACK_AB R44, R51, R50 ;  /* 0x00000032332c723e */ /* 0x000fe200000000ff */
[----:B------:R-:W-:Y:S01]  /*97e0*/  IMAD.MOV.U32 R51, RZ, RZ, R61 ;  /* 0x000000ffff337224 */ /* 0x000fe200078e003d */
[----:B------:R-:W-:-:S02]  /*97f0*/  F2FP.F16.F32.PACK_AB R45, R64, R65 ;  /* 0x00000041402d723e */ /* 0x000fc400000000ff */
[----:B------:R-:W-:Y:S01]  /*9800*/  F2FP.F16.F32.PACK_AB R46, R48, R47 ;  /* 0x0000002f302e723e */ /* 0x000fe200000000ff */
[----:B------:R-:W-:Y:S01]  /*9810*/  IMAD.MOV.U32 R47, RZ, RZ, R67 ;  /* 0x000000ffff2f7224 */ /* 0x000fe200078e0043 */
[----:B------:R-:W-:Y:S02]  /*9820*/  F2FP.F16.F32.PACK_AB R49, R66, R63 ;  /* 0x0000003f4231723e */ /* 0x000fe400000000ff */
[----:B------:R-:W-:Y:S02]  /*9830*/  F2FP.F16.F32.PACK_AB R50, R59, R160 ;  /* 0x000000a03b32723e */ /* 0x000fe400000000ff */
[----:B------:R-:W-:-:S07]  /*9840*/  MOV R48, R58 ;  /* 0x0000003a00307202 */ /* 0x000fce0000000f00 */
.L_x_542:
[----:B------:R-:W-:Y:S05]  /*9850*/  BSYNC B1 ;  /* 0x0000000000017941 */ /* 0x000fea0003800000 */
.L_x_541:
[----:B0-----:R0:W-:Y:S01]  /*9860*/  STG.E.128 desc[UR60][R52.64], R44 ;  /* 0x0000002c34007986 */ /* 0x0011e2000c101d3c */
[----:B------:R-:W-:-:S13]  /*9870*/  ISETP.GE.AND P3, PT, R55, R148, PT ;  /* 0x000000943700720c */ /* 0x000fda0003f66270 */
[----:B------:R-:W-:Y:S05]  /*9880*/  @P3 BRA `(.L_x_491) ;  /* 0x0000000000fc3947 */ /* 0x000fea0003800000 */
[--C-:B0-----:R-:W-:Y:S02]  /*9890*/  SHF.R.S32.HI R44, RZ, 0x1f, R55.reuse ;  /* 0x0000001fff2c7819 */ /* 0x101fe40000011437 */
[----:B------:R-:W-:-:S04]  /*98a0*/  IADD3 R55, P3, P4, R120, R130, R55 ;  /* 0x0000008278377210 */ /* 0x000fc80007c7e037 */
[----:B------:R-:W-:Y:S02]  /*98b0*/  IADD3.X R44, R4, R57, R44, P3, P4 ;  /* 0x00000039042c7210 */ /* 0x000fe40001fe842c */
[----:B------:R-:W-:-:S04]  /*98c0*/  LEA R124, P3, R55, R124, 0x1 ;  /* 0x0000007c377c7211 */ /* 0x000fc800078608ff */
[----:B------:R-:W-:-:S05]  /*98d0*/  LEA.HI.X R125, R55, R125, R44, 0x1, P3 ;  /* 0x0000007d377d7211 */ /* 0x000fca00018f0c2c */
[----:B--2---:R0:W-:Y:S01]  /*98e0*/  STG.E.128 desc[UR60][R124.64], R48 ;  /* 0x000000307c007986 */ /* 0x0041e2000c101d3c */
[----:B------:R-:W-:Y:S05]  /*98f0*/  BRA `(.L_x_491) ;  /* 0x0000000000e07947 */ /* 0x000fea0003800000 */
.L_x_458:
[----:B------:R-:W2:Y:S02]  /*9900*/  LDL R44, [R1+0x48] ;  /* 0x00004800012c7983 */ /* 0x000ea40000100800 */
[----:B--2---:R-:W-:-:S13]  /*9910*/  R2UR UR4, R44 ;  /* 0x000000002c0472ca */ /* 0x004fda00000e0000 */
[----:B------:R-:W-:-:S06]  /*9920*/  UISETP.NE.AND UP0, UPT, UR4, 0x3, UPT ;  /* 0x000000030400788c */ /* 0x000fcc000bf05270 */
[----:B------:R-:W-:-:S13]  /*9930*/  PLOP3.LUT P2, PT, PT, PT, UP0, 0x80, 0x0 ;  /* 0x000000000000781c */ /* 0x000fda0003f4f008 */
[----:B------:R-:W-:Y:S05]  /*9940*/  @!P2 BRA `(.L_x_543) ;  /* 0x000000000004a947 */ /* 0x000fea0003800000 */
[----:B------:R-:W-:Y:S01]  /*9950*/  BPT.TRAP 0x1 ;  /* 0x000000040000795c */ /* 0x000fe20000300000 */
.L_x_543:
[----:B------:R-:W-:Y:S01]  /*9960*/  LEA R100, R18, R2, 0x3 ;  /* 0x0000000212647211 */ /* 0x000fe200078e18ff */
[----:B------:R-:W-:Y:S01]  /*9970*/  IMAD R43, R25, -0x70, R24 ;  /* 0xffffff90192b7824 */ /* 0x000fe200078e0218 */
[----:B------:R-:W-:Y:S01]  /*9980*/  SHF.L.U32 R101, R206, 0x1f, RZ ;  /* 0x0000001fce657819 */ /* 0x000fe200000006ff */
[----:B------:R-:W-:Y:S03]  /*9990*/  BSSY B1, `(.L_x_544) ;  /* 0x0000004000017945 */ /* 0x000fe60003800000 */
[----:B------:R-:W0:Y:S01]  /*99a0*/  SYNCS.PHASECHK.TRANS64.TRYWAIT P3, [R100+URZ+0x36890], R101 ;  /* 0x03689065640075a7 */ /* 0x000e22000806017f */
[----:B------:R-:W-:Y:S01]  /*99b0*/  VIMNMX R43, R43, 0x70, PT ;  /* 0x000000702b2b7848 */ /* 0x000fe20003fe0100 */
[----:B0-----:R-:W-:Y:S06]  /*99c0*/  @!P3 BRA `(.L_x_545) ;  /* 0x000001ac001cb947 */ /* 0x001fec0003800000 */
.L_x_764:
[----:B------:R-:W-:Y:S05]  /*99d0*/  BSYNC B1 ;  /* 0x0000000000017941 */ /* 0x000fea0003800000 */
.L_x_544:
[----:B------:R-:W-:Y:S01]  /*99e0*/  ISETP.GE.AND P3, PT, R19, R43, PT ;  /* 0x0000002b1300720c */ /* 0x000fe20003f66270 */
[----:B------:R-:W-:-:S12]  /*99f0*/  BSSY B1, `(.L_x_546) ;  /* 0x0000014000017945 */ /* 0x000fd80003800000 */
[----:B------:R-:W-:Y:S05]  /*9a00*/  @P3 BRA `(.L_x_547) ;  /* 0x0000000000483947 */ /* 0x000fea0003800000 */
[----:B------:R-:W-:-:S13]  /*9a10*/  ISETP.NE.AND P3, PT, R31, RZ, PT ;  /* 0x000000ff1f00720c */ /* 0x000fda0003f65270 */
[----:B------:R-:W1:Y:S04]  /*9a20*/  @P3 LDS.128 R44, [R41+0x21000] ;  /* 0x02100000292c3984 */ /* 0x000e680000000c00 */
[----:B-1----:R-:W-:Y:S01]  /*9a30*/  @P3 STG.E.128 desc[UR60][R50.64], R44 ;  /* 0x0000002c32003986 */ /* 0x002fe2000c101d3c */
        /* <DEDUP_REMOVED lines=14> */
[----:B-1----:R1:W-:Y:S02]  /*9b20*/  @P3 STG.E.128 desc[UR60][R50.64+0x140], R44 ;  /* 0x0001402c32003986 */ /* 0x0023e4000c101d3c */
.L_x_547:
[----:B------:R-:W-:Y:S05]  /*9b30*/  BSYNC B1 ;  /* 0x0000000000017941 */ /* 0x000fea0003800000 */
.L_x_546:
[----:B------:R-:W-:-:S13]  /*9b40*/  ISETP.GE.AND P3, PT, R222, R43, PT ;  /* 0x0000002bde00720c */ /* 0x000fda0003f66270 */
[----:B------:R-:W-:Y:S05]  /*9b50*/  @P3 BRA `(.L_x_491) ;  /* 0x0000000000483947 */ /* 0x000fea0003800000 */
[----:B------:R-:W-:-:S13]  /*9b60*/  ISETP.NE.AND P3, PT, R31, RZ, PT ;  /* 0x000000ff1f00720c */ /* 0x000fda0003f65270 */
[----:B-1----:R-:W1:Y:S04]  /*9b70*/  @P3 LDS.128 R44, [R41+0x23000] ;  /* 0x02300000292c3984 */ /* 0x002e680000000c00 */
        /* <DEDUP_REMOVED lines=16> */
.L_x_491:
[----:B------:R-:W-:Y:S05]  /*9c80*/  BSYNC B0 ;  /* 0x0000000000007941 */ /* 0x000fea0003800000 */
.L_x_457:
[----:B01234-:R-:W0:Y:S01]  /*9c90*/  S2R R44, SR_TID.X ;  /* 0x00000000002c7919 */ /* 0x01fe220000002100 */
[----:B------:R-:W-:Y:S01]  /*9ca0*/  @!PT LDS RZ, [RZ] ;  /* 0x00000000fffff984 */ /* 0x000fe20000000800 */
[----:B------:R-:W-:Y:S01]  /*9cb0*/  @!PT LDS RZ, [RZ] ;  /* 0x00000000fffff984 */ /* 0x000fe20000000800 */
[----:B------:R-:W-:Y:S01]  /*9cc0*/  @!PT LDS RZ, [RZ] ;  /* 0x00000000fffff984 */ /* 0x000fe20000000800 */
[----:B------:R-:W-:Y:S01]  /*9cd0*/  @!PT LDS RZ, [RZ] ;  /* 0x00000000fffff984 */ /* 0x000fe20000000800 */
[----:B------:R1:W-:Y:S06]  /*9ce0*/  MEMBAR.ALL.CTA ;  /* 0x0000000000007992 */ /* 0x0003ec0000008000 */
[----:B-1----:R-:W1:Y:S01]  /*9cf0*/  FENCE.VIEW.ASYNC.S ;  /* 0x00000000000073c6 */ /* 0x002e620000000000 */
[----:B------:R-:W-:Y:S05]  /*9d00*/  WARPSYNC.ALL ;  /* 0x0000000000007948 */ /* 0x000fea0003800000 */
[----:B------:R-:W-:Y:S01]  /*9d10*/  BSSY B0, `(.L_x_548) ;  /* 0x0000009000007945 */ /* 0x000fe20003800000 */
[----:B0-----:R-:W-:Y:S01]  /*9d20*/  LOP3.LUT R44, R44, 0x7f, RZ, 0xc0, !PT ;  /* 0x0000007f2c2c7812 */ /* 0x001fe200078ec0ff */
[----:B-1----:R0:W-:Y:S03]  /*9d30*/  BAR.SYNC.DEFER_BLOCKING R156, 0x80 ;  /* 0x0002009c0000751d */ /* 0x0021e60000010000 */
[----:B------:R-:W-:-:S13]  /*9d40*/  ISETP.NE.AND P3, PT, R44, RZ, PT ;  /* 0x000000ff2c00720c */ /* 0x000fda0003f65270 */
[----:B------:R-:W-:-:S05]  /*9d50*/  @!P3 VIADD R44, R100, 0x368a0 ;  /* 0x000368a0642cb836 */ /* 0x000fca0000000000 */
[----:B------:R-:W-:-:S04]  /*9d60*/  @!P3 PRMT R44, RZ, 0x654, R44 ;  /* 0x00000654ff2cb816 */ /* 0x000fc8000000002c */
[----:B------:R0:W-:Y:S01]  /*9d70*/  @!P3 SYNCS.ARRIVE.TRANS64.RED.A1T0 RZ, [R44+URZ], RZ ;  /* 0x000000ff2cffb9a7 */ /* 0x0001e2000810043f */
[----:B------:R-:W-:Y:S05]  /*9d80*/  @!P2 BRA `(.L_x_549) ;  /* 0x000000000004a947 */ /* 0x000fea0003800000 */
[----:B------:R-:W-:Y:S01]  /*9d90*/  BPT.TRAP 0x1 ;  /* 0x000000040000795c */ /* 0x000fe20000300000 */
.L_x_549:
[----:B------:R-:W-:Y:S05]  /*9da0*/  BSYNC B0 ;  /* 0x0000000000007941 */ /* 0x000fea0003800000 */
.L_x_548:
[----:B------:R-:W1:Y:S01]  /*9db0*/  SYNCS.PHASECHK.TRANS64.TRYWAIT P2, [R100+URZ+0x368b0], R101 ;  /* 0x0368b065640075a7 */ /* 0x000e62000804017f */
[----:B------:R-:W-:Y:S01]  /*9dc0*/  ULDC.64 UR4, c[0x0][0x308] ;  /* 0x0000c20000047ab9 */ /* 0x000fe20000000a00 */
[----:B------:R-:W-:Y:S01]  /*9dd0*/  ULDC.64 UR6, c[0x0][0x318] ;  /* 0x0000c60000067ab9 */ /* 0x000fe20000000a00 */
[----:B0-----:R-:W-:Y:S01]  /*9de0*/  IMAD.U32 R44, RZ, RZ, UR4 ;  /* 0x00000004ff2c7e24 */ /* 0x001fe2000f8e00ff */
[----:B------:R-:W-:Y:S01]  /*9df0*/  MOV R46, UR6 ;  /* 0x00000006002e7c02 */ /* 0x000fe20008000f00 */
[----:B------:R-:W-:Y:S01]  /*9e00*/  IMAD.U32 R45, RZ, RZ, UR7 ;  /* 0x00000007ff2d7e24 */ /* 0x000fe2000f8e00ff */
[----:B------:R-:W-:Y:S02]  /*9e10*/  BSSY B0, `(.L_x_550) ;  /* 0x0000007000007945 */ /* 0x000fe40003800000 */
[----:B------:R0:W-:Y:S04]  /*9e20*/  STL [R1+0x4], R44 ;  /* 0x0000042c01007387 */ /* 0x0001e80000100800 */
[----:B------:R2:W-:Y:S01]  /*9e30*/  STL [R1+0xc], R46 ;  /* 0x00000c2e01007387 */ /* 0x0005e20000100800 */
[----:B0-----:R-:W-:-:S05]  /*9e40*/  IMAD.U32 R44, RZ, RZ, UR5 ;  /* 0x00000005ff2c7e24 */ /* 0x001fca000f8e00ff */
[----:B------:R2:W-:Y:S04]  /*9e50*/  STL [R1], R44 ;  /* 0x0000002c01007387 */ /* 0x0005e80000100800 */
[----:B------:R2:W-:Y:S02]  /*9e60*/  STL [R1+0x8], R45 ;  /* 0x0000082d01007387 */ /* 0x0005e40000100800 */
[----:B-12---:R-:W-:Y:S05]  /*9e70*/  @!P2 BRA `(.L_x_551) ;  /* 0x000001a80004a947 */ /* 0x006fea0003800000 */
.L_x_765:
[----:B------:R-:W-:Y:S05]  /*9e80*/  BSYNC B0 ;  /* 0x0000000000007941 */ /* 0x000fea0003800000 */
.L_x_550:
[----:B------:R1:W5:Y:S04]  /*9e90*/  LDL R55, [R1+0xc] ;  /* 0x00000c0001377983 */ /* 0x0003680000100800 */
[----:B------:R1:W5:Y:S04]  /*9ea0*/  LDL R54, [R1+0x8] ;  /* 0x0000080001367983 */ /* 0x0003680000100800 */
[----:B------:R1:W5:Y:S04]  /*9eb0*/  LDL R53, [R1+0x4] ;  /* 0x0000040001357983 */ /* 0x0003680000100800 */
[----:B------:R1:W5:Y:S01]  /*9ec0*/  LDL R52, [R1] ;  /* 0x0000000001347983 */ /* 0x0003620000100800 */
[----:B------:R-:W-:Y:S01]  /*9ed0*/  ISETP.GE.AND P2, PT, R19, R43, PT ;  /* 0x0000002b1300720c */ /* 0x000fe20003f46270 */
[----:B------:R-:W-:Y:S01]  /*9ee0*/  BSSY B0, `(.L_x_552) ;  /* 0x0000022000007945 */ /* 0x000fe20003800000 */
[----:B------:R-:W-:-:S11]  /*9ef0*/  IMAD.WIDE R48, R25, 0x70, R122 ;  /* 0x0000007019307825 */ /* 0x000fd600078e027a */
[----:B-1----:R-:W-:Y:S05]  /*9f00*/  @P2 BRA `(.L_x_553) ;  /* 0x00000000007c2947 */ /* 0x002fea0003800000 */
[----:B-----5:R-:W-:Y:S01]  /*9f10*/  R2UR UR7, R55 ;  /* 0x00000000370772ca */ /* 0x020fe200000e0000 */
[----:B------:R-:W-:Y:S01]  /*9f20*/  IMAD.MOV.U32 R45, RZ, RZ, R40 ;  /* 0x000000ffff2d7224 */ /* 0x000fe200078e0028 */
[----:B------:R-:W-:Y:S02]  /*9f30*/  R2UR UR4, R54 ;  /* 0x00000000360472ca */ /* 0x000fe400000e0000 */
[----:B------:R-:W-:Y:S02]  /*9f40*/  R2UR UR6, R53 ;  /* 0x00000000350672ca */ /* 0x000fe400000e0000 */
[----:B------:R-:W-:Y:S02]  /*9f50*/  MOV R44, R118 ;  /* 0x00000076002c7202 */ /* 0x000fe40000000f00 */
[----:B------:R-:W-:-:S05]  /*9f60*/  R2UR UR5, R52 ;  /* 0x00000000340572ca */ /* 0x000fca00000e0000 */
[----:B------:R-:W-:Y:S02]  /*9f70*/  IMAD R47, R49, UR7, RZ ;  /* 0x00000007312f7c24 */ /* 0x000fe4000f8e02ff */
[----:B------:R-:W-:-:S04]  /*9f80*/  IMAD.WIDE.U32 R44, R48, UR7, R44 ;  /* 0x00000007302c7c25 */ /* 0x000fc8000f8e002c */
[----:B------:R-:W-:Y:S01]  /*9f90*/  IMAD R47, R48, UR4, R47 ;  /* 0x00000004302f7c24 */ /* 0x000fe2000f8e022f */
[----:B------:R-:W-:Y:S01]  /*9fa0*/  LEA R50, P2, R44, UR6, 0x1 ;  /* 0x000000062c327c11 */ /* 0x000fe2000f8408ff */
[----:B------:R-:W-:Y:S02]  /*9fb0*/  ULDC UR4, c[0x0][0x2e4] ;  /* 0x0000b90000047ab9 */ /* 0x000fe40000000800 */
[----:B------:R-:W-:-:S05]  /*9fc0*/  IMAD.IADD R45, R45, 0x1, R47 ;  /* 0x000000012d2d7824 */ /* 0x000fca00078e022f */
[----:B------:R-:W-:Y:S02]  /*9fd0*/  LEA.HI.X R51, R44, UR5, R45, 0x1, P2 ;  /* 0x000000052c337c11 */ /* 0x000fe400090f0c2d */
[----:B------:R-:W-:-:S13]  /*9fe0*/  ISETP.GE.AND P2, PT, R22, UR4, PT ;  /* 0x0000000416007c0c */ /* 0x000fda000bf46270 */
[----:B------:R-:W1:Y:S04]  /*9ff0*/  @!P2 LDS.128 R44, [R41] ;  /* 0x00000000292ca984 */ /* 0x000e680000000c00 */
[----:B-1----:R-:W-:Y:S01]  /*a000*/  @!P2 STG.E.128 desc[UR60][R50.64], R44 ;  /* 0x0000002c3200a986 */ /* 0x002fe2000c101d3c */
[----:B------:R-:W-:-:S13]  /*a010*/  ISETP.GE.AND P2, PT, R204, UR4, PT ;  /* 0x00000004cc007c0c */ /* 0x000fda000bf46270 */
[----:B------:R-:W1:Y:S04]  /*a020*/  @!P2 LDS.128 R44, [R42] ;  /* 0x000000002a2ca984 */ /* 0x000e680000000c00 */
[----:B-1----:R-:W-:Y:S01]  /*a030*/  @!P2 STG.E.128 desc[UR60][R50.64+0x40], R44 ;  /* 0x0000402c3200a986 */ /* 0x002fe2000c101d3c */
[----:B------:R-:W-:-:S13]  /*a040*/  ISETP.GE.AND P2, PT, R205, UR4, PT ;  /* 0x00000004cd007c0c */ /* 0x000fda000bf46270 */
[----:B------:R-:W1:Y:S04]  /*a050*/  @!P2 LDS.128 R44, [R41+0x3800] ;  /* 0x00380000292ca984 */ /* 0x000e680000000c00 */
        /* <DEDUP_REMOVED lines=9> */
[----:B-1----:R1:W-:Y:S02]  /*a0f0*/  @!P2 STG.E.128 desc[UR60][R50.64+0x140], R44 ;  /* 0x0001402c3200a986 */ /* 0x0023e4000c101d3c */
.L_x_553:
[----:B------:R-:W-:Y:S05]  /*a100*/  BSYNC B0 ;  /* 0x0000000000007941 */ /* 0x000fea0003800000 */
.L_x_552:
[----:B------:R-:W-:Y:S01]  /*a110*/  ISETP.GE.AND P2, PT, R222, R43, PT ;  /* 0x0000002bde00720c */ /* 0x000fe20003f46270 */
[----:B------:R-:W-:-:S12]  /*a120*/  BSSY B0, `(.L_x_554) ;  /* 0x0000023000007945 */ /* 0x000fd80003800000 */
[----:B------:R-:W-:Y:S05]  /*a130*/  @P2 BRA `(.L_x_555) ;  /* 0x0000000000842947 */ /* 0x000fea0003800000 */
[----:B-----5:R-:W-:Y:S01]  /*a140*/  R2UR UR7, R55 ;  /* 0x00000000370772ca */ /* 0x020fe200000e0000 */
[----:B-1----:R-:W-:Y:S01]  /*a150*/  IMAD.MOV.U32 R44, RZ, RZ, R118 ;  /* 0x000000ffff2c7224 */ /* 0x002fe200078e0076 */
[----:B------:R-:W-:Y:S01]  /*a160*/  R2UR UR4, R54 ;  /* 0x00000000360472ca */ /* 0x000fe200000e0000 */
[----:B------:R-:W-:Y:S01]  /*a170*/  IMAD.MOV.U32 R45, RZ, RZ, R40 ;  /* 0x000000ffff2d7224 */ /* 0x000fe200078e0028 */
[----:B------:R-:W-:Y:S02]  /*a180*/  IADD3 R43, P2, R48, 0x40, RZ ;  /* 0x00000040302b7810 */ /* 0x000fe40007f5e0ff */
[----:B------:R-:W-:Y:S02]  /*a190*/  R2UR UR6, R53 ;  /* 0x00000000350672ca */ /* 0x000fe400000e0000 */
[----:B------:R-:W-:Y:S02]  /*a1a0*/  IADD3.X R48, RZ, R49, RZ, P2, !PT ;  /* 0x00000031ff307210 */ /* 0x000fe400017fe4ff */
[----:B------:R-:W-:-:S03]  /*a1b0*/  R2UR UR5, R52 ;  /* 0x00000000340572ca */ /* 0x000fc600000e0000 */
[----:B------:R-:W-:Y:S02]  /*a1c0*/  IMAD R48, R48, UR7, RZ ;  /* 0x0000000730307c24 */ /* 0x000fe4000f8e02ff */
[----:B------:R-:W-:-:S04]  /*a1d0*/  IMAD.WIDE.U32 R44, R43, UR7, R44 ;  /* 0x000000072b2c7c25 */ /* 0x000fc8000f8e002c */
[----:B------:R-:W-:Y:S01]  /*a1e0*/  IMAD R43, R43, UR4, R48 ;  /* 0x000000042b2b7c24 */ /* 0x000fe2000f8e0230 */
[----:B------:R-:W-:Y:S01]  /*a1f0*/  LEA R48, P2, R44, UR6, 0x1 ;  /* 0x000000062c307c11 */ /* 0x000fe2000f8408ff */
[----:B------:R-:W-:-:S03]  /*a200*/  ULDC UR4, c[0x0][0x2e4] ;  /* 0x0000b90000047ab9 */ /* 0x000fc60000000800 */
[----:B------:R-:W-:-:S04]  /*a210*/  IADD3 R43, R45, R43, RZ ;  /* 0x0000002b2d2b7210 */ /* 0x000fc80007ffe0ff */
[----:B------:R-:W-:Y:S02]  /*a220*/  LEA.HI.X R49, R44, UR5, R43, 0x1, P2 ;  /* 0x000000052c317c11 */ /* 0x000fe400090f0c2b */
        /* <DEDUP_REMOVED lines=18> */
.L_x_555:
[----:B------:R-:W-:Y:S05]  /*a350*/  BSYNC B0 ;  /* 0x0000000000007941 */ /* 0x000fea0003800000 */
.L_x_554:
[----:B------:R-:W-:Y:S01]  /*a360*/  @!PT LDS RZ, [RZ] ;  /* 0x00000000fffff984 */ /* 0x000fe20000000800 */
[----:B------:R-:W-:Y:S01]  /*a370*/  @!PT LDS RZ, [RZ] ;  /* 0x00000000fffff984 */ /* 0x000fe20000000800 */
[----:B------:R-:W-:Y:S01]  /*a380*/  @!PT LDS RZ, [RZ] ;  /* 0x00000000fffff984 */ /* 0x000fe20000000800 */
[----:B------:R-:W-:Y:S01]  /*a390*/  @!PT LDS RZ, [RZ] ;  /* 0x00000000fffff984 */ /* 0x000fe20000000800 */
[----:B------:R3:W-:Y:S06]  /*a3a0*/  MEMBAR.ALL.CTA ;  /* 0x0000000000007992 */ /* 0x0007ec0000008000 */
[----:B---3--:R-:W3:Y:S01]  /*a3b0*/  FENCE.VIEW.ASYNC.S ;  /* 0x00000000000073c6 */ /* 0x008ee20000000000 */
[----:B0-----:R-:W-:Y:S01]  /*a3c0*/  @!P3 VIADD R100, R100, 0x368c0 ;  /* 0x000368c06464b836 */ /* 0x001fe20000000000 */
[----:B---3--:R0:W-:Y:S01]  /*a3d0*/  BAR.SYNC.DEFER_BLOCKING R156, 0x80 ;  /* 0x0002009c0000751d */ /* 0x0081e20000010000 */
[----:B------:R-:W-:Y:S01]  /*a3e0*/  ISETP.NE.AND P4, PT, R103, RZ, PT ;  /* 0x000000ff6700720c */ /* 0x000fe20003f85270 */
[----:B------:R-:W-:-:S02]  /*a3f0*/  VIADD R18, R18, 0x1 ;  /* 0x0000000112127836 */ /* 0x000fc40000000000 */
[----:B------:R-:W-:Y:S02]  /*a400*/  @!P3 PRMT R100, RZ, 0x654, R100 ;  /* 0x00000654ff64b816 */ /* 0x000fe40000000064 */
[----:B------:R-:W-:Y:S02]  /*a410*/  PLOP3.LUT P2, PT, PT, PT, PT, 0x8, 0x0 ;  /* 0x000000000000781c */ /* 0x000fe40003f4e170 */
[----:B------:R0:W-:Y:S01]  /*a420*/  @!P3 SYNCS.ARRIVE.TRANS64.RED.A1T0 RZ, [R100+URZ], RZ ;  /* 0x000000ff64ffb9a7 */ /* 0x0001e2000810043f */
[----:B------:R-:W-:-:S04]  /*a430*/  ISETP.NE.AND P3, PT, R18, 0x2, PT ;  /* 0x000000021200780c */ /* 0x000fc80003f65270 */
[----:B------:R-:W-:Y:S02]  /*a440*/  SEL R41, RZ, 0x1, P3 ;  /* 0x00000001ff297807 */ /* 0x000fe40001800000 */
[----:B------:R-:W-:Y:S02]  /*a450*/  SEL R18, R18, RZ, P3 ;  /* 0x000000ff12127207 */ /* 0x000fe40001800000 */
[----:B------:R-:W-:Y:S01]  /*a460*/  LOP3.LUT R206, R206, R41, RZ, 0x3c, !PT ;  /* 0x00000029cece7212 */ /* 0x000fe200078e3cff */
[----:B0-----:R-:W-:Y:S06]  /*a470*/  @P4 BRA `(.L_x_556) ;  /* 0xffffff8000a04947 */ /* 0x001fec000383ffff */
.L_x_452:
[----:B------:R-:W-:Y:S01]  /*a480*/  BSSY B0, `(.L_x_557) ;  /* 0x000003a000007945 */ /* 0x000fe20003800000 */
[----:B------:R-:W-:Y:S01]  /*a490*/  ISETP.GE.AND P1, PT, R153, 0x1, PT ;  /* 0x000000019900780c */ /* 0x000fe20003f26270 */
[----:B------:R-:W-:Y:S01]  /*a4a0*/  IMAD.MOV.U32 R3, RZ, RZ, RZ ;  /* 0x000000ffff037224 */ /* 0x000fe200078e00ff */
[----:B------:R-:W-:Y:S02]  /*a4b0*/  PLOP3.LUT P0, PT, PT, PT, PT, 0x80, 0x0 ;  /* 0x000000000000781c */ /* 0x000fe40003f0f070 */
[----:B------:R-:W-:Y:S02]  /*a4c0*/  CS2R R118, SRZ ;  /* 0x0000000000767805 */ /* 0x000fe4000001ff00 */
[----:B------:R-:W-:Y:S02]  /*a4d0*/  MOV R0, RZ ;  /* 0x000000ff00007202 */ /* 0x000fe40000000f00 */
[----:B------:R-:W-:Y:S02]  /*a4e0*/  CS2R R116, SRZ ;  /* 0x0000000000747805 */ /* 0x000fe4000001ff00 */
[----:B------:R-:W-:-:S02]  /*a4f0*/  CS2R R114, SRZ ;  /* 0x0000000000727805 */ /* 0x000fc4000001ff00 */
[----:B------:R-:W-:Y:S02]  /*a500*/  CS2R R112, SRZ ;  /* 0x0000000000707805 */ /* 0x000fe4000001ff00 */
[----:B------:R-:W-:Y:S01]  /*a510*/  CS2R R106, SRZ ;  /* 0x00000000006a7805 */ /* 0x000fe2000001ff00 */
[----:B------:R-:W-:Y:S01]  /*a520*/  IMAD.MOV.U32 R110, RZ, RZ, RZ ;  /* 0x000000ffff6e7224 */ /* 0x000fe200078e00ff */
[----:B------:R-:W-:Y:S02]  /*a530*/  CS2R R108, SRZ ;  /* 0x00000000006c7805 */ /* 0x000fe4000001ff00 */
[----:B-----5:R-:W-:Y:S02]  /*a540*/  CS2R R54, SRZ ;  /* 0x0000000000367805 */ /* 0x020fe4000001ff00 */
[----:B------:R-:W-:Y:S02]  /*a550*/  CS2R R104, SRZ ;  /* 0x0000000000687805 */ /* 0x000fe4000001ff00 */
[----:B------:R-:W-:-:S02]  /*a560*/  MOV R103, RZ ;  /* 0x000000ff00677202 */ /* 0x000fc40000000f00 */
[----:B------:R-:W-:Y:S02]  /*a570*/  CS2R R98, SRZ ;  /* 0x0000000000627805 */ /* 0x000fe4000001ff00 */
[----:B------:R-:W-:Y:S02]  /*a580*/  CS2R R100, SRZ ;  /* 0x0000000000647805 */ /* 0x000fe4000001ff00 */
[----:B------:R-:W-:Y:S01]  /*a590*/  CS2R R96, SRZ ;  /* 0x0000000000607805 */ /* 0x000fe2000001ff00 */
[----:B------:R-:W-:Y:S01]  /*a5a0*/  IMAD.MOV.U32 R95, RZ, RZ, RZ ;  /* 0x000000ffff5f7224 */ /* 0x000fe200078e00ff */
        /* <DEDUP_REMOVED lines=8> */
[----:B------:R-:W-:Y:S02]  /*a630*/  MOV R79, RZ ;  /* 0x000000ff004f7202 */ /* 0x000fe40000000f00 */
        /* <DEDUP_REMOVED lines=13> */
[----:B-1----:R-:W-:Y:S02]  /*a710*/  CS2R R50, SRZ ;  /* 0x0000000000327805 */ /* 0x002fe4000001ff00 */
[----:B------:R-:W-:Y:S02]  /*a720*/  CS2R R52, SRZ ;  /* 0x0000000000347805 */ /* 0x000fe4000001ff00 */
[----:B--2---:R-:W-:Y:S02]  /*a730*/  CS2R R48, SRZ ;  /* 0x0000000000307805 */ /* 0x004fe4000001ff00 */
        /* <DEDUP_REMOVED lines=8> */
[----:B------:R-:W-:Y:S01]  /*a7c0*/  CS2R R134, SRZ ;  /* 0x0000000000867805 */ /* 0x000fe2000001ff00 */
[----:B------:R-:W-:Y:S01]  /*a7d0*/  IMAD.MOV.U32 R6, RZ, RZ, RZ ;  /* 0x000000ffff067224 */ /* 0x000fe200078e00ff */
[----:B------:R-:W-:Y:S01]  /*a7e0*/  CS2R R28, SRZ ;  /* 0x00000000001c7805 */ /* 0x000fe2000001ff00 */
[----:B------:R-:W-:Y:S06]  /*a7f0*/  @P2 BRA `(.L_x_558) ;  /* 0x0000000000082947 */ /* 0x000fec0003800000 */
[----:B------:R-:W0:Y:S02]  /*a800*/  FENCE.VIEW.ASYNC.G ;  /* 0x00000000000073c6 */ /* 0x000e240000000100 */
[----:B0-----:R-:W-:Y:S06]  /*a810*/  BAR.ARV 0xc, 0x120 ;  /* 0x0304800000007b1d */ /* 0x001fec0000002000 */
.L_x_558:
[----:B------:R-:W-:Y:S05]  /*a820*/  BSYNC B0 ;  /* 0x0000000000007941 */ /* 0x000fea0003800000 */
.L_x_557:
[----:B------:R-:W-:Y:S01]  /*a830*/  CS2R R24, SRZ ;  /* 0x0000000000187805 */ /* 0x000fe2000001ff00 */
[----:B------:R-:W-:Y:S06]  /*a840*/  @!P1 BRA `(.L_x_559) ;  /* 0x0000011800f49947 */ /* 0x000fec0003800000 */
[----:B------:R-:W2:Y:S04]  /*a850*/  LDL R4, [R1+0x50] ;  /* 0x0000500001047983 */ /* 0x000ea80000100800 */
[----:B------:R-:W0:Y:S02]  /*a860*/  SHFL.IDX PT, R0, R236, RZ, 0x1f ;  /* 0x00001fffec007589 */ /* 0x000e2400000e0000 */
[----:B0-----:R-:W-:-:S04]  /*a870*/  LEA.HI R3, R0, R0, RZ, 0x1 ;  /* 0x0000000000037211 */ /* 0x001fc800078f08ff */
[----:B------:R-:W-:-:S05]  /*a880*/  LOP3.LUT R3, R3, 0x1e, RZ, 0xc0, !PT ;  /* 0x0000001e03037812 */ /* 0x000fca00078ec0ff */
[----:B------:R-:W-:Y:S01]  /*a890*/  IMAD.IADD R3, R0, 0x1, -R3 ;  /* 0x0000000100037824 */ /* 0x000fe200078e0a03 */
[----:B--2---:R-:W-:-:S13]  /*a8a0*/  R2UR UR4, R4 ;  /* 0x00000000040472ca */ /* 0x004fda00000e0000 */
[----:B------:R-:W-:Y:S02]  /*a8b0*/  ULOP3.LUT UP0, URZ, UR4, 0x9f, URZ, 0xc0, !UPT ;  /* 0x0000009f043f7892 */ /* 0x000fe4000f80c03f */
[----:B------:R-:W-:-:S04]  /*a8c0*/  LEA R3, R3, UR4, 0xd ;  /* 0x0000000403037c11 */ /* 0x000fc8000f8e68ff */
[----:B------:R-:W-:Y:S02]  /*a8d0*/  SHF.R.U32.HI R3, RZ, 0x4, R3 ;  /* 0x00000004ff037819 */ /* 0x000fe40000011603 */
[----:B------:R-:W-:Y:S02]  /*a8e0*/  PLOP3.LUT P0, PT, PT, PT, UP0, 0x80, 0x0 ;  /* 0x000000000000781c */ /* 0x000fe40003f0f008 */
[----:B------:R-:W-:-:S11]  /*a8f0*/  LOP3.LUT R36, R3, 0x3fff, RZ, 0xc0, !PT ;  /* 0x00003fff03247812 */ /* 0x000fd600078ec0ff */
        /* <DEDUP_REMOVED lines=16> */
[----:B-1----:R-:W-:Y:S05]  /*aa00*/  CALL.ABS.NOINC R14 ;  /* 0x000000000e007343 */ /* 0x002fea0003c00000 */
.L_x_560:
[----:B------:R-:W-:Y:S02]  /*aa10*/  ULDC UR4, c[0x0][0x3d4] ;  /* 0x0000f50000047ab9 */ /* 0x000fe40000000800 */
[----:B------:R-:W-:-:S13]  /*aa20*/  ISETP.LT.AND P0, PT, RZ, UR4, PT ;  /* 0x00000004ff007c0c */ /* 0x000fda000bf01270 */
[----:B------:R-:W-:Y:S05]  /*aa30*/  @P0 BRA `(.L_x_561) ;  /* 0x00000000003c0947 */ /* 0x000fea0003800000 */
[----:B------:R-:W-:-:S04]  /*aa40*/  LEA.HI R0, R223, R223, RZ, 0x1 ;  /* 0x000000dfdf007211 */ /* 0x000fc800078f08ff */
[----:B------:R-:W-:-:S04]  /*aa50*/  LOP3.LUT R0, R0, 0xfffffffe, RZ, 0xc0, !PT ;  /* 0xfffffffe00007812 */ /* 0x000fc800078ec0ff */
[----:B------:R-:W-:-:S04]  /*aa60*/  IADD3 R0, R223, -R0, RZ ;  /* 0x80000000df007210 */ /* 0x000fc80007ffe0ff */
[----:B------:R-:W-:-:S04]  /*aa70*/  SHF.L.U32 R3, R0, 0x1f, RZ ;  /* 0x0000001f00037819 */ /* 0x000fc800000006ff */
[----:B------:R0:W1:Y:S03]  /*aa80*/  SYNCS.PHASECHK.TRANS64.TRYWAIT P0, [R2+URZ+0x36800], R3 ;  /* 0x03680003020075a7 */ /* 0x000066000800017f */
[----:B-1----:R-:W-:Y:S05]  /*aa90*/  @!P0 NANOSLEEP.SYNCS 0x989680 ;  /* 0x009896800000895d */ /* 0x002fea0003900000 */
[----:B------:R-:W1:Y:S01]  /*aaa0*/  @!P0 SYNCS.PHASECHK.TRANS64 P0, [R2+URZ+0x36800], R3 ;  /* 0x03680003020085a7 */ /* 0x000e62000800007f */
[----:B------:R-:W-:Y:S04]  /*aab0*/  BSSY B0, `(.L_x_562) ;  /* 0x0000006000007945 */ /* 0x000fe80003800000 */
[----:B-1----:R-:W-:Y:S05]  /*aac0*/  @P0 BRA `(.L_x_563) ;  /* 0x0000000000100947 */ /* 0x002fea0003800000 */
.L_x_564:
[----:B-1----:R1:W2:Y:S02]  /*aad0*/  SYNCS.PHASECHK.TRANS64.TRYWAIT P0, [R2+URZ+0x36800], R3 ;  /* 0x03680003020075a7 */ /* 0x0022a4000800017f */
[----:B--2---:R-:W-:Y:S05]  /*aae0*/  @!P0 NANOSLEEP.SYNCS 0x989680 ;  /* 0x009896800000895d */ /* 0x004fea0003900000 */
[----:B------:R-:W2:Y:S02]  /*aaf0*/  @!P0 SYNCS.PHASECHK.TRANS64 P0, [R2+URZ+0x36800], R3 ;  /* 0x03680003020085a7 */ /* 0x000ea4000800007f */
[----:B--2---:R-:W-:Y:S05]  /*ab00*/  @!P0 BRA `(.L_x_564) ;  /* 0xfffffffc00f08947 */ /* 0x004fea000383ffff */
.L_x_563:
[----:B------:R-:W-:Y:S05]  /*ab10*/  BSYNC B0 ;  /* 0x0000000000007941 */ /* 0x000fea0003800000 */
.L_x_562:
[----:B------:R-:W-:Y:S05]  /*ab20*/  BRA `(.L_x_565) ;  /* 0x0000005800087947 */ /* 0x000fea0003800000 */
.L_x_561:
[----:B------:R-:W2:Y:S01]  /*ab30*/  LDL R0, [R1+0x50] ;  /* 0x0000500001007983 */ /* 0x000ea20000100800 */
[----:B------:R-:W-:Y:S01]  /*ab40*/  ULDC.64 UR4, c[0x0][0x3d8] ;  /* 0x0000f60000047ab9 */ /* 0x000fe20000000a00 */
[----:B------:R-:W-:Y:S01]  /*ab50*/  ULDC.64 UR6, c[0x0][0x3e8] ;  /* 0x0000fa0000067ab9 */ /* 0x000fe20000000a00 */
[C---:B------:R-:W-:Y:S01]  /*ab60*/  IMAD.WIDE.U32 R4, R147.reuse, UR4, RZ ;  /* 0x0000000493047c25 */ /* 0x040fe2000f8e00ff */
[----:B------:R-:W-:Y:S02]  /*ab70*/  SHF.R.S32.HI R8, RZ, 0x1f, R16 ;  /* 0x0000001fff087819 */ /* 0x000fe40000011410 */
[----:B------:R-:W-:Y:S01]  /*ab80*/  SHF.R.S32.HI R10, RZ, 0x1f, R22 ;  /* 0x0000001fff0a7819 */ /* 0x000fe20000011416 */
[----:B------:R-:W-:Y:S01]  /*ab90*/  IMAD.WIDE.U32 R40, R147, UR6, RZ ;  /* 0x0000000693287c25 */ /* 0x000fe2000f8e00ff */
[----:B--2---:R-:W-:Y:S02]  /*aba0*/  R2UR UR8, R0 ;  /* 0x00000000000872ca */ /* 0x004fe400000e0000 */
[----:B------:R-:W-:-:S05]  /*abb0*/  SHF.R.S32.HI R0, RZ, 0x1f, R147 ;  /* 0x0000001fff007819 */ /* 0x000fca0000011493 */
[C---:B------:R-:W-:Y:S02]  /*abc0*/  IMAD R6, R0.reuse, UR4, RZ ;  /* 0x0000000400067c24 */ /* 0x040fe4000f8e02ff */
[----:B------:R-:W-:Y:S02]  /*abd0*/  IMAD R0, R0, UR6, RZ ;  /* 0x0000000600007c24 */ /* 0x000fe4000f8e02ff */
[C---:B------:R-:W-:Y:S01]  /*abe0*/  IMAD R11, R147.reuse, UR5, R6 ;  /* 0x00000005930b7c24 */ /* 0x040fe2000f8e0206 */
[----:B------:R-:W-:Y:S01]  /*abf0*/  ULDC.64 UR4, c[0x0][0x3c8] ;  /* 0x0000f20000047ab9 */ /* 0x000fe20000000a00 */
[----:B------:R-:W-:Y:S01]  /*ac00*/  IMAD R9, R147, UR7, R0 ;  /* 0x0000000793097c24 */ /* 0x000fe2000f8e0200 */
[----:B------:R-:W-:Y:S01]  /*ac10*/  IADD3 R0, P0, R16, R4, RZ ;  /* 0x0000000410007210 */ /* 0x000fe20007f1e0ff */
[----:B------:R-:W-:Y:S01]  /*ac20*/  IMAD.IADD R11, R11, 0x1, R5 ;  /* 0x000000010b0b7824 */ /* 0x000fe200078e0205 */
[----:B------:R-:W-:Y:S01]  /*ac30*/  ULOP3.LUT UP0, URZ, UR8, 0x3ff, URZ, 0xc0, !UPT ;  /* 0x000003ff083f7892 */ /* 0x000fe2000f80c03f */
[----:B------:R-:W-:Y:S01]  /*ac40*/  LEA R37, P1, R4, UR4, 0x1 ;  /* 0x0000000404257c11 */ /* 0x000fe2000f8208ff */
[----:B------:R-:W-:Y:S01]  /*ac50*/  ULDC.64 UR6, c[0x0][0x3e0] ;  /* 0x0000f80000067ab9 */ /* 0x000fe20000000a00 */
[----:B------:R-:W-:Y:S01]  /*ac60*/  IMAD.X R3, R8, 0x1, R11, P0 ;  /* 0x0000000108037824 */ /* 0x000fe200000e060b */
[----:B------:R-:W-:-:S02]  /*ac70*/  LEA R24, P2, R0, UR4, 0x1 ;  /* 0x0000000400187c11 */ /* 0x000fc4000f8408ff */
[--C-:B------:R-:W-:Y:S02]  /*ac80*/  LEA.HI.X R39, R4, UR5, R11.reuse, 0x1, P1 ;  /* 0x0000000504277c11 */ /* 0x100fe400088f0c0b */
[----:B------:R-:W-:Y:S02]  /*ac90*/  PLOP3.LUT P1, PT, PT, PT, UP0, 0x80, 0x0 ;  /* 0x000000000000781c */ /* 0x000fe40003f2f008 */
[----:B------:R-:W-:Y:S02]  /*aca0*/  IADD3 R5, P0, R22, R4, RZ ;  /* 0x0000000416057210 */ /* 0x000fe40007f1e0ff */
[----:B------:R-:W-:Y:S02]  /*acb0*/  IADD3 R6, P4, R16, R40, RZ ;  /* 0x0000002810067210 */ /* 0x000fe40007f9e0ff */
[----:B------:R-:W-:Y:S01]  /*acc0*/  IADD3 R9, R9, R41, RZ ;  /* 0x0000002909097210 */ /* 0x000fe20007ffe0ff */
[----:B------:R-:W-:Y:S01]  /*acd0*/  IMAD.X R4, R10, 0x1, R11, P0 ;  /* 0x000000010a047824 */ /* 0x000fe200000e060b */
[----:B------:R-:W-:-:S02]  /*ace0*/  LEA.HI.X R25, R0, UR5, R3, 0x1, P2 ;  /* 0x0000000500197c11 */ /* 0x000fc400090f0c03 */
[----:B------:R-:W-:Y:S01]  /*acf0*/  IADD3 R0, P5, R22, R40, RZ ;  /* 0x0000002816007210 */ /* 0x000fe20007fbe0ff */
[----:B------:R-:W-:Y:S01]  /*ad00*/  IMAD.X R7, R8, 0x1, R9, P4 ;  /* 0x0000000108077824 */ /* 0x000fe200020e0609 */
[----:B------:R-:W-:Y:S02]  /*ad10*/  LEA R42, P2, R6, UR6, 0x1 ;  /* 0x00000006062a7c11 */ /* 0x000fe4000f8408ff */
[----:B------:R-:W-:Y:S02]  /*ad20*/  LEA R44, P3, R5, UR4, 0x1 ;  /* 0x00000004052c7c11 */ /* 0x000fe4000f8608ff */
[----:B------:R-:W-:Y:S02]  /*ad30*/  LEA R46, P4, R0, UR6, 0x1 ;  /* 0x00000006002e7c11 */ /* 0x000fe4000f8808ff */
[----:B------:R-:W-:Y:S02]  /*ad40*/  IADD3.X R3, R10, R9, RZ, P5, !PT ;  /* 0x000000090a037210 */ /* 0x000fe40002ffe4ff */
[----:B------:R-:W-:-:S02]  /*ad50*/  LEA R38, P0, R40, UR6, 0x1 ;  /* 0x0000000628267c11 */ /* 0x000fc4000f8008ff */
[----:B------:R-:W-:Y:S02]  /*ad60*/  LEA.HI.X R43, R6, UR7, R7, 0x1, P2 ;  /* 0x00000007062b7c11 */ /* 0x000fe400090f0c07 */
[----:B------:R-:W-:Y:S02]  /*ad70*/  LEA.HI.X R45, R5, UR5, R4, 0x1, P3 ;  /* 0x00000005052d7c11 */ /* 0x000fe400098f0c04 */
[----:B------:R-:W-:Y:S02]  /*ad80*/  LEA.HI.X R47, R0, UR7, R3, 0x1, P4 ;  /* 0x00000007002f7c11 */ /* 0x000fe4000a0f0c03 */
[----:B------:R-:W-:Y:S01]  /*ad90*/  LEA.HI.X R40, R40, UR7, R9, 0x1, P0 ;  /* 0x0000000728287c11 */ /* 0x000fe200080f0c09 */
[----:B------:R-:W-:Y:S06]  /*ada0*/  @!P1 BRA `(.L_x_566) ;  /* 0x0000000000409947 */ /* 0x000fec0003800000 */
[----:B------:R-:W-:Y:S01]  /*adb0*/  MOV R0, 0x0 ;  /* 0x0000000000007802 */ /* 0x000fe20000000f00 */
[----:B------:R-:W-:Y:S01]  /*adc0*/  ULDC.64 UR4, c[0x4][0xa8] ;  /* 0x01002a0000047ab9 */ /* 0x000fe20000000a00 */
[----:B------:R-:W-:Y:S01]  /*add0*/  ULDC.64 UR6, c[0x4][0xb0] ;  /* 0x01002c0000067ab9 */ /* 0x000fe20000000a00 */
[----:B------:R-:W-:Y:S01]  /*ade0*/  IMAD.U32 R4, RZ, RZ, UR4 ;  /* 0x00000004ff047e24 */ /* 0x000fe2000f8e00ff */
[----:B------:R0:W1:Y:S01]  /*adf0*/  LDC.64 R14, c[0x4][R0] ;  /* 0x01000000000e7b82 */ /* 0x0000620000000a00 */
[----:B------:R-:W-:Y:S01]  /*ae00*/  IMAD.U32 R5, RZ, RZ, UR5 ;  /* 0x00000005ff057e24 */ /* 0x000fe2000f8e00ff */
[----:B------:R-:W-:Y:S01]  /*ae10*/  ULDC.64 UR4, c[0x4][0x28] ;  /* 0x01000a0000047ab9 */ /* 0x000fe20000000a00 */
[----:B------:R-:W-:Y:S01]  /*ae20*/  MOV R6, UR6 ;  /* 0x0000000600067c02 */ /* 0x000fe20008000f00 */
[----:B------:R-:W-:Y:S01]  /*ae30*/  IMAD.U32 R7, RZ, RZ, UR7 ;  /* 0x00000007ff077e24 */ /* 0x000fe2000f8e00ff */
[----:B------:R-:W-:Y:S01]  /*ae40*/  MOV R11, UR5 ;  /* 0x00000005000b7c02 */ /* 0x000fe20008000f00 */
[----:B------:R-:W-:Y:S01]  /*ae50*/  IMAD.U32 R10, RZ, RZ, UR4 ;  /* 0x00000004ff0a7e24 */ /* 0x000fe2000f8e00ff */
[----:B------:R-:W-:Y:S01]  /*ae60*/  MOV R13, RZ ;  /* 0x000000ff000d7202 */ /* 0x000fe20000000f00 */
[----:B------:R-:W-:-:S02]  /*ae70*/  IMAD.MOV.U32 R8, RZ, RZ, 0x70 ;  /* 0x00000070ff087424 */ /* 0x000fc400078e00ff */
[----:B0-----:R-:W-:-:S07]  /*ae80*/  IMAD.MOV.U32 R12, RZ, RZ, 0x1 ;  /* 0x00000001ff0c7424 */ /* 0x001fce00078e00ff */
[----:B------:R-:W-:-:S07]  /*ae90*/  LEPC R20, `(.L_x_566) ;  /* 0x000000001014794e */ /* 0x000fce0000000000 */
[----:B-1----:R-:W-:Y:S05]  /*aea0*/  CALL.ABS.NOINC R14 ;  /* 0x000000000e007343 */ /* 0x002fea0003c00000 */
.L_x_566:
[----:B------:R-:W-:Y:S01]  /*aeb0*/  ULDC.U8 UR4, c[0x0][0x3f0] ;  /* 0x0000fc0000047ab9 */ /* 0x000fe20000000000 */
[----:B------:R-:W-:Y:S01]  /*aec0*/  IMAD R0, R149, -0x80, R154 ;  /* 0xffffff8095007824 */ /* 0x000fe200078e029a */
[----:B------:R-:W-:Y:S01]  /*aed0*/  ISETP.NE.AND P0, PT, RZ, UR4, PT ;  /* 0x00000004ff007c0c */ /* 0x000fe2000bf05270 */
[----:B------:R-:W-:Y:S03]  /*aee0*/  BSSY B0, `(.L_x_567) ;  /* 0x000053e000007945 */ /* 0x000fe60003800000 */
[----:B------:R-:W-:-:S09]  /*aef0*/  VIMNMX R0, R0, 0x80, PT ;  /* 0x0000008000007848 */ /* 0x000fd20003fe0100 */
[----:B------:R-:W-:Y:S05]  /*af00*/  @!P0 BRA `(.L_x_568) ;  /* 0x0000002800688947 */ /* 0x000fea0003800000 */
        /* <DEDUP_REMOVED lines=14> */
[----:B------:R-:W-:Y:S06]  /*aff0*/  @P0 BRA `(.L_x_570) ;  /* 0x0000000000900947 */ /* 0x000fec0003800000 */
[C---:B------:R-:W-:Y:S01]  /*b000*/  VIADD R3, R16.reuse, 0x10 ;  /* 0x0000001010037836 */ /* 0x040fe20000000000 */
[----:B------:R-:W-:Y:S01]  /*b010*/  ULDC UR4, c[0x0][0x3d4] ;  /* 0x0000f50000047ab9 */ /* 0x000fe20000000800 */
[C---:B------:R-:W-:Y:S01]  /*b020*/  VIADD R4, R16.reuse, 0x20 ;  /* 0x0000002010047836 */ /* 0x040fe20000000000 */
[C---:B------:R-:W-:Y:S01]  /*b030*/  IADD3 R5, R16.reuse, 0x30, RZ ;  /* 0x0000003010057810 */ /* 0x040fe20007ffe0ff */
[C---:B------:R-:W-:Y:S01]  /*b040*/  VIADD R6, R16.reuse, 0x50 ;  /* 0x0000005010067836 */ /* 0x040fe20000000000 */
[----:B------:R-:W-:Y:S01]  /*b050*/  ISETP.GE.AND P2, PT, R3, UR4, PT ;  /* 0x0000000403007c0c */ /* 0x000fe2000bf46270 */
[C---:B------:R-:W-:Y:S01]  /*b060*/  VIADD R3, R16.reuse, 0x40 ;  /* 0x0000004010037836 */ /* 0x040fe20000000000 */
[----:B------:R-:W-:Y:S02]  /*b070*/  ISETP.GE.AND P1, PT, R16, UR4, PT ;  /* 0x0000000410007c0c */ /* 0x000fe4000bf26270 */
[----:B------:R-:W-:Y:S02]  /*b080*/  CS2R R20, SRZ ;  /* 0x0000000000147805 */ /* 0x000fe4000001ff00 */
[----:B------:R-:W-:-:S02]  /*b090*/  ISETP.GE.AND P3, PT, R4, UR4, PT ;  /* 0x0000000404007c0c */ /* 0x000fc4000bf66270 */
[----:B------:R-:W-:Y:S02]  /*b0a0*/  CS2R R26, SRZ ;  /* 0x00000000001a7805 */ /* 0x000fe4000001ff00 */
[----:B------:R-:W-:Y:S02]  /*b0b0*/  ISETP.GE.AND P4, PT, R5, UR4, PT ;  /* 0x0000000405007c0c */ /* 0x000fe4000bf86270 */
[----:B------:R-:W-:Y:S02]  /*b0c0*/  CS2R R28, SRZ ;  /* 0x00000000001c7805 */ /* 0x000fe4000001ff00 */
[----:B------:R-:W-:Y:S02]  /*b0d0*/  ISETP.GE.AND P5, PT, R3, UR4, PT ;  /* 0x0000000403007c0c */ /* 0x000fe4000bfa6270 */
[----:B------:R-:W-:Y:S02]  /*b0e0*/  CS2R R30, SRZ ;  /* 0x00000000001e7805 */ /* 0x000fe4000001ff00 */
[----:B------:R-:W-:-:S02]  /*b0f0*/  ISETP.GE.AND P6, PT, R6, UR4, PT ;  /* 0x0000000406007c0c */ /* 0x000fc4000bfc6270 */
        /* <DEDUP_REMOVED lines=8> */
[----:B------:R0:W5:Y:S04]  /*b180*/  @!P1 LDG.E.64 R20, desc[UR60][R24.64] ;  /* 0x0000003c18149981 */ /* 0x000168000c1e1b00 */
        /* <DEDUP_REMOVED lines=10> */
[----:B------:R0:W5:Y:S02]  /*b230*/  @!P6 LDG.E.64 R4, desc[UR60][R42.64+0xa0] ;  /* 0x0000a03c2a04e981 */ /* 0x000164000c1e1b00 */
.L_x_570:
[----:B------:R-:W-:Y:S05]  /*b240*/  BSYNC B1 ;  /* 0x0000000000017941 */ /* 0x000fea0003800000 */
.L_x_569:
[----:B0----5:R-:W-:Y:S01]  /*b250*/  MOV R24, R20 ;  /* 0x0000001400187202 */ /* 0x021fe20000000f00 */
[----:B------:R-:W-:Y:S01]  /*b260*/  IMAD.MOV.U32 R41, RZ, RZ, R8 ;  /* 0x000000ffff297224 */ /* 0x000fe200078e0008 */
[--C-:B------:R-:W-:Y:S01]  /*b270*/  SHF.R.U64 R53, R20, 0x10, R21.reuse ;  /* 0x0000001014357819 */ /* 0x100fe20000001215 */
[----:B------:R-:W-:Y:S01]  /*b280*/  IMAD.MOV.U32 R25, RZ, RZ, R21 ;  /* 0x000000ffff197224 */ /* 0x000fe200078e0015 */
[----:B------:R-:W-:Y:S01]  /*b290*/  MOV R20, R10 ;  /* 0x0000000a00147202 */ /* 0x000fe20000000f00 */
[----:B------:R-:W-:Y:S01]  /*b2a0*/  IMAD.MOV.U32 R46, RZ, RZ, R29 ;  /* 0x000000ffff2e7224 */ /* 0x000fe200078e001d */
[----:B------:R-:W-:Y:S01]  /*b2b0*/  SHF.R.U64 R65, R10, 0x10, R11 ;  /* 0x000000100a417819 */ /* 0x000fe2000000120b */
[----:B------:R-:W-:Y:S01]  /*b2c0*/  IMAD.MOV.U32 R42, RZ, RZ, R9 ;  /* 0x000000ffff2a7224 */ /* 0x000fe200078e0009 */
[----:B------:R-:W-:Y:S01]  /*b2d0*/  LOP3.LUT R10, R208, 0x18, R22, 0xf8, !PT ;  /* 0x00000018d00a7812 */ /* 0x000fe200078ef816 */
[----:B------:R-:W-:Y:S01]  /*b2e0*/  UMOV UR4, 0xffffffff ;  /* 0xffffffff00047882 */ /* 0x000fe20000000000 */
[----:B------:R-:W-:Y:S01]  /*b2f0*/  LOP3.LUT P1, RZ, R215, 0x4, RZ, 0xc0, !PT ;  /* 0x00000004d7ff7812 */ /* 0x000fe2000782c0ff */
[----:B------:R-:W-:Y:S01]  /*b300*/  IMAD.MOV.U32 R43, RZ, RZ, R6 ;  /* 0x000000ffff2b7224 */ /* 0x000fe200078e0006 */
[----:B------:R-:W-:Y:S01]  /*b310*/  LOP3.LUT R3, R10, R209, RZ, 0x3c, !PT ;  /* 0x000000d10a037212 */ /* 0x000fe200078e3cff */
[----:B------:R-:W-:Y:S01]  /*b320*/  IMAD.MOV.U32 R48, RZ, RZ, R31 ;  /* 0x000000ffff307224 */ /* 0x000fe200078e001f */
[----:B------:R-:W-:Y:S01]  /*b330*/  SHF.R.U64 R71, R8, 0x10, R9 ;  /* 0x0000001008477819 */ /* 0x000fe20000001209 */
[----:B------:R-:W-:Y:S01]  /*b340*/  IMAD.MOV.U32 R49, RZ, RZ, R32 ;  /* 0x000000ffff317224 */ /* 0x000fe200078e0020 */
[----:B------:R-:W-:Y:S01]  /*b350*/  IADD3 R3, R210, R3, RZ ;  /* 0x00000003d2037210 */ /* 0x000fe20007ffe0ff */
[----:B------:R-:W-:Y:S01]  /*b360*/  IMAD.MOV.U32 R51, RZ, RZ, R34 ;  /* 0x000000ffff337224 */ /* 0x000fe200078e0022 */
[----:B------:R-:W-:Y:S01]  /*b370*/  SHF.R.U32.HI R54, RZ, 0x10, R21 ;  /* 0x00000010ff367819 */ /* 0x000fe20000011615 */
[----:B------:R-:W-:Y:S01]  /*b380*/  IMAD.MOV.U32 R21, RZ, RZ, R26 ;  /* 0x000000ffff157224 */ /* 0x000fe200078e001a */
[----:B------:R-:W-:Y:S01]  /*b390*/  LEA R8, R3, R2, 0x1 ;  /* 0x0000000203087211 */ /* 0x000fe200078e08ff */
[----:B------:R-:W-:Y:S01]  /*b3a0*/  IMAD.MOV.U32 R52, RZ, RZ, R35 ;  /* 0x000000ffff347224 */ /* 0x000fe200078e0023 */
[----:B------:R-:W-:Y:S01]  /*b3b0*/  SHF.R.U64 R55, R26, 0x10, R27 ;  /* 0x000000101a377819 */ /* 0x000fe2000000121b */
[----:B------:R-:W-:Y:S01]  /*b3c0*/  IMAD.MOV.U32 R26, RZ, RZ, R28 ;  /* 0x000000ffff1a7224 */ /* 0x000fe200078e001c */
[----:B------:R-:W-:Y:S01]  /*b3d0*/  MOV R45, R27 ;  /* 0x0000001b002d7202 */ /* 0x000fe20000000f00 */
[----:B------:R-:W-:Y:S01]  /*b3e0*/  IMAD.MOV.U32 R44, RZ, RZ, R7 ;  /* 0x000000ffff2c7224 */ /* 0x000fe200078e0007 */
[----:B------:R-:W-:Y:S01]  /*b3f0*/  SHF.R.U32.HI R72, RZ, 0x10, R9 ;  /* 0x00000010ff487819 */ /* 0x000fe20000011609 */
[C---:B------:R-:W-:Y:S01]  /*b400*/  VIADD R9, R8.reuse, 0x15400 ;  /* 0x0001540008097836 */ /* 0x040fe20000000000 */
[----:B------:R-:W-:Y:S01]  /*b410*/  SHF.R.U32.HI R56, RZ, 0x10, R27 ;  /* 0x00000010ff387819 */ /* 0x000fe2000001161b */
[----:B------:R-:W-:Y:S01]  /*b420*/  VIADD R3, R8, 0x15440 ;  /* 0x0001544008037836 */ /* 0x000fe20000000000 */
[----:B------:R-:W-:Y:S01]  /*b430*/  SHF.R.U64 R57, R28, 0x10, R29 ;  /* 0x000000101c397819 */ /* 0x000fe2000000121d */
[----:B------:R-:W-:Y:S01]  /*b440*/  IMAD.MOV.U32 R27, RZ, RZ, R11 ;  /* 0x000000ffff1b7224 */ /* 0x000fe200078e000b */
[----:B------:R-:W-:Y:S01]  /*b450*/  SHF.R.U32.HI R58, RZ, 0x10, R29 ;  /* 0x00000010ff3a7819 */ /* 0x000fe2000001161d */
[----:B------:R-:W-:Y:S01]  /*b460*/  @P1 VIADD R3, R9, 0xffffffc0 ;  /* 0xffffffc009031836 */ /* 0x000fe20000000000 */
[----:B------:R-:W-:-:S02]  /*b470*/  MOV R50, R33 ;  /* 0x0000002100327202 */ /* 0x000fc40000000f00 */
[----:B------:R-:W-:Y:S01]  /*b480*/  SHF.R.U64 R61, R32, 0x10, R33 ;  /* 0x00000010203d7819 */ /* 0x000fe20000001221 */
[----:B------:R-:W-:Y:S01]  /*b490*/  IMAD.MOV.U32 R32, RZ, RZ, R15 ;  /* 0x000000ffff207224 */ /* 0x000fe200078e000f */
[----:B------:R-:W-:Y:S02]  /*b4a0*/  SHF.R.U32.HI R62, RZ, 0x10, R33 ;  /* 0x00000010ff3e7819 */ /* 0x000fe40000011621 */
[----:B------:R-:W-:Y:S02]  /*b4b0*/  SHF.R.U64 R73, R6, 0x10, R7 ;  /* 0x0000001006497819 */ /* 0x000fe40000001207 */
[----:B------:R-:W-:Y:S02]  /*b4c0*/  MOV R47, R30 ;  /* 0x0000001e002f7202 */ /* 0x000fe40000000f00 */
[--C-:B------:R-:W-:Y:S02]  /*b4d0*/  SHF.R.U64 R59, R30, 0x10, R31.reuse ;  /* 0x000000101e3b7819 */ /* 0x100fe4000000121f */
[----:B------:R-:W-:Y:S01]  /*b4e0*/  SHF.R.U32.HI R60, RZ, 0x10, R31 ;  /* 0x00000010ff3c7819 */ /* 0x000fe2000001161f */
[----:B------:R-:W-:Y:S01]  /*b4f0*/  IMAD.MOV.U32 R31, RZ, RZ, R14 ;  /* 0x000000ffff1f7224 */ /* 0x000fe200078e000e */
[----:B------:R-:W-:-:S02]  /*b500*/  SHF.R.U64 R63, R34, 0x10, R35 ;  /* 0x00000010223f7819 */ /* 0x000fc40000001223 */
[----:B------:R-:W-:Y:S01]  /*b510*/  SHF.R.U32.HI R64, RZ, 0x10, R35 ;  /* 0x00000010ff407819 */ /* 0x000fe20000011623 */
[----:B------:R-:W-:Y:S01]  /*b520*/  IMAD.MOV.U32 R35, RZ, RZ, R12 ;  /* 0x000000ffff237224 */ /* 0x000fe200078e000c */
[----:B------:R-:W-:Y:S02]  /*b530*/  SHF.R.U32.HI R74, RZ, 0x10, R7 ;  /* 0x00000010ff4a7819 */ /* 0x000fe40000011607 */
[----:B------:R-:W-:Y:S02]  /*b540*/  MOV R6, R4 ;  /* 0x0000000400067202 */ /* 0x000fe40000000f00 */
[----:B------:R-:W-:Y:S02]  /*b550*/  SHF.R.U64 R75, R4, 0x10, R5 ;  /* 0x00000010044b7819 */ /* 0x000fe40000001205 */
[----:B------:R-:W-:Y:S02]  /*b560*/  PRMT R33, R24, 0x5410, R25 ;  /* 0x0000541018217816 */ /* 0x000fe40000000019 */
[----:B------:R-:W-:-:S02]  /*b570*/  PRMT R29, R21, 0x5410, R45 ;  /* 0x00005410151d7816 */ /* 0x000fc4000000002d */
[----:B------:R-:W-:Y:S02]  /*b580*/  SHF.R.U32.HI R66, RZ, 0x10, R11 ;  /* 0x00000010ff427819 */ /* 0x000fe4000001160b */
[----:B------:R-:W-:Y:S02]  /*b590*/  MOV R28, R13 ;  /* 0x0000000d001c7202 */ /* 0x000fe40000000f00 */
[--C-:B------:R-:W-:Y:S02]  /*b5a0*/  SHF.R.U64 R67, R12, 0x10, R13.reuse ;  /* 0x000000100c437819 */ /* 0x100fe4000000120d */
[----:B------:R-:W-:Y:S02]  /*b5b0*/  SHF.R.U32.HI R68, RZ, 0x10, R13 ;  /* 0x00000010ff447819 */ /* 0x000fe4000001160d */
[--C-:B------:R-:W-:Y:S02]  /*b5c0*/  SHF.R.U64 R69, R14, 0x10, R15.reuse ;  /* 0x000000100e457819 */ /* 0x100fe4000000120f */
[----:B------:R-:W-:-:S02]  /*b5d0*/  SHF.R.U32.HI R70, RZ, 0x10, R15 ;  /* 0x00000010ff467819 */ /* 0x000fc4000001160f */
[----:B------:R-:W-:Y:S02]  /*b5e0*/  MOV R7, R5 ;  /* 0x0000000500077202 */ /* 0x000fe40000000f00 */
[----:B------:R-:W-:Y:S02]  /*b5f0*/  SHF.R.U32.HI R76, RZ, 0x10, R5 ;  /* 0x00000010ff4c7819 */ /* 0x000fe40000011605 */
[----:B------:R-:W-:Y:S02]  /*b600*/  PRMT R34, R53, 0x5410, R54 ;  /* 0x0000541035227816 */ /* 0x000fe40000000036 */
[----:B------:R-:W-:Y:S02]  /*b610*/  PRMT R30, R55, 0x5410, R56 ;  /* 0x00005410371e7816 */ /* 0x000fe40000000038 */
[----:B------:R-:W-:Y:S02]  /*b620*/  PRMT R21, R26, 0x5410, R46 ;  /* 0x000054101a157816 */ /* 0x000fe4000000002e */
[----:B------:R-:W-:-:S02]  /*b630*/  PRMT R24, R57, 0x5410, R58 ;  /* 0x0000541039187816 */ /* 0x000fc4000000003a */
[----:B------:R-:W-:Y:S01]  /*b640*/  LEA.HI R4, R223, R223, RZ, 0x1 ;  /* 0x000000dfdf047211 */ /* 0x000fe200078f08ff */
[----:B------:R-:W-:Y:S06]  /*b650*/  BRA.DIV UR4, `(.L_x_571) ;  /* 0x0000019204207947 */ /* 0x000fec000b800000 */
.L_x_768:
[----:B------:R-:W-:Y:S01]  /*b660*/  UMOV UR4, 0xffffffff ;  /* 0xffffffff00047882 */ /* 0x000fe20000000000 */
[----:B------:R-:W-:Y:S02]  /*b670*/  LOP3.LUT R4, R4, 0xfffffffe, RZ, 0xc0, !PT ;  /* 0xfffffffe04047812 */ /* 0x000fe400078ec0ff */
[----:B------:R-:W-:Y:S05]  /*b680*/  BRA.DIV UR4, `(.L_x_572) ;  /* 0x00000192043c7947 */ /* 0x000fea000b800000 */
.L_x_771:
[----:B------:R-:W-:Y:S01]  /*b690*/  UMOV UR4, 0xffffffff ;  /* 0xffffffff00047882 */ /* 0x000fe20000000000 */
[----:B------:R-:W-:Y:S02]  /*b6a0*/  IMAD.IADD R4, R223, 0x1, -R4 ;  /* 0x00000001df047824 */ /* 0x000fe400078e0a04 */
[----:B------:R-:W-:Y:S05]  /*b6b0*/  BRA.DIV UR4, `(.L_x_573) ;  /* 0x0000019204587947 */ /* 0x000fea000b800000 */
.L_x_774:
[----:B------:R-:W-:Y:S01]  /*b6c0*/  UMOV UR4, 0xffffffff ;  /* 0xffffffff00047882 */ /* 0x000fe20000000000 */
[----:B------:R-:W-:Y:S02]  /*b6d0*/  SHF.L.U32 R5, R4, 0x1f, RZ ;  /* 0x0000001f04057819 */ /* 0x000fe400000006ff */
[----:B------:R-:W-:Y:S05]  /*b6e0*/  BRA.DIV UR4, `(.L_x_574) ;  /* 0x0000019204747947 */ /* 0x000fea000b800000 */
.L_x_777:
[----:B------:R-:W0:Y:S01]  /*b6f0*/  SYNCS.PHASECHK.TRANS64.TRYWAIT P1, [R2+URZ+0x36800], R5 ;  /* 0x03680005020075a7 */ /* 0x000e22000802017f */
[----:B------:R-:W-:Y:S01]  /*b700*/  BSSY B1, `(.L_x_575) ;  /* 0x0000013000017945 */ /* 0x000fe20003800000 */
[----:B------:R-:W-:Y:S02]  /*b710*/  PRMT R38, R20, 0x5410, R27 ;  /* 0x0000541014267816 */ /* 0x000fe4000000001b */
[----:B------:R-:W-:Y:S02]  /*b720*/  PRMT R35, R35, 0x5410, R28 ;  /* 0x0000541023237816 */ /* 0x000fe4000000001c */
[----:B------:R-:W-:Y:S02]  /*b730*/  PRMT R31, R31, 0x5410, R32 ;  /* 0x000054101f1f7816 */ /* 0x000fe40000000020 */
[----:B------:R-:W-:Y:S02]  /*b740*/  PRMT R25, R47, 0x5410, R48 ;  /* 0x000054102f197816 */ /* 0x000fe40000000030 */
[----:B------:R-:W-:-:S02]  /*b750*/  PRMT R26, R59, 0x5410, R60 ;  /* 0x000054103b1a7816 */ /* 0x000fc4000000003c */
[----:B------:R-:W-:Y:S02]  /*b760*/  PRMT R13, R49, 0x5410, R50 ;  /* 0x00005410310d7816 */ /* 0x000fe40000000032 */
        /* <DEDUP_REMOVED lines=10> */
[----:B------:R-:W-:Y:S01]  /*b810*/  PRMT R11, R6, 0x5410, R7 ;  /* 0x00005410060b7816 */ /* 0x000fe20000000007 */
[----:B0-----:R-:W-:Y:S06]  /*b820*/  @!P1 BRA `(.L_x_576) ;  /* 0x00000190004c9947 */ /* 0x001fec0003800000 */
.L_x_778:
[----:B------:R-:W-:Y:S05]  /*b830*/  BSYNC B1 ;  /* 0x0000000000017941 */ /* 0x000fea0003800000 */
.L_x_575:
[----:B------:R-:W-:Y:S01]  /*b840*/  BSSY B1, `(.L_x_577) ;  /* 0x0000103000017945 */ /* 0x000fe20003800000 */
[----:B------:R-:W-:-:S03]  /*b850*/  PRMT R12, R75, 0x5410, R76 ;  /* 0x000054104b0c7816 */ /* 0x000fc6000000004c */
[----:B------:R-:W-:Y:S05]  /*b860*/  @P0 BRA `(.L_x_578) ;  /* 0x0000001000000947 */ /* 0x000fea0003800000 */
[----:B0-----:R-:W0:Y:S01]  /*b870*/  LDC R5, c[0x0][0x3d4] ;  /* 0x0000f500ff057b82 */ /* 0x001e220000000800 */
[C---:B------:R-:W-:Y:S01]  /*b880*/  VIADD R6, R16.reuse, 0x20 ;  /* 0x0000002010067836 */ /* 0x040fe20000000000 */
[C---:B------:R-:W-:Y:S01]  /*b890*/  IADD3 R4, R16.reuse, 0x10, RZ ;  /* 0x0000001010047810 */ /* 0x040fe20007ffe0ff */
[C---:B------:R-:W-:Y:S01]  /*b8a0*/  VIADD R40, R16.reuse, 0x30 ;  /* 0x0000003010287836 */ /* 0x040fe20000000000 */
[----:B------:R-:W-:Y:S01]  /*b8b0*/  BSSY B2, `(.L_x_579) ;  /* 0x0000030000027945 */ /* 0x000fe20003800000 */
[-C--:B0-----:R-:W-:Y:S02]  /*b8c0*/  ISETP.GE.AND P0, PT, R16, R5.reuse, PT ;  /* 0x000000051000720c */ /* 0x081fe40003f06270 */
[-C--:B------:R-:W-:Y:S01]  /*b8d0*/  ISETP.GE.AND P2, PT, R6, R5.reuse, PT ;  /* 0x000000050600720c */ /* 0x080fe20003f46270 */
[----:B------:R-:W-:Y:S01]  /*b8e0*/  VIADD R6, R16, 0x50 ;  /* 0x0000005010067836 */ /* 0x000fe20000000000 */
[----:B------:R-:W-:Y:S02]  /*b8f0*/  ISETP.GE.AND P1, PT, R4, R5, PT ;  /* 0x000000050400720c */ /* 0x000fe40003f26270 */
[----:B------:R-:W-:-:S02]  /*b900*/  IADD3 R4, R16, 0x40, RZ ;  /* 0x0000004010047810 */ /* 0x000fc40007ffe0ff */
[-C--:B------:R-:W-:Y:S02]  /*b910*/  ISETP.GE.AND P3, PT, R40, R5.reuse, PT ;  /* 0x000000052800720c */ /* 0x080fe40003f66270 */
[-C--:B------:R-:W-:Y:S02]  /*b920*/  ISETP.GE.AND P4, PT, R4, R5.reuse, PT ;  /* 0x000000050400720c */ /* 0x080fe40003f86270 */
[----:B------:R-:W-:Y:S01]  /*b930*/  ISETP.GE.AND P5, PT, R6, R5, PT ;  /* 0x000000050600720c */ /* 0x000fe20003fa6270 */
[----:B------:R-:W-:-:S12]  /*b940*/  @P0 BRA `(.L_x_580) ;  /* 0x0000000000980947 */ /* 0x000fd80003800000 */
[----:B------:R-:W0:Y:S01]  /*b950*/  LDS.128 R4, [R8+0x15400] ;  /* 0x0154000008047984 */ /* 0x000e220000000c00 */
[----:B------:R-:W-:Y:S02]  /*b960*/  HADD2.F32 R47, -RZ, R38.H0_H0 ;  /* 0x20000026ff2f7230 */ /* 0x000fe40000004100 */
[----:B------:R-:W-:Y:S02]  /*b970*/  HADD2.F32 R45, -RZ, R33.H0_H0 ;  /* 0x20000021ff2d7230 */ /* 0x000fe40000004100 */
[----:B------:R-:W-:Y:S02]  /*b980*/  HADD2.F32 R44, -RZ, R34.H0_H0 ;  /* 0x20000022ff2c7230 */ /* 0x000fe40000004100 */
[----:B------:R-:W-:Y:S02]  /*b990*/  HADD2.F32 R46, -RZ, R39.H0_H0 ;  /* 0x20000027ff2e7230 */ /* 0x000fe40000004100 */
[--C-:B0-----:R-:W-:Y:S02]  /*b9a0*/  HADD2.F32 R40, -RZ, R4.reuse.H0_H0 ;  /* 0x20000004ff287230 */ /* 0x101fe40000004100 */
[----:B------:R-:W-:-:S02]  /*b9b0*/  HADD2.F32 R4, -RZ, R4.H1_H1 ;  /* 0x30000004ff047230 */ /* 0x000fc40000004100 */
[--C-:B------:R-:W-:Y:S02]  /*b9c0*/  HADD2.F32 R41, -RZ, R5.reuse.H0_H0 ;  /* 0x20000005ff297230 */ /* 0x100fe40000004100 */
[----:B------:R-:W-:Y:S02]  /*b9d0*/  HADD2.F32 R5, -RZ, R5.H1_H1 ;  /* 0x30000005ff057230 */ /* 0x000fe40000004100 */
[C---:B------:R-:W-:Y:S01]  /*b9e0*/  FMUL.FTZ R49, R4.reuse, R47 ;  /* 0x0000002f04317220 */ /* 0x040fe20000410000 */
[-C--:B------:R-:W-:Y:S01]  /*b9f0*/  FMUL.FTZ R4, R4, R45.reuse ;  /* 0x0000002d04047220 */ /* 0x080fe20000410000 */
[--C-:B------:R-:W-:Y:S02]  /*ba00*/  HADD2.F32 R42, -RZ, R6.reuse.H0_H0 ;  /* 0x20000006ff2a7230 */ /* 0x100fe40000004100 */
[----:B------:R-:W-:Y:S02]  /*ba10*/  HADD2.F32 R43, -RZ, R7.H0_H0 ;  /* 0x20000007ff2b7230 */ /* 0x000fe40000004100 */
[C---:B------:R-:W-:Y:S01]  /*ba20*/  FMUL.FTZ R50, R5.reuse, R46 ;  /* 0x0000002e05327220 */ /* 0x040fe20000410000 */
[C---:B------:R-:W-:Y:S01]  /*ba30*/  FFMA.FTZ R49, R40.reuse, R45, -R49 ;  /* 0x0000002d28317223 */ /* 0x040fe20000010831 */
[----:B------:R-:W-:Y:S01]  /*ba40*/  FFMA.FTZ R48, R40, R47, R4 ;  /* 0x0000002f28307223 */ /* 0x000fe20000010004 */
[----:B------:R-:W-:Y:S01]  /*ba50*/  FMUL.FTZ R52, R5, R44 ;  /* 0x0000002c05347220 */ /* 0x000fe20000410000 */
[----:B------:R-:W-:-:S02]  /*ba60*/  HADD2.F32 R6, -RZ, R6.H1_H1 ;  /* 0x30000006ff067230 */ /* 0x000fc40000004100 */
[C---:B------:R-:W-:Y:S01]  /*ba70*/  FFMA.FTZ R50, R41.reuse, R44, -R50 ;  /* 0x0000002c29327223 */ /* 0x040fe20000010832 */
[----:B------:R-:W-:Y:S02]  /*ba80*/  HADD2.F32 R7, -RZ, R7.H1_H1 ;  /* 0x30000007ff077230 */ /* 0x000fe40000004100 */
[----:B------:R-:W-:Y:S01]  /*ba90*/  FFMA.FTZ R41, R41, R46, R52 ;  /* 0x0000002e29297223 */ /* 0x000fe20000010034 */
[----:B------:R-:W-:Y:S02]  /*baa0*/  HADD2.F32 R45, -RZ, R38.H1_H1 ;  /* 0x30000026ff2d7230 */ /* 0x000fe40000004100 */
[----:B------:R-:W-:Y:S02]  /*bab0*/  HADD2.F32 R5, -RZ, R33.H1_H1 ;  /* 0x30000021ff057230 */ /* 0x000fe40000004100 */
[----:B------:R-:W-:Y:S02]  /*bac0*/  HADD2.F32 R40, -RZ, R39.H1_H1 ;  /* 0x30000027ff287230 */ /* 0x000fe40000004100 */
[----:B------:R-:W-:Y:S01]  /*bad0*/  FMUL.FTZ R47, R6, R45 ;  /* 0x0000002d062f7220 */ /* 0x000fe20000410000 */
[----:B------:R-:W-:-:S02]  /*bae0*/  HADD2.F32 R4, -RZ, R34.H1_H1 ;  /* 0x30000022ff047230 */ /* 0x000fc40000004100 */
[-C--:B------:R-:W-:Y:S01]  /*baf0*/  FMUL.FTZ R44, R6, R5.reuse ;  /* 0x00000005062c7220 */ /* 0x080fe20000410000 */
[C---:B------:R-:W-:Y:S01]  /*bb00*/  FMUL.FTZ R46, R7.reuse, R40 ;  /* 0x00000028072e7220 */ /* 0x040fe20000410000 */
[C---:B------:R-:W-:Y:S01]  /*bb10*/  FFMA.FTZ R6, R42.reuse, R5, -R47 ;  /* 0x000000052a067223 */ /* 0x040fe2000001082f */
[-C--:B------:R-:W-:Y:S01]  /*bb20*/  FMUL.FTZ R51, R7, R4.reuse ;  /* 0x0000000407337220 */ /* 0x080fe20000410000 */
[----:B------:R-:W-:Y:S01]  /*bb30*/  FFMA.FTZ R45, R42, R45, R44 ;  /* 0x0000002d2a2d7223 */ /* 0x000fe2000001002c */
[C---:B------:R-:W-:Y:S01]  /*bb40*/  FFMA.FTZ R7, R43.reuse, R4, -R46 ;  /* 0x000000042b077223 */ /* 0x040fe2000001082e */
[----:B------:R-:W-:Y:S01]  /*bb50*/  F2FP.F16.F32.PACK_AB R4, R48, R49 ;  /* 0x000000313004723e */ /* 0x000fe200000000ff */
[----:B------:R-:W-:Y:S01]  /*bb60*/  FFMA.FTZ R40, R43, R40, R51 ;  /* 0x000000282b287223 */ /* 0x000fe20000010033 */
[----:B------:R-:W-:Y:S02]  /*bb70*/  F2FP.F16.F32.PACK_AB R5, R41, R50 ;  /* 0x000000322905723e */ /* 0x000fe400000000ff */
[----:B------:R-:W-:-:S02]  /*bb80*/  F2FP.F16.F32.PACK_AB R6, R45, R6 ;  /* 0x000000062d06723e */ /* 0x000fc400000000ff */
[----:B------:R-:W-:-:S05]  /*bb90*/  F2FP.F16.F32.PACK_AB R7, R40, R7 ;  /* 0x000000072807723e */ /* 0x000fca00000000ff */
[----:B------:R0:W-:Y:S02]  /*bba0*/  STS.128 [R8+0x15400], R4 ;  /* 0x0154000408007388 */ /* 0x0001e40000000c00 */
.L_x_580:
[----:B------:R-:W-:Y:S05]  /*bbb0*/  BSYNC B2 ;  /* 0x0000000000027941 */ /* 0x000fea0003800000 */
.L_x_579:
[----:B------:R-:W-:Y:S04]  /*bbc0*/  BSSY B2, `(.L_x_581) ;  /* 0x0000028000027945 */ /* 0x000fe80003800000 */
[----:B------:R-:W-:Y:S05]  /*bbd0*/  @P1 BRA `(.L_x_582) ;  /* 0x0000000000981947 */ /* 0x000fea0003800000 */
[----:B0-----:R-:W0:Y:S01]  /*bbe0*/  LDS.128 R4, [R3] ;  /* 0x0000000003047984 */ /* 0x001e220000000c00 */
        /* <DEDUP_REMOVED lines=36> */
[----:B------:R1:W-:Y:S02]  /*be30*/  STS.128 [R3], R4 ;  /* 0x0000000403007388 */ /* 0x0003e40000000c00 */
.L_x_582:
[----:B------:R-:W-:Y:S05]  /*be40*/  BSYNC B2 ;  /* 0x0000000000027941 */ /* 0x000fea0003800000 */
.L_x_581:
[----:B------:R-:W-:Y:S04]  /*be50*/  BSSY B2, `(.L_x_583) ;  /* 0x0000028000027945 */ /* 0x000fe80003800000 */
[----:B------:R-:W-:Y:S05]  /*be60*/  @P2 BRA `(.L_x_584) ;  /* 0x0000000000982947 */ /* 0x000fea0003800000 */
[----:B01----:R-:W0:Y:S01]  /*be70*/  LDS.128 R4, [R8+0x19400] ;  /* 0x0194000008047984 */ /* 0x003e220000000c00 */
        /* <DEDUP_REMOVED lines=37> */
.L_x_584:
[----:B------:R-:W-:Y:S05]  /*c0d0*/  BSYNC B2 ;  /* 0x0000000000027941 */ /* 0x000fea0003800000 */
.L_x_583:
[----:B------:R-:W-:Y:S04]  /*c0e0*/  BSSY B2, `(.L_x_585) ;  /* 0x0000028000027945 */ /* 0x000fe80003800000 */
[----:B------:R-:W-:Y:S05]  /*c0f0*/  @P3 BRA `(.L_x_586) ;  /* 0x0000000000983947 */ /* 0x000fea0003800000 */
[----:B012---:R-:W0:Y:S01]  /*c100*/  LDS.128 R4, [R3+0x4000] ;  /* 0x0040000003047984 */ /* 0x007e220000000c00 */
        /* <DEDUP_REMOVED lines=37> */
.L_x_586:
[----:B------:R-:W-:Y:S05]  /*c360*/  BSYNC B2 ;  /* 0x0000000000027941 */ /* 0x000fea0003800000 */
.L_x_585:
[----:B------:R-:W-:Y:S04]  /*c370*/  BSSY B2, `(.L_x_587) ;  /* 0x0000028000027945 */ /* 0x000fe80003800000 */
[----:B------:R-:W-:Y:S05]  /*c380*/  @P4 BRA `(.L_x_588) ;  /* 0x0000000000984947 */ /* 0x000fea0003800000 */
[----:B0123--:R-:W0:Y:S01]  /*c390*/  LDS.128 R4, [R8+0x1d400] ;  /* 0x01d4000008047984 */ /* 0x00fe220000000c00 */
        /* <DEDUP_REMOVED lines=37> */
.L_x_588:
[----:B------:R-:W-:Y:S05]  /*c5f0*/  BSYNC B2 ;  /* 0x0000000000027941 */ /* 0x000fea0003800000 */
.L_x_587:
[----:B------:R-:W-:Y:S05]  /*c600*/  @P5 BRA `(.L_x_578) ;  /* 0x0000000000985947 */ /* 0x000fea0003800000 */
[----:B01234-:R-:W0:Y:S01]  /*c610*/  LDS.128 R4, [R3+0x8000] ;  /* 0x0080000003047984 */ /* 0x01fe220000000c00 */
        /* <DEDUP_REMOVED lines=37> */
.L_x_578:
[----:B------:R-:W-:Y:S05]  /*c870*/  BSYNC B1 ;  /* 0x0000000000017941 */ /* 0x000fea0003800000 */
.L_x_577:
[----:B------:R-:W-:-:S13]  /*c880*/  ISETP.GE.AND P0, PT, R222, R0, PT ;  /* 0x00000000de00720c */ /* 0x000fda0003f06270 */
[----:B------:R-:W-:Y:S05]  /*c890*/  @P0 BRA `(.L_x_589) ;  /* 0x0000003800880947 */ /* 0x000fea0003800000 */
[----:B01234-:R-:W0:Y:S01]  /*c8a0*/  LDC R5, c[0x0][0x3d4] ;  /* 0x0000f500ff057b82 */ /* 0x01fe220000000800 */
        /* <DEDUP_REMOVED lines=18> */
[----:B------:R-:W-:Y:S02]  /*c9d0*/  HADD2.F32 R49, -RZ, R38.H1_H1 ;  /* 0x30000026ff317230 */ /* 0x000fe40000004100 */
[----:B------:R-:W-:-:S02]  /*c9e0*/  HADD2.F32 R38, -RZ, R39.H1_H1 ;  /* 0x30000027ff267230 */ /* 0x000fc40000004100 */
[----:B------:R-:W-:Y:S02]  /*c9f0*/  HADD2.F32 R34, -RZ, R34.H1_H1 ;  /* 0x30000022ff227230 */ /* 0x000fe40000004100 */
[--C-:B0-----:R-:W-:Y:S02]  /*ca00*/  HADD2.F32 R0, -RZ, R4.reuse.H0_H0 ;  /* 0x20000004ff007230 */ /* 0x101fe40000004100 */
[----:B------:R-:W-:Y:S02]  /*ca10*/  HADD2.F32 R4, -RZ, R4.H1_H1 ;  /* 0x30000004ff047230 */ /* 0x000fe40000004100 */
[--C-:B------:R-:W-:Y:S02]  /*ca20*/  HADD2.F32 R40, -RZ, R5.reuse.H0_H0 ;  /* 0x20000005ff287230 */ /* 0x100fe40000004100 */
[----:B------:R-:W-:Y:S02]  /*ca30*/  HADD2.F32 R5, -RZ, R5.H1_H1 ;  /* 0x30000005ff057230 */ /* 0x000fe40000004100 */
[-C--:B------:R-:W-:Y:S01]  /*ca40*/  FMUL.FTZ R43, R48, R4.reuse ;  /* 0x00000004302b7220 */ /* 0x080fe20000410000 */
[----:B------:R-:W-:Y:S01]  /*ca50*/  FMUL.FTZ R45, R44, R4 ;  /* 0x000000042c2d7220 */ /* 0x000fe20000410000 */
[----:B------:R-:W-:-:S02]  /*ca60*/  HADD2.F32 R41, -RZ, R6.H0_H0 ;  /* 0x20000006ff297230 */ /* 0x000fc40000004100 */
[-C--:B------:R-:W-:Y:S01]  /*ca70*/  FMUL.FTZ R47, R50, R5.reuse ;  /* 0x00000005322f7220 */ /* 0x080fe20000410000 */
[----:B------:R-:W-:Y:S01]  /*ca80*/  FFMA.FTZ R4, R44, R0, -R43 ;  /* 0x000000002c047223 */ /* 0x000fe2000001082b */
[--C-:B------:R-:W-:Y:S02]  /*ca90*/  HADD2.F32 R42, -RZ, R7.reuse.H0_H0 ;  /* 0x20000007ff2a7230 */ /* 0x100fe40000004100 */
[C---:B------:R-:W-:Y:S01]  /*caa0*/  FMUL.FTZ R43, R46.reuse, R5 ;  /* 0x000000052e2b7220 */ /* 0x040fe20000410000 */
[----:B------:R-:W-:Y:S02]  /*cab0*/  HADD2.F32 R6, -RZ, R6.H1_H1 ;  /* 0x30000006ff067230 */ /* 0x000fe40000004100 */
[----:B------:R-:W-:Y:S01]  /*cac0*/  FFMA.FTZ R5, R46, R40, -R47 ;  /* 0x000000282e057223 */ /* 0x000fe2000001082f */
[----:B------:R-:W-:Y:S02]  /*cad0*/  HADD2.F32 R7, -RZ, R7.H1_H1 ;  /* 0x30000007ff077230 */ /* 0x000fe40000004100 */
[----:B------:R-:W-:Y:S01]  /*cae0*/  FFMA.FTZ R45, R48, R0, R45 ;  /* 0x00000000302d7223 */ /* 0x000fe2000001002d */
[----:B------:R-:W-:-:S02]  /*caf0*/  HADD2.F32 R47, -RZ, R33.H1_H1 ;  /* 0x30000021ff2f7230 */ /* 0x000fc40000004100 */
[----:B------:R-:W-:Y:S01]  /*cb00*/  FMUL.FTZ R0, R49, R6 ;  /* 0x0000000631007220 */ /* 0x000fe20000410000 */
[----:B------:R-:W-:Y:S01]  /*cb10*/  FFMA.FTZ R40, R50, R40, R43 ;  /* 0x0000002832287223 */ /* 0x000fe2000001002b */
[-C--:B------:R-:W-:Y:S01]  /*cb20*/  FMUL.FTZ R33, R38, R7.reuse ;  /* 0x0000000726217220 */ /* 0x080fe20000410000 */
[C---:B------:R-:W-:Y:S01]  /*cb30*/  FMUL.FTZ R39, R34.reuse, R7 ;  /* 0x0000000722277220 */ /* 0x040fe20000410000 */
[C---:B------:R-:W-:Y:S01]  /*cb40*/  FMUL.FTZ R6, R47.reuse, R6 ;  /* 0x000000062f067220 */ /* 0x040fe20000410000 */
[-C--:B------:R-:W-:Y:S01]  /*cb50*/  FFMA.FTZ R0, R47, R41.reuse, -R0 ;  /* 0x000000292f007223 */ /* 0x080fe20000010800 */
[-C--:B------:R-:W-:Y:S01]  /*cb60*/  FFMA.FTZ R7, R34, R42.reuse, -R33 ;  /* 0x0000002a22077223 */ /* 0x080fe20000010821 */
[----:B------:R-:W-:Y:S01]  /*cb70*/  FFMA.FTZ R42, R38, R42, R39 ;  /* 0x0000002a262a7223 */ /* 0x000fe20000010027 */
[----:B------:R-:W-:Y:S01]  /*cb80*/  FFMA.FTZ R41, R49, R41, R6 ;  /* 0x0000002931297223 */ /* 0x000fe20000010006 */
[----:B------:R-:W-:Y:S02]  /*cb90*/  F2FP.F16.F32.PACK_AB R4, R45, R4 ;  /* 0x000000042d04723e */ /* 0x000fe400000000ff */
[----:B------:R-:W-:-:S02]  /*cba0*/  F2FP.F16.F32.PACK_AB R5, R40, R5 ;  /* 0x000000052805723e */ /* 0x000fc400000000ff */
[----:B------:R-:W-:Y:S02]  /*cbb0*/  F2FP.F16.F32.PACK_AB R6, R41, R0 ;  /* 0x000000002906723e */ /* 0x000fe400000000ff */
[----:B------:R-:W-:-:S05]  /*cbc0*/  F2FP.F16.F32.PACK_AB R7, R42, R7 ;  /* 0x000000072a07723e */ /* 0x000fca00000000ff */
[----:B------:R0:W-:Y:S02]  /*cbd0*/  STS.128 [R8+0x17400], R4 ;  /* 0x0174000408007388 */ /* 0x0001e40000000c00 */
.L_x_591:
[----:B------:R-:W-:Y:S05]  /*cbe0*/  BSYNC B1 ;  /* 0x0000000000017941 */ /* 0x000fea0003800000 */
.L_x_590:
[----:B------:R-:W-:Y:S04]  /*cbf0*/  BSSY B1, `(.L_x_592) ;  /* 0x0000028000017945 */ /* 0x000fe80003800000 */
[----:B------:R-:W-:Y:S05]  /*cc00*/  @P1 BRA `(.L_x_593) ;  /* 0x0000000000981947 */ /* 0x000fea0003800000 */
[----:B0-----:R-:W0:Y:S01]  /*cc10*/  LDS.128 R4, [R3+0x2000] ;  /* 0x0020000003047984 */ /* 0x001e220000000c00 */
[----:B------:R-:W-:Y:S02]  /*cc20*/  HADD2.F32 R42, -RZ, R29.H0_H0 ;  /* 0x2000001dff2a7230 */ /* 0x000fe40000004100 */
[----:B------:R-:W-:Y:S02]  /*cc30*/  HADD2.F32 R44, -RZ, R35.H0_H0 ;  /* 0x20000023ff2c7230 */ /* 0x000fe40000004100 */
[----:B------:R-:W-:Y:S02]  /*cc40*/  HADD2.F32 R45, -RZ, R37.H0_H0 ;  /* 0x20000025ff2d7230 */ /* 0x000fe40000004100 */
[--C-:B------:R-:W-:Y:S02]  /*cc50*/  HADD2.F32 R43, -RZ, R30.reuse.H0_H0 ;  /* 0x2000001eff2b7230 */ /* 0x100fe40000004100 */
[----:B------:R-:W-:Y:S02]  /*cc60*/  HADD2.F32 R30, -RZ, R30.H1_H1 ;  /* 0x3000001eff1e7230 */ /* 0x000fe40000004100 */
[----:B0-----:R-:W-:-:S02]  /*cc70*/  HADD2.F32 R0, -RZ, R4.H0_H0 ;  /* 0x20000004ff007230 */ /* 0x001fc40000004100 */
[----:B------:R-:W-:Y:S02]  /*cc80*/  HADD2.F32 R4, -RZ, R4.H1_H1 ;  /* 0x30000004ff047230 */ /* 0x000fe40000004100 */
[--C-:B------:R-:W-:Y:S02]  /*cc90*/  HADD2.F32 R33, -RZ, R5.reuse.H0_H0 ;  /* 0x20000005ff217230 */ /* 0x100fe40000004100 */
[----:B------:R-:W-:Y:S02]  /*cca0*/  HADD2.F32 R5, -RZ, R5.H1_H1 ;  /* 0x30000005ff057230 */ /* 0x000fe40000004100 */
[-C--:B------:R-:W-:Y:S01]  /*ccb0*/  FMUL.FTZ R39, R44, R4.reuse ;  /* 0x000000042c277220 */ /* 0x080fe20000410000 */
[C---:B------:R-:W-:Y:S01]  /*ccc0*/  FMUL.FTZ R41, R42.reuse, R4 ;  /* 0x000000042a297220 */ /* 0x040fe20000410000 */
[----:B------:R-:W-:Y:S02]  /*ccd0*/  HADD2.F32 R38, -RZ, R7.H0_H0 ;  /* 0x20000007ff267230 */ /* 0x000fe40000004100 */
[-C--:B------:R-:W-:Y:S01]  /*cce0*/  FMUL.FTZ R40, R45, R5.reuse ;  /* 0x000000052d287220 */ /* 0x080fe20000410000 */
[-C--:B------:R-:W-:Y:S01]  /*ccf0*/  FFMA.FTZ R4, R42, R0.reuse, -R39 ;  /* 0x000000002a047223 */ /* 0x080fe20000010827 */
[----:B------:R-:W-:Y:S01]  /*cd00*/  FFMA.FTZ R41, R44, R0, R41 ;  /* 0x000000002c297223 */ /* 0x000fe20000010029 */
[----:B------:R-:W-:Y:S01]  /*cd10*/  FMUL.FTZ R0, R43, R5 ;  /* 0x000000052b007220 */ /* 0x000fe20000410000 */
[----:B------:R-:W-:-:S02]  /*cd20*/  HADD2.F32 R34, -RZ, R6.H0_H0 ;  /* 0x20000006ff227230 */ /* 0x000fc40000004100 */
[-C--:B------:R-:W-:Y:S01]  /*cd30*/  FFMA.FTZ R5, R43, R33.reuse, -R40 ;  /* 0x000000212b057223 */ /* 0x080fe20000010828 */
[----:B------:R-:W-:Y:S02]  /*cd40*/  HADD2.F32 R7, -RZ, R7.H1_H1 ;  /* 0x30000007ff077230 */ /* 0x000fe40000004100 */
[----:B------:R-:W-:Y:S01]  /*cd50*/  FFMA.FTZ R0, R45, R33, R0 ;  /* 0x000000212d007223 */ /* 0x000fe20000010000 */
[----:B------:R-:W-:Y:S01]  /*cd60*/  HADD2.F32 R44, -RZ, R37.H1_H1 ;  /* 0x30000025ff2c7230 */ /* 0x000fe20000004100 */
[----:B------:R-:W-:Y:S01]  /*cd70*/  F2FP.F16.F32.PACK_AB R4, R41, R4 ;  /* 0x000000042904723e */ /* 0x000fe200000000ff */
[----:B------:R-:W-:Y:S02]  /*cd80*/  HADD2.F32 R6, -RZ, R6.H1_H1 ;  /* 0x30000006ff067230 */ /* 0x000fe40000004100 */
[-C--:B------:R-:W-:Y:S01]  /*cd90*/  FMUL.FTZ R37, R30, R7.reuse ;  /* 0x000000071e257220 */ /* 0x080fe20000410000 */
[----:B------:R-:W-:Y:S02]  /*cda0*/  HADD2.F32 R42, -RZ, R35.H1_H1 ;  /* 0x30000023ff2a7230 */ /* 0x000fe40000004100 */
[----:B------:R-:W-:Y:S01]  /*cdb0*/  FMUL.FTZ R35, R44, R7 ;  /* 0x000000072c237220 */ /* 0x000fe20000410000 */
[----:B------:R-:W-:Y:S01]  /*cdc0*/  HADD2.F32 R40, -RZ, R29.H1_H1 ;  /* 0x3000001dff287230 */ /* 0x000fe20000004100 */
[----:B------:R-:W-:Y:S01]  /*cdd0*/  F2FP.F16.F32.PACK_AB R5, R0, R5 ;  /* 0x000000050005723e */ /* 0x000fe200000000ff */
[----:B------:R-:W-:Y:S01]  /*cde0*/  FMUL.FTZ R29, R42, R6 ;  /* 0x000000062a1d7220 */ /* 0x000fe20000410000 */
[----:B------:R-:W-:-:S02]  /*cdf0*/  FFMA.FTZ R7, R30, R38, -R35 ;  /* 0x000000261e077223 */ /* 0x000fc40000010823 */
[----:B------:R-:W-:Y:S01]  /*ce00*/  FMUL.FTZ R33, R40, R6 ;  /* 0x0000000628217220 */ /* 0x000fe20000410000 */
[----:B------:R-:W-:Y:S01]  /*ce10*/  FFMA.FTZ R38, R44, R38, R37 ;  /* 0x000000262c267223 */ /* 0x000fe20000010025 */
[-C--:B------:R-:W-:Y:S02]  /*ce20*/  FFMA.FTZ R6, R40, R34.reuse, -R29 ;  /* 0x0000002228067223 */ /* 0x080fe4000001081d */
[----:B------:R-:W-:Y:S02]  /*ce30*/  FFMA.FTZ R33, R42, R34, R33 ;  /* 0x000000222a217223 */ /* 0x000fe40000010021 */
[----:B------:R-:W-:-:S03]  /*ce40*/  F2FP.F16.F32.PACK_AB R7, R38, R7 ;  /* 0x000000072607723e */ /* 0x000fc600000000ff */
[----:B------:R-:W-:-:S05]  /*ce50*/  F2FP.F16.F32.PACK_AB R6, R33, R6 ;  /* 0x000000062106723e */ /* 0x000fca00000000ff */
[----:B------:R1:W-:Y:S02]  /*ce60*/  STS.128 [R3+0x2000], R4 ;  /* 0x0020000403007388 */ /* 0x0003e40000000c00 */
.L_x_593:
[----:B------:R-:W-:Y:S05]  /*ce70*/  BSYNC B1 ;  /* 0x0000000000017941 */ /* 0x000fea0003800000 */
.L_x_592:
        /* <DEDUP_REMOVED lines=25> */
[----:B------:R-:W-:Y:S02]  /*d010*/  HADD2.F32 R34, -RZ, R21.H1_H1 ;  /* 0x30000015ff227230 */ /* 0x000fe40000004100 */
[----:B------:R-:W-:Y:S01]  /*d020*/  FMUL.FTZ R21, R38, R6 ;  /* 0x0000000626157220 */ /* 0x000fe20000410000 */
[----:B------:R-:W-:Y:S01]  /*d030*/  HADD2.F32 R35, -RZ, R32.H1_H1 ;  /* 0x30000020ff237230 */ /* 0x000fe20000004100 */
[----:B------:R-:W-:Y:S01]  /*d040*/  F2FP.F16.F32.PACK_AB R5, R0, R5 ;  /* 0x000000050005723e */ /* 0x000fe200000000ff */
[----:B------:R-:W-:-:S02]  /*d050*/  HADD2.F32 R31, -RZ, R24.H1_H1 ;  /* 0x30000018ff1f7230 */ /* 0x000fc40000004100 */
[C---:B------:R-:W-:Y:S01]  /*d060*/  FMUL.FTZ R29, R34.reuse, R6 ;  /* 0x00000006221d7220 */ /* 0x040fe20000410000 */
[-C--:B------:R-:W-:Y:S01]  /*d070*/  FFMA.FTZ R6, R34, R30.reuse, -R21 ;  /* 0x0000001e22067223 */ /* 0x080fe20000010815 */
[-C--:B------:R-:W-:Y:S01]  /*d080*/  FMUL.FTZ R24, R35, R7.reuse ;  /* 0x0000000723187220 */ /* 0x080fe20000410000 */
[C---:B------:R-:W-:Y:S01]  /*d090*/  FMUL.FTZ R32, R31.reuse, R7 ;  /* 0x000000071f207220 */ /* 0x040fe20000410000 */
[----:B------:R-:W-:Y:S02]  /*d0a0*/  FFMA.FTZ R29, R38, R30, R29 ;  /* 0x0000001e261d7223 */ /* 0x000fe4000001001d */
[-C--:B------:R-:W-:Y:S01]  /*d0b0*/  FFMA.FTZ R7, R31, R33.reuse, -R24 ;  /* 0x000000211f077223 */ /* 0x080fe20000010818 */
[----:B------:R-:W-:Y:S02]  /*d0c0*/  FFMA.FTZ R32, R35, R33, R32 ;  /* 0x0000002123207223 */ /* 0x000fe40000010020 */
[----:B------:R-:W-:-:S03]  /*d0d0*/  F2FP.F16.F32.PACK_AB R6, R29, R6 ;  /* 0x000000061d06723e */ /* 0x000fc600000000ff */
[----:B------:R-:W-:-:S05]  /*d0e0*/  F2FP.F16.F32.PACK_AB R7, R32, R7 ;  /* 0x000000072007723e */ /* 0x000fca00000000ff */
[----:B------:R2:W-:Y:S02]  /*d0f0*/  STS.128 [R8+0x1b400], R4 ;  /* 0x01b4000408007388 */ /* 0x0005e40000000c00 */
.L_x_595:
[----:B------:R-:W-:Y:S05]  /*d100*/  BSYNC B1 ;  /* 0x0000000000017941 */ /* 0x000fea0003800000 */
.L_x_594:
        /* <DEDUP_REMOVED lines=40> */
.L_x_597:
[----:B------:R-:W-:Y:S05]  /*d390*/  BSYNC B1 ;  /* 0x0000000000017941 */ /* 0x000fea0003800000 */
.L_x_596:
        /* <DEDUP_REMOVED lines=25> */
[----:B------:R-:W-:Y:S01]  /*d530*/  HADD2.F32 R26, -RZ, R13.H1_H1 ;  /* 0x3000000dff1a7230 */ /* 0x000fe20000004100 */
[----:B------:R-:W-:Y:S01]  /*d540*/  F2FP.F16.F32.PACK_AB R5, R0, R5 ;  /* 0x000000050005723e */ /* 0x000fe200000000ff */
[----:B------:R-:W-:-:S02]  /*d550*/  HADD2.F32 R31, -RZ, R20.H1_H1 ;  /* 0x30000014ff1f7230 */ /* 0x000fc40000004100 */
[-C--:B------:R-:W-:Y:S01]  /*d560*/  FMUL.FTZ R13, R28, R6.reuse ;  /* 0x000000061c0d7220 */ /* 0x080fe20000410000 */
[----:B------:R-:W-:Y:S02]  /*d570*/  HADD2.F32 R27, -RZ, R14.H1_H1 ;  /* 0x3000000eff1b7230 */ /* 0x000fe40000004100 */
[C---:B------:R-:W-:Y:S01]  /*d580*/  FMUL.FTZ R15, R26.reuse, R6 ;  /* 0x000000061a0f7220 */ /* 0x040fe20000410000 */
[-C--:B------:R-:W-:Y:S01]  /*d590*/  FMUL.FTZ R14, R31, R7.reuse ;  /* 0x000000071f0e7220 */ /* 0x080fe20000410000 */
[-C--:B------:R-:W-:Y:S01]  /*d5a0*/  FFMA.FTZ R6, R26, R24.reuse, -R13 ;  /* 0x000000181a067223 */ /* 0x080fe2000001080d */
[C---:B------:R-:W-:Y:S01]  /*d5b0*/  FMUL.FTZ R20, R27.reuse, R7 ;  /* 0x000000071b147220 */ /* 0x040fe20000410000 */
[----:B------:R-:W-:Y:S01]  /*d5c0*/  FFMA.FTZ R15, R28, R24, R15 ;  /* 0x000000181c0f7223 */ /* 0x000fe2000001000f */
[-C--:B------:R-:W-:Y:S02]  /*d5d0*/  FFMA.FTZ R7, R27, R25.reuse, -R14 ;  /* 0x000000191b077223 */ /* 0x080fe4000001080e */
[----:B------:R-:W-:-:S02]  /*d5e0*/  FFMA.FTZ R20, R31, R25, R20 ;  /* 0x000000191f147223 */ /* 0x000fc40000010014 */
[----:B------:R-:W-:-:S03]  /*d5f0*/  F2FP.F16.F32.PACK_AB R6, R15, R6 ;  /* 0x000000060f06723e */ /* 0x000fc600000000ff */
[----:B------:R-:W-:-:S05]  /*d600*/  F2FP.F16.F32.PACK_AB R7, R20, R7 ;  /* 0x000000071407723e */ /* 0x000fca00000000ff */
[----:B------:R4:W-:Y:S02]  /*d610*/  STS.128 [R8+0x1f400], R4 ;  /* 0x01f4000408007388 */ /* 0x0009e40000000c00 */
.L_x_599:
[----:B------:R-:W-:Y:S05]  /*d620*/  BSYNC B1 ;  /* 0x0000000000017941 */ /* 0x000fea0003800000 */
.L_x_598:
[----:B------:R-:W-:Y:S05]  /*d630*/  @P5 BRA `(.L_x_589) ;  /* 0x0000002c00205947 */ /* 0x000fea0003800000 */
[----:B01234-:R-:W0:Y:S01]  /*d640*/  LDS.128 R4, [R3+0xa000] ;  /* 0x00a0000003047984 */ /* 0x01fe220000000c00 */
        /* <DEDUP_REMOVED lines=36> */
[----:B------:R0:W-:Y:S01]  /*d890*/  STS.128 [R3+0xa000], R4 ;  /* 0x00a0000403007388 */ /* 0x0001e20000000c00 */
[----:B------:R-:W-:Y:S05]  /*d8a0*/  BRA `(.L_x_589) ;  /* 0x0000002800847947 */ /* 0x000fea0003800000 */
.L_x_568:
        /* <DEDUP_REMOVED lines=15> */
[----:B------:R-:W-:Y:S01]  /*d9a0*/  ULDC UR4, c[0x0][0x3d4] ;  /* 0x0000f50000047ab9 */ /* 0x000fe20000000800 */
        /* <DEDUP_REMOVED lines=15> */
[----:B------:R0:W5:Y:S04]  /*daa0*/  @!P0 LDG.E.128 R24, desc[UR60][R44.64] ;  /* 0x0000003c2c188981 */ /* 0x000168000c1e1d00 */
[----:B------:R0:W5:Y:S04]  /*dab0*/  @!P2 LDG.E.128 R28, desc[UR60][R44.64+0x40] ;  /* 0x0000403c2c1ca981 */ /* 0x000168000c1e1d00 */
[----:B------:R0:W5:Y:S04]  /*dac0*/  @!P3 LDG.E.128 R32, desc[UR60][R44.64+0x80] ;  /* 0x0000803c2c20b981 */ /* 0x000168000c1e1d00 */
[----:B------:R0:W5:Y:S04]  /*dad0*/  @!P0 LDG.E.128 R4, desc[UR60][R46.64] ;  /* 0x0000003c2e048981 */ /* 0x000168000c1e1d00 */
[----:B------:R0:W5:Y:S04]  /*dae0*/  @!P2 LDG.E.128 R8, desc[UR60][R46.64+0x40] ;  /* 0x0000403c2e08a981 */ /* 0x000168000c1e1d00 */
[----:B------:R0:W5:Y:S02]  /*daf0*/  @!P3 LDG.E.128 R12, desc[UR60][R46.64+0x80] ;  /* 0x0000803c2e0cb981 */ /* 0x000164000c1e1d00 */
.L_x_601:
[----:B------:R-:W-:Y:S05]  /*db00*/  BSYNC B1 ;  /* 0x0000000000017941 */ /* 0x000fea0003800000 */
.L_x_600:
[--C-:B-----5:R-:W-:Y:S01]  /*db10*/  IMAD.MOV.U32 R41, RZ, RZ, R25.reuse ;  /* 0x000000ffff297224 */ /* 0x120fe200078e0019 */
[----:B------:R-:W-:Y:S01]  /*db20*/  SHF.R.U64 R48, R24, 0x10, R25 ;  /* 0x0000001018307819 */ /* 0x000fe20000001219 */
[----:B0-----:R-:W-:Y:S01]  /*db30*/  IMAD.MOV.U32 R44, RZ, RZ, R27 ;  /* 0x000000ffff2c7224 */ /* 0x001fe200078e001b */
[----:B------:R-:W-:Y:S01]  /*db40*/  SHF.R.U32.HI R49, RZ, 0x10, R25 ;  /* 0x00000010ff317819 */ /* 0x000fe20000011619 */
[----:B------:R-:W-:Y:S01]  /*db50*/  IMAD.MOV.U32 R3, RZ, RZ, R24 ;  /* 0x000000ffff037224 */ /* 0x000fe200078e0018 */
[----:B------:R-:W-:Y:S01]  /*db60*/  MOV R25, R26 ;  /* 0x0000001a00197202 */ /* 0x000fe20000000f00 */
[----:B------:R-:W-:Y:S01]  /*db70*/  UMOV UR4, 0xffffffff ;  /* 0xffffffff00047882 */ /* 0x000fe20000000000 */
[--C-:B------:R-:W-:Y:S01]  /*db80*/  SHF.R.U64 R50, R26, 0x10, R27.reuse ;  /* 0x000000101a327819 */ /* 0x100fe2000000121b */
[----:B------:R-:W-:Y:S01]  /*db90*/  IMAD.MOV.U32 R26, RZ, RZ, R28 ;  /* 0x000000ffff1a7224 */ /* 0x000fe200078e001c */
[----:B------:R-:W-:Y:S01]  /*dba0*/  SHF.R.U32.HI R51, RZ, 0x10, R27 ;  /* 0x00000010ff337819 */ /* 0x000fe2000001161b */
[----:B------:R-:W-:Y:S01]  /*dbb0*/  IMAD.MOV.U32 R45, RZ, RZ, R31 ;  /* 0x000000ffff2d7224 */ /* 0x000fe200078e001f */
[----:B------:R-:W-:Y:S01]  /*dbc0*/  MOV R27, R29 ;  /* 0x0000001d001b7202 */ /* 0x000fe20000000f00 */
[----:B------:R-:W-:Y:S01]  /*dbd0*/  IMAD.MOV.U32 R46, RZ, RZ, R33 ;  /* 0x000000ffff2e7224 */ /* 0x000fe200078e0021 */
[--C-:B------:R-:W-:Y:S01]  /*dbe0*/  SHF.R.U64 R52, R28, 0x10, R29.reuse ;  /* 0x000000101c347819 */ /* 0x100fe2000000121d */
[----:B------:R-:W-:Y:S01]  /*dbf0*/  IMAD.MOV.U32 R28, RZ, RZ, R30 ;  /* 0x000000ffff1c7224 */ /* 0x000fe200078e001e */
[----:B------:R-:W-:Y:S01]  /*dc00*/  SHF.R.U32.HI R53, RZ, 0x10, R29 ;  /* 0x00000010ff357819 */ /* 0x000fe2000001161d */
[----:B------:R-:W-:Y:S01]  /*dc10*/  IMAD.MOV.U32 R29, RZ, RZ, R7 ;  /* 0x000000ffff1d7224 */ /* 0x000fe200078e0007 */
[----:B------:R-:W-:Y:S01]  /*dc20*/  SHF.R.U64 R54, R30, 0x10, R31 ;  /* 0x000000101e367819 */ /* 0x000fe2000000121f */
[----:B------:R-:W-:Y:S01]  /*dc30*/  IMAD.MOV.U32 R20, RZ, RZ, R4 ;  /* 0x000000ffff147224 */ /* 0x000fe200078e0004 */
[----:B------:R-:W-:Y:S01]  /*dc40*/  MOV R47, R35 ;  /* 0x00000023002f7202 */ /* 0x000fe20000000f00 */
[----:B------:R-:W-:Y:S01]  /*dc50*/  IMAD.MOV.U32 R21, RZ, RZ, R5 ;  /* 0x000000ffff157224 */ /* 0x000fe200078e0005 */
[--C-:B------:R-:W-:Y:S01]  /*dc60*/  SHF.R.U64 R58, R34, 0x10, R35.reuse ;  /* 0x00000010223a7819 */ /* 0x100fe20000001223 */
[----:B------:R-:W-:Y:S01]  /*dc70*/  IMAD.MOV.U32 R42, RZ, RZ, R14 ;  /* 0x000000ffff2a7224 */ /* 0x000fe200078e000e */
[----:B------:R-:W-:-:S02]  /*dc80*/  SHF.R.U32.HI R59, RZ, 0x10, R35 ;  /* 0x00000010ff3b7819 */ /* 0x000fc40000011623 */
[----:B------:R-:W-:Y:S01]  /*dc90*/  SHF.R.U32.HI R55, RZ, 0x10, R31 ;  /* 0x00000010ff377819 */ /* 0x000fe2000001161f */
[----:B------:R-:W-:Y:S01]  /*dca0*/  IMAD.MOV.U32 R31, RZ, RZ, R10 ;  /* 0x000000ffff1f7224 */ /* 0x000fe200078e000a */
[----:B------:R-:W-:Y:S02]  /*dcb0*/  MOV R30, R32 ;  /* 0x00000020001e7202 */ /* 0x000fe40000000f00 */
[--C-:B------:R-:W-:Y:S01]  /*dcc0*/  SHF.R.U64 R56, R32, 0x10, R33.reuse ;  /* 0x0000001020387819 */ /* 0x100fe20000001221 */
[----:B------:R-:W-:Y:S01]  /*dcd0*/  IMAD.MOV.U32 R32, RZ, RZ, R34 ;  /* 0x000000ffff207224 */ /* 0x000fe200078e0022 */
[----:B------:R-:W-:Y:S02]  /*dce0*/  SHF.R.U32.HI R57, RZ, 0x10, R33 ;  /* 0x00000010ff397819 */ /* 0x000fe40000011621 */
[----:B------:R-:W-:Y:S02]  /*dcf0*/  MOV R24, R6 ;  /* 0x0000000600187202 */ /* 0x000fe40000000f00 */
[--C-:B------:R-:W-:Y:S01]  /*dd00*/  SHF.R.U64 R62, R6, 0x10, R7.reuse ;  /* 0x00000010063e7819 */ /* 0x100fe20000001207 */
[----:B------:R-:W-:Y:S01]  /*dd10*/  IMAD.MOV.U32 R6, RZ, RZ, R8 ;  /* 0x000000ffff067224 */ /* 0x000fe200078e0008 */
[----:B------:R-:W-:-:S02]  /*dd20*/  SHF.R.U32.HI R63, RZ, 0x10, R7 ;  /* 0x00000010ff3f7819 */ /* 0x000fc40000011607 */
[----:B------:R-:W-:Y:S02]  /*dd30*/  PRMT R35, R25, 0x5410, R44 ;  /* 0x0000541019237816 */ /* 0x000fe4000000002c */
[----:B------:R-:W-:Y:S02]  /*dd40*/  MOV R7, R9 ;  /* 0x0000000900077202 */ /* 0x000fe40000000f00 */
[----:B------:R-:W-:Y:S01]  /*dd50*/  SHF.R.U64 R64, R8, 0x10, R9 ;  /* 0x0000001008407819 */ /* 0x000fe20000001209 */
[----:B------:R-:W-:Y:S01]  /*dd60*/  IMAD.MOV.U32 R8, RZ, RZ, R11 ;  /* 0x000000ffff087224 */ /* 0x000fe200078e000b */
[----:B------:R-:W-:Y:S02]  /*dd70*/  SHF.R.U32.HI R65, RZ, 0x10, R9 ;  /* 0x00000010ff417819 */ /* 0x000fe40000011609 */
[----:B------:R-:W-:Y:S01]  /*dd80*/  SHF.R.U64 R66, R10, 0x10, R11 ;  /* 0x000000100a427819 */ /* 0x000fe2000000120b */
[----:B------:R-:W-:Y:S01]  /*dd90*/  IMAD.MOV.U32 R10, RZ, RZ, R13 ;  /* 0x000000ffff0a7224 */ /* 0x000fe200078e000d */
[----:B------:R-:W-:-:S02]  /*dda0*/  PRMT R33, R3, 0x5410, R41 ;  /* 0x0000541003217816 */ /* 0x000fc40000000029 */
[----:B------:R-:W-:Y:S02]  /*ddb0*/  PRMT R25, R26, 0x5410, R27 ;  /* 0x000054101a197816 */ /* 0x000fe4000000001b */
[--C-:B------:R-:W-:Y:S02]  /*ddc0*/  SHF.R.U64 R60, R4, 0x10, R5.reuse ;  /* 0x00000010043c7819 */ /* 0x100fe40000001205 */
[----:B------:R-:W-:Y:S02]  /*ddd0*/  SHF.R.U32.HI R61, RZ, 0x10, R5 ;  /* 0x00000010ff3d7819 */ /* 0x000fe40000011605 */
[----:B------:R-:W-:Y:S02]  /*dde0*/  SHF.R.U32.HI R67, RZ, 0x10, R11 ;  /* 0x00000010ff437819 */ /* 0x000fe4000001160b */
[----:B------:R-:W-:Y:S02]  /*ddf0*/  MOV R9, R12 ;  /* 0x0000000c00097202 */ /* 0x000fe40000000f00 */
[----:B------:R-:W-:-:S02]  /*de00*/  SHF.R.U64 R68, R12, 0x10, R13 ;  /* 0x000000100c447819 */ /* 0x000fc4000000120d */
[----:B------:R-:W-:Y:S02]  /*de10*/  SHF.R.U32.HI R69, RZ, 0x10, R13 ;  /* 0x00000010ff457819 */ /* 0x000fe4000001160d */
[----:B------:R-:W-:Y:S02]  /*de20*/  MOV R43, R15 ;  /* 0x0000000f002b7202 */ /* 0x000fe40000000f00 */
[--C-:B------:R-:W-:Y:S02]  /*de30*/  SHF.R.U64 R70, R14, 0x10, R15.reuse ;  /* 0x000000100e467819 */ /* 0x100fe4000000120f */
[----:B------:R-:W-:Y:S02]  /*de40*/  SHF.R.U32.HI R71, RZ, 0x10, R15 ;  /* 0x00000010ff477819 */ /* 0x000fe4000001160f */
[----:B------:R-:W-:Y:S02]  /*de50*/  PRMT R34, R48, 0x5410, R49 ;  /* 0x0000541030227816 */ /* 0x000fe40000000031 */
[----:B------:R-:W-:-:S02]  /*de60*/  PRMT R41, R50, 0x5410, R51 ;  /* 0x0000541032297816 */ /* 0x000fc40000000033 */
[----:B------:R-:W-:Y:S02]  /*de70*/  PRMT R26, R52, 0x5410, R53 ;  /* 0x00005410341a7816 */ /* 0x000fe40000000035 */
[----:B------:R-:W-:Y:S01]  /*de80*/  LEA.HI R3, R223, R223, RZ, 0x1 ;  /* 0x000000dfdf037211 */ /* 0x000fe200078f08ff */
[----:B------:R-:W-:Y:S06]  /*de90*/  BRA.DIV UR4, `(.L_x_602) ;  /* 0x0000016a04c47947 */ /* 0x000fec000b800000 */
.L_x_781:
[----:B------:R-:W-:Y:S01]  /*dea0*/  UMOV UR4, 0xffffffff ;  /* 0xffffffff00047882 */ /* 0x000fe20000000000 */
[----:B------:R-:W-:Y:S02]  /*deb0*/  LOP3.LUT R4, R3, 0xfffffffe, RZ, 0xc0, !PT ;  /* 0xfffffffe03047812 */ /* 0x000fe400078ec0ff */
[----:B------:R-:W-:Y:S05]  /*dec0*/  BRA.DIV UR4, `(.L_x_603) ;  /* 0x0000016a04e07947 */ /* 0x000fea000b800000 */
.L_x_784:
[----:B------:R-:W-:Y:S01]  /*ded0*/  UMOV UR4, 0xffffffff ;  /* 0xffffffff00047882 */ /* 0x000fe20000000000 */
[----:B------:R-:W-:Y:S02]  /*dee0*/  IMAD.IADD R4, R223, 0x1, -R4 ;  /* 0x00000001df047824 */ /* 0x000fe400078e0a04 */
[----:B------:R-:W-:Y:S05]  /*def0*/  BRA.DIV UR4, `(.L_x_604) ;  /* 0x0000016a04fc7947 */ /* 0x000fea000b800000 */
.L_x_787:
[----:B------:R-:W-:Y:S01]  /*df00*/  UMOV UR4, 0xffffffff ;  /* 0xffffffff00047882 */ /* 0x000fe20000000000 */
[----:B------:R-:W-:Y:S02]  /*df10*/  SHF.L.U32 R5, R4, 0x1f, RZ ;  /* 0x0000001f04057819 */ /* 0x000fe400000006ff */
[----:B------:R-:W-:Y:S05]  /*df20*/  BRA.DIV UR4, `(.L_x_605) ;  /* 0x0000016e04187947 */ /* 0x000fea000b800000 */
.L_x_790:
        /* <DEDUP_REMOVED lines=20> */
.L_x_791:
[----:B------:R-:W-:Y:S05]  /*e070*/  BSYNC B1 ;  /* 0x0000000000017941 */ /* 0x000fea0003800000 */
.L_x_606:
[----:B------:R-:W-:Y:S01]  /*e080*/  BSSY B1, `(.L_x_608) ;  /* 0x0000114000017945 */ /* 0x000fe20003800000 */
[----:B------:R-:W-:-:S03]  /*e090*/  PRMT R24, R70, 0x5410, R71 ;  /* 0x0000541046187816 */ /* 0x000fc60000000047 */
[----:B------:R-:W-:Y:S05]  /*e0a0*/  @P1 BRA `(.L_x_609) ;  /* 0x0000001000441947 */ /* 0x000fea0003800000 */
[----:B------:R-:W1:Y:S01]  /*e0b0*/  LDC R43, c[0x0][0x3d4] ;  /* 0x0000f500ff2b7b82 */ /* 0x000e620000000800 */
[----:B------:R-:W-:Y:S01]  /*e0c0*/  BSSY B2, `(.L_x_610) ;  /* 0x000005f000027945 */ /* 0x000fe20003800000 */
[-C--:B-1----:R-:W-:Y:S02]  /*e0d0*/  ISETP.GE.AND P0, PT, R22, R43.reuse, PT ;  /* 0x0000002b1600720c */ /* 0x082fe40003f06270 */
[-C--:B------:R-:W-:Y:S02]  /*e0e0*/  ISETP.GE.AND P1, PT, R204, R43.reuse, PT ;  /* 0x0000002bcc00720c */ /* 0x080fe40003f26270 */
[----:B------:R-:W-:-:S09]  /*e0f0*/  ISETP.GE.AND P2, PT, R205, R43, PT ;  /* 0x0000002bcd00720c */ /* 0x000fd20003f46270 */
[----:B------:R-:W-:Y:S05]  /*e100*/  @P0 BRA `(.L_x_611) ;  /* 0x0000000400680947 */ /* 0x000fea0003800000 */
[----:B------:R-:W-:Y:S01]  /*e110*/  LEA.HI R6, R43, R226, RZ, 0x1d ;  /* 0x000000e22b067211 */ /* 0x000fe200078fe8ff */
[----:B------:R-:W-:Y:S01]  /*e120*/  HADD2.F32 R52, -RZ, R37.H0_H0 ;  /* 0x20000025ff347230 */ /* 0x000fe20000004100 */
[----:B------:R-:W-:Y:S01]  /*e130*/  LOP3.LUT R4, R208, 0x38, R22, 0xf8, !PT ;  /* 0x00000038d0047812 */ /* 0x000fe200078ef816 */
[----:B------:R-:W-:Y:S01]  /*e140*/  HADD2.F32 R51, -RZ, R33.H0_H0 ;  /* 0x20000021ff337230 */ /* 0x000fe20000004100 */
[----:B------:R-:W-:Y:S01]  /*e150*/  SHF.R.S32.HI R9, RZ, 0x1f, R6 ;  /* 0x0000001fff097819 */ /* 0x000fe20000011406 */
[----:B------:R-:W-:Y:S01]  /*e160*/  IMAD.SHL.U32 R7, R6, 0x8, RZ ;  /* 0x0000000806077824 */ /* 0x000fe200078e00ff */
[----:B0-----:R-:W-:Y:S01]  /*e170*/  LOP3.LUT R5, R4, R209, RZ, 0x3c, !PT ;  /* 0x000000d104057212 */ /* 0x001fe200078e3cff */
[----:B------:R-:W-:Y:S01]  /*e180*/  HADD2.F32 R53, -RZ, R38.H0_H0 ;  /* 0x20000026ff357230 */ /* 0x000fe20000004100 */
[----:B------:R-:W-:Y:S02]  /*e190*/  LEA.HI R9, R9, R6, RZ, 0x3 ;  /* 0x0000000609097211 */ /* 0x000fe400078f18ff */
[----:B------:R-:W-:-:S02]  /*e1a0*/  LOP3.LUT R4, R208, 0x38, R7, 0xf8, !PT ;  /* 0x00000038d0047812 */ /* 0x000fc400078ef807 */
[----:B------:R-:W-:Y:S01]  /*e1b0*/  IADD3 R5, R210, R5, RZ ;  /* 0x00000005d2057210 */ /* 0x000fe20007ffe0ff */
[----:B------:R-:W-:Y:S01]  /*e1c0*/  IMAD.SHL.U32 R9, R9, 0x400, RZ ;  /* 0x0000040009097824 */ /* 0x000fe200078e00ff */
[----:B------:R-:W-:-:S03]  /*e1d0*/  LOP3.LUT R8, R4, R209, RZ, 0x3c, !PT ;  /* 0x000000d104087212 */ /* 0x000fc600078e3cff */
[----:B------:R-:W-:Y:S01]  /*e1e0*/  IMAD R58, R5, 0x2, R2 ;  /* 0x00000002053a7824 */ /* 0x000fe200078e0202 */
[----:B------:R-:W-:-:S04]  /*e1f0*/  LOP3.LUT R9, R9, 0x7fffe000, RZ, 0xc0, !PT ;  /* 0x7fffe00009097812 */ /* 0x000fc800078ec0ff */
[----:B------:R-:W-:Y:S01]  /*e200*/  IADD3 R9, R8, R9, R210 ;  /* 0x0000000908097210 */ /* 0x000fe20007ffe0d2 */
[----:B------:R-:W0:Y:S03]  /*e210*/  LDS.128 R4, [R58+0x15400] ;  /* 0x015400003a047984 */ /* 0x000e260000000c00 */
[----:B------:R-:W-:-:S05]  /*e220*/  LEA R60, R9, R2, 0x1 ;  /* 0x00000002093c7211 */ /* 0x000fca00078e08ff */
[----:B------:R-:W1:Y:S01]  /*e230*/  LDS.128 R8, [R60+0x15400] ;  /* 0x015400003c087984 */ /* 0x000e620000000c00 */
[--C-:B0-----:R-:W-:Y:S02]  /*e240*/  HADD2.F32 R42, -RZ, R4.reuse.H0_H0 ;  /* 0x20000004ff2a7230 */ /* 0x101fe40000004100 */
[----:B------:R-:W-:Y:S02]  /*e250*/  HADD2.F32 R4, -RZ, R4.H1_H1 ;  /* 0x30000004ff047230 */ /* 0x000fe40000004100 */
[--C-:B------:R-:W-:Y:S02]  /*e260*/  HADD2.F32 R44, -RZ, R5.reuse.H0_H0 ;  /* 0x20000005ff2c7230 */ /* 0x100fe40000004100 */
[----:B------:R-:W-:Y:S02]  /*e270*/  HADD2.F32 R5, -RZ, R5.H1_H1 ;  /* 0x30000005ff057230 */ /* 0x000fe40000004100 */
[--C-:B-1----:R-:W-:Y:S02]  /*e280*/  HADD2.F32 R47, -RZ, R8.reuse.H0_H0 ;  /* 0x20000008ff2f7230 */ /* 0x102fe40000004100 */
[----:B------:R-:W-:-:S02]  /*e290*/  HADD2.F32 R8, -RZ, R8.H1_H1 ;  /* 0x30000008ff087230 */ /* 0x000fc40000004100 */
[----:B------:R-:W-:Y:S02]  /*e2a0*/  HADD2.F32 R48, -RZ, R9.H0_H0 ;  /* 0x20000009ff307230 */ /* 0x000fe40000004100 */
[CC--:B------:R-:W-:Y:S01]  /*e2b0*/  FMUL.FTZ R55, R47.reuse, R52.reuse ;  /* 0x000000342f377220 */ /* 0x0c0fe20000410000 */
[----:B------:R-:W-:Y:S01]  /*e2c0*/  FMUL.FTZ R57, R47, R51 ;  /* 0x000000332f397220 */ /* 0x000fe20000410000 */
[----:B------:R-:W-:Y:S02]  /*e2d0*/  HADD2.F32 R47, -RZ, R34.H0_H0 ;  /* 0x20000022ff2f7230 */ /* 0x000fe40000004100 */
[----:B------:R-:W-:Y:S01]  /*e2e0*/  FMUL.FTZ R59, R8, R53 ;  /* 0x00000035083b7220 */ /* 0x000fe20000410000 */
[C---:B------:R-:W-:Y:S01]  /*e2f0*/  FFMA.FTZ R54, R42.reuse, R51, -R55 ;  /* 0x000000332a367223 */ /* 0x040fe20000010837 */
[----:B------:R-:W-:Y:S02]  /*e300*/  HADD2.F32 R55, -RZ, R37.H1_H1 ;  /* 0x30000025ff377230 */ /* 0x000fe40000004100 */
[----:B------:R-:W-:Y:S01]  /*e310*/  FFMA.FTZ R57, R42, R52, R57 ;  /* 0x000000342a397223 */ /* 0x000fe20000010039 */
[----:B------:R-:W-:-:S02]  /*e320*/  HADD2.F32 R51, -RZ, R33.H1_H1 ;  /* 0x30000021ff337230 */ /* 0x000fc40000004100 */
[-C--:B------:R-:W-:Y:S01]  /*e330*/  FMUL.FTZ R61, R8, R47.reuse ;  /* 0x0000002f083d7220 */ /* 0x080fe20000410000 */
[----:B------:R-:W-:Y:S01]  /*e340*/  FFMA.FTZ R59, R4, R47, -R59 ;  /* 0x0000002f043b7223 */ /* 0x000fe2000001083b */
[----:B------:R-:W-:Y:S02]  /*e350*/  HADD2.F32 R9, -RZ, R9.H1_H1 ;  /* 0x30000009ff097230 */ /* 0x000fe40000004100 */
[C---:B------:R-:W-:Y:S01]  /*e360*/  FMUL.FTZ R47, R48.reuse, R55 ;  /* 0x00000037302f7220 */ /* 0x040fe20000410000 */
[----:B------:R-:W-:Y:S02]  /*e370*/  HADD2.F32 R42, -RZ, R38.H1_H1 ;  /* 0x30000026ff2a7230 */ /* 0x000fe40000004100 */
[----:B------:R-:W-:Y:S01]  /*e380*/  FMUL.FTZ R8, R48, R51 ;  /* 0x0000003330087220 */ /* 0x000fe20000410000 */
[----:B------:R-:W-:Y:S01]  /*e390*/  FFMA.FTZ R48, R4, R53, R61 ;  /* 0x0000003504307223 */ /* 0x000fe2000001003d */
[----:B------:R-:W-:Y:S02]  /*e3a0*/  HADD2.F32 R4, -RZ, R34.H1_H1 ;  /* 0x30000022ff047230 */ /* 0x000fe40000004100 */
[C---:B------:R-:W-:Y:S01]  /*e3b0*/  FFMA.FTZ R51, R44.reuse, R51, -R47 ;  /* 0x000000332c337223 */ /* 0x040fe2000001082f */
[----:B------:R-:W-:Y:S01]  /*e3c0*/  FFMA.FTZ R55, R44, R55, R8 ;  /* 0x000000372c377223 */ /* 0x000fe20000010008 */
[----:B------:R-:W-:-:S02]  /*e3d0*/  HADD2.F32 R49, -RZ, R10.H0_H0 ;  /* 0x2000000aff317230 */ /* 0x000fc40000004100 */
[C---:B------:R-:W-:Y:S01]  /*e3e0*/  FMUL.FTZ R52, R9.reuse, R42 ;  /* 0x0000002a09347220 */ /* 0x040fe20000410000 */
[----:B------:R-:W-:Y:S02]  /*e3f0*/  HADD2.F32 R44, -RZ, R39.H0_H0 ;  /* 0x20000027ff2c7230 */ /* 0x000fe40000004100 */
[-C--:B------:R-:W-:Y:S01]  /*e400*/  FMUL.FTZ R56, R9, R4.reuse ;  /* 0x0000000409387220 */ /* 0x080fe20000410000 */
[----:B------:R-:W-:Y:S02]  /*e410*/  HADD2.F32 R8, -RZ, R35.H0_H0 ;  /* 0x20000023ff087230 */ /* 0x000fe40000004100 */
[----:B------:R-:W-:Y:S01]  /*e420*/  FFMA.FTZ R52, R5, R4, -R52 ;  /* 0x0000000405347223 */ /* 0x000fe20000010834 */
[----:B------:R-:W-:Y:S02]  /*e430*/  HADD2.F32 R10, -RZ, R10.H1_H1 ;  /* 0x3000000aff0a7230 */ /* 0x000fe40000004100 */
[----:B------:R-:W-:Y:S01]  /*e440*/  FMUL.FTZ R4, R49, R44 ;  /* 0x0000002c31047220 */ /* 0x000fe20000410000 */
[----:B------:R-:W-:-:S02]  /*e450*/  HADD2.F32 R47, -RZ, R40.H0_H0 ;  /* 0x20000028ff2f7230 */ /* 0x000fc40000004100 */
[----:B------:R-:W-:Y:S01]  /*e460*/  FMUL.FTZ R49, R49, R8 ;  /* 0x0000000831317220 */ /* 0x000fe20000410000 */
[--C-:B------:R-:W-:Y:S02]  /*e470*/  HADD2.F32 R45, -RZ, R6.reuse.H0_H0 ;  /* 0x20000006ff2d7230 */ /* 0x100fe40000004100 */
[----:B------:R-:W-:Y:S01]  /*e480*/  FFMA.FTZ R56, R5, R42, R56 ;  /* 0x0000002a05387223 */ /* 0x000fe20000010038 */
[----:B------:R-:W-:Y:S02]  /*e490*/  HADD2.F32 R6, -RZ, R6.H1_H1 ;  /* 0x30000006ff067230 */ /* 0x000fe40000004100 */
[----:B------:R-:W-:Y:S01]  /*e4a0*/  FMUL.FTZ R5, R10, R47 ;  /* 0x0000002f0a057220 */ /* 0x000fe20000410000 */
[----:B------:R-:W-:Y:S02]  /*e4b0*/  HADD2.F32 R9, -RZ, R41.H0_H0 ;  /* 0x20000029ff097230 */ /* 0x000fe40000004100 */
[C---:B------:R-:W-:Y:S01]  /*e4c0*/  FFMA.FTZ R42, R45.reuse, R8, -R4 ;  /* 0x000000082d2a7223 */ /* 0x040fe20000010804 */
[----:B------:R-:W-:Y:S01]  /*e4d0*/  FFMA.FTZ R49, R45, R44, R49 ;  /* 0x0000002c2d317223 */ /* 0x000fe20000010031 */
[----:B------:R-:W-:-:S02]  /*e4e0*/  HADD2.F32 R50, -RZ, R11.H0_H0 ;  /* 0x2000000bff327230 */ /* 0x000fc40000004100 */
[-C--:B------:R-:W-:Y:S01]  /*e4f0*/  FMUL.FTZ R53, R10, R9.reuse ;  /* 0x000000090a357220 */ /* 0x080fe20000410000 */
[C---:B------:R-:W-:Y:S01]  /*e500*/  FFMA.FTZ R45, R6.reuse, R9, -R5 ;  /* 0x00000009062d7223 */ /* 0x040fe20000010805 */
[----:B------:R-:W-:Y:S02]  /*e510*/  HADD2.F32 R9, -RZ, R39.H1_H1 ;  /* 0x30000027ff097230 */ /* 0x000fe40000004100 */
[----:B------:R-:W-:Y:S02]  /*e520*/  HADD2.F32 R11, -RZ, R11.H1_H1 ;  /* 0x3000000bff0b7230 */ /* 0x000fe40000004100 */
[----:B------:R-:W-:Y:S01]  /*e530*/  FFMA.FTZ R10, R6, R47, R53 ;  /* 0x0000002f060a7223 */ /* 0x000fe20000010035 */
[----:B------:R-:W-:Y:S02]  /*e540*/  HADD2.F32 R5, -RZ, R35.H1_H1 ;  /* 0x30000023ff057230 */ /* 0x000fe40000004100 */
[----:B------:R-:W-:Y:S01]  /*e550*/  FMUL.FTZ R47, R50, R9 ;  /* 0x00000009322f7220 */ /* 0x000fe20000410000 */
[----:B------:R-:W-:-:S02]  /*e560*/  HADD2.F32 R8, -RZ, R40.H1_H1 ;  /* 0x30000028ff087230 */ /* 0x000fc40000004100 */
[----:B------:R-:W-:Y:S02]  /*e570*/  HADD2.F32 R4, -RZ, R41.H1_H1 ;  /* 0x30000029ff047230 */ /* 0x000fe40000004100 */
[----:B------:R-:W-:Y:S01]  /*e580*/  FMUL.FTZ R50, R50, R5 ;  /* 0x0000000532327220 */ /* 0x000fe20000410000 */
[--C-:B------:R-:W-:Y:S02]  /*e590*/  HADD2.F32 R46, -RZ, R7.reuse.H0_H0 ;  /* 0x20000007ff2e7230 */ /* 0x100fe40000004100 */
[C---:B------:R-:W-:Y:S01]  /*e5a0*/  FMUL.FTZ R6, R11.reuse, R8 ;  /* 0x000000080b067220 */ /* 0x040fe20000410000 */
[----:B------:R-:W-:Y:S02]  /*e5b0*/  HADD2.F32 R7, -RZ, R7.H1_H1 ;  /* 0x30000007ff077230 */ /* 0x000fe40000004100 */
[-C--:B------:R-:W-:Y:S01]  /*e5c0*/  FMUL.FTZ R53, R11, R4.reuse ;  /* 0x000000040b357220 */ /* 0x080fe20000410000 */
[----:B------:R-:W-:Y:S01]  /*e5d0*/  F2FP.F16.F32.PACK_AB R10, R10, R49 ;  /* 0x000000310a0a723e */ /* 0x000fe200000000ff */
[C---:B------:R-:W-:Y:S01]  /*e5e0*/  FFMA.FTZ R47, R46.reuse, R5, -R47 ;  /* 0x000000052e2f7223 */ /* 0x040fe2000001082f */
[----:B------:R-:W-:Y:S01]  /*e5f0*/  FFMA.FTZ R11, R46, R9, R50 ;  /* 0x000000092e0b7223 */ /* 0x000fe20000010032 */
[C---:B------:R-:W-:Y:S01]  /*e600*/  FFMA.FTZ R44, R7.reuse, R4, -R6 ;  /* 0x00000004072c7223 */ /* 0x040fe20000010806 */
[----:B------:R-:W-:Y:S01]  /*e610*/  FFMA.FTZ R46, R7, R8, R53 ;  /* 0x00000008072e7223 */ /* 0x000fe20000010035 */
[----:B------:R-:W-:-:S02]  /*e620*/  F2FP.F16.F32.PACK_AB R4, R59, R54 ;  /* 0x000000363b04723e */ /* 0x000fc400000000ff */
[----:B------:R-:W-:Y:S02]  /*e630*/  F2FP.F16.F32.PACK_AB R5, R52, R51 ;  /* 0x000000333405723e */ /* 0x000fe400000000ff */
[----:B------:R-:W-:Y:S02]  /*e640*/  F2FP.F16.F32.PACK_AB R6, R45, R42 ;  /* 0x0000002a2d06723e */ /* 0x000fe400000000ff */
[----:B------:R-:W-:Y:S02]  /*e650*/  F2FP.F16.F32.PACK_AB R7, R44, R47 ;  /* 0x0000002f2c07723e */ /* 0x000fe400000000ff */
[----:B------:R-:W-:Y:S02]  /*e660*/  F2FP.F16.F32.PACK_AB R8, R48, R57 ;  /* 0x000000393008723e */ /* 0x000fe400000000ff */
[----:B------:R-:W-:Y:S01]  /*e670*/  F2FP.F16.F32.PACK_AB R9, R56, R55 ;  /* 0x000000373809723e */ /* 0x000fe200000000ff */
[----:B------:R1:W-:Y:S01]  /*e680*/  STS.128 [R58+0x15400], R4 ;  /* 0x015400043a007388 */ /* 0x0003e20000000c00 */
[----:B------:R-:W-:-:S05]  /*e690*/  F2FP.F16.F32.PACK_AB R11, R46, R11 ;  /* 0x0000000b2e0b723e */ /* 0x000fca00000000ff */
[----:B------:R1:W-:Y:S02]  /*e6a0*/  STS.128 [R60+0x15400], R8 ;  /* 0x015400083c007388 */ /* 0x0003e40000000c00 */
.L_x_611:
[----:B------:R-:W-:Y:S05]  /*e6b0*/  BSYNC B2 ;  /* 0x0000000000027941 */ /* 0x000fea0003800000 */
.L_x_610:
[----:B------:R-:W-:Y:S04]  /*e6c0*/  BSSY B2, `(.L_x_612) ;  /* 0x0000058000027945 */ /* 0x000fe80003800000 */
[----:B------:R-:W-:Y:S05]  /*e6d0*/  @P1 BRA `(.L_x_613) ;  /* 0x0000000400581947 */ /* 0x000fea0003800000 */
[----:B-1----:R-:W-:Y:S01]  /*e6e0*/  LEA.HI R4, R43, R227, RZ, 0x1d ;  /* 0x000000e32b047211 */ /* 0x002fe200078fe8ff */
[----:B------:R-:W-:Y:S02]  /*e6f0*/  HADD2.F32 R55, -RZ, R29.H0_H0 ;  /* 0x2000001dff377230 */ /* 0x000fe40000004100 */
[----:B------:R-:W-:Y:S01]  /*e700*/  HADD2.F32 R53, -RZ, R25.H0_H0 ;  /* 0x20000019ff357230 */ /* 0x000fe20000004100 */
[----:B------:R-:W-:Y:S01]  /*e710*/  SHF.R.S32.HI R7, RZ, 0x1f, R4 ;  /* 0x0000001fff077819 */ /* 0x000fe20000011404 */
[----:B0-----:R-:W-:Y:S02]  /*e720*/  IMAD.SHL.U32 R5, R4, 0x8, RZ ;  /* 0x0000000804057824 */ /* 0x001fe400078e00ff */
[----:B------:R-:W-:Y:S01]  /*e730*/  HADD2.F32 R57, -RZ, R30.H0_H0 ;  /* 0x2000001eff397230 */ /* 0x000fe20000004100 */
[----:B------:R-:W-:Y:S02]  /*e740*/  LEA.HI R7, R7, R4, RZ, 0x3 ;  /* 0x0000000407077211 */ /* 0x000fe400078f18ff */
[----:B------:R-:W-:-:S03]  /*e750*/  LOP3.LUT R4, R208, 0x38, R5, 0xf8, !PT ;  /* 0x00000038d0047812 */ /* 0x000fc600078ef805 */
[----:B------:R-:W-:Y:S01]  /*e760*/  IMAD.SHL.U32 R7, R7, 0x400, RZ ;  /* 0x0000040007077824 */ /* 0x000fe200078e00ff */
[----:B------:R-:W-:-:S04]  /*e770*/  LOP3.LUT R8, R4, R209, RZ, 0x3c, !PT ;  /* 0x000000d104087212 */ /* 0x000fc800078e3cff */
[----:B------:R-:W-:Y:S02]  /*e780*/  LOP3.LUT R9, R7, 0x7fffe000, RZ, 0xc0, !PT ;  /* 0x7fffe00007097812 */ /* 0x000fe400078ec0ff */
[----:B------:R-:W0:Y:S02]  /*e790*/  LDS.128 R4, [R234] ;  /* 0x00000000ea047984 */ /* 0x000e240000000c00 */
[----:B------:R-:W-:-:S04]  /*e7a0*/  IADD3 R9, R8, R9, R210 ;  /* 0x0000000908097210 */ /* 0x000fc80007ffe0d2 */
[----:B------:R-:W-:-:S05]  /*e7b0*/  LEA R42, R9, R2, 0x1 ;  /* 0x00000002092a7211 */ /* 0x000fca00078e08ff */
[----:B------:R-:W1:Y:S01]  /*e7c0*/  LDS.128 R8, [R42+0x15400] ;  /* 0x015400002a087984 */ /* 0x000e620000000c00 */
[--C-:B0-----:R-:W-:Y:S02]  /*e7d0*/  HADD2.F32 R44, -RZ, R4.reuse.H0_H0 ;  /* 0x20000004ff2c7230 */ /* 0x101fe40000004100 */
[----:B------:R-:W-:Y:S02]  /*e7e0*/  HADD2.F32 R4, -RZ, R4.H1_H1 ;  /* 0x30000004ff047230 */ /* 0x000fe40000004100 */
[--C-:B------:R-:W-:Y:S02]  /*e7f0*/  HADD2.F32 R45, -RZ, R5.reuse.H0_H0 ;  /* 0x20000005ff2d7230 */ /* 0x100fe40000004100 */
[----:B------:R-:W-:Y:S02]  /*e800*/  HADD2.F32 R5, -RZ, R5.H1_H1 ;  /* 0x30000005ff057230 */ /* 0x000fe40000004100 */
[--C-:B------:R-:W-:Y:S02]  /*e810*/  HADD2.F32 R46, -RZ, R6.reuse.H0_H0 ;  /* 0x20000006ff2e7230 */ /* 0x100fe40000004100 */
[----:B------:R-:W-:-:S02]  /*e820*/  HADD2.F32 R6, -RZ, R6.H1_H1 ;  /* 0x30000006ff067230 */ /* 0x000fc40000004100 */
[--C-:B-1----:R-:W-:Y:S02]  /*e830*/  HADD2.F32 R48, -RZ, R8.reuse.H0_H0 ;  /* 0x20000008ff307230 */ /* 0x102fe40000004100 */
[----:B------:R-:W-:Y:S02]  /*e840*/  HADD2.F32 R8, -RZ, R8.H1_H1 ;  /* 0x30000008ff087230 */ /* 0x000fe40000004100 */
[----:B------:R-:W-:Y:S02]  /*e850*/  HADD2.F32 R49, -RZ, R9.H0_H0 ;  /* 0x20000009ff317230 */ /* 0x000fe40000004100 */
[C---:B------:R-:W-:Y:S01]  /*e860*/  FMUL.FTZ R59, R48.reuse, R55 ;  /* 0x00000037303b7220 */ /* 0x040fe20000410000 */
[----:B------:R-:W-:Y:S01]  /*e870*/  FMUL.FTZ R61, R48, R53 ;  /* 0x00000035303d7220 */ /* 0x000fe20000410000 */
[----:B------:R-:W-:Y:S02]  /*e880*/  HADD2.F32 R48, -RZ, R29.H1_H1 ;  /* 0x3000001dff307230 */ /* 0x000fe40000004100 */
[----:B------:R-:W-:Y:S01]  /*e890*/  FMUL.FTZ R63, R8, R57 ;  /* 0x00000039083f7220 */ /* 0x000fe20000410000 */
[----:B------:R-:W-:Y:S01]  /*e8a0*/  FFMA.FTZ R59, R44, R53, -R59 ;  /* 0x000000352c3b7223 */ /* 0x000fe2000001083b */
[----:B------:R-:W-:-:S02]  /*e8b0*/  HADD2.F32 R53, -RZ, R26.H0_H0 ;  /* 0x2000001aff357230 */ /* 0x000fc40000004100 */
[----:B------:R-:W-:Y:S01]  /*e8c0*/  FFMA.FTZ R61, R44, R55, R61 ;  /* 0x000000372c3d7223 */ /* 0x000fe2000001003d */
[----:B------:R-:W-:Y:S02]  /*e8d0*/  HADD2.F32 R44, -RZ, R25.H1_H1 ;  /* 0x30000019ff2c7230 */ /* 0x000fe40000004100 */
[C---:B------:R-:W-:Y:S01]  /*e8e0*/  FMUL.FTZ R56, R49.reuse, R48 ;  /* 0x0000003031387220 */ /* 0x040fe20000410000 */
[----:B------:R-:W-:Y:S02]  /*e8f0*/  HADD2.F32 R9, -RZ, R9.H1_H1 ;  /* 0x30000009ff097230 */ /* 0x000fe40000004100 */
[-C--:B------:R-:W-:Y:S01]  /*e900*/  FMUL.FTZ R55, R8, R53.reuse ;  /* 0x0000003508377220 */ /* 0x080fe20000410000 */
[C---:B------:R-:W-:Y:S01]  /*e910*/  FFMA.FTZ R52, R4.reuse, R53, -R63 ;  /* 0x0000003504347223 */ /* 0x040fe2000001083f */
[----:B------:R-:W-:Y:S01]  /*e920*/  FMUL.FTZ R49, R49, R44 ;  /* 0x0000002c31317220 */ /* 0x000fe20000410000 */
[----:B------:R-:W-:Y:S02]  /*e930*/  HADD2.F32 R8, -RZ, R30.H1_H1 ;  /* 0x3000001eff087230 */ /* 0x000fe40000004100 */
[----:B------:R-:W-:Y:S01]  /*e940*/  FFMA.FTZ R54, R4, R57, R55 ;  /* 0x0000003904367223 */ /* 0x000fe20000010037 */
[----:B------:R-:W-:-:S02]  /*e950*/  HADD2.F32 R4, -RZ, R26.H1_H1 ;  /* 0x3000001aff047230 */ /* 0x000fc40000004100 */
[C---:B------:R-:W-:Y:S01]  /*e960*/  FFMA.FTZ R48, R45.reuse, R48, R49 ;  /* 0x000000302d307223 */ /* 0x040fe20000010031 */
[--C-:B------:R-:W-:Y:S02]  /*e970*/  HADD2.F32 R50, -RZ, R10.reuse.H0_H0 ;  /* 0x2000000aff327230 */ /* 0x100fe40000004100 */
[----:B------:R-:W-:Y:S01]  /*e980*/  FFMA.FTZ R56, R45, R44, -R56 ;  /* 0x0000002c2d387223 */ /* 0x000fe20000010838 */
[----:B------:R-:W-:Y:S02]  /*e990*/  HADD2.F32 R49, -RZ, R31.H0_H0 ;  /* 0x2000001fff317230 */ /* 0x000fe40000004100 */
[C---:B------:R-:W-:Y:S01]  /*e9a0*/  FMUL.FTZ R44, R9.reuse, R8 ;  /* 0x00000008092c7220 */ /* 0x040fe20000410000 */
[----:B------:R-:W-:Y:S02]  /*e9b0*/  HADD2.F32 R45, -RZ, R27.H0_H0 ;  /* 0x2000001bff2d7230 */ /* 0x000fe40000004100 */
[----:B------:R-:W-:Y:S01]  /*e9c0*/  FMUL.FTZ R58, R9, R4 ;  /* 0x00000004093a7220 */ /* 0x000fe20000410000 */
[----:B------:R-:W-:-:S02]  /*e9d0*/  HADD2.F32 R10, -RZ, R10.H1_H1 ;  /* 0x3000000aff0a7230 */ /* 0x000fc40000004100 */
[C---:B------:R-:W-:Y:S01]  /*e9e0*/  FMUL.FTZ R63, R50.reuse, R49 ;  /* 0x00000031323f7220 */ /* 0x040fe20000410000 */
[----:B------:R-:W-:Y:S02]  /*e9f0*/  HADD2.F32 R53, -RZ, R32.H0_H0 ;  /* 0x20000020ff357230 */ /* 0x000fe40000004100 */
[C---:B------:R-:W-:Y:S01]  /*ea00*/  FFMA.FTZ R55, R5.reuse, R4, -R44 ;  /* 0x0000000405377223 */ /* 0x040fe2000001082c */
[----:B------:R-:W-:Y:S02]  /*ea10*/  HADD2.F32 R9, -RZ, R28.H0_H0 ;  /* 0x2000001cff097230 */ /* 0x000fe40000004100 */
[-C--:B------:R-:W-:Y:S01]  /*ea20*/  FMUL.FTZ R50, R50, R45.reuse ;  /* 0x0000002d32327220 */ /* 0x080fe20000410000 */
[----:B------:R-:W-:Y:S01]  /*ea30*/  FFMA.FTZ R57, R5, R8, R58 ;  /* 0x0000000805397223 */ /* 0x000fe2000001003a */
[----:B------:R-:W-:Y:S01]  /*ea40*/  FFMA.FTZ R63, R46, R45, -R63 ;  /* 0x0000002d2e3f7223 */ /* 0x000fe2000001083f */
[--C-:B------:R-:W-:Y:S02]  /*ea50*/  HADD2.F32 R51, -RZ, R11.reuse.H0_H0 ;  /* 0x2000000bff337230 */ /* 0x100fe40000004100 */
[C---:B------:R-:W-:Y:S01]  /*ea60*/  FMUL.FTZ R5, R10.reuse, R53 ;  /* 0x000000350a057220 */ /* 0x040fe20000410000 */
[----:B------:R-:W-:Y:S01]  /*ea70*/  FMUL.FTZ R45, R10, R9 ;  /* 0x000000090a2d7220 */ /* 0x000fe20000410000 */
[----:B------:R-:W-:-:S02]  /*ea80*/  HADD2.F32 R11, -RZ, R11.H1_H1 ;  /* 0x3000000bff0b7230 */ /* 0x000fc40000004100 */
[----:B------:R-:W-:Y:S01]  /*ea90*/  FFMA.FTZ R50, R46, R49, R50 ;  /* 0x000000312e327223 */ /* 0x000fe20000010032 */
[----:B------:R-:W-:Y:S02]  /*eaa0*/  HADD2.F32 R10, -RZ, R31.H1_H1 ;  /* 0x3000001fff0a7230 */ /* 0x000fe40000004100 */
[C---:B------:R-:W-:Y:S01]  /*eab0*/  FFMA.FTZ R46, R6.reuse, R9, -R5 ;  /* 0x00000009062e7223 */ /* 0x040fe20000010805 */
[----:B------:R-:W-:Y:S02]  /*eac0*/  HADD2.F32 R44, -RZ, R32.H1_H1 ;  /* 0x30000020ff2c7230 */ /* 0x000fe40000004100 */
[----:B------:R-:W-:Y:S01]  /*ead0*/  FFMA.FTZ R45, R6, R53, R45 ;  /* 0x00000035062d7223 */ /* 0x000fe2000001002d */
[----:B------:R-:W-:Y:S02]  /*eae0*/  HADD2.F32 R4, -RZ, R27.H1_H1 ;  /* 0x3000001bff047230 */ /* 0x000fe40000004100 */
[----:B------:R-:W-:Y:S01]  /*eaf0*/  FMUL.FTZ R6, R51, R10 ;  /* 0x0000000a33067220 */ /* 0x000fe20000410000 */
[----:B------:R-:W-:-:S02]  /*eb00*/  HADD2.F32 R8, -RZ, R28.H1_H1 ;  /* 0x3000001cff087230 */ /* 0x000fc40000004100 */
[----:B------:R-:W-:Y:S01]  /*eb10*/  FMUL.FTZ R58, R11, R44 ;  /* 0x0000002c0b3a7220 */ /* 0x000fe20000410000 */
[--C-:B------:R-:W-:Y:S02]  /*eb20*/  HADD2.F32 R47, -RZ, R7.reuse.H0_H0 ;  /* 0x20000007ff2f7230 */ /* 0x100fe40000004100 */
[----:B------:R-:W-:Y:S01]  /*eb30*/  FMUL.FTZ R51, R51, R4 ;  /* 0x0000000433337220 */ /* 0x000fe20000410000 */
[----:B------:R-:W-:Y:S02]  /*eb40*/  HADD2.F32 R7, -RZ, R7.H1_H1 ;  /* 0x30000007ff077230 */ /* 0x000fe40000004100 */
[----:B------:R-:W-:Y:S01]  /*eb50*/  FMUL.FTZ R5, R11, R8 ;  /* 0x000000080b057220 */ /* 0x000fe20000410000 */
        /* <DEDUP_REMOVED lines=11> */
[----:B------:R2:W-:Y:S01]  /*ec10*/  STS.128 [R234], R4 ;  /* 0x00000004ea007388 */ /* 0x0005e20000000c00 */
[----:B------:R-:W-:-:S05]  /*ec20*/  F2FP.F16.F32.PACK_AB R11, R44, R51 ;  /* 0x000000332c0b723e */ /* 0x000fca00000000ff */
[----:B------:R2:W-:Y:S02]  /*ec30*/  STS.128 [R42+0x15400], R8 ;  /* 0x015400082a007388 */ /* 0x0005e40000000c00 */
.L_x_613:
[----:B------:R-:W-:Y:S05]  /*ec40*/  BSYNC B2 ;  /* 0x0000000000027941 */ /* 0x000fea0003800000 */
.L_x_612:
[----:B------:R-:W-:Y:S05]  /*ec50*/  @P2 BRA `(.L_x_609) ;  /* 0x0000000400582947 */ /* 0x000fea0003800000 */
[----:B------:R-:W-:Y:S01]  /*ec60*/  LEA.HI R43, R43, R232, RZ, 0x1d ;  /* 0x000000e82b2b7211 */ /* 0x000fe200078fe8ff */
[----:B------:R-:W-:Y:S02]  /*ec70*/  HADD2.F32 R52, -RZ, R15.H0_H0 ;  /* 0x2000000fff347230 */ /* 0x000fe40000004100 */
[----:B------:R-:W-:Y:S01]  /*ec80*/  HADD2.F32 R51, -RZ, R3.H0_H0 ;  /* 0x20000003ff337230 */ /* 0x000fe20000004100 */
[----:B-12---:R-:W-:Y:S01]  /*ec90*/  SHF.R.S32.HI R4, RZ, 0x1f, R43 ;  /* 0x0000001fff047819 */ /* 0x006fe2000001142b */
[----:B0-----:R-:W-:Y:S02]  /*eca0*/  IMAD.SHL.U32 R5, R43, 0x8, RZ ;  /* 0x000000082b057824 */ /* 0x001fe400078e00ff */
[----:B------:R-:W-:Y:S01]  /*ecb0*/  HADD2.F32 R53, -RZ, R20.H0_H0 ;  /* 0x20000014ff357230 */ /* 0x000fe20000004100 */
[----:B------:R-:W-:Y:S02]  /*ecc0*/  LEA.HI R43, R4, R43, RZ, 0x3 ;  /* 0x0000002b042b7211 */ /* 0x000fe400078f18ff */
[----:B------:R-:W-:-:S03]  /*ecd0*/  LOP3.LUT R4, R208, 0x38, R5, 0xf8, !PT ;  /* 0x00000038d0047812 */ /* 0x000fc600078ef805 */
[----:B------:R-:W-:Y:S01]  /*ece0*/  IMAD.SHL.U32 R43, R43, 0x400, RZ ;  /* 0x000004002b2b7824 */ /* 0x000fe200078e00ff */
[----:B------:R-:W-:Y:S02]  /*ecf0*/  LOP3.LUT R8, R4, R209, RZ, 0x3c, !PT ;  /* 0x000000d104087212 */ /* 0x000fe400078e3cff */
[----:B------:R-:W0:Y:S02]  /*ed00*/  LDS.128 R4, [R231] ;  /* 0x00000000e7047984 */ /* 0x000e240000000c00 */
[----:B------:R-:W-:-:S04]  /*ed10*/  LOP3.LUT R43, R43, 0x7fffe000, RZ, 0xc0, !PT ;  /* 0x7fffe0002b2b7812 */ /* 0x000fc800078ec0ff */
        /* <DEDUP_REMOVED lines=9> */
[--C-:B------:R-:W-:Y:S02]  /*edb0*/  HADD2.F32 R46, -RZ, R7.reuse.H0_H0 ;  /* 0x20000007ff2e7230 */ /* 0x100fe40000004100 */
[----:B------:R-:W-:Y:S02]  /*edc0*/  HADD2.F32 R7, -RZ, R7.H1_H1 ;  /* 0x30000007ff077230 */ /* 0x000fe40000004100 */
[--C-:B-1----:R-:W-:Y:S02]  /*edd0*/  HADD2.F32 R47, -RZ, R8.reuse.H0_H0 ;  /* 0x20000008ff2f7230 */ /* 0x102fe40000004100 */
[----:B------:R-:W-:Y:S02]  /*ede0*/  HADD2.F32 R8, -RZ, R8.H1_H1 ;  /* 0x30000008ff087230 */ /* 0x000fe40000004100 */
[----:B------:R-:W-:Y:S02]  /*edf0*/  HADD2.F32 R48, -RZ, R9.H0_H0 ;  /* 0x20000009ff307230 */ /* 0x000fe40000004100 */
[C---:B------:R-:W-:Y:S01]  /*ee00*/  FMUL.FTZ R55, R47.reuse, R52 ;  /* 0x000000342f377220 */ /* 0x040fe20000410000 */
[----:B------:R-:W-:Y:S01]  /*ee10*/  FMUL.FTZ R57, R47, R51 ;  /* 0x000000332f397220 */ /* 0x000fe20000410000 */
[----:B------:R-:W-:-:S02]  /*ee20*/  HADD2.F32 R47, -RZ, R12.H0_H0 ;  /* 0x2000000cff2f7230 */ /* 0x000fc40000004100 */
[----:B------:R-:W-:Y:S01]  /*ee30*/  FMUL.FTZ R59, R8, R53 ;  /* 0x00000035083b7220 */ /* 0x000fe20000410000 */
[C---:B------:R-:W-:Y:S01]  /*ee40*/  FFMA.FTZ R54, R42.reuse, R51, -R55 ;  /* 0x000000332a367223 */ /* 0x040fe20000010837 */
[----:B------:R-:W-:Y:S02]  /*ee50*/  HADD2.F32 R55, -RZ, R15.H1_H1 ;  /* 0x3000000fff377230 */ /* 0x000fe40000004100 */
[----:B------:R-:W-:Y:S01]  /*ee60*/  FFMA.FTZ R57, R42, R52, R57 ;  /* 0x000000342a397223 */ /* 0x000fe20000010039 */
[----:B------:R-:W-:Y:S02]  /*ee70*/  HADD2.F32 R51, -RZ, R3.H1_H1 ;  /* 0x30000003ff337230 */ /* 0x000fe40000004100 */
[-C--:B------:R-:W-:Y:S01]  /*ee80*/  FMUL.FTZ R61, R8, R47.reuse ;  /* 0x0000002f083d7220 */ /* 0x080fe20000410000 */
[----:B------:R-:W-:Y:S01]  /*ee90*/  FFMA.FTZ R59, R4, R47, -R59 ;  /* 0x0000002f043b7223 */ /* 0x000fe2000001083b */
[----:B------:R-:W-:Y:S02]  /*eea0*/  HADD2.F32 R9, -RZ, R9.H1_H1 ;  /* 0x30000009ff097230 */ /* 0x000fe40000004100 */
[----:B------:R-:W-:Y:S01]  /*eeb0*/  FMUL.FTZ R47, R48, R55 ;  /* 0x00000037302f7220 */ /* 0x000fe20000410000 */
[----:B------:R-:W-:-:S02]  /*eec0*/  HADD2.F32 R42, -RZ, R20.H1_H1 ;  /* 0x30000014ff2a7230 */ /* 0x000fc40000004100 */
[----:B------:R-:W-:Y:S01]  /*eed0*/  FMUL.FTZ R8, R48, R51 ;  /* 0x0000003330087220 */ /* 0x000fe20000410000 */
[----:B------:R-:W-:Y:S01]  /*eee0*/  FFMA.FTZ R48, R4, R53, R61 ;  /* 0x0000003504307223 */ /* 0x000fe2000001003d */
[----:B------:R-:W-:Y:S02]  /*eef0*/  HADD2.F32 R4, -RZ, R12.H1_H1 ;  /* 0x3000000cff047230 */ /* 0x000fe40000004100 */
[C---:B------:R-:W-:Y:S01]  /*ef00*/  FFMA.FTZ R51, R44.reuse, R51, -R47 ;  /* 0x000000332c337223 */ /* 0x040fe2000001082f */
[----:B------:R-:W-:Y:S01]  /*ef10*/  FFMA.FTZ R55, R44, R55, R8 ;  /* 0x000000372c377223 */ /* 0x000fe20000010008 */
[----:B------:R-:W-:Y:S02]  /*ef20*/  HADD2.F32 R49, -RZ, R10.H0_H0 ;  /* 0x2000000aff317230 */ /* 0x000fe40000004100 */
[C---:B------:R-:W-:Y:S01]  /*ef30*/  FMUL.FTZ R52, R9.reuse, R42 ;  /* 0x0000002a09347220 */ /* 0x040fe20000410000 */
[----:B------:R-:W-:Y:S02]  /*ef40*/  HADD2.F32 R44, -RZ, R21.H0_H0 ;  /* 0x20000015ff2c7230 */ /* 0x000fe40000004100 */
[----:B------:R-:W-:Y:S01]  /*ef50*/  FMUL.FTZ R56, R9, R4 ;  /* 0x0000000409387220 */ /* 0x000fe20000410000 */
[----:B------:R-:W-:-:S02]  /*ef60*/  HADD2.F32 R8, -RZ, R13.H0_H0 ;  /* 0x2000000dff087230 */ /* 0x000fc40000004100 */
[----:B------:R-:W-:Y:S01]  /*ef70*/  FFMA.FTZ R52, R5, R4, -R52 ;  /* 0x0000000405347223 */ /* 0x000fe20000010834 */
[----:B------:R-:W-:Y:S02]  /*ef80*/  HADD2.F32 R10, -RZ, R10.H1_H1 ;  /* 0x3000000aff0a7230 */ /* 0x000fe40000004100 */
[C---:B------:R-:W-:Y:S01]  /*ef90*/  FMUL.FTZ R4, R49.reuse, R44 ;  /* 0x0000002c31047220 */ /* 0x040fe20000410000 */
[----:B------:R-:W-:Y:S02]  /*efa0*/  HADD2.F32 R47, -RZ, R24.H0_H0 ;  /* 0x20000018ff2f7230 */ /* 0x000fe40000004100 */
[----:B------:R-:W-:Y:S01]  /*efb0*/  FMUL.FTZ R49, R49, R8 ;  /* 0x0000000831317220 */ /* 0x000fe20000410000 */
[----:B------:R-:W-:Y:S02]  /*efc0*/  HADD2.F32 R9, -RZ, R14.H0_H0 ;  /* 0x2000000eff097230 */ /* 0x000fe40000004100 */
[----:B------:R-:W-:Y:S01]  /*efd0*/  FFMA.FTZ R56, R5, R42, R56 ;  /* 0x0000002a05387223 */ /* 0x000fe20000010038 */
[C---:B------:R-:W-:Y:S01]  /*efe0*/  FFMA.FTZ R42, R45.reuse, R8, -R4 ;  /* 0x000000082d2a7223 */ /* 0x040fe20000010804 */
[C---:B------:R-:W-:Y:S01]  /*eff0*/  FMUL.FTZ R5, R10.reuse, R47 ;  /* 0x0000002f0a057220 */ /* 0x040fe20000410000 */
[----:B------:R-:W-:Y:S01]  /*f000*/  FFMA.FTZ R49, R45, R44, R49 ;  /* 0x0000002c2d317223 */ /* 0x000fe20000010031 */
[----:B------:R-:W-:Y:S01]  /*f010*/  FMUL.FTZ R53, R10, R9 ;  /* 0x000000090a357220 */ /* 0x000fe20000410000 */
[----:B------:R-:W-:-:S02]  /*f020*/  HADD2.F32 R50, -RZ, R11.H0_H0 ;  /* 0x2000000bff327230 */ /* 0x000fc40000004100 */
[C---:B------:R-:W-:Y:S01]  /*f030*/  FFMA.FTZ R45, R6.reuse, R9, -R5 ;  /* 0x00000009062d7223 */ /* 0x040fe20000010805 */
[----:B------:R-:W-:Y:S02]  /*f040*/  HADD2.F32 R9, -RZ, R21.H1_H1 ;  /* 0x30000015ff097230 */ /* 0x000fe40000004100 */
[----:B------:R-:W-:Y:S01]  /*f050*/  FFMA.FTZ R10, R6, R47, R53 ;  /* 0x0000002f060a7223 */ /* 0x000fe20000010035 */
[----:B------:R-:W-:Y:S02]  /*f060*/  HADD2.F32 R11, -RZ, R11.H1_H1 ;  /* 0x3000000bff0b7230 */ /* 0x000fe40000004100 */
[----:B------:R-:W-:Y:S02]  /*f070*/  HADD2.F32 R5, -RZ, R13.H1_H1 ;  /* 0x3000000dff057230 */ /* 0x000fe40000004100 */
[----:B------:R-:W-:Y:S01]  /*f080*/  FMUL.FTZ R47, R50, R9 ;  /* 0x00000009322f7220 */ /* 0x000fe20000410000 */
[----:B------:R-:W-:Y:S01]  /*f090*/  HADD2.F32 R8, -RZ, R24.H1_H1 ;  /* 0x30000018ff087230 */ /* 0x000fe20000004100 */
[----:B------:R-:W-:Y:S01]  /*f0a0*/  F2FP.F16.F32.PACK_AB R10, R10, R49 ;  /* 0x000000310a0a723e */ /* 0x000fe200000000ff */
[----:B------:R-:W-:-:S02]  /*f0b0*/  HADD2.F32 R4, -RZ, R14.H1_H1 ;  /* 0x3000000eff047230 */ /* 0x000fc40000004100 */
[-C--:B------:R-:W-:Y:S01]  /*f0c0*/  FMUL.FTZ R50, R50, R5.reuse ;  /* 0x0000000532327220 */ /* 0x080fe20000410000 */
[----:B------:R-:W-:Y:S01]  /*f0d0*/  FFMA.FTZ R47, R46, R5, -R47 ;  /* 0x000000052e2f7223 */ /* 0x000fe2000001082f */
[C---:B------:R-:W-:Y:S01]  /*f0e0*/  FMUL.FTZ R6, R11.reuse, R8 ;  /* 0x000000080b067220 */ /* 0x040fe20000410000 */
[----:B------:R-:W-:Y:S01]  /*f0f0*/  F2FP.F16.F32.PACK_AB R5, R52, R51 ;  /* 0x000000333405723e */ /* 0x000fe200000000ff */
[-C--:B------:R-:W-:Y:S01]  /*f100*/  FMUL.FTZ R53, R11, R4.reuse ;  /* 0x000000040b357220 */ /* 0x080fe20000410000 */
[----:B------:R-:W-:Y:S01]  /*f110*/  FFMA.FTZ R11, R46, R9, R50 ;  /* 0x000000092e0b7223 */ /* 0x000fe20000010032 */
[----:B------:R-:W-:Y:S01]  /*f120*/  FFMA.FTZ R44, R7, R4, -R6 ;  /* 0x00000004072c7223 */ /* 0x000fe20000010806 */
[----:B------:R-:W-:Y:S01]  /*f130*/  F2FP.F16.F32.PACK_AB R4, R59, R54 ;  /* 0x000000363b04723e */ /* 0x000fe200000000ff */
[----:B------:R-:W-:Y:S01]  /*f140*/  FFMA.FTZ R46, R7, R8, R53 ;  /* 0x00000008072e7223 */ /* 0x000fe20000010035 */
[----:B------:R-:W-:Y:S02]  /*f150*/  F2FP.F16.F32.PACK_AB R6, R45, R42 ;  /* 0x0000002a2d06723e */ /* 0x000fe400000000ff */
[----:B------:R-:W-:-:S02]  /*f160*/  F2FP.F16.F32.PACK_AB R7, R44, R47 ;  /* 0x0000002f2c07723e */ /* 0x000fc400000000ff */
[----:B------:R-:W-:Y:S02]  /*f170*/  F2FP.F16.F32.PACK_AB R8, R48, R57 ;  /* 0x000000393008723e */ /* 0x000fe400000000ff */
[----:B------:R-:W-:Y:S01]  /*f180*/  F2FP.F16.F32.PACK_AB R9, R56, R55 ;  /* 0x000000373809723e */ /* 0x000fe200000000ff */
[----:B------:R3:W-:Y:S01]  /*f190*/  STS.128 [R231], R4 ;  /* 0x00000004e7007388 */ /* 0x0007e20000000c00 */
[----:B------:R-:W-:-:S05]  /*f1a0*/  F2FP.F16.F32.PACK_AB R11, R46, R11 ;  /* 0x0000000b2e0b723e */ /* 0x000fca00000000ff */
[----:B------:R3:W-:Y:S02]  /*f1b0*/  STS.128 [R43+0x15400], R8 ;  /* 0x015400082b007388 */ /* 0x0007e40000000c00 */
.L_x_609:
[----:B------:R-:W-:Y:S05]  /*f1c0*/  BSYNC B1 ;  /* 0x0000000000017941 */ /* 0x000fea0003800000 */
.L_x_608:
[----:B------:R-:W-:-:S13]  /*f1d0*/  ISETP.GE.AND P0, PT, R222, R0, PT ;  /* 0x00000000de00720c */ /* 0x000fda0003f06270 */
[----:B------:R-:W-:Y:S05]  /*f1e0*/  @P0 BRA `(.L_x_589) ;  /* 0x0000001000340947 */ /* 0x000fea0003800000 */
[----:B---3--:R-:W3:Y:S01]  /*f1f0*/  LDC R43, c[0x0][0x3d4] ;  /* 0x0000f500ff2b7b82 */ /* 0x008ee20000000800 */
[----:B------:R-:W-:Y:S01]  /*f200*/  BSSY B1, `(.L_x_614) ;  /* 0x000005b000017945 */ /* 0x000fe20003800000 */
[-C--:B---3--:R-:W-:Y:S02]  /*f210*/  ISETP.GE.AND P0, PT, R22, R43.reuse, PT ;  /* 0x0000002b1600720c */ /* 0x088fe40003f06270 */
[-C--:B------:R-:W-:Y:S02]  /*f220*/  ISETP.GE.AND P1, PT, R204, R43.reuse, PT ;  /* 0x0000002bcc00720c */ /* 0x080fe40003f26270 */
[----:B------:R-:W-:-:S09]  /*f230*/  ISETP.GE.AND P2, PT, R205, R43, PT ;  /* 0x0000002bcd00720c */ /* 0x000fd20003f46270 */
[----:B------:R-:W-:Y:S05]  /*f240*/  @P0 BRA `(.L_x_615) ;  /* 0x0000000400580947 */ /* 0x000fea0003800000 */
[----:B------:R-:W-:Y:S01]  /*f250*/  LEA.HI R0, R43, R226, RZ, 0x1d ;  /* 0x000000e22b007211 */ /* 0x000fe200078fe8ff */
[----:B------:R-:W-:Y:S02]  /*f260*/  HADD2.F32 R54, -RZ, R37.H0_H0 ;  /* 0x20000025ff367230 */ /* 0x000fe40000004100 */
[----:B------:R-:W-:Y:S01]  /*f270*/  HADD2.F32 R52, -RZ, R33.H0_H0 ;  /* 0x20000021ff347230 */ /* 0x000fe20000004100 */
[----:B012---:R-:W-:Y:S01]  /*f280*/  SHF.R.S32.HI R5, RZ, 0x1f, R0 ;  /* 0x0000001fff057819 */ /* 0x007fe20000011400 */
[----:B------:R-:W-:Y:S02]  /*f290*/  IMAD.SHL.U32 R4, R0, 0x8, RZ ;  /* 0x0000000800047824 */ /* 0x000fe400078e00ff */
[--C-:B------:R-:W-:Y:S01]  /*f2a0*/  HADD2.F32 R56, -RZ, R38.reuse.H0_H0 ;  /* 0x20000026ff387230 */ /* 0x100fe20000004100 */
[----:B------:R-:W-:Y:S01]  /*f2b0*/  LEA.HI R5, R5, R0, RZ, 0x3 ;  /* 0x0000000005057211 */ /* 0x000fe200078f18ff */
[----:B------:R-:W-:Y:S01]  /*f2c0*/  HADD2.F32 R58, -RZ, R37.H1_H1 ;  /* 0x30000025ff3a7230 */ /* 0x000fe20000004100 */
[----:B------:R-:W-:Y:S01]  /*f2d0*/  LOP3.LUT R0, R207, 0x38, R4, 0xf8, !PT ;  /* 0x00000038cf007812 */ /* 0x000fe200078ef804 */
[----:B------:R-:W-:-:S02]  /*f2e0*/  HADD2.F32 R57, -RZ, R38.H1_H1 ;  /* 0x30000026ff397230 */ /* 0x000fc40000004100 */
[----:B------:R-:W-:Y:S01]  /*f2f0*/  IMAD.SHL.U32 R5, R5, 0x400, RZ ;  /* 0x0000040005057824 */ /* 0x000fe200078e00ff */
[----:B------:R-:W-:Y:S01]  /*f300*/  LOP3.LUT R9, R0, R235, RZ, 0x3c, !PT ;  /* 0x000000eb00097212 */ /* 0x000fe200078e3cff */
[----:B------:R-:W-:Y:S02]  /*f310*/  HADD2.F32 R59, -RZ, R39.H0_H0 ;  /* 0x20000027ff3b7230 */ /* 0x000fe40000004100 */
[----:B------:R-:W-:Y:S01]  /*f320*/  HADD2.F32 R55, -RZ, R35.H0_H0 ;  /* 0x20000023ff377230 */ /* 0x000fe20000004100 */
        /* <DEDUP_REMOVED lines=13> */
[--C-:B------:R-:W-:Y:S02]  /*f400*/  HADD2.F32 R48, -RZ, R9.reuse.H0_H0 ;  /* 0x20000009ff307230 */ /* 0x100fe40000004100 */
[-C--:B------:R-:W-:Y:S01]  /*f410*/  FMUL.FTZ R51, R54, R47.reuse ;  /* 0x0000002f36337220 */ /* 0x080fe20000410000 */
[----:B------:R-:W-:Y:S01]  /*f420*/  FMUL.FTZ R47, R52, R47 ;  /* 0x0000002f342f7220 */ /* 0x000fe20000410000 */
[----:B------:R-:W-:Y:S01]  /*f430*/  FMUL.FTZ R37, R56, R8 ;  /* 0x0000000838257220 */ /* 0x000fe20000410000 */
[----:B------:R-:W-:Y:S02]  /*f440*/  HADD2.F32 R9, -RZ, R9.H1_H1 ;  /* 0x30000009ff097230 */ /* 0x000fe40000004100 */
[----:B------:R-:W-:Y:S01]  /*f450*/  FFMA.FTZ R51, R52, R42, -R51 ;  /* 0x0000002a34337223 */ /* 0x000fe20000010833 */
[----:B------:R-:W-:-:S02]  /*f460*/  HADD2.F32 R52, -RZ, R34.H0_H0 ;  /* 0x20000022ff347230 */ /* 0x000fc40000004100 */
[----:B------:R-:W-:Y:S01]  /*f470*/  FFMA.FTZ R47, R54, R42, R47 ;  /* 0x0000002a362f7223 */ /* 0x000fe2000001002f */
[----:B------:R-:W-:Y:S02]  /*f480*/  HADD2.F32 R42, -RZ, R33.H1_H1 ;  /* 0x30000021ff2a7230 */ /* 0x000fe40000004100 */
[----:B------:R-:W-:Y:S02]  /*f490*/  HADD2.F32 R49, -RZ, R10.H0_H0 ;  /* 0x2000000aff317230 */ /* 0x000fe40000004100 */
[C---:B------:R-:W-:Y:S01]  /*f4a0*/  FMUL.FTZ R33, R52.reuse, R8 ;  /* 0x0000000834217220 */ /* 0x040fe20000410000 */
[----:B------:R-:W-:Y:S01]  /*f4b0*/  FFMA.FTZ R8, R52, R4, -R37 ;  /* 0x0000000434087223 */ /* 0x000fe20000010825 */
[-C--:B------:R-:W-:Y:S01]  /*f4c0*/  FMUL.FTZ R37, R58, R48.reuse ;  /* 0x000000303a257220 */ /* 0x080fe20000410000 */
[----:B------:R-:W-:Y:S01]  /*f4d0*/  FMUL.FTZ R53, R42, R48 ;  /* 0x000000302a357220 */ /* 0x000fe20000410000 */
[----:B------:R-:W-:Y:S01]  /*f4e0*/  FFMA.FTZ R38, R56, R4, R33 ;  /* 0x0000000438267223 */ /* 0x000fe20000010021 */
[----:B------:R-:W-:-:S02]  /*f4f0*/  HADD2.F32 R33, -RZ, R34.H1_H1 ;  /* 0x30000022ff217230 */ /* 0x000fc40000004100 */
[----:B------:R-:W-:Y:S01]  /*f500*/  FFMA.FTZ R37, R42, R44, -R37 ;  /* 0x0000002c2a257223 */ /* 0x000fe20000010825 */
[----:B------:R-:W-:Y:S02]  /*f510*/  HADD2.F32 R10, -RZ, R10.H1_H1 ;  /* 0x3000000aff0a7230 */ /* 0x000fe40000004100 */
[-C--:B------:R-:W-:Y:S01]  /*f520*/  FMUL.FTZ R4, R57, R9.reuse ;  /* 0x0000000939047220 */ /* 0x080fe20000410000 */
[----:B------:R-:W-:Y:S02]  /*f530*/  HADD2.F32 R52, -RZ, R40.H0_H0 ;  /* 0x20000028ff347230 */ /* 0x000fe40000004100 */
[C---:B------:R-:W-:Y:S01]  /*f540*/  FMUL.FTZ R42, R33.reuse, R9 ;  /* 0x00000009212a7220 */ /* 0x040fe20000410000 */
[----:B------:R-:W-:Y:S02]  /*f550*/  HADD2.F32 R48, -RZ, R41.H0_H0 ;  /* 0x20000029ff307230 */ /* 0x000fe40000004100 */
[----:B------:R-:W-:Y:S01]  /*f560*/  FFMA.FTZ R34, R33, R5, -R4 ;  /* 0x0000000521227223 */ /* 0x000fe20000010804 */
[----:B------:R-:W-:-:S02]  /*f570*/  HADD2.F32 R50, -RZ, R11.H0_H0 ;  /* 0x2000000bff327230 */ /* 0x000fc40000004100 */
[----:B------:R-:W-:Y:S01]  /*f580*/  FFMA.FTZ R42, R57, R5, R42 ;  /* 0x00000005392a7223 */ /* 0x000fe2000001002a */
[-C--:B------:R-:W-:Y:S01]  /*f590*/  FMUL.FTZ R5, R52, R10.reuse ;  /* 0x0000000a34057220 */ /* 0x080fe20000410000 */
[C---:B------:R-:W-:Y:S01]  /*f5a0*/  FMUL.FTZ R9, R48.reuse, R10 ;  /* 0x0000000a30097220 */ /* 0x040fe20000410000 */
[----:B------:R-:W-:Y:S02]  /*f5b0*/  HADD2.F32 R54, -RZ, R39.H1_H1 ;  /* 0x30000027ff367230 */ /* 0x000fe40000004100 */
[----:B------:R-:W-:Y:S01]  /*f5c0*/  FMUL.FTZ R4, R59, R49 ;  /* 0x000000313b047220 */ /* 0x000fe20000410000 */
[----:B------:R-:W-:Y:S02]  /*f5d0*/  HADD2.F32 R11, -RZ, R11.H1_H1 ;  /* 0x3000000bff0b7230 */ /* 0x000fe40000004100 */
[----:B------:R-:W-:Y:S01]  /*f5e0*/  FFMA.FTZ R10, R48, R6, -R5 ;  /* 0x00000006300a7223 */ /* 0x000fe20000010805 */
[----:B------:R-:W-:Y:S02]  /*f5f0*/  HADD2.F32 R39, -RZ, R40.H1_H1 ;  /* 0x30000028ff277230 */ /* 0x000fe40000004100 */
[----:B------:R-:W-:Y:S01]  /*f600*/  FFMA.FTZ R33, R55, R45, -R4 ;  /* 0x0000002d37217223 */ /* 0x000fe20000010804 */
[----:B------:R-:W-:-:S02]  /*f610*/  HADD2.F32 R48, -RZ, R35.H1_H1 ;  /* 0x30000023ff307230 */ /* 0x000fc40000004100 */
[----:B------:R-:W-:Y:S01]  /*f620*/  FFMA.FTZ R53, R58, R44, R53 ;  /* 0x0000002c3a357223 */ /* 0x000fe20000010035 */
[----:B------:R-:W-:Y:S02]  /*f630*/  HADD2.F32 R41, -RZ, R41.H1_H1 ;  /* 0x30000029ff297230 */ /* 0x000fe40000004100 */
[----:B------:R-:W-:Y:S01]  /*f640*/  FFMA.FTZ R35, R52, R6, R9 ;  /* 0x0000000634237223 */ /* 0x000fe20000010009 */
[--C-:B------:R-:W-:Y:S02]  /*f650*/  HADD2.F32 R46, -RZ, R7.reuse.H0_H0 ;  /* 0x20000007ff2e7230 */ /* 0x100fe40000004100 */
[-C--:B------:R-:W-:Y:S01]  /*f660*/  FMUL.FTZ R5, R54, R50.reuse ;  /* 0x0000003236057220 */ /* 0x080fe20000410000 */
[----:B------:R-:W-:Y:S02]  /*f670*/  HADD2.F32 R7, -RZ, R7.H1_H1 ;  /* 0x30000007ff077230 */ /* 0x000fe40000004100 */
[----:B------:R-:W-:Y:S01]  /*f680*/  FMUL.FTZ R4, R39, R11 ;  /* 0x0000000b27047220 */ /* 0x000fe20000410000 */
[----:B------:R-:W-:Y:S01]  /*f690*/  FMUL.FTZ R44, R55, R49 ;  /* 0x00000031372c7220 */ /* 0x000fe20000410000 */
[C---:B------:R-:W-:Y:S01]  /*f6a0*/  FMUL.FTZ R9, R48.reuse, R50 ;  /* 0x0000003230097220 */ /* 0x040fe20000410000 */
[C---:B------:R-:W-:Y:S01]  /*f6b0*/  FMUL.FTZ R6, R41.reuse, R11 ;  /* 0x0000000b29067220 */ /* 0x040fe20000410000 */
[-C--:B------:R-:W-:Y:S01]  /*f6c0*/  FFMA.FTZ R11, R48, R46.reuse, -R5 ;  /* 0x0000002e300b7223 */ /* 0x080fe20000010805 */
[----:B------:R-:W-:Y:S01]  /*f6d0*/  FFMA.FTZ R40, R41, R7, -R4 ;  /* 0x0000000729287223 */ /* 0x000fe20000010804 */
[----:B------:R-:W-:Y:S01]  /*f6e0*/  FFMA.FTZ R44, R59, R45, R44 ;  /* 0x0000002d3b2c7223 */ /* 0x000fe2000001002c */
[----:B------:R-:W-:Y:S01]  /*f6f0*/  FFMA.FTZ R46, R54, R46, R9 ;  /* 0x0000002e362e7223 */ /* 0x000fe20000010009 */
        /* <DEDUP_REMOVED lines=8> */
[----:B------:R-:W-:-:S02]  /*f780*/  F2FP.F16.F32.PACK_AB R10, R35, R44 ;  /* 0x0000002c230a723e */ /* 0x000fc400000000ff */
[----:B------:R-:W-:-:S05]  /*f790*/  F2FP.F16.F32.PACK_AB R11, R39, R46 ;  /* 0x0000002e270b723e */ /* 0x000fca00000000ff */
[----:B------:R3:W-:Y:S02]  /*f7a0*/  STS.128 [R0+0x15400], R8 ;  /* 0x0154000800007388 */ /* 0x0007e40000000c00 */
.L_x_615:
[----:B------:R-:W-:Y:S05]  /*f7b0*/  BSYNC B1 ;  /* 0x0000000000017941 */ /* 0x000fea0003800000 */
.L_x_614:
[----:B------:R-:W-:Y:S04]  /*f7c0*/  BSSY B1, `(.L_x_616) ;  /* 0x0000058000017945 */ /* 0x000fe80003800000 */
[----:B------:R-:W-:Y:S05]  /*f7d0*/  @P1 BRA `(.L_x_617) ;  /* 0x0000000400581947 */ /* 0x000fea0003800000 */
[----:B---3--:R-:W-:Y:S01]  /*f7e0*/  LEA.HI R0, R43, R227, RZ, 0x1d ;  /* 0x000000e32b007211 */ /* 0x008fe200078fe8ff */
[----:B------:R-:W-:Y:S02]  /*f7f0*/  HADD2.F32 R47, -RZ, R29.H0_H0 ;  /* 0x2000001dff2f7230 */ /* 0x000fe40000004100 */
[----:B------:R-:W-:Y:S01]  /*f800*/  HADD2.F32 R45, -RZ, R25.H0_H0 ;  /* 0x20000019ff2d7230 */ /* 0x000fe20000004100 */
[----:B012---:R-:W-:Y:S01]  /*f810*/  SHF.R.S32.HI R5, RZ, 0x1f, R0 ;  /* 0x0000001fff057819 */ /* 0x007fe20000011400 */
[----:B------:R-:W-:Y:S02]  /*f820*/  IMAD.SHL.U32 R4, R0, 0x8, RZ ;  /* 0x0000000800047824 */ /* 0x000fe400078e00ff */
[----:B------:R-:W-:Y:S01]  /*f830*/  HADD2.F32 R48, -RZ, R30.H0_H0 ;  /* 0x2000001eff307230 */ /* 0x000fe20000004100 */
[----:B------:R-:W-:Y:S01]  /*f840*/  LEA.HI R5, R5, R0, RZ, 0x3 ;  /* 0x0000000005057211 */ /* 0x000fe200078f18ff */
[----:B------:R-:W-:Y:S01]  /*f850*/  HADD2.F32 R44, -RZ, R26.H0_H0 ;  /* 0x2000001aff2c7230 */ /* 0x000fe20000004100 */
[----:B------:R-:W-:Y:S01]  /*f860*/  LOP3.LUT R0, R207, 0x38, R4, 0xf8, !PT ;  /* 0x00000038cf007812 */ /* 0x000fe200078ef804 */
[----:B------:R-:W-:-:S02]  /*f870*/  HADD2.F32 R50, -RZ, R29.H1_H1 ;  /* 0x3000001dff327230 */ /* 0x000fc40000004100 */
[----:B------:R-:W-:Y:S01]  /*f880*/  IMAD.SHL.U32 R5, R5, 0x400, RZ ;  /* 0x0000040005057824 */ /* 0x000fe200078e00ff */
[----:B------:R-:W-:Y:S01]  /*f890*/  LOP3.LUT R9, R0, R235, RZ, 0x3c, !PT ;  /* 0x000000eb00097212 */ /* 0x000fe200078e3cff */
[----:B------:R-:W-:Y:S02]  /*f8a0*/  HADD2.F32 R46, -RZ, R25.H1_H1 ;  /* 0x30000019ff2e7230 */ /* 0x000fe40000004100 */
[----:B------:R-:W-:Y:S01]  /*f8b0*/  HADD2.F32 R49, -RZ, R30.H1_H1 ;  /* 0x3000001eff317230 */ /* 0x000fe20000004100 */
[----:B------:R-:W-:Y:S01]  /*f8c0*/  LOP3.LUT R0, R5, 0x7fffe000, RZ, 0xc0, !PT ;  /* 0x7fffe00005007812 */ /* 0x000fe200078ec0ff */
[----:B------:R-:W-:Y:S01]  /*f8d0*/  HADD2.F32 R51, -RZ, R31.H0_H0 ;  /* 0x2000001fff337230 */ /* 0x000fe20000004100 */
        /* <DEDUP_REMOVED lines=14> */
[C---:B------:R-:W-:Y:S01]  /*f9c0*/  FMUL.FTZ R38, R45.reuse, R38 ;  /* 0x000000262d267220 */ /* 0x040fe20000410000 */
[----:B------:R-:W-:Y:S02]  /*f9d0*/  HADD2.F32 R9, -RZ, R9.H1_H1 ;  /* 0x30000009ff097230 */ /* 0x000fe40000004100 */
[-C--:B------:R-:W-:Y:S01]  /*f9e0*/  FMUL.FTZ R29, R48, R8.reuse ;  /* 0x00000008301d7220 */ /* 0x080fe20000410000 */
[----:B------:R-:W-:Y:S01]  /*f9f0*/  FMUL.FTZ R25, R44, R8 ;  /* 0x000000082c197220 */ /* 0x000fe20000410000 */
[-C--:B------:R-:W-:Y:S01]  /*fa00*/  FFMA.FTZ R42, R45, R33.reuse, -R42 ;  /* 0x000000212d2a7223 */ /* 0x080fe2000001082a */
[----:B------:R-:W-:Y:S01]  /*fa10*/  FFMA.FTZ R38, R47, R33, R38 ;  /* 0x000000212f267223 */ /* 0x000fe20000010026 */
[----:B------:R-:W-:Y:S01]  /*fa20*/  FMUL.FTZ R33, R50, R39 ;  /* 0x0000002732217220 */ /* 0x000fe20000410000 */
[----:B------:R-:W-:-:S02]  /*fa30*/  HADD2.F32 R45, -RZ, R26.H1_H1 ;  /* 0x3000001aff2d7230 */ /* 0x000fc40000004100 */
[-C--:B------:R-:W-:Y:S01]  /*fa40*/  FFMA.FTZ R29, R44, R4.reuse, -R29 ;  /* 0x000000042c1d7223 */ /* 0x080fe2000001081d */
[----:B------:R-:W-:Y:S01]  /*fa50*/  FFMA.FTZ R25, R48, R4, R25 ;  /* 0x0000000430197223 */ /* 0x000fe20000010019 */
[--C-:B------:R-:W-:Y:S02]  /*fa60*/  HADD2.F32 R40, -RZ, R10.reuse.H0_H0 ;  /* 0x2000000aff287230 */ /* 0x100fe40000004100 */
[----:B------:R-:W-:Y:S01]  /*fa70*/  FMUL.FTZ R4, R49, R9 ;  /* 0x0000000931047220 */ /* 0x000fe20000410000 */
[C---:B------:R-:W-:Y:S01]  /*fa80*/  FMUL.FTZ R39, R46.reuse, R39 ;  /* 0x000000272e277220 */ /* 0x040fe20000410000 */
[----:B------:R-:W-:Y:S01]  /*fa90*/  FFMA.FTZ R33, R46, R34, -R33 ;  /* 0x000000222e217223 */ /* 0x000fe20000010821 */
[----:B------:R-:W-:Y:S02]  /*faa0*/  HADD2.F32 R47, -RZ, R27.H0_H0 ;  /* 0x2000001bff2f7230 */ /* 0x000fe40000004100 */
[----:B------:R-:W-:Y:S01]  /*fab0*/  FMUL.FTZ R8, R45, R9 ;  /* 0x000000092d087220 */ /* 0x000fe20000410000 */
[----:B------:R-:W-:-:S02]  /*fac0*/  HADD2.F32 R10, -RZ, R10.H1_H1 ;  /* 0x3000000aff0a7230 */ /* 0x000fc40000004100 */
[-C--:B------:R-:W-:Y:S01]  /*fad0*/  FFMA.FTZ R26, R45, R5.reuse, -R4 ;  /* 0x000000052d1a7223 */ /* 0x080fe20000010804 */
[----:B------:R-:W-:Y:S02]  /*fae0*/  HADD2.F32 R46, -RZ, R32.H0_H0 ;  /* 0x20000020ff2e7230 */ /* 0x000fe40000004100 */
[-C--:B------:R-:W-:Y:S01]  /*faf0*/  FMUL.FTZ R4, R51, R40.reuse ;  /* 0x0000002833047220 */ /* 0x080fe20000410000 */
[----:B------:R-:W-:Y:S02]  /*fb00*/  HADD2.F32 R44, -RZ, R28.H0_H0 ;  /* 0x2000001cff2c7230 */ /* 0x000fe40000004100 */
[----:B------:R-:W-:Y:S01]  /*fb10*/  FMUL.FTZ R40, R47, R40 ;  /* 0x000000282f287220 */ /* 0x000fe20000410000 */
[----:B------:R-:W-:Y:S01]  /*fb20*/  FFMA.FTZ R30, R49, R5, R8 ;  /* 0x00000005311e7223 */ /* 0x000fe20000010008 */
[----:B------:R-:W-:Y:S01]  /*fb30*/  FMUL.FTZ R5, R46, R10 ;  /* 0x0000000a2e057220 */ /* 0x000fe20000410000 */
[----:B------:R-:W-:Y:S01]  /*fb40*/  FFMA.FTZ R39, R50, R34, R39 ;  /* 0x0000002232277223 */ /* 0x000fe20000010027 */
[----:B------:R-:W-:-:S02]  /*fb50*/  HADD2.F32 R41, -RZ, R11.H0_H0 ;  /* 0x2000000bff297230 */ /* 0x000fc40000004100 */
[-C--:B------:R-:W-:Y:S01]  /*fb60*/  FFMA.FTZ R34, R47, R35.reuse, -R4 ;  /* 0x000000232f227223 */ /* 0x080fe20000010804 */
[----:B------:R-:W-:Y:S01]  /*fb70*/  FFMA.FTZ R40, R51, R35, R40 ;  /* 0x0000002333287223 */ /* 0x000fe20000010028 */
[----:B------:R-:W-:Y:S02]  /*fb80*/  HADD2.F32 R11, -RZ, R11.H1_H1 ;  /* 0x3000000bff0b7230 */ /* 0x000fe40000004100 */
[C---:B------:R-:W-:Y:S01]  /*fb90*/  FFMA.FTZ R35, R44.reuse, R6, -R5 ;  /* 0x000000062c237223 */ /* 0x040fe20000010805 */
[----:B------:R-:W-:Y:S02]  /*fba0*/  HADD2.F32 R45, -RZ, R31.H1_H1 ;  /* 0x3000001fff2d7230 */ /* 0x000fe40000004100 */
[----:B------:R-:W-:Y:S01]  /*fbb0*/  FMUL.FTZ R9, R44, R10 ;  /* 0x0000000a2c097220 */ /* 0x000fe20000410000 */
[----:B------:R-:W-:Y:S02]  /*fbc0*/  HADD2.F32 R47, -RZ, R32.H1_H1 ;  /* 0x30000020ff2f7230 */ /* 0x000fe40000004100 */
[----:B------:R-:W-:-:S02]  /*fbd0*/  HADD2.F32 R5, -RZ, R27.H1_H1 ;  /* 0x3000001bff057230 */ /* 0x000fc40000004100 */
[----:B------:R-:W-:Y:S01]  /*fbe0*/  FFMA.FTZ R27, R46, R6, R9 ;  /* 0x000000062e1b7223 */ /* 0x000fe20000010009 */
[----:B------:R-:W-:Y:S02]  /*fbf0*/  HADD2.F32 R31, -RZ, R28.H1_H1 ;  /* 0x3000001cff1f7230 */ /* 0x000fe40000004100 */
[----:B------:R-:W-:Y:S01]  /*fc00*/  FMUL.FTZ R4, R45, R41 ;  /* 0x000000292d047220 */ /* 0x000fe20000410000 */
[--C-:B------:R-:W-:Y:S02]  /*fc10*/  HADD2.F32 R37, -RZ, R7.reuse.H0_H0 ;  /* 0x20000007ff257230 */ /* 0x100fe40000004100 */
[----:B------:R-:W-:Y:S01]  /*fc20*/  FMUL.FTZ R8, R47, R11 ;  /* 0x0000000b2f087220 */ /* 0x000fe20000410000 */
[----:B------:R-:W-:Y:S02]  /*fc30*/  HADD2.F32 R7, -RZ, R7.H1_H1 ;  /* 0x30000007ff077230 */ /* 0x000fe40000004100 */
[----:B------:R-:W-:Y:S01]  /*fc40*/  FMUL.FTZ R6, R5, R41 ;  /* 0x0000002905067220 */ /* 0x000fe20000410000 */
[----:B------:R-:W-:Y:S01]  /*fc50*/  FMUL.FTZ R10, R31, R11 ;  /* 0x0000000b1f0a7220 */ /* 0x000fe20000410000 */
[----:B------:R-:W-:Y:S01]  /*fc60*/  FFMA.FTZ R11, R5, R37, -R4 ;  /* 0x00000025050b7223 */ /* 0x000fe20000010804 */
[----:B------:R-:W-:Y:S01]  /*fc70*/  F2FP.F16.F32.PACK_AB R4, R29, R42 ;  /* 0x0000002a1d04723e */ /* 0x000fe200000000ff */
[----:B------:R-:W-:Y:S01]  /*fc80*/  FFMA.FTZ R28, R31, R7, -R8 ;  /* 0x000000071f1c7223 */ /* 0x000fe20000010808 */
[----:B------:R-:W-:Y:S01]  /*fc90*/  FFMA.FTZ R37, R45, R37, R6 ;  /* 0x000000252d257223 */ /* 0x000fe20000010006 */
[----:B------:R-:W-:Y:S01]  /*fca0*/  FFMA.FTZ R32, R47, R7, R10 ;  /* 0x000000072f207223 */ /* 0x000fe2000001000a */
[----:B------:R-:W-:-:S02]  /*fcb0*/  F2FP.F16.F32.PACK_AB R5, R26, R33 ;  /* 0x000000211a05723e */ /* 0x000fc400000000ff */
[----:B------:R-:W-:Y:S02]  /*fcc0*/  F2FP.F16.F32.PACK_AB R6, R35, R34 ;  /* 0x000000222306723e */ /* 0x000fe400000000ff */
[----:B------:R-:W-:Y:S02]  /*fcd0*/  F2FP.F16.F32.PACK_AB R7, R28, R11 ;  /* 0x0000000b1c07723e */ /* 0x000fe400000000ff */
[----:B------:R-:W-:Y:S02]  /*fce0*/  F2FP.F16.F32.PACK_AB R8, R25, R38 ;  /* 0x000000261908723e */ /* 0x000fe400000000ff */
[----:B------:R-:W-:Y:S01]  /*fcf0*/  F2FP.F16.F32.PACK_AB R9, R30, R39 ;  /* 0x000000271e09723e */ /* 0x000fe200000000ff */
[----:B------:R4:W-:Y:S01]  /*fd00*/  STS.128 [R230], R4 ;  /* 0x00000004e6007388 */ /* 0x0009e20000000c00 */
[----:B------:R-:W-:Y:S02]  /*fd10*/  F2FP.F16.F32.PACK_AB R10, R27, R40 ;  /* 0x000000281b0a723e */ /* 0x000fe400000000ff */
[----:B------:R-:W-:-:S05]  /*fd20*/  F2FP.F16.F32.PACK_AB R11, R32, R37 ;  /* 0x00000025200b723e */ /* 0x000fca00000000ff */
[----:B------:R4:W-:Y:S02]  /*fd30*/  STS.128 [R0+0x15400], R8 ;  /* 0x0154000800007388 */ /* 0x0009e40000000c00 */
.L_x_617:
[----:B------:R-:W-:Y:S05]  /*fd40*/  BSYNC B1 ;  /* 0x0000000000017941 */ /* 0x000fea0003800000 */
.L_x_616:
[----:B------:R-:W-:Y:S05]  /*fd50*/  @P2 BRA `(.L_x_589) ;  /* 0x0000000400582947 */ /* 0x000fea0003800000 */
[----:B------:R-:W-:Y:S01]  /*fd60*/  LEA.HI R43, R43, R232, RZ, 0x1d ;  /* 0x000000e82b2b7211 */ /* 0x000fe200078fe8ff */
[----:B------:R-:W-:Y:S02]  /*fd70*/  HADD2.F32 R33, -RZ, R3.H0_H0 ;  /* 0x20000003ff217230 */ /* 0x000fe40000004100 */
[--C-:B------:R-:W-:Y:S01]  /*fd80*/  HADD2.F32 R35, -RZ, R15.reuse.H0_H0 ;  /* 0x2000000fff237230 */ /* 0x100fe20000004100 */
[----:B-1234-:R-:W-:Y:S01]  /*fd90*/  SHF.R.S32.HI R4, RZ, 0x1f, R43 ;  /* 0x0000001fff047819 */ /* 0x01efe2000001142b */
        /* <DEDUP_REMOVED lines=12> */
[----:B0-----:R-:W0:Y:S02]  /*fe60*/  LDS.128 R4, [R229] ;  /* 0x00000000e5047984 */ /* 0x001e240000000c00 */
        /* <DEDUP_REMOVED lines=16> */
[-C--:B------:R-:W-:Y:S01]  /*ff70*/  FFMA.FTZ R34, R33, R25.reuse, -R34 ;  /* 0x0000001921227223 */ /* 0x080fe20000010822 */
[----:B------:R-:W-:Y:S01]  /*ff80*/  FFMA.FTZ R38, R35, R25, R38 ;  /* 0x0000001923267223 */ /* 0x000fe20000010026 */
[----:B------:R-:W-:Y:S01]  /*ff90*/  FMUL.FTZ R3, R40, R8 ;  /* 0x0000000828037220 */ /* 0x000fe20000410000 */
[----:B------:R-:W-:Y:S01]  /*ffa0*/  FMUL.FTZ R25, R46, R30 ;  /* 0x0000001e2e197220 */ /* 0x000fe20000410000 */
[----:B------:R-:W-:-:S02]  /*ffb0*/  HADD2.F32 R33, -RZ, R12.H1_H1 ;  /* 0x3000000cff217230 */ /* 0x000fc40000004100 */
[----:B------:R-:W-:Y:S01]  /*ffc0*/  FFMA.FTZ R15, R40, R4, -R15 ;  /* 0x00000004280f7223 */ /* 0x000fe2000001080f */
[--C-:B------:R-:W-:Y:S02]  /*ffd0*/  HADD2.F32 R31, -RZ, R10.reuse.H0_H0 ;  /* 0x2000000aff1f7230 */ /* 0x100fe40000004100 */
[----:B------:R-:W-:Y:S01]  /*ffe0*/  FMUL.FTZ R29, R42, R30 ;  /* 0x0000001e2a1d7220 */ /* 0x000fe20000410000 */
[----:B------:R-:W-:Y:S01]  /*fff0*/  FFMA.FTZ R3, R44, R4, R3 ;  /* 0x000000042c037223 */ /* 0x000fe20000010003 */
[----:B------:R-:W-:Y:S01]  /*10000*/  FFMA.FTZ R25, R42, R26, -R25 ;  /* 0x0000001a2a197223 */ /* 0x000fe20000010819 */
[----:B------:R-:W-:Y:S02]  /*10010*/  HADD2.F32 R10, -RZ, R10.H1_H1 ;  /* 0x3000000aff0a7230 */ /* 0x000fe40000004100 */
[-C--:B------:R-:W-:Y:S01]  /*10020*/  FMUL.FTZ R4, R37, R9.reuse ;  /* 0x0000000925047220 */ /* 0x080fe20000410000 */
[----:B------:R-:W-:Y:S02]  /*10030*/  HADD2.F32 R35, -RZ, R13.H0_H0 ;  /* 0x2000000dff237230 */ /* 0x000fe40000004100 */
[----:B------:R-:W-:Y:S01]  /*10040*/  FMUL.FTZ R8, R33, R9 ;  /* 0x0000000921087220 */ /* 0x000fe20000410000 */
[----:B------:R-:W-:-:S02]  /*10050*/  HADD2.F32 R42, -RZ, R24.H0_H0 ;  /* 0x20000018ff2a7230 */ /* 0x000fc40000004100 */
[-C--:B------:R-:W-:Y:S01]  /*10060*/  FFMA.FTZ R12, R33, R5.reuse, -R4 ;  /* 0x00000005210c7223 */ /* 0x080fe20000010804 */
[----:B------:R-:W-:Y:S02]  /*10070*/  HADD2.F32 R40, -RZ, R14.H0_H0 ;  /* 0x2000000eff287230 */ /* 0x000fe40000004100 */
[----:B------:R-:W-:Y:S01]  /*10080*/  FFMA.FTZ R20, R37, R5, R8 ;  /* 0x0000000525147223 */ /* 0x000fe20000010008 */
[--C-:B------:R-:W-:Y:S02]  /*10090*/  HADD2.F32 R32, -RZ, R11.reuse.H0_H0 ;  /* 0x2000000bff207230 */ /* 0x100fe40000004100 */
[-C--:B------:R-:W-:Y:S01]  /*100a0*/  FMUL.FTZ R4, R39, R31.reuse ;  /* 0x0000001f27047220 */ /* 0x080fe20000410000 */
[----:B------:R-:W-:Y:S01]  /*100b0*/  FMUL.FTZ R30, R35, R31 ;  /* 0x0000001f231e7220 */ /* 0x000fe20000410000 */
[-C--:B------:R-:W-:Y:S01]  /*100c0*/  FMUL.FTZ R5, R42, R10.reuse ;  /* 0x0000000a2a057220 */ /* 0x080fe20000410000 */
[----:B------:R-:W-:Y:S01]  /*100d0*/  FMUL.FTZ R9, R40, R10 ;  /* 0x0000000a28097220 */ /* 0x000fe20000410000 */
[----:B------:R-:W-:-:S02]  /*100e0*/  HADD2.F32 R11, -RZ, R11.H1_H1 ;  /* 0x3000000bff0b7230 */ /* 0x000fc40000004100 */
[----:B------:R-:W-:Y:S01]  /*100f0*/  FFMA.FTZ R29, R46, R26, R29 ;  /* 0x0000001a2e1d7223 */ /* 0x000fe2000001001d */
[----:B------:R-:W-:Y:S02]  /*10100*/  HADD2.F32 R10, -RZ, R21.H1_H1 ;  /* 0x30000015ff0a7230 */ /* 0x000fe40000004100 */
[-C--:B------:R-:W-:Y:S01]  /*10110*/  FFMA.FTZ R26, R35, R27.reuse, -R4 ;  /* 0x0000001b231a7223 */ /* 0x080fe20000010804 */
[----:B------:R-:W-:Y:S02]  /*10120*/  HADD2.F32 R31, -RZ, R24.H1_H1 ;  /* 0x30000018ff1f7230 */ /* 0x000fe40000004100 */
[----:B------:R-:W-:Y:S01]  /*10130*/  FFMA.FTZ R30, R39, R27, R30 ;  /* 0x0000001b271e7223 */ /* 0x000fe2000001001e */
[----:B------:R-:W-:Y:S02]  /*10140*/  HADD2.F32 R8, -RZ, R13.H1_H1 ;  /* 0x3000000dff087230 */ /* 0x000fe40000004100 */
[----:B------:R-:W-:Y:S01]  /*10150*/  FFMA.FTZ R27, R40, R6, -R5 ;  /* 0x00000006281b7223 */ /* 0x000fe20000010805 */
[----:B------:R-:W-:-:S02]  /*10160*/  HADD2.F32 R21, -RZ, R14.H1_H1 ;  /* 0x3000000eff157230 */ /* 0x000fc40000004100 */
[----:B------:R-:W-:Y:S01]  /*10170*/  FFMA.FTZ R13, R42, R6, R9 ;  /* 0x000000062a0d7223 */ /* 0x000fe20000010009 */
[--C-:B------:R-:W-:Y:S02]  /*10180*/  HADD2.F32 R28, -RZ, R7.reuse.H0_H0 ;  /* 0x20000007ff1c7230 */ /* 0x100fe40000004100 */
[-C--:B------:R-:W-:Y:S01]  /*10190*/  FMUL.FTZ R5, R10, R32.reuse ;  /* 0x000000200a057220 */ /* 0x080fe20000410000 */
[----:B------:R-:W-:Y:S02]  /*101a0*/  HADD2.F32 R7, -RZ, R7.H1_H1 ;  /* 0x30000007ff077230 */ /* 0x000fe40000004100 */
[-C--:B------:R-:W-:Y:S01]  /*101b0*/  FMUL.FTZ R4, R31, R11.reuse ;  /* 0x0000000b1f047220 */ /* 0x080fe20000410000 */
[C---:B------:R-:W-:Y:S01]  /*101c0*/  FMUL.FTZ R9, R8.reuse, R32 ;  /* 0x0000002008097220 */ /* 0x040fe20000410000 */
[C---:B------:R-:W-:Y:S01]  /*101d0*/  FMUL.FTZ R6, R21.reuse, R11 ;  /* 0x0000000b15067220 */ /* 0x040fe20000410000 */
[-C--:B------:R-:W-:Y:S01]  /*101e0*/  FFMA.FTZ R11, R8, R28.reuse, -R5 ;  /* 0x0000001c080b7223 */ /* 0x080fe20000010805 */
[-C--:B------:R-:W-:Y:S01]  /*101f0*/  FFMA.FTZ R14, R21, R7.reuse, -R4 ;  /* 0x00000007150e7223 */ /* 0x080fe20000010804 */
        /* <DEDUP_REMOVED lines=12> */
.L_x_589:
[----:B------:R-:W-:Y:S05]  /*102c0*/  BSYNC B0 ;  /* 0x0000000000007941 */ /* 0x000fea0003800000 */
.L_x_567:
[----:B------:R-:W-:Y:S01]  /*102d0*/  @!PT LDS RZ, [RZ] ;  /* 0x00000000fffff984 */ /* 0x000fe20000000800 */
[----:B------:R-:W-:Y:S01]  /*102e0*/  @!PT LDS RZ, [RZ] ;  /* 0x00000000fffff984 */ /* 0x000fe20000000800 */
[----:B------:R-:W-:Y:S01]  /*102f0*/  @!PT LDS RZ, [RZ] ;  /* 0x00000000fffff984 */ /* 0x000fe20000000800 */
[----:B------:R-:W-:Y:S01]  /*10300*/  @!PT LDS RZ, [RZ] ;  /* 0x00000000fffff984 */ /* 0x000fe20000000800 */
[----:B------:R5:W-:Y:S06]  /*10310*/  MEMBAR.ALL.CTA ;  /* 0x0000000000007992 */ /* 0x000bec0000008000 */
[----:B-----5:R-:W5:Y:S01]  /*10320*/  FENCE.VIEW.ASYNC.S ;  /* 0x00000000000073c6 */ /* 0x020f620000000000 */
[----:B------:R-:W-:Y:S05]  /*10330*/  WARPSYNC.ALL ;  /* 0x0000000000007948 */ /* 0x000fea0003800000 */
[----:B-----5:R-:W-:Y:S06]  /*10340*/  BAR.SYNC.DEFER_BLOCKING 0xd, 0x100 ;  /* 0x0344000000007b1d */ /* 0x020fec0000010000 */
.L_x_565:
[----:B0--34-:R-:W3:Y:S02]  /*10350*/  LDL R0, [R1+0x48] ;  /* 0x0000480001007983 */ /* 0x019ee40000100800 */
[----:B---3--:R-:W-:-:S13]  /*10360*/  R2UR UR4, R0 ;  /* 0x00000000000472ca */ /* 0x008fda00000e0000 */
[----:B------:R-:W-:-:S05]  /*10370*/  IMAD.U32 R0, RZ, RZ, UR4 ;  /* 0x00000004ff007e24 */ /* 0x000fca000f8e00ff */
[----:B------:R-:W-:-:S13]  /*10380*/  ISETP.NE.AND P0, PT, R0, 0x3, PT ;  /* 0x000000030000780c */ /* 0x000fda0003f05270 */
[----:B------:R-:W-:Y:S05]  /*10390*/  @!P0 BRA `(.L_x_618) ;  /* 0x0000000000048947 */ /* 0x000fea0003800000 */
[----:B------:R-:W-:Y:S01]  /*103a0*/  BPT.TRAP 0x1 ;  /* 0x000000040000795c */ /* 0x000fe20000300000 */
.L_x_618:
[----:B------:R-:W-:Y:S01]  /*103b0*/  IMAD R0, R211, 0x8, R2 ;  /* 0x00000008d3007824 */ /* 0x000fe200078e0202 */
[----:B-1----:R-:W-:-:S04]  /*103c0*/  SHF.L.U32 R3, R213, 0x1f, RZ ;  /* 0x0000001fd5037819 */ /* 0x002fc800000006ff */
[----:B------:R0:W1:Y:S01]  /*103d0*/  SYNCS.PHASECHK.TRANS64.TRYWAIT P2, [R0+URZ+0x36830], R3 ;  /* 0x03683003000075a7 */ /* 0x000062000804017f */
[----:B------:R-:W-:Y:S05]  /*103e0*/  @!P0 BRA `(.L_x_619) ;  /* 0x0000000000048947 */ /* 0x000fea0003800000 */
[----:B------:R-:W-:Y:S01]  /*103f0*/  BPT.TRAP 0x1 ;  /* 0x000000040000795c */ /* 0x000fe20000300000 */
.L_x_619:
[----:B--2---:R-:W2:Y:S01]  /*10400*/  S2R R4, SR_TID.X ;  /* 0x0000000000047919 */ /* 0x004ea20000002100 */
[----:B------:R-:W-:Y:S02]  /*10410*/  MOV R119, RZ ;  /* 0x000000ff00777202 */ /* 0x000fe40000000f00 */
[----:B--2---:R-:W-:-:S04]  /*10420*/  LOP3.LUT R4, R4, 0x7f, RZ, 0xc0, !PT ;  /* 0x0000007f04047812 */ /* 0x004fc800078ec0ff */
[----:B------:R-:W-:Y:S01]  /*10430*/  ISETP.NE.AND P1, PT, R4, RZ, PT ;  /* 0x000000ff0400720c */ /* 0x000fe20003f25270 */
[----:B-1----:R-:W-:-:S12]  /*10440*/  @P2 BRA `(.L_x_620) ;  /* 0x0000000000082947 */ /* 0x002fd80003800000 */
[----:B------:R-:W1:Y:S02]  /*10450*/  SYNCS.PHASECHK.TRANS64.TRYWAIT P2, [R0+URZ+0x36830], R3 ;  /* 0x03683003000075a7 */ /* 0x000e64000804017f */
[----:B-1----:R-:W-:Y:S05]  /*10460*/  @!P2 BRA `(.L_x_621) ;  /* 0x000001480004a947 */ /* 0x002fea0003800000 */
.L_x_620:
[----:B------:R-:W-:Y:S05]  /*10470*/  WARPSYNC.ALL ;  /* 0x0000000000007948 */ /* 0x000fea0003800000 */
[----:B01----:R-:W-:Y:S01]  /*10480*/  VIADD R3, R2, 0x21400 ;  /* 0x0002140002037836 */ /* 0x003fe20000000000 */
[----:B------:R-:W-:Y:S01]  /*10490*/  R2UR UR24, R36 ;  /* 0x00000000241872ca */ /* 0x000fe200000e0000 */
[----:B------:R-:W-:Y:S01]  /*104a0*/  IMAD.MOV.U32 R5, RZ, RZ, 0x40000040 ;  /* 0x40000040ff057424 */ /* 0x000fe200078e00ff */
[----:B------:R-:W-:Y:S01]  /*104b0*/  WARPGROUP.ARRIVE ;  /* 0x00000000000079c5 */ /* 0x000fe20000000000 */
[----:B------:R-:W-:Y:S01]  /*104c0*/  UMOV UR5, 0x40000040 ;  /* 0x4000004000057882 */ /* 0x000fe20000000000 */
[----:B------:R-:W-:Y:S01]  /*104d0*/  SHF.R.U32.HI R3, RZ, 0x4, R3 ;  /* 0x00000004ff037819 */ /* 0x000fe20000011603 */
[----:B------:R-:W-:Y:S01]  /*104e0*/  IMAD.MOV.U32 R7, RZ, RZ, 0x40000040 ;  /* 0x40000040ff077424 */ /* 0x000fe200078e00ff */
[----:B------:R-:W-:Y:S01]  /*104f0*/  R2UR UR7, R5 ;  /* 0x00000000050772ca */ /* 0x000fe200000e0000 */
[----:B------:R-:W-:Y:S01]  /*10500*/  UMOV UR27, UR5 ;  /* 0x00000005001b7c82 */ /* 0x000fe20008000000 */
[----:B------:R-:W-:Y:S01]  /*10510*/  LOP3.LUT R3, R3, 0x3fff, RZ, 0xc0, !PT ;  /* 0x00003fff03037812 */ /* 0x000fe200078ec0ff */
[----:B------:R-:W-:Y:S01]  /*10520*/  UMOV UR17, UR27 ;  /* 0x0000001b00117c82 */ /* 0x000fe20008000000 */
[----:B------:R-:W-:Y:S01]  /*10530*/  R2UR UR19, R7 ;  /* 0x00000000071372ca */ /* 0x000fe200000e0000 */
[----:B------:R-:W-:Y:S01]  /*10540*/  IMAD.MOV.U32 R9, RZ, RZ, 0x40000040 ;  /* 0x40000040ff097424 */ /* 0x000fe200078e00ff */
[----:B------:R-:W-:Y:S01]  /*10550*/  LOP3.LUT R15, R3, 0x10000, RZ, 0xfc, !PT ;  /* 0x00010000030f7812 */ /* 0x000fe200078efcff */
[----:B------:R-:W-:Y:S01]  /*10560*/  ULOP3.LUT UR24, UR24, 0x10000, URZ, 0xfc, !UPT ;  /* 0x0001000018187892 */ /* 0x000fe2000f8efc3f */
[----:B------:R-:W-:Y:S01]  /*10570*/  MOV R7, 0x40000040 ;  /* 0x4000004000077802 */ /* 0x000fe20000000f00 */
[----:B------:R-:W-:Y:S01]  /*10580*/  UMOV UR21, UR27 ;  /* 0x0000001b00157c82 */ /* 0x000fe20008000000 */
[----:B------:R-:W-:Y:S01]  /*10590*/  R2UR UR23, R9 ;  /* 0x00000000091772ca */ /* 0x000fe200000e0000 */
[----:B------:R-:W-:Y:S01]  /*105a0*/  IMAD R4, R211, 0xa80, R15 ;  /* 0x00000a80d3047824 */ /* 0x000fe200078e020f */
[----:B------:R-:W-:Y:S01]  /*105b0*/  UMOV UR9, UR27 ;  /* 0x0000001b00097c82 */ /* 0x000fe20008000000 */
[----:B------:R-:W-:Y:S01]  /*105c0*/  IMAD.U32 R21, RZ, RZ, UR5 ;  /* 0x00000005ff157e24 */ /* 0x000fe2000f8e00ff */
[----:B------:R-:W-:Y:S01]  /*105d0*/  UMOV UR4, UR24 ;  /* 0x0000001800047c82 */ /* 0x000fe20008000000 */
[C---:B------:R-:W-:Y:S01]  /*105e0*/  VIADD R6, R4.reuse, 0x80 ;  /* 0x0000008004067836 */ /* 0x040fe20000000000 */
[C---:B------:R-:W-:Y:S01]  /*105f0*/  R2UR UR6, R4.reuse ;  /* 0x00000000040672ca */ /* 0x040fe200000e0000 */
[----:B------:R-:W-:Y:S01]  /*10600*/  UMOV UR26, UR4 ;  /* 0x00000004001a7c82 */ /* 0x000fe20008000000 */
[----:B------:R-:W-:Y:S01]  /*10610*/  IADD3 R8, R4, 0x100, RZ ;  /* 0x0000010004087810 */ /* 0x000fe20007ffe0ff */
[----:B------:R-:W-:Y:S01]  /*10620*/  UMOV UR16, UR26 ;  /* 0x0000001a00107c82 */ /* 0x000fe20008000000 */
[----:B------:R-:W-:Y:S01]  /*10630*/  R2UR UR18, R6 ;  /* 0x00000000061272ca */ /* 0x000fe200000e0000 */
[----:B------:R-:W-:Y:S01]  /*10640*/  UMOV UR20, UR26 ;  /* 0x0000001a00147c82 */ /* 0x000fe20008000000 */
[----:B------:R-:W-:Y:S01]  /*10650*/  R2UR UR22, R8 ;  /* 0x00000000081672ca */ /* 0x000fe200000e0000 */
[C---:B------:R-:W-:Y:S01]  /*10660*/  VIADD R6, R4.reuse, 0x180 ;  /* 0x0000018004067836 */ /* 0x040fe20000000000 */
[----:B------:R-:W-:Y:S01]  /*10670*/  MOV R20, UR4 ;  /* 0x0000000400147c02 */ /* 0x000fe20008000f00 */
[----:B------:R-:W-:Y:S01]  /*10680*/  IMAD.MOV.U32 R13, RZ, RZ, 0x40000040 ;  /* 0x40000040ff0d7424 */ /* 0x000fe200078e00ff */
[C---:B------:R-:W-:Y:S01]  /*10690*/  IADD3 R12, R4.reuse, 0x200, RZ ;  /* 0x00000200040c7810 */ /* 0x040fe20007ffe0ff */
[----:B------:R-:W-:Y:S01]  /*106a0*/  UMOV UR8, UR26 ;  /* 0x0000001a00087c82 */ /* 0x000fe20008000000 */
[----:B------:R-:W-:Y:S01]  /*106b0*/  VIADD R8, R4, 0x280 ;  /* 0x0000028004087836 */ /* 0x000fe20000000000 */
[----:B------:R-:W-:Y:S01]  /*106c0*/  HGMMA.64x16x16.F32 R72, gdesc[UR4], RZ, !UPT, gsb0 ;  /* 0x00200000044879f0 */ /* 0x000fe2000c0008ff */
[----:B------:R-:W-:Y:S01]  /*106d0*/  R2UR UR6, R6 ;  /* 0x00000000060672ca */ /* 0x000fe200000e0000 */
[----:B------:R-:W-:Y:S01]  /*106e0*/  UMOV UR4, UR26 ;  /* 0x0000001a00047c82 */ /* 0x000fe20008000000 */
[----:B------:R-:W-:Y:S01]  /*106f0*/  R2UR UR7, R7 ;  /* 0x00000000070772ca */ /* 0x000fe200000e0000 */
[----:B------:R-:W-:Y:S01]  /*10700*/  UMOV UR5, UR27 ;  /* 0x0000001b00057c82 */ /* 0x000fe20008000000 */
[----:B------:R-:W-:Y:S01]  /*10710*/  R2UR UR10, R12 ;  /* 0x000000000c0a72ca */ /* 0x000fe200000e0000 */
[----:B------:R-:W-:Y:S01]  /*10720*/  IMAD.MOV.U32 R9, RZ, RZ, 0x40000040 ;  /* 0x40000040ff097424 */ /* 0x000fe200078e00ff */
[----:B------:R-:W-:Y:S01]  /*10730*/  R2UR UR11, R13 ;  /* 0x000000000d0b72ca */ /* 0x000fe200000e0000 */
[----:B------:R-:W-:Y:S01]  /*10740*/  UMOV UR12, UR26 ;  /* 0x0000001a000c7c82 */ /* 0x000fe20008000000 */
[----:B------:R-:W-:Y:S01]  /*10750*/  R2UR UR14, R8 ;  /* 0x00000000080e72ca */ /* 0x000fe200000e0000 */
[----:B------:R-:W-:Y:S01]  /*10760*/  UMOV UR13, UR27 ;  /* 0x0000001b000d7c82 */ /* 0x000fe20008000000 */
[----:B------:R-:W-:Y:S01]  /*10770*/  R2UR UR15, R9 ;  /* 0x00000000090f72ca */ /* 0x000fe200000e0000 */
[----:B------:R-:W-:Y:S01]  /*10780*/  IMAD.MOV.U32 R7, RZ, RZ, 0x40000040 ;  /* 0x40000040ff077424 */ /* 0x000fe200078e00ff */
[C---:B------:R-:W-:Y:S01]  /*10790*/  IADD3 R6, R4.reuse, 0x300, RZ ;  /* 0x0000030004067810 */ /* 0x040fe20007ffe0ff */
[C---:B------:R-:W-:Y:S01]  /*107a0*/  VIADD R8, R4.reuse, 0x2 ;  /* 0x0000000204087836 */ /* 0x040fe20000000000 */
[----:B------:R-:W-:Y:S01]  /*107b0*/  MOV R9, 0x40000040 ;  /* 0x4000004000097802 */ /* 0x000fe20000000f00 */
[----:B------:R-:W-:Y:S01]  /*107c0*/  UMOV UR29, 0x40000040 ;  /* 0x40000040001d7882 */ /* 0x000fe20000000000 */
[----:B------:R-:W-:Y:S01]  /*107d0*/  VIADD R12, R4, 0x202 ;  /* 0x00000202040c7836 */ /* 0x000fe20000000000 */
[----:B------:R0:W-:Y:S01]  /*107e0*/  STL.64 [R1+0x40], R20 ;  /* 0x0000401401007387 */ /* 0x0001e20000100a00 */
[----:B------:R-:W-:Y:S01]  /*107f0*/  R2UR UR30, R8 ;  /* 0x00000000081e72ca */ /* 0x000fe200000e0000 */
[----:B------:R-:W-:Y:S01]  /*10800*/  VIADD R8, R4, 0x102 ;  /* 0x0000010204087836 */ /* 0x000fe20000000000 */
[----:B------:R-:W-:Y:S01]  /*10810*/  R2UR UR31, R9 ;  /* 0x00000000091f72ca */ /* 0x000fe200000e0000 */
[----:B------:R-:W-:Y:S01]  /*10820*/  IMAD.MOV.U32 R9, RZ, RZ, 0x40000040 ;  /* 0x40000040ff097424 */ /* 0x000fe200078e00ff */
[----:B------:R-:W-:Y:S01]  /*10830*/  UIADD3 UR52, UR24, 0x406, URZ ;  /* 0x0000040618347890 */ /* 0x000fe2000fffe03f */
[----:B------:R-:W-:Y:S01]  /*10840*/  IMAD.MOV.U32 R13, RZ, RZ, 0x40000040 ;  /* 0x40000040ff0d7424 */ /* 0x000fe200078e00ff */
[----:B------:R-:W-:Y:S01]  /*10850*/  UMOV UR53, 0x40000040 ;  /* 0x4000004000357882 */ /* 0x000fe20000000000 */
[----:B------:R-:W-:Y:S01]  /*10860*/  UIADD3 UR48, UR24, 0x800, URZ ;  /* 0x0000080018307890 */ /* 0x000fe2000fffe03f */
[----:B------:R-:W-:Y:S01]  /*10870*/  MOV R5, 0x40000040 ;  /* 0x4000004000057802 */ /* 0x000fe20000000f00 */
[----:B------:R-:W-:Y:S01]  /*10880*/  UMOV UR49, 0x40000040 ;  /* 0x4000004000317882 */ /* 0x000fe20000000000 */
[----:B------:R-:W-:Y:S01]  /*10890*/  UIADD3 UR44, UR24, 0x802, URZ ;  /* 0x00000802182c7890 */ /* 0x000fe2000fffe03f */
[----:B0-----:R-:W-:Y:S01]  /*108a0*/  IMAD.U32 R21, RZ, RZ, UR29 ;  /* 0x0000001dff157e24 */ /* 0x001fe2000f8e00ff */
[----:B------:R-:W-:Y:S01]  /*108b0*/  UMOV UR45, 0x40000040 ;  /* 0x40000040002d7882 */ /* 0x000fe20000000000 */
[----:B------:R-:W-:Y:S01]  /*108c0*/  UIADD3 UR40, UR24, 0x804, URZ ;  /* 0x0000080418287890 */ /* 0x000fe2000fffe03f */
[----:B------:R-:W-:Y:S01]  /*108d0*/  P2R R11, PR, RZ, 0x1 ;  /* 0x00000001ff0b7803 */ /* 0x000fe20000000000 */
[----:B------:R-:W-:Y:S01]  /*108e0*/  UMOV UR41, 0x40000040 ;  /* 0x4000004000297882 */ /* 0x000fe20000000000 */
[----:B------:R-:W-:Y:S01]  /*108f0*/  UIADD3 UR36, UR24, 0x806, URZ ;  /* 0x0000080618247890 */ /* 0x000fe2000fffe03f */
[----:B------:R-:W-:Y:S01]  /*10900*/  @!P1 VIADD R0, R0, 0x36840 ;  /* 0x0003684000009836 */ /* 0x000fe20000000000 */
[----:B------:R-:W-:Y:S01]  /*10910*/  UMOV UR37, 0x40000040 ;  /* 0x4000004000257882 */ /* 0x000fe20000000000 */
[----:B------:R-:W-:Y:S01]  /*10920*/  BSSY B0, `(.L_x_622) ;  /* 0x0000a8a000007945 */ /* 0x000fe20003800000 */
[--C-:B------:R-:W-:Y:S01]  /*10930*/  IMAD.MOV.U32 R118, RZ, RZ, R119.reuse ;  /* 0x000000ffff767224 */ /* 0x100fe200078e0077 */
[-C--:B------:R-:W-:Y:S01]  /*10940*/  MOV R117, R119.reuse ;  /* 0x0000007700757202 */ /* 0x080fe20000000f00 */
[--C-:B------:R-:W-:Y:S01]  /*10950*/  IMAD.MOV.U32 R116, RZ, RZ, R119.reuse ;  /* 0x000000ffff747224 */ /* 0x100fe200078e0077 */
[----:B------:R-:W-:Y:S01]  /*10960*/  @!P1 PRMT R0, RZ, 0x654, R0 ;  /* 0x00000654ff009816 */ /* 0x000fe20000000000 */
[--C-:B------:R-:W-:Y:S01]  /*10970*/  IMAD.MOV.U32 R115, RZ, RZ, R119.reuse ;  /* 0x000000ffff737224 */ /* 0x100fe200078e0077 */
[-C--:B------:R-:W-:Y:S01]  /*10980*/  MOV R114, R119.reuse ;  /* 0x0000007700727202 */ /* 0x080fe20000000f00 */
[--C-:B------:R-:W-:Y:S01]  /*10990*/  IMAD.MOV.U32 R113, RZ, RZ, R119.reuse ;  /* 0x000000ffff717224 */ /* 0x100fe200078e0077 */
[-C--:B------:R-:W-:Y:S01]  /*109a0*/  MOV R111, R119.reuse ;  /* 0x00000077006f7202 */ /* 0x080fe20000000f00 */
[--C-:B------:R-:W-:Y:S01]  /*109b0*/  IMAD.MOV.U32 R109, RZ, RZ, R119.reuse ;  /* 0x000000ffff6d7224 */ /* 0x100fe200078e0077 */
[-C--:B------:R-:W-:Y:S01]  /*109c0*/  MOV R105, R119.reuse ;  /* 0x0000007700697202 */ /* 0x080fe20000000f00 */
[--C-:B------:R-:W-:Y:S01]  /*109d0*/  IMAD.MOV.U32 R107, RZ, RZ, R119.reuse ;  /* 0x000000ffff6b7224 */ /* 0x100fe200078e0077 */
[----:B------:R-:W-:Y:S01]  /*109e0*/  MOV R99, R119 ;  /* 0x0000007700637202 */ /* 0x000fe20000000f00 */
[----:B------:R-:W-:Y:S01]  /*109f0*/  IMAD.MOV.U32 R103, RZ, RZ, R119 ;  /* 0x000000ffff677224 */ /* 0x000fe200078e0077 */
[----:B------:R-:W-:-:S02]  /*10a00*/  WARPGROUP.DEPBAR.LE gsb0, 0x0 ;  /* 0x00008000000079c5 */ /* 0x000fc40000010000 */
[----:B------:R-:W-:Y:S01]  /*10a10*/  WARPGROUP.ARRIVE ;  /* 0x00000000000079c5 */ /* 0x000fe20000000000 */
[--C-:B------:R-:W-:Y:S01]  /*10a20*/  IMAD.MOV.U32 R101, RZ, RZ, R119.reuse ;  /* 0x000000ffff657224 */ /* 0x100fe200078e0077 */
[-C--:B------:R-:W-:Y:S01]  /*10a30*/  MOV R93, R119.reuse ;  /* 0x00000077005d7202 */ /* 0x080fe20000000f00 */
[--C-:B------:R-:W-:Y:S01]  /*10a40*/  IMAD.MOV.U32 R97, RZ, RZ, R119.reuse ;  /* 0x000000ffff617224 */ /* 0x100fe200078e0077 */
[-C--:B------:R-:W-:Y:S01]  /*10a50*/  MOV R87, R119.reuse ;  /* 0x0000007700577202 */ /* 0x080fe20000000f00 */
[--C-:B------:R-:W-:Y:S01]  /*10a60*/  IMAD.MOV.U32 R95, RZ, RZ, R119.reuse ;  /* 0x000000ffff5f7224 */ /* 0x100fe200078e0077 */
[----:B------:R-:W-:Y:S01]  /*10a70*/  HGMMA.64x16x16.F32 R64, gdesc[UR16], RZ, !UPT, gsb0 ;  /* 0x00200000104079f0 */ /* 0x000fe2000c0008ff */
[----:B------:R-:W-:Y:S01]  /*10a80*/  R2UR UR18, R6 ;  /* 0x00000000061272ca */ /* 0x000fe200000e0000 */
[----:B------:R-:W-:Y:S01]  /*10a90*/  UMOV UR16, UR26 ;  /* 0x0000001a00107c82 */ /* 0x000fe20008000000 */
[----:B------:R-:W-:Y:S01]  /*10aa0*/  R2UR UR19, R7 ;  /* 0x00000000071372ca */ /* 0x000fe200000e0000 */
[----:B------:R-:W-:Y:S01]  /*10ab0*/  UMOV UR17, UR27 ;  /* 0x0000001b00117c82 */ /* 0x000fe20008000000 */
[----:B------:R-:W-:Y:S01]  /*10ac0*/  IMAD.MOV.U32 R7, RZ, RZ, 0x40000040 ;  /* 0x40000040ff077424 */ /* 0x000fe200078e00ff */
[----:B------:R-:W-:Y:S01]  /*10ad0*/  IADD3 R6, R4, 0x82, RZ ;  /* 0x0000008204067810 */ /* 0x000fe20007ffe0ff */
[----:B------:R-:W-:Y:S01]  /*10ae0*/  UMOV UR27, UR29 ;  /* 0x0000001d001b7c82 */ /* 0x000fe20008000000 */
[--C-:B------:R-:W-:Y:S01]  /*10af0*/  IMAD.MOV.U32 R91, RZ, RZ, R119.reuse ;  /* 0x000000ffff5b7224 */ /* 0x100fe200078e0077 */
[----:B------:R-:W-:Y:S01]  /*10b00*/  MOV R81, R119 ;  /* 0x0000007700517202 */ /* 0x000fe20000000f00 */
[----:B------:R-:W-:-:S02]  /*10b10*/  IMAD.MOV.U32 R89, RZ, RZ, R119 ;  /* 0x000000ffff597224 */ /* 0x000fc400078e0077 */
[--C-:B------:R-:W-:Y:S02]  /*10b20*/  IMAD.MOV.U32 R85, RZ, RZ, R119.reuse ;  /* 0x000000ffff557224 */ /* 0x100fe400078e0077 */
[----:B------:R-:W-:Y:S01]  /*10b30*/  IMAD.MOV.U32 R83, RZ, RZ, R119 ;  /* 0x000000ffff537224 */ /* 0x000fe200078e0077 */
[----:B------:R-:W-:Y:S02]  /*10b40*/  WARPGROUP.DEPBAR.LE gsb0, 0x0 ;  /* 0x00008000000079c5 */ /* 0x000fe40000010000 */
[----:B------:R-:W-:-:S06]  /*10b50*/  WARPGROUP.ARRIVE ;  /* 0x00000000000079c5 */ /* 0x000fcc0000000000 */
[----:B------:R-:W-:Y:S01]  /*10b60*/  HGMMA.64x16x16.F32 R56, gdesc[UR20], RZ, !UPT, gsb0 ;  /* 0x00200000143879f0 */ /* 0x000fe2000c0008ff */
[----:B------:R-:W-:Y:S01]  /*10b70*/  R2UR UR22, R8 ;  /* 0x00000000081672ca */ /* 0x000fe200000e0000 */
[----:B------:R-:W-:Y:S01]  /*10b80*/  UMOV UR21, UR27 ;  /* 0x0000001b00157c82 */ /* 0x000fe20008000000 */
[----:B------:R-:W-:Y:S02]  /*10b90*/  R2UR UR23, R9 ;  /* 0x00000000091772ca */ /* 0x000fe400000e0000 */
[----:B------:R-:W-:Y:S02]  /*10ba0*/  IADD3 R8, R4, 0x282, RZ ;  /* 0x0000028204087810 */ /* 0x000fe40007ffe0ff */
[----:B------:R-:W-:Y:S01]  /*10bb0*/  MOV R9, 0x40000040 ;  /* 0x4000004000097802 */ /* 0x000fe20000000f00 */
[----:B------:R-:W-:Y:S02]  /*10bc0*/  WARPGROUP.DEPBAR.LE gsb0, 0x0 ;  /* 0x00008000000079c5 */ /* 0x000fe40000010000 */
[----:B------:R-:W-:-:S06]  /*10bd0*/  WARPGROUP.ARRIVE ;  /* 0x00000000000079c5 */ /* 0x000fcc0000000000 */
[----:B------:R-:W-:Y:S01]  /*10be0*/  HGMMA.64x16x16.F32 R48, gdesc[UR4], RZ, !UPT, gsb0 ;  /* 0x00200000043079f0 */ /* 0x000fe2000c0008ff */
[----:B------:R-:W-:Y:S01]  /*10bf0*/  UIADD3 UR4, UR24, 0x2, URZ ;  /* 0x0000000218047890 */ /* 0x000fe2000fffe03f */
[----:B------:R-:W-:-:S06]  /*10c00*/  UMOV UR5, UR27 ;  /* 0x0000001b00057c82 */ /* 0x000fcc0008000000 */
[----:B------:R-:W-:Y:S02]  /*10c10*/  UMOV UR28, UR4 ;  /* 0x00000004001c7c82 */ /* 0x000fe40008000000 */
[----:B------:R-:W-:Y:S01]  /*10c20*/  UMOV UR26, UR28 ;  /* 0x0000001c001a7c82 */ /* 0x000fe20008000000 */
[----:B------:R-:W-:Y:S01]  /*10c30*/  IMAD.U32 R20, RZ, RZ, UR28 ;  /* 0x0000001cff147e24 */ /* 0x000fe2000f8e00ff */
[----:B------:R-:W-:Y:S01]  /*10c40*/  UMOV UR20, UR26 ;  /* 0x0000001a00147c82 */ /* 0x000fe20008000000 */
[----:B------:R-:W-:-:S03]  /*10c50*/  UMOV UR4, UR26 ;  /* 0x0000001a00047c82 */ /* 0x000fc60008000000 */
[----:B------:R0:W-:Y:S01]  /*10c60*/  STL.64 [R1+0x38], R20 ;  /* 0x0000381401007387 */ /* 0x0001e20000100a00 */
[----:B------:R-:W-:Y:S02]  /*10c70*/  WARPGROUP.DEPBAR.LE gsb0, 0x0 ;  /* 0x00008000000079c5 */ /* 0x000fe40000010000 */
[----:B------:R-:W-:-:S06]  /*10c80*/  WARPGROUP.ARRIVE ;  /* 0x00000000000079c5 */ /* 0x000fcc0000000000 */
[----:B------:R-:W-:Y:S01]  /*10c90*/  HGMMA.64x16x16.F32 R40, gdesc[UR8], RZ, !UPT, gsb0 ;  /* 0x00200000082879f0 */ /* 0x000fe2000c0008ff */
[----:B------:R-:W-:Y:S01]  /*10ca0*/  R2UR UR10, R12 ;  /* 0x000000000c0a72ca */ /* 0x000fe200000e0000 */
[----:B------:R-:W-:Y:S01]  /*10cb0*/  UMOV UR8, UR26 ;  /* 0x0000001a00087c82 */ /* 0x000fe20008000000 */
[----:B------:R-:W-:Y:S01]  /*10cc0*/  R2UR UR11, R13 ;  /* 0x000000000d0b72ca */ /* 0x000fe200000e0000 */
[----:B------:R-:W-:Y:S01]  /*10cd0*/  UMOV UR9, UR27 ;  /* 0x0000001b00097c82 */ /* 0x000fe20008000000 */
[----:B------:R-:W-:Y:S01]  /*10ce0*/  VIADD R12, R4, 0x204 ;  /* 0x00000204040c7836 */ /* 0x000fe20000000000 */
[----:B------:R-:W-:Y:S01]  /*10cf0*/  MOV R13, 0x40000040 ;  /* 0x40000040000d7802 */ /* 0x000fe20000000f00 */
[----:B------:R-:W-:Y:S02]  /*10d00*/  WARPGROUP.DEPBAR.LE gsb0, 0x0 ;  /* 0x00008000000079c5 */ /* 0x000fe40000010000 */
[----:B------:R-:W-:-:S06]  /*10d10*/  WARPGROUP.ARRIVE ;  /* 0x00000000000079c5 */ /* 0x000fcc0000000000 */
[----:B------:R-:W-:Y:S01]  /*10d20*/  HGMMA.64x16x16.F32 R32, gdesc[UR12], RZ, !UPT, gsb0 ;  /* 0x002000000c2079f0 */ /* 0x000fe2000c0008ff */
[----:B------:R-:W-:Y:S01]  /*10d30*/  R2UR UR14, R8 ;  /* 0x00000000080e72ca */ /* 0x000fe200000e0000 */
[----:B------:R-:W-:Y:S01]  /*10d40*/  UMOV UR12, UR26 ;  /* 0x0000001a000c7c82 */ /* 0x000fe20008000000 */
[----:B------:R-:W-:Y:S01]  /*10d50*/  R2UR UR15, R9 ;  /* 0x00000000090f72ca */ /* 0x000fe200000e0000 */
[----:B------:R-:W-:Y:S01]  /*10d60*/  UMOV UR13, UR27 ;  /* 0x0000001b000d7c82 */ /* 0x000fe20008000000 */
[----:B------:R-:W-:Y:S02]  /*10d70*/  VIADD R8, R4, 0x4 ;  /* 0x0000000404087836 */ /* 0x000fe40000000000 */
[----:B------:R-:W-:Y:S01]  /*10d80*/  IMAD.MOV.U32 R9, RZ, RZ, 0x40000040 ;  /* 0x40000040ff097424 */ /* 0x000fe200078e00ff */
[----:B------:R-:W-:Y:S02]  /*10d90*/  WARPGROUP.DEPBAR.LE gsb0, 0x0 ;  /* 0x00008000000079c5 */ /* 0x000fe40000010000 */
[----:B------:R-:W-:-:S06]  /*10da0*/  WARPGROUP.ARRIVE ;  /* 0x00000000000079c5 */ /* 0x000fcc0000000000 */
[----:B------:R-:W-:Y:S01]  /*10db0*/  HGMMA.64x16x16.F32 R24, gdesc[UR16], RZ, !UPT, gsb0 ;  /* 0x00200000101879f0 */ /* 0x000fe2000c0008ff */
[----:B------:R-:W-:Y:S01]  /*10dc0*/  R2UR UR18, R6 ;  /* 0x00000000061272ca */ /* 0x000fe200000e0000 */
[----:B------:R-:W-:Y:S01]  /*10dd0*/  UMOV UR16, UR26 ;  /* 0x0000001a00107c82 */ /* 0x000fe20008000000 */
[----:B------:R-:W-:Y:S01]  /*10de0*/  R2UR UR19, R7 ;  /* 0x00000000071372ca */ /* 0x000fe200000e0000 */
[----:B------:R-:W-:Y:S01]  /*10df0*/  UMOV UR17, UR27 ;  /* 0x0000001b00117c82 */ /* 0x000fe20008000000 */
[----:B------:R-:W-:Y:S01]  /*10e00*/  IMAD.MOV.U32 R7, RZ, RZ, 0x40000040 ;  /* 0x40000040ff077424 */ /* 0x000fe200078e00ff */
[----:B------:R-:W-:-:S04]  /*10e10*/  IADD3 R6, R4, 0x182, RZ ;  /* 0x0000018204067810 */ /* 0x000fc80007ffe0ff */
[----:B------:R-:W-:Y:S01]  /*10e20*/  R2UR UR6, R6 ;  /* 0x00000000060672ca */ /* 0x000fe200000e0000 */
[----:B------:R-:W-:Y:S01]  /*10e30*/  VIADD R6, R4, 0x302 ;  /* 0x0000030204067836 */ /* 0x000fe20000000000 */
[----:B------:R-:W-:Y:S02]  /*10e40*/  R2UR UR7, R7 ;  /* 0x00000000070772ca */ /* 0x000fe400000e0000 */
[----:B------:R-:W-:Y:S01]  /*10e50*/  MOV R7, 0x40000040 ;  /* 0x4000004000077802 */ /* 0x000fe20000000f00 */
[----:B------:R-:W-:Y:S02]  /*10e60*/  WARPGROUP.DEPBAR.LE gsb0, 0x0 ;  /* 0x00008000000079c5 */ /* 0x000fe40000010000 */
[----:B------:R-:W-:-:S06]  /*10e70*/  WARPGROUP.ARRIVE ;  /* 0x00000000000079c5 */ /* 0x000fcc0000000000 */
[----:B------:R-:W-:Y:S01]  /*10e80*/  HGMMA.64x16x16.F32 R72, gdesc[UR28], R72, gsb0 ;  /* 0x002000001c4879f0 */ /* 0x000fe20008000848 */
[----:B------:R-:W-:Y:S01]  /*10e90*/  R2UR UR30, R8 ;  /* 0x00000000081e72ca */ /* 0x000fe200000e0000 */
[----:B------:R-:W-:Y:S01]  /*10ea0*/  UMOV UR29, 0x40000040 ;  /* 0x40000040001d7882 */ /* 0x000fe20000000000 */
[----:B------:R-:W-:Y:S01]  /*10eb0*/  R2UR UR31, R9 ;  /* 0x00000000091f72ca */ /* 0x000fe200000e0000 */
[----:B------:R-:W-:Y:S01]  /*10ec0*/  VIADD R8, R4, 0x104 ;  /* 0x0000010404087836 */ /* 0x000fe20000000000 */
[----:B------:R-:W-:Y:S02]  /*10ed0*/  MOV R9, 0x40000040 ;  /* 0x4000004000097802 */ /* 0x000fe40000000f00 */
[----:B0-----:R-:W-:Y:S01]  /*10ee0*/  MOV R21, UR29 ;  /* 0x0000001d00157c02 */ /* 0x001fe20008000f00 */
[----:B------:R-:W-:Y:S02]  /*10ef0*/  WARPGROUP.DEPBAR.LE gsb0, 0x0 ;  /* 0x00008000000079c5 */ /* 0x000fe40000010000 */
[----:B------:R-:W-:-:S06]  /*10f00*/  WARPGROUP.ARRIVE ;  /* 0x00000000000079c5 */ /* 0x000fcc0000000000 */
[----:B------:R-:W-:Y:S01]  /*10f10*/  HGMMA.64x16x16.F32 R64, gdesc[UR16], R64, gsb0 ;  /* 0x00200000104079f0 */ /* 0x000fe20008000840 */
[----:B------:R-:W-:Y:S01]  /*10f20*/  R2UR UR18, R6 ;  /* 0x00000000061272ca */ /* 0x000fe200000e0000 */
[----:B------:R-:W-:Y:S01]  /*10f30*/  UMOV UR16, UR26 ;  /* 0x0000001a00107c82 */ /* 0x000fe20008000000 */
[----:B------:R-:W-:Y:S01]  /*10f40*/  R2UR UR19, R7 ;  /* 0x00000000071372ca */ /* 0x000fe200000e0000 */
[----:B------:R-:W-:Y:S01]  /*10f50*/  UMOV UR17, UR27 ;  /* 0x0000001b00117c82 */ /* 0x000fe20008000000 */
[----:B------:R-:W-:Y:S01]  /*10f60*/  VIADD R6, R4, 0x84 ;  /* 0x0000008404067836 */ /* 0x000fe20000000000 */
[----:B------:R-:W-:Y:S01]  /*10f70*/  MOV R7, 0x40000040 ;  /* 0x4000004000077802 */ /* 0x000fe20000000f00 */
[----:B------:R-:W-:Y:S01]  /*10f80*/  UMOV UR27, UR29 ;  /* 0x0000001d001b7c82 */ /* 0x000fe20008000000 */
[----:B------:R-:W-:Y:S02]  /*10f90*/  WARPGROUP.DEPBAR.LE gsb0, 0x0 ;  /* 0x00008000000079c5 */ /* 0x000fe40000010000 */
[----:B------:R-:W-:-:S06]  /*10fa0*/  WARPGROUP.ARRIVE ;  /* 0x00000000000079c5 */ /* 0x000fcc0000000000 */
[----:B------:R-:W-:Y:S01]  /*10fb0*/  HGMMA.64x16x16.F32 R56, gdesc[UR20], R56, gsb0 ;  /* 0x00200000143879f0 */ /* 0x000fe20008000838 */
[----:B------:R-:W-:Y:S01]  /*10fc0*/  R2UR UR22, R8 ;  /* 0x00000000081672ca */ /* 0x000fe200000e0000 */
[----:B------:R-:W-:Y:S01]  /*10fd0*/  UMOV UR21, UR27 ;  /* 0x0000001b00157c82 */ /* 0x000fe20008000000 */
[----:B------:R-:W-:Y:S01]  /*10fe0*/  R2UR UR23, R9 ;  /* 0x00000000091772ca */ /* 0x000fe200000e0000 */
[----:B------:R-:W-:Y:S02]  /*10ff0*/  VIADD R8, R4, 0x284 ;  /* 0x0000028404087836 */ /* 0x000fe40000000000 */
[----:B------:R-:W-:Y:S01]  /*11000*/  IMAD.MOV.U32 R9, RZ, RZ, 0x40000040 ;  /* 0x40000040ff097424 */ /* 0x000fe200078e00ff */
[----:B------:R-:W-:Y:S02]  /*11010*/  WARPGROUP.DEPBAR.LE gsb0, 0x0 ;  /* 0x00008000000079c5 */ /* 0x000fe40000010000 */
[----:B------:R-:W-:-:S06]  /*11020*/  WARPGROUP.ARRIVE ;  /* 0x00000000000079c5 */ /* 0x000fcc0000000000 */
[----:B------:R-:W-:Y:S01]  /*11030*/  HGMMA.64x16x16.F32 R48, gdesc[UR4], R48, gsb0 ;  /* 0x00200000043079f0 */ /* 0x000fe20008000830 */
        /* <DEDUP_REMOVED lines=10> */
[----:B------:R-:W-:Y:S01]  /*110e0*/  HGMMA.64x16x16.F32 R40, gdesc[UR8], R40, gsb0 ;  /* 0x00200000082879f0 */ /* 0x000fe20008000828 */
[----:B------:R-:W-:Y:S01]  /*110f0*/  R2UR UR10, R12 ;  /* 0x000000000c0a72ca */ /* 0x000fe200000e0000 */
[----:B------:R-:W-:Y:S01]  /*11100*/  UMOV UR8, UR26 ;  /* 0x0000001a00087c82 */ /* 0x000fe20008000000 */
[----:B------:R-:W-:Y:S01]  /*11110*/  R2UR UR11, R13 ;  /* 0x000000000d0b72ca */ /* 0x000fe200000e0000 */
[----:B------:R-:W-:Y:S01]  /*11120*/  UMOV UR9, UR27 ;  /* 0x0000001b00097c82 */ /* 0x000fe20008000000 */
[----:B------:R-:W-:Y:S01]  /*11130*/  IMAD.MOV.U32 R13, RZ, RZ, 0x40000040 ;  /* 0x40000040ff0d7424 */ /* 0x000fe200078e00ff */
[----:B------:R-:W-:Y:S01]  /*11140*/  IADD3 R12, R4, 0x206, RZ ;  /* 0x00000206040c7810 */ /* 0x000fe20007ffe0ff */
        /* <DEDUP_REMOVED lines=16> */
[----:B------:R-:W-:Y:S02]  /*11250*/  VIADD R6, R4, 0x184 ;  /* 0x0000018404067836 */ /* 0x000fe40000000000 */
[----:B------:R-:W-:-:S03]  /*11260*/  IMAD.MOV.U32 R7, RZ, RZ, 0x40000040 ;  /* 0x40000040ff077424 */ /* 0x000fc600078e00ff */
[----:B------:R-:W-:Y:S01]  /*11270*/  R2UR UR6, R6 ;  /* 0x00000000060672ca */ /* 0x000fe200000e0000 */
[----:B------:R-:W-:Y:S01]  /*11280*/  VIADD R6, R4, 0x304 ;  /* 0x0000030404067836 */ /* 0x000fe20000000000 */
[----:B------:R-:W-:Y:S01]  /*11290*/  R2UR UR7, R7 ;  /* 0x00000000070772ca */ /* 0x000fe200000e0000 */
[----:B------:R-:W-:Y:S01]  /*112a0*/  IMAD.MOV.U32 R7, RZ, RZ, 0x40000040 ;  /* 0x40000040ff077424 */ /* 0x000fe200078e00ff */
[----:B------:R-:W-:Y:S02]  /*112b0*/  WARPGROUP.DEPBAR.LE gsb0, 0x0 ;  /* 0x00008000000079c5 */ /* 0x000fe40000010000 */
[----:B------:R-:W-:-:S06]  /*112c0*/  WARPGROUP.ARRIVE ;  /* 0x00000000000079c5 */ /* 0x000fcc0000000000 */
[----:B------:R-:W-:Y:S01]  /*112d0*/  HGMMA.64x16x16.F32 R72, gdesc[UR28], R72, gsb0 ;  /* 0x002000001c4879f0 */ /* 0x000fe20008000848 */
[----:B------:R-:W-:Y:S01]  /*112e0*/  R2UR UR30, R8 ;  /* 0x00000000081e72ca */ /* 0x000fe200000e0000 */
[----:B------:R-:W-:Y:S01]  /*112f0*/  UMOV UR29, 0x40000040 ;  /* 0x40000040001d7882 */ /* 0x000fe20000000000 */
[----:B------:R-:W-:Y:S01]  /*11300*/  R2UR UR31, R9 ;  /* 0x00000000091f72ca */ /* 0x000fe200000e0000 */
[----:B------:R-:W-:Y:S01]  /*11310*/  IMAD.MOV.U32 R9, RZ, RZ, 0x40000040 ;  /* 0x40000040ff097424 */ /* 0x000fe200078e00ff */
[----:B------:R-:W-:Y:S01]  /*11320*/  IADD3 R8, R4, 0x106, RZ ;  /* 0x0000010604087810 */ /* 0x000fe20007ffe0ff */
[----:B0-----:R-:W-:Y:S01]  /*11330*/  IMAD.U32 R21, RZ, RZ, UR29 ;  /* 0x0000001dff157e24 */ /* 0x001fe2000f8e00ff */
        /* <DEDUP_REMOVED lines=8> */
[----:B------:R-:W-:Y:S01]  /*113c0*/  UMOV UR27, UR29 ;  /* 0x0000001d001b7c82 */ /* 0x000fe20008000000 */
[----:B------:R-:W-:Y:S01]  /*113d0*/  IMAD.MOV.U32 R7, RZ, RZ, 0x40000040 ;  /* 0x40000040ff077424 */ /* 0x000fe200078e00ff */
        /* <DEDUP_REMOVED lines=15> */
[----:B------:R-:W-:Y:S01]  /*114d0*/  MOV R20, UR28 ;  /* 0x0000001c00147c02 */ /* 0x000fe20008000f00 */
        /* <DEDUP_REMOVED lines=29> */
[----:B------:R-:W-:-:S04]  /*116b0*/  MOV R7, 0x40000040 ;  /* 0x4000004000077802 */ /* 0x000fc80000000f00 */
[----:B------:R-:W-:Y:S02]  /*116c0*/  R2UR UR6, R6 ;  /* 0x00000000060672ca */ /* 0x000fe400000e0000 */
[----:B------:R-:W-:Y:S01]  /*116d0*/  R2UR UR7, R7 ;  /* 0x00000000070772ca */ /* 0x000fe200000e0000 */
[----:B------:R-:W-:Y:S01]  /*116e0*/  IMAD.MOV.U32 R7, RZ, RZ, 0x40000040 ;  /* 0x40000040ff077424 */ /* 0x000fe200078e00ff */
[----:B------:R-:W-:Y:S01]  /*116f0*/  IADD3 R6, R4, 0x306, RZ ;  /* 0x0000030604067810 */ /* 0x000fe20007ffe0ff */
[----:B------:R-:W-:Y:S02]  /*11700*/  WARPGROUP.DEPBAR.LE gsb0, 0x0 ;  /* 0x00008000000079c5 */ /* 0x000fe40000010000 */
[----:B------:R-:W-:-:S06]  /*11710*/  WARPGROUP.ARRIVE ;  /* 0x00000000000079c5 */ /* 0x000fcc0000000000 */
[----:B------:R-:W-:Y:S01]  /*11720*/  HGMMA.64x16x16.F32 R72, gdesc[UR28], R72, gsb0 ;  /* 0x002000001c4879f0 */ /* 0x000fe20008000848 */
[----:B------:R-:W-:Y:S01]  /*11730*/  R2UR UR30, R8 ;  /* 0x00000000081e72ca */ /* 0x000fe200000e0000 */
[----:B------:R-:W-:Y:S01]  /*11740*/  UMOV UR29, 0x40000040 ;  /* 0x40000040001d7882 */ /* 0x000fe20000000000 */
[----:B------:R-:W-:Y:S01]  /*11750*/  R2UR UR31, R9 ;  /* 0x00000000091f72ca */ /* 0x000fe200000e0000 */
[----:B------:R-:W-:Y:S02]  /*11760*/  VIADD R8, R4, 0x480 ;  /* 0x0000048004087836 */ /* 0x000fe40000000000 */
[----:B------:R-:W-:Y:S02]  /*11770*/  IMAD.MOV.U32 R9, RZ, RZ, 0x40000040 ;  /* 0x40000040ff097424 */ /* 0x000fe400078e00ff */
        /* <DEDUP_REMOVED lines=10> */
[----:B------:R-:W-:Y:S01]  /*11820*/  UMOV UR27, UR29 ;  /* 0x0000001d001b7c82 */ /* 0x000fe20008000000 */
[----:B------:R-:W-:Y:S02]  /*11830*/  WARPGROUP.DEPBAR.LE gsb0, 0x0 ;  /* 0x00008000000079c5 */ /* 0x000fe40000010000 */
[----:B------:R-:W-:-:S06]  /*11840*/  WARPGROUP.ARRIVE ;  /* 0x00000000000079c5 */ /* 0x000fcc0000000000 */
[----:B------:R-:W-:Y:S01]  /*11850*/  HGMMA.64x16x16.F32 R56, gdesc[UR20], R56, gsb0 ;  /* 0x00200000143879f0 */ /* 0x000fe20008000838 */
[----:B------:R-:W-:Y:S01]  /*11860*/  R2UR UR22, R8 ;  /* 0x00000000081672ca */ /* 0x000fe200000e0000 */
[----:B------:R-:W-:Y:S01]  /*11870*/  UMOV UR21, UR27 ;  /* 0x0000001b00157c82 */ /* 0x000fe20008000000 */
[----:B------:R-:W-:Y:S02]  /*11880*/  R2UR UR23, R9 ;  /* 0x00000000091772ca */ /* 0x000fe400000e0000 */
[----:B------:R-:W-:Y:S02]  /*11890*/  IADD3 R8, R4, 0x600, RZ ;  /* 0x0000060004087810 */ /* 0x000fe40007ffe0ff */
[----:B------:R-:W-:Y:S01]  /*118a0*/  MOV R9, 0x40000040 ;  /* 0x4000004000097802 */ /* 0x000fe20000000f00 */
        /* <DEDUP_REMOVED lines=186> */
[----:B------:R-:W-:Y:S03]  /*12450*/  HGMMA.64x16x16.F32 R72, gdesc[UR28], R72, gsb0 ;  /* 0x002000001c4879f0 */ /* 0x000fe60008000848 */
        /* <DEDUP_REMOVED lines=12> */
[----:B------:R-:W-:Y:S01]  /*12520*/  UMOV UR20, UR52 ;  /* 0x0000003400147c82 */ /* 0x000fe20008000000 */
[----:B------:R-:W-:Y:S01]  /*12530*/  UMOV UR21, UR53 ;  /* 0x0000003500157c82 */ /* 0x000fe20008000000 */
        /* <DEDUP_REMOVED lines=36> */
[----:B------:R-:W-:Y:S02]  /*12780*/  R2UR UR10, R8 ;  /* 0x00000000080a72ca */ /* 0x000fe400000e0000 */
[----:B------:R-:W-:Y:S01]  /*12790*/  R2UR UR11, R9 ;  /* 0x00000000090b72ca */ /* 0x000fe200000e0000 */
[----:B------:R-:W-:Y:S01]  /*127a0*/  IMAD.MOV.U32 R9, RZ, RZ, 0x40000040 ;  /* 0x40000040ff097424 */ /* 0x000fe200078e00ff */
[----:B------:R-:W-:-:S04]  /*127b0*/  IADD3 R8, R4, 0x700, RZ ;  /* 0x0000070004087810 */ /* 0x000fc80007ffe0ff */
[----:B------:R-:W-:Y:S01]  /*127c0*/  R2UR UR50, R8 ;  /* 0x00000000083272ca */ /* 0x000fe200000e0000 */
[----:B------:R-:W-:Y:S01]  /*127d0*/  VIADD R8, R4, 0x800 ;  /* 0x0000080004087836 */ /* 0x000fe20000000000 */
[----:B------:R-:W-:Y:S01]  /*127e0*/  R2UR UR51, R9 ;  /* 0x00000000093372ca */ /* 0x000fe200000e0000 */
[----:B------:R-:W-:Y:S01]  /*127f0*/  IMAD.MOV.U32 R9, RZ, RZ, 0x40000040 ;  /* 0x40000040ff097424 */ /* 0x000fe200078e00ff */
        /* <DEDUP_REMOVED lines=51> */
[----:B------:R-:W-:Y:S02]  /*12b30*/  IADD3 R8, R4, 0x980, RZ ;  /* 0x0000098004087810 */ /* 0x000fe40007ffe0ff */
[----:B------:R-:W-:Y:S02]  /*12b40*/  MOV R9, 0x40000040 ;  /* 0x4000004000097802 */ /* 0x000fe40000000f00 */
[----:B------:R-:W-:Y:S01]  /*12b50*/  R2UR UR6, R8 ;  /* 0x00000000080672ca */ /* 0x000fe200000e0000 */
[----:B------:R-:W-:Y:S01]  /*12b60*/  VIADD R8, R4, 0x702 ;  /* 0x0000070204087836 */ /* 0x000fe20000000000 */
[----:B------:R-:W-:Y:S01]  /*12b70*/  R2UR UR7, R9 ;  /* 0x00000000090772ca */ /* 0x000fe200000e0000 */
[----:B------:R-:W-:-:S03]  /*12b80*/  IMAD.MOV.U32 R9, RZ, RZ, 0x40000040 ;  /* 0x40000040ff097424 */ /* 0x000fc600078e00ff */
        /* <DEDUP_REMOVED lines=59> */
[----:B------:R-:W-:Y:S02]  /*12f40*/  R2UR UR15, R9 ;  /* 0x00000000090f72ca */ /* 0x000fe400000e0000 */
[----:B------:R-:W-:Y:S02]  /*12f50*/  MOV R9, 0x40000040 ;  /* 0x4000004000097802 */ /* 0x000fe40000000f00 */
[----:B------:R-:W-:Y:S01]  /*12f60*/  R2UR UR42, R8 ;  /* 0x00000000082a72ca */ /* 0x000fe200000e0000 */
[----:B------:R-:W-:Y:S01]  /*12f70*/  VIADD R8, R4, 0x804 ;  /* 0x0000080404087836 */ /* 0x000fe20000000000 */
[----:B------:R-:W-:Y:S02]  /*12f80*/  R2UR UR43, R9 ;  /* 0x00000000092b72ca */ /* 0x000fe400000e0000 */
[----:B------:R-:W-:Y:S01]  /*12f90*/  MOV R9, 0x40000040 ;  /* 0x4000004000097802 */ /* 0x000fe20000000f00 */
[----:B------:R-:W-:-:S02]  /*12fa0*/  WARPGROUP.DEPBAR.LE gsb0, 0x0 ;  /* 0x00008000000079c5 */ /* 0x000fc40000010000 */
        /* <DEDUP_REMOVED lines=41> */
[----:B------:R-:W-:Y:S02]  /*13240*/  R2UR UR38, R8 ;  /* 0x00000000082672ca */ /* 0x000fe400000e0000 */
[----:B------:R-:W-:Y:S01]  /*13250*/  R2UR UR39, R9 ;  /* 0x00000000092772ca */ /* 0x000fe200000e0000 */
        /* <DEDUP_REMOVED lines=28> */
[----:B------:R-:W-:Y:S02]  /*13420*/  ULDC UR8, c[0x0][0x9d8] ;  /* 0x0002760000087ab9 */ /* 0x000fe40000000800 */
        /* <DEDUP_REMOVED lines=29> */
[----:B------:R-:W-:Y:S01]  /*13600*/  R2UR UR6, R6 ;  /* 0x00000000060672ca */ /* 0x000fe200000e0000 */
[----:B------:R-:W-:Y:S01]  /*13610*/  UMOV UR4, UR36 ;  /* 0x0000002400047c82 */ /* 0x000fe20008000000 */
[----:B------:R-:W-:Y:S01]  /*13620*/  R2UR UR7, R7 ;  /* 0x00000000070772ca */ /* 0x000fe200000e0000 */
[----:B------:R-:W-:Y:S01]  /*13630*/  UMOV UR5, UR37 ;  /* 0x0000002500057c82 */ /* 0x000fe20008000000 */
[----:B------:R-:W-:Y:S01]  /*13640*/  VIADD R6, R4, 0x886 ;  /* 0x0000088604067836 */ /* 0x000fe20000000000 */
[----:B------:R-:W-:Y:S01]  /*13650*/  MUFU.TANH R72, R72 ;  /* 0x0000004800487308 */ /* 0x000fe20000002400 */
[----:B------:R-:W-:-:S02]  /*13660*/  IMAD.MOV.U32 R7, RZ, RZ, 0x40000040 ;  /* 0x40000040ff077424 */ /* 0x000fc400078e00ff */
[----:B------:R-:W-:Y:S01]  /*13670*/  FMUL.FTZ R77, R77, UR8 ;  /* 0x000000084d4d7c20 */ /* 0x000fe20008410000 */
[----:B------:R-:W-:Y:S01]  /*13680*/  FMUL.FTZ R75, R75, UR8 ;  /* 0x000000084b4b7c20 */ /* 0x000fe20008410000 */
[----:B------:R-:W-:-:S03]  /*13690*/  FMUL.FTZ R78, R78, UR8 ;  /* 0x000000084e4e7c20 */ /* 0x000fc60008410000 */
[----:B------:R-:W1:Y:S08]  /*136a0*/  MUFU.TANH R74, R74 ;  /* 0x0000004a004a7308 */ /* 0x000e700000002400 */
[----:B------:R-:W2:Y:S08]  /*136b0*/  MUFU.TANH R73, R73 ;  /* 0x0000004900497308 */ /* 0x000eb00000002400 */
[----:B------:R-:W-:Y:S08]  /*136c0*/  MUFU.TANH R76, R76 ;  /* 0x0000004c004c7308 */ /* 0x000ff00000002400 */
[----:B------:R3:W-:Y:S08]  /*136d0*/  MUFU.TANH R10, R79 ;  /* 0x0000004f000a7308 */ /* 0x0007f00000002400 */
[----:B------:R-:W-:Y:S01]  /*136e0*/  MUFU.TANH R77, R77 ;  /* 0x0000004d004d7308 */ /* 0x000fe20000002400 */
[----:B------:R-:W-:-:S02]  /*136f0*/  WARPGROUP.DEPBAR.LE gsb0, 0x0 ;  /* 0x00008000000079c5 */ /* 0x000fc40000010000 */
        /* <DEDUP_REMOVED lines=11> */
[----:B------:R-:W-:Y:S01]  /*137b0*/  IMAD.MOV.U32 R7, RZ, RZ, 0x40000040 ;  /* 0x40000040ff077424 */ /* 0x000fe200078e00ff */
[----:B------:R-:W-:Y:S01]  /*137c0*/  IADD3 R6, R4, 0x906, RZ ;  /* 0x0000090604067810 */ /* 0x000fe20007ffe0ff */
[----:B------:R-:W4:Y:S01]  /*137d0*/  MUFU.TANH R65, R65 ;  /* 0x0000004100417308 */ /* 0x000f220000002400 */
[----:B------:R-:W-:Y:S01]  /*137e0*/  FMUL.FTZ R66, R66, UR8 ;  /* 0x0000000842427c20 */ /* 0x000fe20008410000 */
[----:B------:R-:W-:Y:S01]  /*137f0*/  FMUL.FTZ R69, R69, UR8 ;  /* 0x0000000845457c20 */ /* 0x000fe20008410000 */
[----:B------:R-:W-:-:S05]  /*13800*/  FMUL.FTZ R71, R71, UR8 ;  /* 0x0000000847477c20 */ /* 0x000fca0008410000 */
[----:B------:R-:W5:Y:S08]  /*13810*/  MUFU.TANH R64, R64 ;  /* 0x0000004000407308 */ /* 0x000f700000002400 */
[----:B0-----:R-:W-:Y:S08]  /*13820*/  MUFU.TANH R20, R70 ;  /* 0x0000004600147308 */ /* 0x001ff00000002400 */
[----:B------:R-:W0:Y:S08]  /*13830*/  MUFU.TANH R3, R75 ;  /* 0x0000004b00037308 */ /* 0x000e300000002400 */
[----:B------:R-:W-:Y:S08]  /*13840*/  MUFU.TANH R14, R67 ;  /* 0x00000043000e7308 */ /* 0x000ff00000002400 */
[----:B------:R-:W0:Y:S01]  /*13850*/  MUFU.TANH R8, R78 ;  /* 0x0000004e00087308 */ /* 0x000e220000002400 */
[----:B------:R-:W-:-:S02]  /*13860*/  WARPGROUP.DEPBAR.LE gsb0, 0x0 ;  /* 0x00008000000079c5 */ /* 0x000fc40000010000 */
[----:B------:R-:W-:Y:S01]  /*13870*/  WARPGROUP.ARRIVE ;  /* 0x00000000000079c5 */ /* 0x000fe20000000000 */
[----:B------:R-:W-:-:S04]  /*13880*/  FMUL.FTZ R60, R60, UR8 ;  /* 0x000000083c3c7c20 */ /* 0x000fc80008410000 */
[----:B------:R-:W-:Y:S01]  /*13890*/  MUFU.TANH R12, R66 ;  /* 0x00000042000c7308 */ /* 0x000fe20000002400 */
        /* <DEDUP_REMOVED lines=8> */
[C---:B------:R-:W-:Y:S01]  /*13920*/  VIADD R6, R4.reuse, 0x986 ;  /* 0x0000098604067836 */ /* 0x040fe20000000000 */
[----:B------:R-:W-:Y:S01]  /*13930*/  MOV R7, 0x40000040 ;  /* 0x4000004000077802 */ /* 0x000fe20000000f00 */
[----:B------:R2:W-:Y:S01]  /*13940*/  MUFU.TANH R70, R60 ;  /* 0x0000003c00467308 */ /* 0x0005e20000002400 */
[----:B------:R-:W-:-:S02]  /*13950*/  VIADD R4, R4, 0xa06 ;  /* 0x00000a0604047836 */ /* 0x000fc40000000000 */
[----:B------:R-:W-:Y:S01]  /*13960*/  FMUL.FTZ R57, R57, UR8 ;  /* 0x0000000839397c20 */ /* 0x000fe20008410000 */
[----:B------:R-:W-:Y:S01]  /*13970*/  FMUL.FTZ R61, R61, UR8 ;  /* 0x000000083d3d7c20 */ /* 0x000fe20008410000 */
[----:B------:R-:W-:Y:S01]  /*13980*/  FMUL.FTZ R59, R59, UR8 ;  /* 0x000000083b3b7c20 */ /* 0x000fe20008410000 */
[----:B------:R-:W-:Y:S02]  /*13990*/  FMUL.FTZ R63, R63, UR8 ;  /* 0x000000083f3f7c20 */ /* 0x000fe40008410000 */
[----:B------:R-:W0:Y:S08]  /*139a0*/  MUFU.TANH R68, R68 ;  /* 0x0000004400447308 */ /* 0x000e300000002400 */
[----:B------:R-:W0:Y:S08]  /*139b0*/  MUFU.TANH R69, R69 ;  /* 0x0000004500457308 */ /* 0x000e300000002400 */
[----:B------:R-:W-:Y:S08]  /*139c0*/  MUFU.TANH R9, R58 ;  /* 0x0000003a00097308 */ /* 0x000ff00000002400 */
[----:B------:R-:W0:Y:S08]  /*139d0*/  MUFU.TANH R56, R56 ;  /* 0x0000003800387308 */ /* 0x000e300000002400 */
[----:B------:R-:W-:Y:S01]  /*139e0*/  MUFU.TANH R13, R62 ;  /* 0x0000003e000d7308 */ /* 0x000fe20000002400 */
[----:B------:R-:W-:-:S02]  /*139f0*/  WARPGROUP.DEPBAR.LE gsb0, 0x0 ;  /* 0x00008000000079c5 */ /* 0x000fc40000010000 */
[----:B------:R-:W-:Y:S01]  /*13a00*/  WARPGROUP.ARRIVE ;  /* 0x00000000000079c5 */ /* 0x000fe20000000000 */
[----:B------:R-:W-:-:S04]  /*13a10*/  FMUL.FTZ R54, R54, UR8 ;  /* 0x0000000836367c20 */ /* 0x000fc80008410000 */
[----:B------:R-:W0:Y:S01]  /*13a20*/  MUFU.TANH R57, R57 ;  /* 0x0000003900397308 */ /* 0x000e220000002400 */
        /* <DEDUP_REMOVED lines=8> */
[----:B------:R-:W-:Y:S01]  /*13ab0*/  IMAD.IADD R6, R237, 0x1, R153 ;  /* 0x00000001ed067824 */ /* 0x000fe200078e0299 */
[----:B------:R4:W-:Y:S01]  /*13ac0*/  MUFU.TANH R67, R54 ;  /* 0x0000003600437308 */ /* 0x0009e20000002400 */
[----:B------:R-:W-:Y:S01]  /*13ad0*/  FMUL.FTZ R49, R49, UR8 ;  /* 0x0000000831317c20 */ /* 0x000fe20008410000 */
[----:B------:R-:W-:Y:S01]  /*13ae0*/  FMUL.FTZ R53, R53, UR8 ;  /* 0x0000000835357c20 */ /* 0x000fe20008410000 */
[----:B---3--:R-:W-:-:S02]  /*13af0*/  IMAD R79, R155, -0x70, R6 ;  /* 0xffffff909b4f7824 */ /* 0x008fc400078e0206 */
[----:B------:R-:W-:Y:S01]  /*13b00*/  FMUL.FTZ R51, R51, UR8 ;  /* 0x0000000833337c20 */ /* 0x000fe20008410000 */
[----:B------:R-:W-:Y:S02]  /*13b10*/  FMUL.FTZ R55, R55, UR8 ;  /* 0x0000000837377c20 */ /* 0x000fe40008410000 */
[C---:B------:R-:W-:Y:S01]  /*13b20*/  ISETP.GT.AND P4, PT, R79.reuse, RZ, PT ;  /* 0x000000ff4f00720c */ /* 0x040fe20003f84270 */
[----:B------:R3:W-:Y:S01]  /*13b30*/  MUFU.TANH R21, R50 ;  /* 0x0000003200157308 */ /* 0x0007e20000002400 */
[C---:B------:R-:W-:Y:S02]  /*13b40*/  ISETP.GT.AND P2, PT, R79.reuse, 0x1, PT ;  /* 0x000000014f00780c */ /* 0x040fe40003f44270 */
[----:B-1----:R-:W-:Y:S02]  /*13b50*/  FSEL R6, R74, -INF , P4 ;  /* 0xff8000004a067808 */ /* 0x002fe40002000000 */
[----:B--2---:R-:W-:Y:S02]  /*13b60*/  FSEL R60, R72, -INF , P4 ;  /* 0xff800000483c7808 */ /* 0x004fe40002000000 */
[C---:B------:R-:W-:Y:S01]  /*13b70*/  ISETP.GT.AND P4, PT, R79.reuse, 0x11, PT ;  /* 0x000000114f00780c */ /* 0x040fe20003f84270 */
[----:B------:R-:W1:Y:S01]  /*13b80*/  MUFU.TANH R71, R71 ;  /* 0x0000004700477308 */ /* 0x000e620000002400 */
[----:B------:R-:W-:-:S02]  /*13b90*/  ISETP.GT.AND P3, PT, R79, 0x8, PT ;  /* 0x000000084f00780c */ /* 0x000fc40003f64270 */
[----:B------:R-:W-:Y:S01]  /*13ba0*/  FSEL R7, R73, -INF , P2 ;  /* 0xff80000049077808 */ /* 0x000fe20001000000 */
[----:B------:R-:W-:Y:S01]  /*13bb0*/  IMAD.MOV.U32 R73, RZ, RZ, R119 ;  /* 0x000000ffff497224 */ /* 0x000fe200078e0077 */
[----:B----4-:R-:W-:Y:S02]  /*13bc0*/  FSEL R54, R65, -INF , P4 ;  /* 0xff80000041367808 */ /* 0x010fe40002000000 */
[C---:B------:R-:W-:Y:S01]  /*13bd0*/  ISETP.GT.AND P6, PT, R79.reuse, 0x9, PT ;  /* 0x000000094f00780c */ /* 0x040fe20003fc4270 */
[----:B------:R-:W2:Y:S01]  /*13be0*/  MUFU.TANH R61, R61 ;  /* 0x0000003d003d7308 */ /* 0x000ea20000002400 */
[----:B------:R-:W-:Y:S02]  /*13bf0*/  FSEL R66, R76, -INF , P3 ;  /* 0xff8000004c427808 */ /* 0x000fe40001800000 */
[----:B------:R-:W-:Y:S02]  /*13c00*/  FMNMX.FTZ R65, R60, R7, !PT ;  /* 0x000000073c417209 */ /* 0x000fe40007810000 */
[----:B------:R-:W-:-:S02]  /*13c10*/  ISETP.GT.AND P5, PT, R79, 0x10, PT ;  /* 0x000000104f00780c */ /* 0x000fc40003fa4270 */
[----:B------:R-:W-:Y:S01]  /*13c20*/  FSEL R58, R77, -INF , P6 ;  /* 0xff8000004d3a7808 */ /* 0x000fe20003000000 */
[----:B------:R4:W-:Y:S01]  /*13c30*/  MUFU.TANH R78, R52 ;  /* 0x00000034004e7308 */ /* 0x0009e20000002400 */
[----:B------:R-:W-:Y:S01]  /*13c40*/  FMNMX.FTZ R65, R66, R65, !PT ;  /* 0x0000004142417209 */ /* 0x000fe20007810000 */
[----:B------:R-:W-:Y:S01]  /*13c50*/  IMAD.MOV.U32 R77, RZ, RZ, R119 ;  /* 0x000000ffff4d7224 */ /* 0x000fe200078e0077 */
[----:B-----5:R-:W-:Y:S02]  /*13c60*/  FSEL R62, R64, -INF , P5 ;  /* 0xff800000403e7808 */ /* 0x020fe40002800000 */
[----:B------:R-:W-:Y:S02]  /*13c70*/  FMNMX.FTZ R65, R58, R65, !PT ;  /* 0x000000413a417209 */ /* 0x000fe40007810000 */
[----:B0-----:R-:W-:Y:S01]  /*13c80*/  FSEL R3, R3, -INF , P2 ;  /* 0xff80000003037808 */ /* 0x001fe20001000000 */
[----:B------:R-:W0:Y:S01]  /*13c90*/  MUFU.TANH R48, R48 ;  /* 0x0000003000307308 */ /* 0x000e220000002400 */
[----:B------:R-:W-:-:S02]  /*13ca0*/  ISETP.GT.AND P2, PT, R79, 0x18, PT ;  /* 0x000000184f00780c */ /* 0x000fc40003f44270 */
[----:B------:R-:W-:Y:S01]  /*13cb0*/  FMNMX.FTZ R65, R62, R65, !PT ;  /* 0x000000413e417209 */ /* 0x000fe20007810000 */
[----:B------:R-:W-:Y:S02]  /*13cc0*/  WARPGROUP.DEPBAR.LE gsb0, 0x0 ;  /* 0x00008000000079c5 */ /* 0x000fe40000010000 */
[----:B------:R-:W-:Y:S01]  /*13cd0*/  WARPGROUP.ARRIVE ;  /* 0x00000000000079c5 */ /* 0x000fe20000000000 */
[----:B------:R-:W-:Y:S01]  /*13ce0*/  FSEL R8, R8, -INF , P3 ;  /* 0xff80000008087808 */ /* 0x000fe20001800000 */
[----:B------:R-:W5:Y:S01]  /*13cf0*/  MUFU.TANH R59, R59 ;  /* 0x0000003b003b7308 */ /* 0x000f620000002400 */
[----:B------:R-:W-:Y:S01]  /*13d00*/  ISETP.GT.AND P3, PT, R79, 0x19, PT ;  /* 0x000000194f00780c */ /* 0x000fe20003f64270 */
[----:B------:R-:W-:Y:S01]  /*13d10*/  FMUL.FTZ R40, R40, UR8 ;  /* 0x0000000828287c20 */ /* 0x000fe20008410000 */
[----:B---3--:R-:W-:Y:S01]  /*13d20*/  FSEL R50, R68, -INF , P2 ;  /* 0xff80000044327808 */ /* 0x008fe20001000000 */
[----:B------:R-:W-:Y:S01]  /*13d30*/  HGMMA.64x16x16.F32 R32, gdesc[UR4], R32, gsb0 ;  /* 0x00200000042079f0 */ /* 0x000fe20008000820 */
[----:B------:R-:W-:Y:S01]  /*13d40*/  R2UR UR6, R4 ;  /* 0x00000000040672ca */ /* 0x000fe200000e0000 */
[----:B------:R-:W-:Y:S01]  /*13d50*/  UMOV UR4, UR36 ;  /* 0x0000002400047c82 */ /* 0x000fe20008000000 */
[----:B------:R-:W-:Y:S01]  /*13d60*/  R2UR UR7, R5 ;  /* 0x00000000050772ca */ /* 0x000fe200000e0000 */
[----:B------:R-:W-:Y:S01]  /*13d70*/  UMOV UR5, UR37 ;  /* 0x0000002500057c82 */ /* 0x000fe20008000000 */
[----:B------:R-:W-:Y:S01]  /*13d80*/  FMNMX.FTZ R65, R54, R65, !PT ;  /* 0x0000004136417209 */ /* 0x000fe20007810000 */
[----:B------:R-:W3:Y:S01]  /*13d90*/  MUFU.TANH R49, R49 ;  /* 0x0000003100317308 */ /* 0x000ee20000002400 */
[----:B------:R-:W-:Y:S01]  /*13da0*/  FSEL R10, R10, -INF , P6 ;  /* 0xff8000000a0a7808 */ /* 0x000fe20003000000 */
[----:B------:R-:W-:Y:S01]  /*13db0*/  FMUL.FTZ R41, R41, UR8 ;  /* 0x0000000829297c20 */ /* 0x000fe20008410000 */
[----:B------:R-:W-:Y:S01]  /*13dc0*/  ISETP.GT.AND P6, PT, R79, 0x20, PT ;  /* 0x000000204f00780c */ /* 0x000fe20003fc4270 */
[----:B------:R-:W-:Y:S01]  /*13dd0*/  FMUL.FTZ R42, R42, UR8 ;  /* 0x000000082a2a7c20 */ /* 0x000fe20008410000 */
[----:B----4-:R-:W-:Y:S01]  /*13de0*/  FSEL R52, R69, -INF , P3 ;  /* 0xff80000045347808 */ /* 0x010fe20001800000 */
[----:B------:R-:W-:Y:S01]  /*13df0*/  FMUL.FTZ R44, R44, UR8 ;  /* 0x000000082c2c7c20 */ /* 0x000fe20008410000 */
[----:B------:R-:W-:Y:S01]  /*13e00*/  FMNMX.FTZ R65, R50, R65, !PT ;  /* 0x0000004132417209 */ /* 0x000fe20007810000 */
[----:B------:R-:W4:Y:S01]  /*13e10*/  MUFU.TANH R63, R63 ;  /* 0x0000003f003f7308 */ /* 0x000f220000002400 */
[----:B------:R-:W-:Y:S01]  /*13e20*/  FSEL R12, R12, -INF , P5 ;  /* 0xff8000000c0c7808 */ /* 0x000fe20002800000 */
[----:B------:R-:W-:Y:S01]  /*13e30*/  FMUL.FTZ R45, R45, UR8 ;  /* 0x000000082d2d7c20 */ /* 0x000fe20008410000 */
[----:B------:R-:W-:Y:S01]  /*13e40*/  ISETP.GT.AND P5, PT, R79, 0x21, PT ;  /* 0x000000214f00780c */ /* 0x000fe20003fa4270 */
[----:B------:R-:W-:Y:S01]  /*13e50*/  FMUL.FTZ R43, R43, UR8 ;  /* 0x000000082b2b7c20 */ /* 0x000fe20008410000 */
[----:B------:R-:W-:Y:S01]  /*13e60*/  FSEL R64, R56, -INF , P6 ;  /* 0xff80000038407808 */ /* 0x000fe20003000000 */
[----:B------:R-:W-:Y:S01]  /*13e70*/  FMUL.FTZ R46, R46, UR8 ;  /* 0x000000082e2e7c20 */ /* 0x000fe20008410000 */
[----:B------:R-:W-:Y:S01]  /*13e80*/  FMNMX.FTZ R65, R52, R65, !PT ;  /* 0x0000004134417209 */ /* 0x000fe20007810000 */
[----:B------:R1:W-:Y:S01]  /*13e90*/  MUFU.TANH R84, R40 ;  /* 0x0000002800547308 */ /* 0x0003e20000002400 */
[----:B------:R-:W-:Y:S01]  /*13ea0*/  FSEL R14, R14, -INF , P4 ;  /* 0xff8000000e0e7808 */ /* 0x000fe20002000000 */
[----:B------:R-:W-:Y:S01]  /*13eb0*/  FMUL.FTZ R47, R47, UR8 ;  /* 0x000000082f2f7c20 */ /* 0x000fe20008410000 */
[----:B------:R-:W-:-:S02]  /*13ec0*/  ISETP.GT.AND P4, PT, R79, 0x28, PT ;  /* 0x000000284f00780c */ /* 0x000fc40003f84270 */
[----:B------:R-:W-:Y:S02]  /*13ed0*/  FSEL R68, R57, -INF , P5 ;  /* 0xff80000039447808 */ /* 0x000fe40002800000 */
[----:B------:R-:W-:Y:S01]  /*13ee0*/  FMNMX.FTZ R65, R64, R65, !PT ;  /* 0x0000004140417209 */ /* 0x000fe20007810000 */
[----:B------:R-:W4:Y:S01]  /*13ef0*/  MUFU.TANH R53, R53 ;  /* 0x0000003500357308 */ /* 0x000f220000002400 */
[----:B------:R-:W-:Y:S02]  /*13f00*/  FSEL R20, R20, -INF , P2 ;  /* 0xff80000014147808 */ /* 0x000fe40001000000 */
[----:B------:R-:W-:Y:S02]  /*13f10*/  ISETP.GT.AND P2, PT, R79, 0x29, PT ;  /* 0x000000294f00780c */ /* 0x000fe40003f44270 */
[----:B------:R-:W-:Y:S02]  /*13f20*/  FSEL R70, R70, -INF , P4 ;  /* 0xff80000046467808 */ /* 0x000fe40002000000 */
[----:B------:R-:W-:Y:S01]  /*13f30*/  FMNMX.FTZ R65, R68, R65, !PT ;  /* 0x0000004144417209 */ /* 0x000fe20007810000 */
[----:B------:R-:W-:Y:S01]  /*13f40*/  MUFU.TANH R51, R51 ;  /* 0x0000003300337308 */ /* 0x000fe20000002400 */
[----:B-1----:R-:W-:Y:S01]  /*13f50*/  FSEL R40, R71, -INF , P3 ;  /* 0xff80000047287808 */ /* 0x002fe20001800000 */
[----:B------:R-:W-:Y:S01]  /*13f60*/  IMAD.MOV.U32 R71, RZ, RZ, R119 ;  /* 0x000000ffff477224 */ /* 0x000fe200078e0077 */
[----:B------:R-:W-:-:S02]  /*13f70*/  ISETP.GT.AND P3, PT, R79, 0x30, PT ;  /* 0x000000304f00780c */ /* 0x000fc40003f64270 */
[----:B--2---:R-:W-:Y:S01]  /*13f80*/  FSEL R72, R61, -INF , P2 ;  /* 0xff8000003d487808 */ /* 0x004fe20001000000 */
[--C-:B------:R-:W-:Y:S01]  /*13f90*/  IMAD.MOV.U32 R61, RZ, RZ, R119.reuse ;  /* 0x000000ffff3d7224 */ /* 0x100fe200078e0077 */
[----:B------:R-:W-:Y:S01]  /*13fa0*/  FMNMX.FTZ R65, R70, R65, !PT ;  /* 0x0000004146417209 */ /* 0x000fe20007810000 */
[----:B------:R5:W-:Y:S01]  /*13fb0*/  MUFU.TANH R75, R42 ;  /* 0x0000002a004b7308 */ /* 0x000be20000002400 */
[----:B0-----:R-:W-:Y:S02]  /*13fc0*/  FSEL R74, R48, -INF , P3 ;  /* 0xff800000304a7808 */ /* 0x001fe40001800000 */
[----:B------:R-:W-:Y:S02]  /*13fd0*/  FMNMX.FTZ R65, R72, R65, !PT ;  /* 0x0000004148417209 */ /* 0x000fe40007810000 */
[----:B------:R-:W-:Y:S01]  /*13fe0*/  MOV R69, R119 ;  /* 0x0000007700457202 */ /* 0x000fe20000000f00 */
[----:B------:R-:W-:Y:S02]  /*13ff0*/  WARPGROUP.DEPBAR.LE gsb0, 0x0 ;  /* 0x00008000000079c5 */ /* 0x000fe40000010000 */
[----:B------:R-:W-:Y:S01]  /*14000*/  WARPGROUP.ARRIVE ;  /* 0x00000000000079c5 */ /* 0x000fe20000000000 */
[----:B------:R-:W-:Y:S01]  /*14010*/  FMUL.FTZ R5, R32, UR8 ;  /* 0x0000000820057c20 */ /* 0x000fe20008410000 */
[----:B------:R-:W-:Y:S01]  /*14020*/  FSEL R32, R9, -INF , P6 ;  /* 0xff80000009207808 */ /* 0x000fe20003000000 */
[----:B------:R-:W0:Y:S01]  /*14030*/  MUFU.TANH R41, R41 ;  /* 0x0000002900297308 */ /* 0x000e220000002400 */
[----:B------:R-:W-:Y:S01]  /*14040*/  ISETP.GT.AND P6, PT, R79, 0x31, PT ;  /* 0x000000314f00780c */ /* 0x000fe20003fc4270 */
[----:B------:R-:W-:Y:S01]  /*14050*/  FMUL.FTZ R9, R34, UR8 ;  /* 0x0000000822097c20 */ /* 0x000fe20008410000 */
[----:B------:R-:W-:Y:S01]  /*14060*/  HGMMA.64x16x16.F32 R24, gdesc[UR4], R24, gsb0 ;  /* 0x00200000041879f0 */ /* 0x000fe20008000818 */
[----:B-----5:R-:W-:Y:S01]  /*14070*/  FSEL R42, R59, -INF , P5 ;  /* 0xff8000003b2a7808 */ /* 0x020fe20002800000 */
[----:B------:R-:W-:Y:S01]  /*14080*/  FMUL.FTZ R33, R33, UR8 ;  /* 0x0000000821217c20 */ /* 0x000fe20008410000 */
[----:B------:R-:W-:Y:S01]  /*14090*/  ISETP.GT.AND P5, PT, R79, 0x38, PT ;  /* 0x000000384f00780c */ /* 0x000fe20003fa4270 */
[----:B------:R-:W-:Y:S01]  /*140a0*/  FMUL.FTZ R37, R37, UR8 ;  /* 0x0000000825257c20 */ /* 0x000fe20008410000 */
[----:B---3--:R-:W-:Y:S01]  /*140b0*/  FSEL R76, R49, -INF , P6 ;  /* 0xff800000314c7808 */ /* 0x008fe20003000000 */
[----:B------:R4:W-:Y:S01]  /*140c0*/  MUFU.TANH R92, R44 ;  /* 0x0000002c005c7308 */ /* 0x0009e20000002400 */
[----:B------:R-:W-:Y:S01]  /*140d0*/  FMNMX.FTZ R65, R74, R65, !PT ;  /* 0x000000414a417209 */ /* 0x000fe20007810000 */
[----:B------:R-:W-:Y:S01]  /*140e0*/  FMUL.FTZ R35, R35, UR8 ;  /* 0x0000000823237c20 */ /* 0x000fe20008410000 */
[----:B------:R-:W-:Y:S01]  /*140f0*/  FSEL R34, R13, -INF , P4 ;  /* 0xff8000000d227808 */ /* 0x000fe20002000000 */
[----:B------:R-:W-:Y:S01]  /*14100*/  FMUL.FTZ R13, R36, UR8 ;  /* 0x00000008240d7c20 */ /* 0x000fe20008410000 */
[----:B------:R-:W-:Y:S01]  /*14110*/  ISETP.GT.AND P4, PT, R79, 0x39, PT ;  /* 0x000000394f00780c */ /* 0x000fe20003f84270 */
[----:B------:R-:W-:Y:S01]  /*14120*/  ULDC UR4, c[0x0][0x988] ;  /* 0x0002620000047ab9 */ /* 0x000fe20000000800 */
[----:B------:R-:W-:Y:S01]  /*14130*/  FSEL R78, R78, -INF , P5 ;  /* 0xff8000004e4e7808 */ /* 0x000fe20002800000 */
[----:B------:R-:W1:Y:S01]  /*14140*/  MUFU.TANH R55, R55 ;  /* 0x0000003700377308 */ /* 0x000e620000002400 */
[----:B------:R-:W-:Y:S01]  /*14150*/  FMNMX.FTZ R65, R76, R65, !PT ;  /* 0x000000414c417209 */ /* 0x000fe20007810000 */
[----:B------:R-:W-:Y:S01]  /*14160*/  FMUL.FTZ R39, R39, UR8 ;  /* 0x0000000827277c20 */ /* 0x000fe20008410000 */
[----:B----4-:R-:W-:Y:S01]  /*14170*/  FSEL R44, R63, -INF , P2 ;  /* 0xff8000003f2c7808 */ /* 0x010fe20001000000 */
[----:B------:R-:W-:Y:S01]  /*14180*/  IMAD.MOV.U32 R59, RZ, RZ, R119 ;  /* 0x000000ffff3b7224 */ /* 0x000fe200078e0077 */
[----:B------:R-:W-:-:S02]  /*14190*/  ISETP.GT.AND P2, PT, R79, 0x40, PT ;  /* 0x000000404f00780c */ /* 0x000fc40003f44270 */
[----:B------:R-:W-:Y:S01]  /*141a0*/  FSEL R82, R53, -INF , P4 ;  /* 0xff80000035527808 */ /* 0x000fe20002000000 */
[----:B------:R-:W2:Y:S01]  /*141b0*/  MUFU.TANH R45, R45 ;  /* 0x0000002d002d7308 */ /* 0x000ea20000002400 */
[----:B------:R-:W-:Y:S01]  /*141c0*/  FMNMX.FTZ R65, R78, R65, !PT ;  /* 0x000000414e417209 */ /* 0x000fe20007810000 */
[----:B------:R-:W-:Y:S01]  /*141d0*/  IMAD.MOV.U32 R53, RZ, RZ, R119 ;  /* 0x000000ffff357224 */ /* 0x000fe200078e0077 */
[----:B------:R-:W-:Y:S01]  /*141e0*/  FSEL R36, R21, -INF , P3 ;  /* 0xff80000015247808 */ /* 0x000fe20001800000 */
[----:B------:R-:W-:Y:S01]  /*141f0*/  FMUL.FTZ R21, R38, UR8 ;  /* 0x0000000826157c20 */ /* 0x000fe20008410000 */
[----:B------:R-:W-:Y:S02]  /*14200*/  ISETP.GT.AND P3, PT, R79, 0x41, PT ;  /* 0x000000414f00780c */ /* 0x000fe40003f64270 */
[----:B------:R-:W-:Y:S01]  /*14210*/  FSEL R84, R84, -INF , P2 ;  /* 0xff80000054547808 */ /* 0x000fe20001000000 */
[----:B------:R-:W3:Y:S01]  /*14220*/  MUFU.TANH R43, R43 ;  /* 0x0000002b002b7308 */ /* 0x000ee20000002400 */
[----:B------:R-:W-:-:S02]  /*14230*/  FMNMX.FTZ R65, R82, R65, !PT ;  /* 0x0000004152417209 */ /* 0x000fc40007810000 */
[----:B0-----:R-:W-:Y:S02]  /*14240*/  FSEL R90, R41, -INF , P3 ;  /* 0xff800000295a7808 */ /* 0x001fe40001800000 */
[----:B------:R-:W-:Y:S02]  /*14250*/  FMNMX.FTZ R65, R84, R65, !PT ;  /* 0x0000004154417209 */ /* 0x000fe40007810000 */
[----:B------:R-:W-:Y:S01]  /*14260*/  FSEL R48, R67, -INF , P5 ;  /* 0xff80000043307808 */ /* 0x000fe20002800000 */
[----:B------:R-:W0:Y:S01]  /*14270*/  MUFU.TANH R5, R5 ;  /* 0x0000000500057308 */ /* 0x000e220000002400 */
[----:B------:R-:W-:Y:S01]  /*14280*/  ISETP.GT.AND P5, PT, R79, 0x49, PT ;  /* 0x000000494f00780c */ /* 0x000fe20003fa4270 */
[--C-:B------:R-:W-:Y:S01]  /*14290*/  IMAD.MOV.U32 R67, RZ, RZ, R119.reuse ;  /* 0x000000ffff437224 */ /* 0x100fe200078e0077 */
[----:B------:R-:W-:Y:S02]  /*142a0*/  FMNMX.FTZ R65, R90, R65, !PT ;  /* 0x000000415a417209 */ /* 0x000fe40007810000 */
[----:B-1----:R-:W-:Y:S01]  /*142b0*/  FSEL R38, R55, -INF , P4 ;  /* 0xff80000037267808 */ /* 0x002fe20002000000 */
[----:B------:R-:W-:Y:S01]  /*142c0*/  IMAD.MOV.U32 R55, RZ, RZ, R119 ;  /* 0x000000ffff377224 */ /* 0x000fe200078e0077 */
[----:B------:R-:W-:Y:S01]  /*142d0*/  ISETP.GT.AND P4, PT, R79, 0x50, PT ;  /* 0x000000504f00780c */ /* 0x000fe20003f84270 */
[----:B------:R1:W-:Y:S01]  /*142e0*/  MUFU.TANH R4, R46 ;  /* 0x0000002e00047308 */ /* 0x0003e20000002400 */
[----:B--2---:R-:W-:-:S02]  /*142f0*/  FSEL R96, R45, -INF , P5 ;  /* 0xff8000002d607808 */ /* 0x004fc40002800000 */
[----:B---3--:R-:W-:Y:S02]  /*14300*/  FSEL R56, R43, -INF , P3 ;  /* 0xff8000002b387808 */ /* 0x008fe40001800000 */
[----:B------:R-:W-:Y:S01]  /*14310*/  ISETP.GT.AND P3, PT, R79, 0x51, PT ;  /* 0x000000514f00780c */ /* 0x000fe20003f64270 */
[----:B------:R-:W-:Y:S02]  /*14320*/  WARPGROUP.DEPBAR.LE gsb0, 0x0 ;  /* 0x00008000000079c5 */ /* 0x000fe40000010000 */
[----:B------:R-:W2:Y:S01]  /*14330*/  MUFU.TANH R33, R33 ;  /* 0x0000002100217308 */ /* 0x000ea20000002400 */
[----:B-1----:R-:W-:Y:S01]  /*14340*/  FSEL R46, R51, -INF , P6 ;  /* 0xff800000332e7808 */ /* 0x002fe20003000000 */
[----:B------:R-:W-:Y:S01]  /*14350*/  FMUL.FTZ R49, R24, UR8 ;  /* 0x0000000818317c20 */ /* 0x000fe20008410000 */
[----:B------:R-:W-:Y:S01]  /*14360*/  ISETP.GT.AND P6, PT, R79, 0x48, PT ;  /* 0x000000484f00780c */ /* 0x000fe20003fc4270 */
[----:B------:R-:W-:Y:S01]  /*14370*/  FMUL.FTZ R25, R25, UR8 ;  /* 0x0000000819197c20 */ /* 0x000fe20008410000 */
[----:B0-----:R-:W-:Y:S01]  /*14380*/  FSEL R98, R5, -INF , P4 ;  /* 0xff80000005627808 */ /* 0x001fe20002000000 */
[----:B------:R-:W-:Y:S01]  /*14390*/  FMUL.FTZ R41, R28, UR8 ;  /* 0x000000081c297c20 */ /* 0x000fe20008410000 */
[----:B------:R-:W-:Y:S01]  /*143a0*/  FSEL R92, R92, -INF , P6 ;  /* 0xff8000005c5c7808 */ /* 0x000fe20003000000 */
[----:B------:R-:W0:Y:S01]  /*143b0*/  MUFU.TANH R13, R13 ;  /* 0x0000000d000d7308 */ /* 0x000e220000002400 */
[----:B------:R-:W-:Y:S01]  /*143c0*/  FSEL R24, R75, -INF , P2 ;  /* 0xff8000004b187808 */ /* 0x000fe20001000000 */
[----:B------:R-:W-:Y:S01]  /*143d0*/  FMUL.FTZ R29, R29, UR8 ;  /* 0x000000081d1d7c20 */ /* 0x000fe20008410000 */
[----:B------:R-:W-:Y:S01]  /*143e0*/  FMNMX.FTZ R65, R92, R65, !PT ;  /* 0x000000415c417209 */ /* 0x000fe20007810000 */
[----:B------:R-:W-:Y:S01]  /*143f0*/  IMAD.U32 R5, RZ, RZ, UR4 ;  /* 0x00000004ff057e24 */ /* 0x000fe2000f8e00ff */
[----:B------:R-:W-:Y:S01]  /*14400*/  ISETP.GT.AND P2, PT, R79, 0x58, PT ;  /* 0x000000584f00780c */ /* 0x000fe20003f44270 */
[----:B------:R-:W-:Y:S01]  /*14410*/  FMUL.FTZ R26, R26, UR8 ;  /* 0x000000081a1a7c20 */ /* 0x000fe20008410000 */
[----:B------:R-:W-:Y:S01]  /*14420*/  FMNMX.FTZ R65, R96, R65, !PT ;  /* 0x0000004160417209 */ /* 0x000fe20007810000 */
[----:B------:R-:W1:Y:S01]  /*14430*/  MUFU.TANH R47, R47 ;  /* 0x0000002f002f7308 */ /* 0x000e620000002400 */
[----:B--2---:R-:W-:Y:S01]  /*14440*/  FSEL R100, R33, -INF , P3 ;  /* 0xff80000021647808 */ /* 0x004fe20001800000 */
[----:B------:R-:W-:Y:S01]  /*14450*/  FMUL.FTZ R27, R27, UR8 ;  /* 0x000000081b1b7c20 */ /* 0x000fe20008410000 */
[----:B------:R-:W-:Y:S01]  /*14460*/  FMNMX.FTZ R65, R98, R65, !PT ;  /* 0x0000004162417209 */ /* 0x000fe20007810000 */
[----:B------:R-:W-:Y:S01]  /*14470*/  FMUL.FTZ R30, R30, UR8 ;  /* 0x000000081e1e7c20 */ /* 0x000fe20008410000 */
[----:B------:R-:W-:Y:S01]  /*14480*/  FSEL R28, R4, -INF , P6 ;  /* 0xff800000041c7808 */ /* 0x000fe20003000000 */
[----:B------:R-:W-:Y:S01]  /*14490*/  FMUL.FTZ R31, R31, UR8 ;  /* 0x000000081f1f7c20 */ /* 0x000fe20008410000 */
[----:B------:R-:W-:Y:S01]  /*144a0*/  ISETP.GT.AND P6, PT, R79, 0x59, PT ;  /* 0x000000594f00780c */ /* 0x000fe20003fc4270 */
[----:B------:R-:W2:Y:S01]  /*144b0*/  MUFU.TANH R37, R37 ;  /* 0x0000002500257308 */ /* 0x000ea20000002400 */
[----:B0-----:R-:W-:Y:S01]  /*144c0*/  FSEL R102, R13, -INF , P2 ;  /* 0xff8000000d667808 */ /* 0x001fe20001000000 */
[----:B------:R0:W-:Y:S01]  /*144d0*/  @!P1 SYNCS.ARRIVE.TRANS64.RED.A1T0 RZ, [R0+URZ], RZ ;  /* 0x000000ff00ff99a7 */ /* 0x0001e2000810043f */
[----:B------:R-:W-:-:S02]  /*144e0*/  FMNMX.FTZ R65, R100, R65, !PT ;  /* 0x0000004164417209 */ /* 0x000fc40007810000 */
[----:B------:R-:W-:Y:S02]  /*144f0*/  MOV R75, R119 ;  /* 0x00000077004b7202 */ /* 0x000fe40000000f00 */
[----:B------:R-:W-:Y:S01]  /*14500*/  FMNMX.FTZ R65, R102, R65, !PT ;  /* 0x0000004166417209 */ /* 0x000fe20007810000 */
[----:B------:R-:W3:Y:S01]  /*14510*/  MUFU.TANH R9, R9 ;  /* 0x0000000900097308 */ /* 0x000ee20000002400 */
[----:B-1----:R-:W-:Y:S02]  /*14520*/  FSEL R80, R47, -INF , P5 ;  /* 0xff8000002f507808 */ /* 0x002fe40002800000 */
[----:B------:R-:W-:Y:S02]  /*14530*/  ISETP.GT.AND P5, PT, R79, 0x60, PT ;  /* 0x000000604f00780c */ /* 0x000fe40003fa4270 */
[-C--:B------:R-:W-:Y:S02]  /*14540*/  MOV R63, R119.reuse ;  /* 0x00000077003f7202 */ /* 0x080fe40000000f00 */
[----:B------:R-:W-:Y:S01]  /*14550*/  MOV R57, R119 ;  /* 0x0000007700397202 */ /* 0x000fe20000000f00 */
[----:B------:R-:W1:Y:S01]  /*14560*/  MUFU.TANH R49, R49 ;  /* 0x0000003100317308 */ /* 0x000e620000002400 */
[----:B--2---:R-:W-:-:S02]  /*14570*/  FSEL R104, R37, -INF , P6 ;  /* 0xff80000025687808 */ /* 0x004fc40003000000 */
[----:B------:R-:W-:Y:S02]  /*14580*/  MOV R51, R119 ;  /* 0x0000007700337202 */ /* 0x000fe40000000f00 */
[----:B------:R-:W-:-:S03]  /*14590*/  FMNMX.FTZ R65, R104, R65, !PT ;  /* 0x0000004168417209 */ /* 0x000fc60007810000 */
[----:B------:R-:W2:Y:S01]  /*145a0*/  MUFU.TANH R35, R35 ;  /* 0x0000002300237308 */ /* 0x000ea20000002400 */
[----:B---3--:R-:W-:Y:S02]  /*145b0*/  FSEL R86, R9, -INF , P4 ;  /* 0xff80000009567808 */ /* 0x008fe40002000000 */
[----:B------:R-:W-:-:S05]  /*145c0*/  ISETP.GT.AND P4, PT, R79, 0x61, PT ;  /* 0x000000614f00780c */ /* 0x000fca0003f84270 */
[----:B------:R-:W3:Y:S01]  /*145d0*/  MUFU.TANH R25, R25 ;  /* 0x0000001900197308 */ /* 0x000ee20000002400 */
[----:B-1----:R-:W-:Y:S01]  /*145e0*/  FSEL R106, R49, -INF , P5 ;  /* 0xff800000316a7808 */ /* 0x002fe20002800000 */
[----:B------:R-:W-:-:S03]  /*145f0*/  IMAD.MOV.U32 R49, RZ, RZ, R119 ;  /* 0x000000ffff317224 */ /* 0x000fc600078e0077 */
[----:B------:R-:W-:-:S03]  /*14600*/  FMNMX.FTZ R65, R106, R65, !PT ;  /* 0x000000416a417209 */ /* 0x000fc60007810000 */
[----:B------:R-:W1:Y:S01]  /*14610*/  MUFU.TANH R21, R21 ;  /* 0x0000001500157308 */ /* 0x000e620000002400 */
[----:B--2---:R-:W-:Y:S02]  /*14620*/  FSEL R88, R35, -INF , P3 ;  /* 0xff80000023587808 */ /* 0x004fe40001800000 */
[----:B------:R-:W-:-:S05]  /*14630*/  ISETP.GT.AND P3, PT, R79, 0x68, PT ;  /* 0x000000684f00780c */ /* 0x000fca0003f64270 */
[----:B------:R-:W2:Y:S01]  /*14640*/  MUFU.TANH R41, R41 ;  /* 0x0000002900297308 */ /* 0x000ea20000002400 */
[----:B---3--:R-:W-:-:S04]  /*14650*/  FSEL R108, R25, -INF , P4 ;  /* 0xff800000196c7808 */ /* 0x008fc80002000000 */
[----:B------:R-:W-:-:S03]  /*14660*/  FMNMX.FTZ R65, R108, R65, !PT ;  /* 0x000000416c417209 */ /* 0x000fc60007810000 */
[----:B------:R-:W3:Y:S01]  /*14670*/  MUFU.TANH R29, R29 ;  /* 0x0000001d001d7308 */ /* 0x000ee20000002400 */
[----:B-1----:R-:W-:Y:S02]  /*14680*/  FSEL R94, R21, -INF , P2 ;  /* 0xff800000155e7808 */ /* 0x002fe40001000000 */
[----:B------:R-:W-:Y:S01]  /*14690*/  ISETP.GT.AND P2, PT, R79, 0x69, PT ;  /* 0x000000694f00780c */ /* 0x000fe20003f44270 */
[----:B------:R-:W-:-:S04]  /*146a0*/  IMAD.MOV.U32 R79, RZ, RZ, R119 ;  /* 0x000000ffff4f7224 */ /* 0x000fc800078e0077 */
[----:B------:R-:W1:Y:S01]  /*146b0*/  MUFU.TANH R39, R39 ;  /* 0x0000002700277308 */ /* 0x000e620000002400 */
[----:B--2---:R-:W-:-:S04]  /*146c0*/  FSEL R112, R41, -INF , P3 ;  /* 0xff80000029707808 */ /* 0x004fc80001800000 */
[----:B------:R-:W-:-:S03]  /*146d0*/  FMNMX.FTZ R65, R112, R65, !PT ;  /* 0x0000004170417209 */ /* 0x000fc60007810000 */
[----:B------:R-:W-:Y:S01]  /*146e0*/  MUFU.TANH R33, R27 ;  /* 0x0000001b00217308 */ /* 0x000fe20000002400 */
[----:B---3--:R-:W-:-:S04]  /*146f0*/  FSEL R110, R29, -INF , P2 ;  /* 0xff8000001d6e7808 */ /* 0x008fc80001000000 */
[----:B------:R-:W-:-:S03]  /*14700*/  FMNMX.FTZ R65, R110, R65, !PT ;  /* 0x000000416e417209 */ /* 0x000fc60007810000 */
[----:B------:R1:W2:Y:S02]  /*14710*/  MUFU.TANH R29, R26 ;  /* 0x0000001a001d7308 */ /* 0x0002a40000002400 */
[----:B------:R-:W3:Y:S06]  /*14720*/  SHFL.BFLY PT, R4, R65, 0x2, 0x1f ;  /* 0x0c401f0041047f89 */ /* 0x000eec00000e0000 */
[----:B------:R2:W4:Y:S01]  /*14730*/  MUFU.TANH R35, R30 ;  /* 0x0000001e00237308 */ /* 0x0005220000002400 */
[----:B-1----:R-:W-:-:S07]  /*14740*/  FSEL R26, R39, -INF , P6 ;  /* 0xff800000271a7808 */ /* 0x002fce0003000000 */
[----:B------:R-:W1:Y:S01]  /*14750*/  MUFU.TANH R31, R31 ;  /* 0x0000001f001f7308 */ /* 0x000e620000002400 */
[----:B--2---:R-:W-:Y:S02]  /*14760*/  FSEL R30, R29, -INF , P5 ;  /* 0xff8000001d1e7808 */ /* 0x004fe40002800000 */
[----:B---3--:R-:W-:Y:S01]  /*14770*/  FMNMX.FTZ R9, R65, R4, !PT ;  /* 0x0000000441097209 */ /* 0x008fe20007810000 */
[----:B------:R-:W-:-:S04]  /*14780*/  IMAD.MOV.U32 R65, RZ, RZ, R119 ;  /* 0x000000ffff417224 */ /* 0x000fc800078e0077 */
[----:B------:R-:W2:Y:S02]  /*14790*/  SHFL.BFLY PT, R4, R9, 0x1, 0x1f ;  /* 0x0c201f0009047f89 */ /* 0x000ea400000e0000 */
[----:B--2---:R-:W-:-:S04]  /*147a0*/  FMNMX.FTZ R4, R9, R4, !PT ;  /* 0x0000000409047209 */ /* 0x004fc80007810000 */
[C---:B------:R-:W-:Y:S01]  /*147b0*/  FSETP.NEU.FTZ.AND P0, PT, R4.reuse, -INF , PT ;  /* 0xff8000000400780b */ /* 0x040fe20003f1d000 */
[----:B------:R-:W-:-:S05]  /*147c0*/  FMUL.FTZ R13, R4, R5 ;  /* 0x00000005040d7220 */ /* 0x000fca0000410000 */
[----:B------:R-:W-:Y:S02]  /*147d0*/  FSEL R43, R13, RZ, P0 ;  /* 0x000000ff0d2b7208 */ /* 0x000fe40000000000 */
[----:B------:R-:W-:-:S03]  /*147e0*/  ISETP.NE.AND P0, PT, R11, RZ, PT ;  /* 0x000000ff0b00720c */ /* 0x000fc60003f05270 */
[--C-:B------:R-:W-:Y:S01]  /*147f0*/  FFMA.FTZ R9, R7, R5, -R43.reuse ;  /* 0x0000000507097223 */ /* 0x100fe2000001082b */
[----:B------:R-:W-:Y:S01]  /*14800*/  FMNMX.FTZ R7, R6, R3, !PT ;  /* 0x0000000306077209 */ /* 0x000fe20007810000 */
[-CC-:B------:R-:W-:Y:S01]  /*14810*/  FFMA.FTZ R198, R50, R5.reuse, -R43.reuse ;  /* 0x0000000532c67223 */ /* 0x180fe2000001082b */
[----:B------:R-:W-:Y:S01]  /*14820*/  FSEL R50, R33, -INF , P4 ;  /* 0xff80000021327808 */ /* 0x000fe20002000000 */
[--C-:B------:R-:W-:Y:S01]  /*14830*/  FFMA.FTZ R21, R52, R5, -R43.reuse ;  /* 0x0000000534157223 */ /* 0x100fe2000001082b */
[----:B------:R-:W-:Y:S01]  /*14840*/  FMNMX.FTZ R7, R8, R7, !PT ;  /* 0x0000000708077209 */ /* 0x000fe20007810000 */
[-CC-:B------:R-:W-:Y:S01]  /*14850*/  FFMA.FTZ R13, R54, R5.reuse, -R43.reuse ;  /* 0x00000005360d7223 */ /* 0x180fe2000001082b */
[----:B----4-:R-:W-:Y:S01]  /*14860*/  FSEL R52, R35, -INF , P3 ;  /* 0xff80000023347808 */ /* 0x010fe20001800000 */
[--C-:B------:R-:W-:Y:S01]  /*14870*/  FFMA.FTZ R11, R58, R5, -R43.reuse ;  /* 0x000000053a0b7223 */ /* 0x100fe2000001082b */
[----:B------:R-:W-:Y:S01]  /*14880*/  FMNMX.FTZ R7, R10, R7, !PT ;  /* 0x000000070a077209 */ /* 0x000fe20007810000 */
[-CC-:B------:R-:W-:Y:S01]  /*14890*/  FFMA.FTZ R200, R60, R5.reuse, -R43.reuse ;  /* 0x000000053cc87223 */ /* 0x180fe2000001082b */
[----:B-1----:R-:W-:Y:S01]  /*148a0*/  FSEL R54, R31, -INF , P2 ;  /* 0xff8000001f367808 */ /* 0x002fe20001000000 */
        /* <DEDUP_REMOVED lines=10> */
[----:B------:R-:W1:Y:S01]  /*14950*/  MUFU.EX2 R200, R200 ;  /* 0x000000c800c87308 */ /* 0x000e620000000800 */
[-CC-:B------:R-:W-:Y:S01]  /*14960*/  FFMA.FTZ R188, R74, R5.reuse, -R43.reuse ;  /* 0x000000054abc7223 */ /* 0x180fe2000001082b */
[--C-:B------:R-:W-:Y:S01]  /*14970*/  FFMA.FTZ R29, R76, R5, -R43.reuse ;  /* 0x000000054c1d7223 */ /* 0x100fe2000001082b */
[----:B------:R-:W-:Y:S01]  /*14980*/  FMNMX.FTZ R7, R40, R7, !PT ;  /* 0x0000000728077209 */ /* 0x000fe20007810000 */
[-CC-:B------:R-:W-:Y:S01]  /*14990*/  FFMA.FTZ R190, R78, R5.reuse, -R43.reuse ;  /* 0x000000054ebe7223 */ /* 0x180fe2000001082b */
[-CC-:B------:R-:W-:Y:S01]  /*149a0*/  FFMA.FTZ R31, R82, R5.reuse, -R43.reuse ;  /* 0x00000005521f7223 */ /* 0x180fe2000001082b */
[--C-:B------:R-:W-:Y:S01]  /*149b0*/  FFMA.FTZ R184, R84, R5, -R43.reuse ;  /* 0x0000000554b87223 */ /* 0x100fe2000001082b */
[----:B------:R-:W-:Y:S01]  /*149c0*/  FMNMX.FTZ R7, R32, R7, !PT ;  /* 0x0000000720077209 */ /* 0x000fe20007810000 */
[----:B------:R-:W2:Y:S01]  /*149d0*/  MUFU.EX2 R202, R202 ;  /* 0x000000ca00ca7308 */ /* 0x000ea20000000800 */
[-CC-:B------:R-:W-:Y:S01]  /*149e0*/  FFMA.FTZ R33, R90, R5.reuse, -R43.reuse ;  /* 0x000000055a217223 */ /* 0x180fe2000001082b */
[--C-:B------:R-:W-:Y:S01]  /*149f0*/  FFMA.FTZ R186, R92, R5, -R43.reuse ;  /* 0x000000055cba7223 */ /* 0x100fe2000001082b */
[----:B------:R-:W-:Y:S01]  /*14a00*/  FMNMX.FTZ R7, R42, R7, !PT ;  /* 0x000000072a077209 */ /* 0x000fe20007810000 */
[-CC-:B------:R-:W-:Y:S01]  /*14a10*/  FFMA.FTZ R35, R96, R5.reuse, -R43.reuse ;  /* 0x0000000560237223 */ /* 0x180fe2000001082b */
[-CC-:B------:R-:W-:Y:S01]  /*14a20*/  FFMA.FTZ R180, R98, R5.reuse, -R43.reuse ;  /* 0x0000000562b47223 */ /* 0x180fe2000001082b */
[--C-:B------:R-:W-:Y:S01]  /*14a30*/  FFMA.FTZ R37, R100, R5, -R43.reuse ;  /* 0x0000000564257223 */ /* 0x100fe2000001082b */
[----:B------:R-:W-:Y:S01]  /*14a40*/  FMNMX.FTZ R7, R34, R7, !PT ;  /* 0x0000000722077209 */ /* 0x000fe20007810000 */
[----:B------:R-:W3:Y:S01]  /*14a50*/  MUFU.EX2 R11, R11 ;  /* 0x0000000b000b7308 */ /* 0x000ee20000000800 */
[-CC-:B------:R-:W-:Y:S01]  /*14a60*/  FFMA.FTZ R182, R102, R5.reuse, -R43.reuse ;  /* 0x0000000566b67223 */ /* 0x180fe2000001082b */
[--C-:B------:R-:W-:Y:S01]  /*14a70*/  FFMA.FTZ R39, R104, R5, -R43.reuse ;  /* 0x0000000568277223 */ /* 0x100fe2000001082b */
[----:B------:R-:W-:Y:S01]  /*14a80*/  FMNMX.FTZ R7, R44, R7, !PT ;  /* 0x000000072c077209 */ /* 0x000fe20007810000 */
[-CC-:B------:R-:W-:Y:S01]  /*14a90*/  FFMA.FTZ R176, R106, R5.reuse, -R43.reuse ;  /* 0x000000056ab07223 */ /* 0x180fe2000001082b */
[-CC-:B------:R-:W-:Y:S01]  /*14aa0*/  FFMA.FTZ R41, R108, R5.reuse, -R43.reuse ;  /* 0x000000056c297223 */ /* 0x180fe2000001082b */
[--C-:B------:R-:W-:Y:S01]  /*14ab0*/  FFMA.FTZ R178, R112, R5, -R43.reuse ;  /* 0x0000000570b27223 */ /* 0x100fe2000001082b */
[----:B------:R-:W-:Y:S01]  /*14ac0*/  FMNMX.FTZ R7, R36, R7, !PT ;  /* 0x0000000724077209 */ /* 0x000fe20007810000 */
[----:B------:R-:W4:Y:S01]  /*14ad0*/  MUFU.EX2 R196, R196 ;  /* 0x000000c400c47308 */ /* 0x000f220000000800 */
[----:B------:R-:W-:Y:S01]  /*14ae0*/  FFMA.FTZ R43, R110, R5, -R43 ;  /* 0x000000056e2b7223 */ /* 0x000fe2000001082b */
[--C-:B------:R-:W-:Y:S01]  /*14af0*/  IMAD.MOV.U32 R112, RZ, RZ, R119.reuse ;  /* 0x000000ffff707224 */ /* 0x100fe200078e0077 */
[----:B------:R-:W-:Y:S01]  /*14b00*/  FMNMX.FTZ R7, R46, R7, !PT ;  /* 0x000000072e077209 */ /* 0x000fe20007810000 */
[--C-:B------:R-:W-:Y:S01]  /*14b10*/  IMAD.MOV.U32 R110, RZ, RZ, R119.reuse ;  /* 0x000000ffff6e7224 */ /* 0x100fe200078e0077 */
[----:B------:R-:W-:Y:S01]  /*14b20*/  MOV R108, R119 ;  /* 0x00000077006c7202 */ /* 0x000fe20000000f00 */
[--C-:B------:R-:W-:Y:S01]  /*14b30*/  IMAD.MOV.U32 R106, RZ, RZ, R119.reuse ;  /* 0x000000ffff6a7224 */ /* 0x100fe200078e0077 */
[----:B------:R-:W-:Y:S01]  /*14b40*/  FMNMX.FTZ R7, R48, R7, !PT ;  /* 0x0000000730077209 */ /* 0x000fe20007810000 */
[----:B------:R-:W5:Y:S01]  /*14b50*/  MUFU.EX2 R13, R13 ;  /* 0x0000000d000d7308 */ /* 0x000f620000000800 */
[--C-:B------:R-:W-:Y:S01]  /*14b60*/  IMAD.MOV.U32 R104, RZ, RZ, R119.reuse ;  /* 0x000000ffff687224 */ /* 0x100fe200078e0077 */
[----:B------:R-:W-:Y:S01]  /*14b70*/  MOV R102, R119 ;  /* 0x0000007700667202 */ /* 0x000fe20000000f00 */
[--C-:B------:R-:W-:Y:S01]  /*14b80*/  IMAD.MOV.U32 R100, RZ, RZ, R119.reuse ;  /* 0x000000ffff647224 */ /* 0x100fe200078e0077 */
[----:B------:R-:W-:Y:S01]  /*14b90*/  FMNMX.FTZ R7, R38, R7, !PT ;  /* 0x0000000726077209 */ /* 0x000fe20007810000 */
[--C-:B------:R-:W-:Y:S01]  /*14ba0*/  IMAD.MOV.U32 R98, RZ, RZ, R119.reuse ;  /* 0x000000ffff627224 */ /* 0x100fe200078e0077 */
[----:B------:R-:W-:Y:S01]  /*14bb0*/  MOV R96, R119 ;  /* 0x0000007700607202 */ /* 0x000fe20000000f00 */
[--C-:B------:R-:W-:Y:S01]  /*14bc0*/  IMAD.MOV.U32 R92, RZ, RZ, R119.reuse ;  /* 0x000000ffff5c7224 */ /* 0x100fe200078e0077 */
[----:B------:R-:W-:Y:S01]  /*14bd0*/  FMNMX.FTZ R7, R24, R7, !PT ;  /* 0x0000000718077209 */ /* 0x000fe20007810000 */
[----:B------:R-:W0:Y:S01]  /*14be0*/  MUFU.EX2 R198, R198 ;  /* 0x000000c600c67308 */ /* 0x000e220000000800 */
        /* <DEDUP_REMOVED lines=15> */
[----:B------:R-:W-:Y:S01]  /*14ce0*/  MUFU.EX2 R192, R192 ;  /* 0x000000c000c07308 */ /* 0x000fe20000000800 */
[----:B------:R-:W-:Y:S01]  /*14cf0*/  MOV R66, R119 ;  /* 0x0000007700427202 */ /* 0x000fe20000000f00 */
[----:B------:R-:W-:Y:S01]  /*14d00*/  IMAD.MOV.U32 R62, RZ, RZ, R119 ;  /* 0x000000ffff3e7224 */ /* 0x000fe200078e0077 */
[----:B------:R-:W-:-:S02]  /*14d10*/  FMNMX.FTZ R7, R88, R7, !PT ;  /* 0x0000000758077209 */ /* 0x000fc40007810000 */
[----:B------:R-:W-:Y:S02]  /*14d20*/  MOV R60, R119 ;  /* 0x00000077003c7202 */ /* 0x000fe40000000f00 */
        /* <DEDUP_REMOVED lines=8> */
[----:B------:R-:W-:-:S05]  /*14db0*/  FMNMX.FTZ R7, R54, R7, !PT ;  /* 0x0000000736077209 */ /* 0x000fca0007810000 */
[----:B------:R-:W1:Y:S01]  /*14dc0*/  SHFL.BFLY PT, R58, R7, 0x2, 0x1f ;  /* 0x0c401f00073a7f89 */ /* 0x000e6200000e0000 */
[----:B------:R-:W-:Y:S08]  /*14dd0*/  MUFU.EX2 R188, R188 ;  /* 0x000000bc00bc7308 */ /* 0x000ff00000000800 */
[----:B------:R-:W-:Y:S08]  /*14de0*/  MUFU.EX2 R29, R29 ;  /* 0x0000001d001d7308 */ /* 0x000ff00000000800 */
[----:B------:R-:W-:Y:S01]  /*14df0*/  MUFU.EX2 R190, R190 ;  /* 0x000000be00be7308 */ /* 0x000fe20000000800 */
[----:B-1----:R-:W-:-:S07]  /*14e00*/  FMNMX.FTZ R58, R7, R58, !PT ;  /* 0x0000003a073a7209 */ /* 0x002fce0007810000 */
[----:B------:R-:W-:Y:S01]  /*14e10*/  MUFU.EX2 R31, R31 ;  /* 0x0000001f001f7308 */ /* 0x000fe20000000800 */
[----:B------:R-:W1:Y:S07]  /*14e20*/  SHFL.BFLY PT, R7, R58, 0x1, 0x1f ;  /* 0x0c201f003a077f89 */ /* 0x000e6e00000e0000 */
[----:B------:R-:W-:Y:S08]  /*14e30*/  MUFU.EX2 R184, R184 ;  /* 0x000000b800b87308 */ /* 0x000ff00000000800 */
[----:B------:R-:W-:Y:S08]  /*14e40*/  MUFU.EX2 R33, R33 ;  /* 0x0000002100217308 */ /* 0x000ff00000000800 */
[----:B------:R-:W-:Y:S01]  /*14e50*/  MUFU.EX2 R186, R186 ;  /* 0x000000ba00ba7308 */ /* 0x000fe20000000800 */
[----:B-1----:R-:W-:Y:S01]  /*14e60*/  FMNMX.FTZ R7, R58, R7, !PT ;  /* 0x000000073a077209 */ /* 0x002fe20007810000 */
[----:B------:R-:W-:-:S03]  /*14e70*/  IMAD.MOV.U32 R58, RZ, RZ, R119 ;  /* 0x000000ffff3a7224 */ /* 0x000fc600078e0077 */
[C---:B------:R-:W-:Y:S01]  /*14e80*/  FSETP.NEU.FTZ.AND P2, PT, R7.reuse, -INF , PT ;  /* 0xff8000000700780b */ /* 0x040fe20003f5d000 */
[----:B------:R-:W-:Y:S02]  /*14e90*/  FMUL.FTZ R45, R7, R5 ;  /* 0x00000005072d7220 */ /* 0x000fe40000410000 */
[----:B------:R-:W-:Y:S03]  /*14ea0*/  MUFU.EX2 R35, R35 ;  /* 0x0000002300237308 */ /* 0x000fe60000000800 */
[----:B------:R-:W-:Y:S02]  /*14eb0*/  FSEL R45, R45, RZ, P2 ;  /* 0x000000ff2d2d7208 */ /* 0x000fe40001000000 */
[----:B------:R-:W-:-:S03]  /*14ec0*/  ISETP.GE.AND P2, PT, R153, 0x71, PT ;  /* 0x000000719900780c */ /* 0x000fc60003f46270 */
[----:B------:R-:W-:Y:S01]  /*14ed0*/  MUFU.EX2 R180, R180 ;  /* 0x000000b400b47308 */ /* 0x000fe20000000800 */
[-CC-:B------:R-:W-:Y:S01]  /*14ee0*/  FFMA.FTZ R201, R6, R5.reuse, -R45.reuse ;  /* 0x0000000506c97223 */ /* 0x180fe2000001082d */
[-CC-:B------:R-:W-:Y:S01]  /*14ef0*/  FFMA.FTZ R6, R3, R5.reuse, -R45.reuse ;  /* 0x0000000503067223 */ /* 0x180fe2000001082d */
[-C--:B------:R-:W-:Y:S01]  /*14f00*/  FFMA.FTZ R203, R8, R5.reuse, -R45 ;  /* 0x0000000508cb7223 */ /* 0x080fe2000001082d */
[----:B------:R-:W-:Y:S01]  /*14f10*/  FADD.FTZ R3, R200, R9 ;  /* 0x00000009c8037221 */ /* 0x000fe20000010000 */
[-CC-:B------:R-:W-:Y:S01]  /*14f20*/  FFMA.FTZ R10, R10, R5.reuse, -R45.reuse ;  /* 0x000000050a0a7223 */ /* 0x180fe2000001082d */
[-CC-:B------:R-:W-:Y:S01]  /*14f30*/  FFMA.FTZ R197, R12, R5.reuse, -R45.reuse ;  /* 0x000000050cc57223 */ /* 0x180fe2000001082d */
[-C--:B------:R-:W-:Y:S01]  /*14f40*/  FFMA.FTZ R12, R14, R5.reuse, -R45 ;  /* 0x000000050e0c7223 */ /* 0x080fe2000001082d */
[----:B------:R-:W-:Y:S01]  /*14f50*/  MUFU.EX2 R201, R201 ;  /* 0x000000c900c97308 */ /* 0x000fe20000000800 */
[----:B--2---:R-:W-:Y:S01]  /*14f60*/  FADD.FTZ R8, R202, R3 ;  /* 0x00000003ca087221 */ /* 0x004fe20000010000 */
[-CC-:B------:R-:W-:Y:S01]  /*14f70*/  FFMA.FTZ R199, R20, R5.reuse, -R45.reuse ;  /* 0x0000000514c77223 */ /* 0x180fe2000001082d */
[-CC-:B------:R-:W-:Y:S01]  /*14f80*/  FFMA.FTZ R14, R40, R5.reuse, -R45.reuse ;  /* 0x00000005280e7223 */ /* 0x180fe2000001082d */
[-CC-:B------:R-:W-:Y:S01]  /*14f90*/  FFMA.FTZ R193, R32, R5.reuse, -R45.reuse ;  /* 0x0000000520c17223 */ /* 0x180fe2000001082d */
[----:B---3--:R-:W-:Y:S01]  /*14fa0*/  FADD.FTZ R3, R11, R8 ;  /* 0x000000080b037221 */ /* 0x008fe20000010000 */
[-CC-:B------:R-:W-:Y:S01]  /*14fb0*/  FFMA.FTZ R42, R42, R5.reuse, -R45.reuse ;  /* 0x000000052a2a7223 */ /* 0x180fe2000001082d */
[-C--:B------:R-:W-:Y:S01]  /*14fc0*/  FFMA.FTZ R34, R34, R5.reuse, -R45 ;  /* 0x0000000522227223 */ /* 0x080fe2000001082d */
[----:B------:R-:W1:Y:S01]  /*14fd0*/  MUFU.EX2 R6, R6 ;  /* 0x0000000600067308 */ /* 0x000e620000000800 */
[----:B----4-:R-:W-:Y:S01]  /*14fe0*/  FADD.FTZ R8, R196, R3 ;  /* 0x00000003c4087221 */ /* 0x010fe20000010000 */
[-CC-:B------:R-:W-:Y:S01]  /*14ff0*/  FFMA.FTZ R44, R44, R5.reuse, -R45.reuse ;  /* 0x000000052c2c7223 */ /* 0x180fe2000001082d */
[-CC-:B------:R-:W-:Y:S01]  /*15000*/  FFMA.FTZ R36, R36, R5.reuse, -R45.reuse ;  /* 0x0000000524247223 */ /* 0x180fe2000001082d */
[-CC-:B------:R-:W-:Y:S01]  /*15010*/  FFMA.FTZ R46, R46, R5.reuse, -R45.reuse ;  /* 0x000000052e2e7223 */ /* 0x180fe2000001082d */
[----:B-----5:R-:W-:Y:S01]  /*15020*/  FADD.FTZ R3, R13, R8 ;  /* 0x000000080d037221 */ /* 0x020fe20000010000 */
[-CC-:B------:R-:W-:Y:S01]  /*15030*/  FFMA.FTZ R48, R48, R5.reuse, -R45.reuse ;  /* 0x0000000530307223 */ /* 0x180fe2000001082d */
[-C--:B------:R-:W-:Y:S01]  /*15040*/  FFMA.FTZ R38, R38, R5.reuse, -R45 ;  /* 0x0000000526267223 */ /* 0x080fe2000001082d */
[----:B------:R-:W2:Y:S01]  /*15050*/  MUFU.EX2 R203, R203 ;  /* 0x000000cb00cb7308 */ /* 0x000ea20000000800 */
[----:B0-----:R-:W-:Y:S01]  /*15060*/  FADD.FTZ R20, R198, R3 ;  /* 0x00000003c6147221 */ /* 0x001fe20000010000 */
[-CC-:B------:R-:W-:Y:S01]  /*15070*/  FFMA.FTZ R24, R24, R5.reuse, -R45.reuse ;  /* 0x0000000518187223 */ /* 0x180fe2000001082d */
[-CC-:B------:R-:W-:Y:S01]  /*15080*/  FFMA.FTZ R56, R56, R5.reuse, -R45.reuse ;  /* 0x0000000538387223 */ /* 0x180fe2000001082d */
[-CC-:B------:R-:W-:Y:S01]  /*15090*/  FFMA.FTZ R28, R28, R5.reuse, -R45.reuse ;  /* 0x000000051c1c7223 */ /* 0x180fe2000001082d */
[----:B------:R-:W-:Y:S01]  /*150a0*/  FADD.FTZ R47, R21, R20 ;  /* 0x00000014152f7221 */ /* 0x000fe20000010000 */
[-CC-:B------:R-:W-:Y:S01]  /*150b0*/  FFMA.FTZ R80, R80, R5.reuse, -R45.reuse ;  /* 0x0000000550507223 */ /* 0x180fe2000001082d */
[-C--:B------:R-:W-:Y:S01]  /*150c0*/  FFMA.FTZ R86, R86, R5.reuse, -R45 ;  /* 0x0000000556567223 */ /* 0x080fe2000001082d */
[----:B------:R-:W0:Y:S01]  /*150d0*/  MUFU.EX2 R10, R10 ;  /* 0x0000000a000a7308 */ /* 0x000e220000000800 */
[----:B-1----:R-:W-:Y:S01]  /*150e0*/  FADD.FTZ R8, R201, R6 ;  /* 0x00000006c9087221 */ /* 0x002fe20000010000 */
[----:B------:R-:W-:Y:S01]  /*150f0*/  FADD.FTZ R20, R192, R47 ;  /* 0x0000002fc0147221 */ /* 0x000fe20000010000 */
[-CC-:B------:R-:W-:Y:S01]  /*15100*/  FFMA.FTZ R88, R88, R5.reuse, -R45.reuse ;  /* 0x0000000558587223 */ /* 0x180fe2000001082d */
[-CC-:B------:R-:W-:Y:S01]  /*15110*/  FFMA.FTZ R94, R94, R5.reuse, -R45.reuse ;  /* 0x000000055e5e7223 */ /* 0x180fe2000001082d */
[-CC-:B------:R-:W-:Y:S01]  /*15120*/  FFMA.FTZ R26, R26, R5.reuse, -R45.reuse ;  /* 0x000000051a1a7223 */ /* 0x180fe2000001082d */
[----:B------:R-:W-:Y:S01]  /*15130*/  FADD.FTZ R47, R25, R20 ;  /* 0x00000014192f7221 */ /* 0x000fe20000010000 */
[-C--:B------:R-:W-:Y:S01]  /*15140*/  FFMA.FTZ R30, R30, R5.reuse, -R45 ;  /* 0x000000051e1e7223 */ /* 0x080fe2000001082d */
[----:B------:R-:W1:Y:S01]  /*15150*/  MUFU.EX2 R197, R197 ;  /* 0x000000c500c57308 */ /* 0x000e620000000800 */
[----:B--2---:R-:W-:Y:S01]  /*15160*/  FADD.FTZ R3, R203, R8 ;  /* 0x00000008cb037221 */ /* 0x004fe20000010000 */
[----:B------:R-:W-:Y:S01]  /*15170*/  FADD.FTZ R20, R194, R47 ;  /* 0x0000002fc2147221 */ /* 0x000fe20000010000 */
[----:B------:R-:W-:Y:S01]  /*15180*/  F2FP.F16.F32.PACK_AB R200, R9, R200 ;  /* 0x000000c809c8723e */ /* 0x000fe200000000ff */
[-CC-:B------:R-:W-:Y:S01]  /*15190*/  FFMA.FTZ R50, R50, R5.reuse, -R45.reuse ;  /* 0x0000000532327223 */ /* 0x180fe2000001082d */
[-CC-:B------:R-:W-:Y:S01]  /*151a0*/  FFMA.FTZ R52, R52, R5.reuse, -R45.reuse ;  /* 0x0000000534347223 */ /* 0x180fe2000001082d */
[----:B------:R-:W-:Y:S01]  /*151b0*/  FADD.FTZ R47, R27, R20 ;  /* 0x000000141b2f7221 */ /* 0x000fe20000010000 */
[----:B------:R-:W-:Y:S01]  /*151c0*/  FFMA.FTZ R45, R54, R5, -R45 ;  /* 0x00000005362d7223 */ /* 0x000fe2000001082d */
[----:B------:R-:W2:Y:S01]  /*151d0*/  MUFU.EX2 R12, R12 ;  /* 0x0000000c000c7308 */ /* 0x000ea20000000800 */
[----:B0-----:R-:W-:Y:S01]  /*151e0*/  FADD.FTZ R8, R10, R3 ;  /* 0x000000030a087221 */ /* 0x001fe20000010000 */
[----:B------:R-:W-:Y:S01]  /*151f0*/  FADD.FTZ R20, R188, R47 ;  /* 0x0000002fbc147221 */ /* 0x000fe20000010000 */
[----:B------:R-:W-:Y:S01]  /*15200*/  F2FP.F16.F32.PACK_AB R201, R6, R201 ;  /* 0x000000c906c9723e */ /* 0x000fe200000000ff */
[--C-:B------:R-:W-:Y:S01]  /*15210*/  IMAD.MOV.U32 R40, RZ, RZ, R119.reuse ;  /* 0x000000ffff287224 */ /* 0x100fe200078e0077 */
[----:B------:R-:W-:Y:S01]  /*15220*/  F2FP.F16.F32.PACK_AB R192, R25, R192 ;  /* 0x000000c019c0723e */ /* 0x000fe200000000ff */
[----:B------:R-:W-:Y:S01]  /*15230*/  FADD.FTZ R47, R29, R20 ;  /* 0x000000141d2f7221 */ /* 0x000fe20000010000 */
[----:B------:R-:W-:Y:S01]  /*15240*/  F2FP.F16.F32.PACK_AB R194, R27, R194 ;  /* 0x000000c21bc2723e */ /* 0x000fe200000000ff */
[----:B------:R-:W0:Y:S01]  /*15250*/  MUFU.EX2 R199, R199 ;  /* 0x000000c700c77308 */ /* 0x000e220000000800 */
[----:B-1----:R-:W-:Y:S01]  /*15260*/  FADD.FTZ R3, R197, R8 ;  /* 0x00000008c5037221 */ /* 0x002fe20000010000 */
[----:B------:R-:W-:Y:S01]  /*15270*/  F2FP.F16.F32.PACK_AB R188, R29, R188 ;  /* 0x000000bc1dbc723e */ /* 0x000fe200000000ff */
[--C-:B------:R-:W-:Y:S01]  /*15280*/  IMAD.MOV.U32 R32, RZ, RZ, R119.reuse ;  /* 0x000000ffff207224 */ /* 0x100fe200078e0077 */
[----:B------:R-:W-:Y:S01]  /*15290*/  F2FP.F16.F32.PACK_AB R202, R11, R202 ;  /* 0x000000ca0bca723e */ /* 0x000fe200000000ff */
[--C-:B------:R-:W-:Y:S01]  /*152a0*/  IMAD.MOV.U32 R29, RZ, RZ, R119.reuse ;  /* 0x000000ffff1d7224 */ /* 0x100fe200078e0077 */
[----:B------:R-:W-:Y:S01]  /*152b0*/  F2FP.F16.F32.PACK_AB R196, R13, R196 ;  /* 0x000000c40dc4723e */ /* 0x000fe200000000ff */
[----:B------:R-:W-:Y:S01]  /*152c0*/  IMAD.MOV.U32 R25, RZ, RZ, R119 ;  /* 0x000000ffff197224 */ /* 0x000fe200078e0077 */
[----:B------:R-:W1:Y:S01]  /*152d0*/  MUFU.EX2 R14, R14 ;  /* 0x0000000e000e7308 */ /* 0x000e620000000800 */
[----:B--2---:R-:W-:Y:S01]  /*152e0*/  FADD.FTZ R8, R12, R3 ;  /* 0x000000030c087221 */ /* 0x004fe20000010000 */
[----:B------:R-:W-:-:S02]  /*152f0*/  F2FP.F16.F32.PACK_AB R198, R21, R198 ;  /* 0x000000c615c6723e */ /* 0x000fc400000000ff */
[----:B------:R-:W-:Y:S02]  /*15300*/  F2FP.F16.F32.PACK_AB R203, R10, R203 ;  /* 0x000000cb0acb723e */ /* 0x000fe400000000ff */
[----:B------:R-:W-:Y:S02]  /*15310*/  F2FP.F16.F32.PACK_AB R197, R12, R197 ;  /* 0x000000c50cc5723e */ /* 0x000fe400000000ff */
[----:B------:R-:W2:Y:S01]  /*15320*/  MUFU.EX2 R193, R193 ;  /* 0x000000c100c17308 */ /* 0x000ea20000000800 */
[----:B0-----:R-:W-:Y:S01]  /*15330*/  FADD.FTZ R3, R199, R8 ;  /* 0x00000008c7037221 */ /* 0x001fe20000010000 */
[-C--:B------:R-:W-:Y:S02]  /*15340*/  MOV R54, R119.reuse ;  /* 0x0000007700367202 */ /* 0x080fe40000000f00 */
[----:B------:R-:W-:-:S04]  /*15350*/  MOV R27, R119 ;  /* 0x00000077001b7202 */ /* 0x000fc80000000f00 */
[----:B------:R-:W0:Y:S01]  /*15360*/  MUFU.EX2 R42, R42 ;  /* 0x0000002a002a7308 */ /* 0x000e220000000800 */
[C---:B-1----:R-:W-:Y:S01]  /*15370*/  FADD.FTZ R8, R14.reuse, R3 ;  /* 0x000000030e087221 */ /* 0x042fe20000010000 */
[----:B------:R-:W-:-:S06]  /*15380*/  F2FP.F16.F32.PACK_AB R199, R14, R199 ;  /* 0x000000c70ec7723e */ /* 0x000fcc00000000ff */
[----:B------:R-:W1:Y:S01]  /*15390*/  MUFU.EX2 R34, R34 ;  /* 0x0000002200227308 */ /* 0x000e620000000800 */
[----:B--2---:R-:W-:Y:S01]  /*153a0*/  FADD.FTZ R3, R193, R8 ;  /* 0x00000008c1037221 */ /* 0x004fe20000010000 */
[----:B------:R-:W-:Y:S01]  /*153b0*/  FADD.FTZ R8, R190, R47 ;  /* 0x0000002fbe087221 */ /* 0x000fe20000010000 */
[----:B------:R-:W-:-:S03]  /*153c0*/  F2FP.F16.F32.PACK_AB R190, R31, R190 ;  /* 0x000000be1fbe723e */ /* 0x000fc600000000ff */
[----:B------:R-:W-:Y:S01]  /*153d0*/  FADD.FTZ R47, R31, R8 ;  /* 0x000000081f2f7221 */ /* 0x000fe20000010000 */
[----:B------:R-:W-:Y:S01]  /*153e0*/  IMAD.MOV.U32 R31, RZ, RZ, R119 ;  /* 0x000000ffff1f7224 */ /* 0x000fe200078e0077 */
[----:B------:R2:W3:Y:S01]  /*153f0*/  MUFU.EX2 R195, R44 ;  /* 0x0000002c00c37308 */ /* 0x0004e20000000800 */
[----:B0-----:R-:W-:Y:S01]  /*15400*/  FADD.FTZ R3, R42, R3 ;  /* 0x000000032a037221 */ /* 0x001fe20000010000 */
[----:B------:R-:W-:Y:S01]  /*15410*/  FADD.FTZ R8, R184, R47 ;  /* 0x0000002fb8087221 */ /* 0x000fe20000010000 */
[C---:B------:R-:W-:Y:S02]  /*15420*/  F2FP.F16.F32.PACK_AB R184, R33.reuse, R184 ;  /* 0x000000b821b8723e */ /* 0x040fe400000000ff */
[----:B------:R-:W-:Y:S01]  /*15430*/  F2FP.F16.F32.PACK_AB R193, R42, R193 ;  /* 0x000000c12ac1723e */ /* 0x000fe200000000ff */
[----:B------:R-:W-:Y:S01]  /*15440*/  FADD.FTZ R47, R33, R8 ;  /* 0x00000008212f7221 */ /* 0x000fe20000010000 */
[-C--:B------:R-:W-:Y:S01]  /*15450*/  MOV R42, R119.reuse ;  /* 0x00000077002a7202 */ /* 0x080fe20000000f00 */
[----:B------:R-:W0:Y:S01]  /*15460*/  MUFU.EX2 R36, R36 ;  /* 0x0000002400247308 */ /* 0x000e220000000800 */
[----:B-1----:R-:W-:Y:S01]  /*15470*/  FADD.FTZ R0, R34, R3 ;  /* 0x0000000322007221 */ /* 0x002fe20000010000 */
[----:B------:R-:W-:Y:S01]  /*15480*/  FADD.FTZ R8, R186, R47 ;  /* 0x0000002fba087221 */ /* 0x000fe20000010000 */
[C---:B------:R-:W-:Y:S01]  /*15490*/  F2FP.F16.F32.PACK_AB R186, R35.reuse, R186 ;  /* 0x000000ba23ba723e */ /* 0x040fe200000000ff */
[--C-:B------:R-:W-:Y:S01]  /*154a0*/  IMAD.MOV.U32 R47, RZ, RZ, R119.reuse ;  /* 0x000000ffff2f7224 */ /* 0x100fe200078e0077 */
[----:B------:R-:W-:Y:S01]  /*154b0*/  MOV R33, R119 ;  /* 0x0000007700217202 */ /* 0x000fe20000000f00 */
[----:B------:R-:W-:Y:S01]  /*154c0*/  FADD.FTZ R9, R35, R8 ;  /* 0x0000000823097221 */ /* 0x000fe20000010000 */
[----:B--2---:R-:W-:Y:S01]  /*154d0*/  IMAD.MOV.U32 R44, RZ, RZ, R119 ;  /* 0x000000ffff2c7224 */ /* 0x004fe200078e0077 */
[----:B------:R1:W2:Y:S01]  /*154e0*/  MUFU.EX2 R189, R46 ;  /* 0x0000002e00bd7308 */ /* 0x0002a20000000800 */
[C---:B---3--:R-:W-:Y:S01]  /*154f0*/  FADD.FTZ R3, R195.reuse, R0 ;  /* 0x00000000c3037221 */ /* 0x048fe20000010000 */
[----:B------:R-:W-:Y:S01]  /*15500*/  FADD.FTZ R8, R180, R9 ;  /* 0x00000009b4087221 */ /* 0x000fe20000010000 */
[----:B------:R-:W-:Y:S01]  /*15510*/  F2FP.F16.F32.PACK_AB R195, R195, R34 ;  /* 0x00000022c3c3723e */ /* 0x000fe200000000ff */
[----:B------:R-:W-:-:S02]  /*15520*/  IMAD.MOV.U32 R35, RZ, RZ, R119 ;  /* 0x000000ffff237224 */ /* 0x000fc400078e0077 */
[----:B------:R-:W-:Y:S02]  /*15530*/  IMAD.MOV.U32 R34, RZ, RZ, R119 ;  /* 0x000000ffff227224 */ /* 0x000fe400078e0077 */
[----:B------:R-:W3:Y:S01]  /*15540*/  MUFU.EX2 R48, R48 ;  /* 0x0000003000307308 */ /* 0x000ee20000000800 */
[----:B0-----:R-:W-:Y:S01]  /*15550*/  FADD.FTZ R0, R36, R3 ;  /* 0x0000000324007221 */ /* 0x001fe20000010000 */
[----:B-1----:R-:W-:-:S06]  /*15560*/  IMAD.MOV.U32 R46, RZ, RZ, R119 ;  /* 0x000000ffff2e7224 */ /* 0x002fcc00078e0077 */
[----:B------:R0:W1:Y:S01]  /*15570*/  MUFU.EX2 R191, R38 ;  /* 0x0000002600bf7308 */ /* 0x0000620000000800 */
[C---:B--2---:R-:W-:Y:S01]  /*15580*/  FADD.FTZ R3, R189.reuse, R0 ;  /* 0x00000000bd037221 */ /* 0x044fe20000010000 */
[----:B------:R-:W-:Y:S02]  /*15590*/  F2FP.F16.F32.PACK_AB R189, R189, R36 ;  /* 0x00000024bdbd723e */ /* 0x000fe400000000ff */
[----:B------:R-:W-:-:S04]  /*155a0*/  MOV R36, R119 ;  /* 0x0000007700247202 */ /* 0x000fc80000000f00 */
[----:B------:R-:W2:Y:S01]  /*155b0*/  MUFU.EX2 R24, R24 ;  /* 0x0000001800187308 */ /* 0x000ea20000000800 */
[----:B---3--:R-:W-:Y:S01]  /*155c0*/  FADD.FTZ R0, R48, R3 ;  /* 0x0000000330007221 */ /* 0x008fe20000010000 */
[----:B0-----:R-:W-:-:S06]  /*155d0*/  IMAD.MOV.U32 R38, RZ, RZ, R119 ;  /* 0x000000ffff267224 */ /* 0x001fcc00078e0077 */
[----:B------:R0:W3:Y:S01]  /*155e0*/  MUFU.EX2 R185, R56 ;  /* 0x0000003800b97308 */ /* 0x0000e20000000800 */
[C---:B-1----:R-:W-:Y:S01]  /*155f0*/  FADD.FTZ R3, R191.reuse, R0 ;  /* 0x00000000bf037221 */ /* 0x042fe20000010000 */
[----:B------:R-:W-:Y:S02]  /*15600*/  F2FP.F16.F32.PACK_AB R191, R191, R48 ;  /* 0x00000030bfbf723e */ /* 0x000fe400000000ff */
[----:B------:R-:W-:-:S04]  /*15610*/  MOV R48, R119 ;  /* 0x0000007700307202 */ /* 0x000fc80000000f00 */
[----:B------:R-:W1:Y:S01]  /*15620*/  MUFU.EX2 R28, R28 ;  /* 0x0000001c001c7308 */ /* 0x000e620000000800 */
[----:B--2---:R-:W-:Y:S01]  /*15630*/  FADD.FTZ R0, R24, R3 ;  /* 0x0000000318007221 */ /* 0x004fe20000010000 */
[----:B0-----:R-:W-:-:S06]  /*15640*/  IMAD.MOV.U32 R56, RZ, RZ, R119 ;  /* 0x000000ffff387224 */ /* 0x001fcc00078e0077 */
[----:B------:R0:W2:Y:S01]  /*15650*/  MUFU.EX2 R187, R80 ;  /* 0x0000005000bb7308 */ /* 0x0000a20000000800 */
[C---:B---3--:R-:W-:Y:S01]  /*15660*/  FADD.FTZ R3, R185.reuse, R0 ;  /* 0x00000000b9037221 */ /* 0x048fe20000010000 */
[----:B------:R-:W-:Y:S02]  /*15670*/  F2FP.F16.F32.PACK_AB R185, R185, R24 ;  /* 0x00000018b9b9723e */ /* 0x000fe400000000ff */
[----:B------:R-:W-:-:S04]  /*15680*/  MOV R24, R119 ;  /* 0x0000007700187202 */ /* 0x000fc80000000f00 */
[----:B------:R-:W3:Y:S01]  /*15690*/  MUFU.EX2 R86, R86 ;  /* 0x0000005600567308 */ /* 0x000ee20000000800 */
[----:B-1----:R-:W-:Y:S01]  /*156a0*/  FADD.FTZ R0, R28, R3 ;  /* 0x000000031c007221 */ /* 0x002fe20000010000 */
[----:B0-----:R-:W-:-:S06]  /*156b0*/  IMAD.MOV.U32 R80, RZ, RZ, R119 ;  /* 0x000000ffff507224 */ /* 0x001fcc00078e0077 */
[----:B------:R-:W0:Y:S01]  /*156c0*/  MUFU.EX2 R37, R37 ;  /* 0x0000002500257308 */ /* 0x000e220000000800 */
[C---:B--2---:R-:W-:Y:S01]  /*156d0*/  FADD.FTZ R3, R187.reuse, R0 ;  /* 0x00000000bb037221 */ /* 0x044fe20000010000 */
[----:B------:R-:W-:Y:S01]  /*156e0*/  F2FP.F16.F32.PACK_AB R187, R187, R28 ;  /* 0x0000001cbbbb723e */ /* 0x000fe200000000ff */
[----:B------:R-:W-:-:S05]  /*156f0*/  IMAD.MOV.U32 R28, RZ, RZ, R119 ;  /* 0x000000ffff1c7224 */ /* 0x000fca00078e0077 */
[----:B------:R1:W2:Y:S01]  /*15700*/  MUFU.EX2 R181, R88 ;  /* 0x0000005800b57308 */ /* 0x0002a20000000800 */
[----:B---3--:R-:W-:-:S07]  /*15710*/  FADD.FTZ R0, R86, R3 ;  /* 0x0000000356007221 */ /* 0x008fce0000010000 */
[----:B------:R-:W3:Y:S01]  /*15720*/  MUFU.EX2 R182, R182 ;  /* 0x000000b600b67308 */ /* 0x000ee20000000800 */
[C---:B0-----:R-:W-:Y:S01]  /*15730*/  FADD.FTZ R9, R37.reuse, R8 ;  /* 0x0000000825097221 */ /* 0x041fe20000010000 */
[----:B------:R-:W-:Y:S01]  /*15740*/  F2FP.F16.F32.PACK_AB R180, R37, R180 ;  /* 0x000000b425b4723e */ /* 0x000fe200000000ff */
[--C-:B-1----:R-:W-:Y:S02]  /*15750*/  IMAD.MOV.U32 R88, RZ, RZ, R119.reuse ;  /* 0x000000ffff587224 */ /* 0x102fe400078e0077 */
[----:B------:R-:W-:-:S03]  /*15760*/  IMAD.MOV.U32 R37, RZ, RZ, R119 ;  /* 0x000000ffff257224 */ /* 0x000fc600078e0077 */
[----:B------:R-:W0:Y:S01]  /*15770*/  MUFU.EX2 R94, R94 ;  /* 0x0000005e005e7308 */ /* 0x000e220000000800 */
[C---:B--2---:R-:W-:Y:S01]  /*15780*/  FADD.FTZ R3, R181.reuse, R0 ;  /* 0x00000000b5037221 */ /* 0x044fe20000010000 */
[----:B------:R-:W-:Y:S01]  /*15790*/  F2FP.F16.F32.PACK_AB R181, R181, R86 ;  /* 0x00000056b5b5723e */ /* 0x000fe200000000ff */
[----:B------:R-:W-:-:S05]  /*157a0*/  IMAD.MOV.U32 R86, RZ, RZ, R119 ;  /* 0x000000ffff567224 */ /* 0x000fca00078e0077 */
[----:B------:R-:W1:Y:S01]  /*157b0*/  MUFU.EX2 R39, R39 ;  /* 0x0000002700277308 */ /* 0x000e620000000800 */
[----:B---3--:R-:W-:-:S07]  /*157c0*/  FADD.FTZ R8, R182, R9 ;  /* 0x00000009b6087221 */ /* 0x008fce0000010000 */
[----:B------:R2:W3:Y:S01]  /*157d0*/  MUFU.EX2 R183, R26 ;  /* 0x0000001a00b77308 */ /* 0x0004e20000000800 */
[----:B0-----:R-:W-:-:S07]  /*157e0*/  FADD.FTZ R0, R94, R3 ;  /* 0x000000035e007221 */ /* 0x001fce0000010000 */
[----:B------:R-:W0:Y:S01]  /*157f0*/  MUFU.EX2 R176, R176 ;  /* 0x000000b000b07308 */ /* 0x000e220000000800 */
[C---:B-1----:R-:W-:Y:S01]  /*15800*/  FADD.FTZ R9, R39.reuse, R8 ;  /* 0x0000000827097221 */ /* 0x042fe20000010000 */
[----:B------:R-:W-:Y:S01]  /*15810*/  F2FP.F16.F32.PACK_AB R182, R39, R182 ;  /* 0x000000b627b6723e */ /* 0x000fe200000000ff */
[----:B--2---:R-:W-:Y:S01]  /*15820*/  IMAD.MOV.U32 R26, RZ, RZ, R119 ;  /* 0x000000ffff1a7224 */ /* 0x004fe200078e0077 */
[----:B------:R-:W-:-:S04]  /*15830*/  MOV R39, R119 ;  /* 0x0000007700277202 */ /* 0x000fc80000000f00 */
[----:B------:R-:W1:Y:S01]  /*15840*/  MUFU.EX2 R30, R30 ;  /* 0x0000001e001e7308 */ /* 0x000e620000000800 */
[C---:B---3--:R-:W-:Y:S01]  /*15850*/  FADD.FTZ R3, R183.reuse, R0 ;  /* 0x00000000b7037221 */ /* 0x048fe20000010000 */
[----:B------:R-:W-:Y:S01]  /*15860*/  F2FP.F16.F32.PACK_AB R183, R183, R94 ;  /* 0x0000005eb7b7723e */ /* 0x000fe200000000ff */
[----:B------:R-:W-:-:S05]  /*15870*/  IMAD.MOV.U32 R94, RZ, RZ, R119 ;  /* 0x000000ffff5e7224 */ /* 0x000fca00078e0077 */
[----:B------:R-:W2:Y:S01]  /*15880*/  MUFU.EX2 R41, R41 ;  /* 0x0000002900297308 */ /* 0x000ea20000000800 */
[----:B0-----:R-:W-:-:S07]  /*15890*/  FADD.FTZ R8, R176, R9 ;  /* 0x00000009b0087221 */ /* 0x001fce0000010000 */
[----:B------:R0:W3:Y:S01]  /*158a0*/  MUFU.EX2 R177, R50 ;  /* 0x0000003200b17308 */ /* 0x0000e20000000800 */
[----:B-1----:R-:W-:-:S07]  /*158b0*/  FADD.FTZ R0, R30, R3 ;  /* 0x000000031e007221 */ /* 0x002fce0000010000 */
[----:B------:R-:W1:Y:S01]  /*158c0*/  MUFU.EX2 R178, R178 ;  /* 0x000000b200b27308 */ /* 0x000e620000000800 */
[C---:B--2---:R-:W-:Y:S01]  /*158d0*/  FADD.FTZ R9, R41.reuse, R8 ;  /* 0x0000000829097221 */ /* 0x044fe20000010000 */
[----:B------:R-:W-:Y:S01]  /*158e0*/  F2FP.F16.F32.PACK_AB R176, R41, R176 ;  /* 0x000000b029b0723e */ /* 0x000fe200000000ff */
[--C-:B0-----:R-:W-:Y:S02]  /*158f0*/  IMAD.MOV.U32 R50, RZ, RZ, R119.reuse ;  /* 0x000000ffff327224 */ /* 0x101fe400078e0077 */
[----:B------:R-:W-:-:S03]  /*15900*/  IMAD.MOV.U32 R41, RZ, RZ, R119 ;  /* 0x000000ffff297224 */ /* 0x000fc600078e0077 */
[----:B------:R-:W0:Y:S01]  /*15910*/  MUFU.EX2 R52, R52 ;  /* 0x0000003400347308 */ /* 0x000e220000000800 */
[C---:B---3--:R-:W-:Y:S01]  /*15920*/  FADD.FTZ R3, R177.reuse, R0 ;  /* 0x00000000b1037221 */ /* 0x048fe20000010000 */
[----:B------:R-:W-:Y:S02]  /*15930*/  F2FP.F16.F32.PACK_AB R177, R177, R30 ;  /* 0x0000001eb1b1723e */ /* 0x000fe400000000ff */
[----:B------:R-:W-:Y:S02]  /*15940*/  MOV R0, 0x3f800000 ;  /* 0x3f80000000007802 */ /* 0x000fe40000000f00 */
[----:B------:R-:W-:Y:S02]  /*15950*/  MOV R30, R119 ;  /* 0x00000077001e7202 */ /* 0x000fe40000000f00 */
[----:B------:R-:W2:Y:S01]  /*15960*/  MUFU.EX2 R43, R43 ;  /* 0x0000002b002b7308 */ /* 0x000ea20000000800 */
[----:B-1----:R-:W-:-:S07]  /*15970*/  FADD.FTZ R8, R178, R9 ;  /* 0x00000009b2087221 */ /* 0x002fce0000010000 */
[----:B------:R-:W1:Y:S01]  /*15980*/  MUFU.EX2 R45, R45 ;  /* 0x0000002d002d7308 */ /* 0x000e620000000800 */
[----:B0-----:R-:W-:Y:S01]  /*15990*/  FADD.FTZ R6, R52, R3 ;  /* 0x0000000334067221 */ /* 0x001fe20000010000 */
[----:B------:R-:W-:Y:S02]  /*159a0*/  IMAD.MOV.U32 R3, RZ, RZ, 0x3f800000 ;  /* 0x3f800000ff037424 */ /* 0x000fe400078e00ff */
[C---:B--2---:R-:W-:Y:S01]  /*159b0*/  FADD.FTZ R8, R43.reuse, R8 ;  /* 0x000000082b087221 */ /* 0x044fe20000010000 */
[----:B------:R-:W-:Y:S01]  /*159c0*/  F2FP.F16.F32.PACK_AB R178, R43, R178 ;  /* 0x000000b22bb2723e */ /* 0x000fe200000000ff */
[--C-:B------:R-:W-:Y:S02]  /*159d0*/  IMAD.MOV.U32 R43, RZ, RZ, R119.reuse ;  /* 0x000000ffff2b7224 */ /* 0x100fe400078e0077 */
[C---:B-1----:R-:W-:Y:S01]  /*159e0*/  FADD.FTZ R6, R45.reuse, R6 ;  /* 0x000000062d067221 */ /* 0x042fe20000010000 */
[----:B------:R-:W-:Y:S01]  /*159f0*/  F2FP.F16.F32.PACK_AB R179, R45, R52 ;  /* 0x000000342db3723e */ /* 0x000fe200000000ff */
[----:B------:R-:W-:Y:S01]  /*15a00*/  IMAD.MOV.U32 R52, RZ, RZ, R119 ;  /* 0x000000ffff347224 */ /* 0x000fe200078e0077 */
[----:B------:R-:W-:Y:S01]  /*15a10*/  MOV R45, R119 ;  /* 0x00000077002d7202 */ /* 0x000fe20000000f00 */
[----:B------:R-:W-:Y:S06]  /*15a20*/  @!P2 BRA `(.L_x_623) ;  /* 0x0000005400e4a947 */ /* 0x000fec0003800000 */
[----:B------:R-:W-:Y:S01]  /*15a30*/  VIADD R9, R155, 0xfffffffe ;  /* 0xfffffffe9b097836 */ /* 0x000fe20000000000 */
[----:B------:R-:W-:Y:S01]  /*15a40*/  MOV R11, R4 ;  /* 0x00000004000b7202 */ /* 0x000fe20000000f00 */
[----:B------:R-:W-:Y:S01]  /*15a50*/  IMAD.MOV.U32 R10, RZ, RZ, R7 ;  /* 0x000000ffff0a7224 */ /* 0x000fe200078e0007 */
[----:B------:R-:W-:Y:S01]  /*15a60*/  MOV R0, 0x3f800000 ;  /* 0x3f80000000007802 */ /* 0x000fe20000000f00 */
[----:B------:R-:W-:Y:S01]  /*15a70*/  IMAD.MOV.U32 R12, RZ, RZ, R213 ;  /* 0x000000ffff0c7224 */ /* 0x000fe200078e00d5 */
[----:B------:R-:W-:Y:S01]  /*15a80*/  CS2R R118, SRZ ;  /* 0x0000000000767805 */ /* 0x000fe2000001ff00 */
[----:B------:R-:W-:Y:S01]  /*15a90*/  IMAD.MOV.U32 R13, RZ, RZ, R211 ;  /* 0x000000ffff0d7224 */ /* 0x000fe200078e00d3 */
        /* <DEDUP_REMOVED lines=46> */
[----:B------:R-:W-:-:S07]  /*15d80*/  CS2R R24, SRZ ;  /* 0x0000000000187805 */ /* 0x000fce000001ff00 */
.L_x_634:
[----:B------:R-:W-:-:S05]  /*15d90*/  VIADD R4, R13, 0x1 ;  /* 0x000000010d047836 */ /* 0x000fca0000000000 */
[----:B------:R-:W-:-:S04]  /*15da0*/  ISETP.NE.AND P2, PT, R4, 0x2, PT ;  /* 0x000000020400780c */ /* 0x000fc80003f45270 */
[----:B------:R-:W-:Y:S02]  /*15db0*/  SEL R213, RZ, 0x1, P2 ;  /* 0x00000001ffd57807 */ /* 0x000fe40001000000 */
[----:B------:R-:W-:Y:S02]  /*15dc0*/  SEL R211, R4, RZ, P2 ;  /* 0x000000ff04d37207 */ /* 0x000fe40001000000 */
[----:B------:R-:W-:Y:S01]  /*15dd0*/  LOP3.LUT R213, R12, R213, RZ, 0x3c, !PT ;  /* 0x000000d50cd57212 */ /* 0x000fe200078e3cff */
[----:B------:R-:W-:Y:S06]  /*15de0*/  @!P0 BRA `(.L_x_624) ;  /* 0x0000000000048947 */ /* 0x000fec0003800000 */
[----:B------:R-:W-:Y:S01]  /*15df0*/  BPT.TRAP 0x1 ;  /* 0x000000040000795c */ /* 0x000fe20000300000 */
.L_x_624:
[----:B------:R-:W-:Y:S01]  /*15e00*/  IMAD R14, R211, 0x8, R2 ;  /* 0x00000008d30e7824 */ /* 0x000fe200078e0202 */
[----:B------:R-:W-:-:S04]  /*15e10*/  SHF.L.U32 R5, R213, 0x1f, RZ ;  /* 0x0000001fd5057819 */ /* 0x000fc800000006ff */
[----:B------:R0:W1:Y:S01]  /*15e20*/  SYNCS.PHASECHK.TRANS64.TRYWAIT P2, [R14+URZ+0x36830], R5 ;  /* 0x036830050e0075a7 */ /* 0x000062000804017f */
[----:B------:R-:W-:Y:S05]  /*15e30*/  @!P0 BRA `(.L_x_625) ;  /* 0x0000000000048947 */ /* 0x000fea0003800000 */
[----:B------:R-:W-:Y:S01]  /*15e40*/  BPT.TRAP 0x1 ;  /* 0x000000040000795c */ /* 0x000fe20000300000 */
.L_x_625:
[----:B------:R-:W-:Y:S01]  /*15e50*/  IMAD R4, R211, 0xa80, R15 ;  /* 0x00000a80d3047824 */ /* 0x000fe200078e020f */
[----:B------:R-:W-:Y:S03]  /*15e60*/  BSSY B1, `(.L_x_626) ;  /* 0x0000006000017945 */ /* 0x000fe60003800000 */
[C---:B------:R-:W-:Y:S01]  /*15e70*/  VIADD R123, R4.reuse, 0x100 ;  /* 0x00000100047b7836 */ /* 0x040fe20000000000 */
[----:B------:R-:W-:Y:S01]  /*15e80*/  IADD3 R120, R4, 0x80, RZ ;  /* 0x0000008004787810 */ /* 0x000fe20007ffe0ff */
[----:B-1----:R-:W-:Y:S06]  /*15e90*/  @P2 BRA `(.L_x_627) ;  /* 0x0000000000082947 */ /* 0x002fec0003800000 */
[----:B------:R-:W1:Y:S02]  /*15ea0*/  SYNCS.PHASECHK.TRANS64.TRYWAIT P2, [R14+URZ+0x36830], R5 ;  /* 0x036830050e0075a7 */ /* 0x000e64000804017f */
[----:B-1----:R-:W-:Y:S05]  /*15eb0*/  @!P2 BRA `(.L_x_628) ;  /* 0x000000ec0084a947 */ /* 0x002fea0003800000 */
.L_x_627:
[----:B------:R-:W-:Y:S05]  /*15ec0*/  BSYNC B1 ;  /* 0x0000000000017941 */ /* 0x000fea0003800000 */
.L_x_626:
[----:B------:R-:W2:Y:S04]  /*15ed0*/  LDL.64 R20, [R1+0x38] ;  /* 0x0000380001147983 */ /* 0x000ea80000100a00 */
[----:B------:R-:W3:Y:S01]  /*15ee0*/  LDL.64 R124, [R1+0x40] ;  /* 0x00004000017c7983 */ /* 0x000ee20000100a00 */
[----:B------:R-:W-:Y:S01]  /*15ef0*/  WARPGROUP.ARRIVE ;  /* 0x00000000000079c5 */ /* 0x000fe20000000000 */
[----:B------:R-:W-:Y:S01]  /*15f00*/  IMAD.MOV.U32 R121, RZ, RZ, 0x40000040 ;  /* 0x40000040ff797424 */ /* 0x000fe200078e00ff */
[----:B------:R-:W-:-:S04]  /*15f10*/  R2UR UR6, R120 ;  /* 0x00000000780672ca */ /* 0x000fc800000e0000 */
[C---:B------:R-:W-:Y:S01]  /*15f20*/  R2UR UR7, R121.reuse ;  /* 0x00000000790772ca */ /* 0x040fe200000e0000 */
[----:B------:R-:W-:Y:S01]  /*15f30*/  IMAD.MOV.U32 R120, RZ, RZ, R123 ;  /* 0x000000ffff787224 */ /* 0x000fe200078e007b */
[----:B------:R-:W-:-:S04]  /*15f40*/  R2UR UR19, R121 ;  /* 0x00000000791372ca */ /* 0x000fc800000e0000 */
[----:B------:R-:W-:Y:S02]  /*15f50*/  R2UR UR18, R120 ;  /* 0x00000000781272ca */ /* 0x000fe400000e0000 */
[----:B------:R-:W-:Y:S02]  /*15f60*/  IADD3 R122, R4, 0x200, RZ ;  /* 0x00000200047a7810 */ /* 0x000fe40007ffe0ff */
[----:B------:R-:W-:Y:S02]  /*15f70*/  MOV R123, 0x40000040 ;  /* 0x40000040007b7802 */ /* 0x000fe40000000f00 */
[----:B------:R-:W-:Y:S02]  /*15f80*/  R2UR UR14, R122 ;  /* 0x000000007a0e72ca */ /* 0x000fe400000e0000 */
[----:B------:R-:W-:Y:S02]  /*15f90*/  R2UR UR15, R123 ;  /* 0x000000007b0f72ca */ /* 0x000fe400000e0000 */
[----:B--2---:R-:W-:Y:S01]  /*15fa0*/  R2UR UR42, R20 ;  /* 0x00000000142a72ca */ /* 0x004fe200000e0000 */
[----:B------:R-:W-:Y:S01]  /*15fb0*/  IMAD.MOV.U32 R20, RZ, RZ, R4 ;  /* 0x000000ffff147224 */ /* 0x000fe200078e0004 */
[----:B------:R-:W-:-:S02]  /*15fc0*/  R2UR UR43, R21 ;  /* 0x00000000152b72ca */ /* 0x000fc400000e0000 */
[----:B------:R-:W-:Y:S02]  /*15fd0*/  MOV R21, 0x40000040 ;  /* 0x4000004000157802 */ /* 0x000fe40000000f00 */
[----:B---3--:R-:W-:Y:S02]  /*15fe0*/  R2UR UR28, R124 ;  /* 0x000000007c1c72ca */ /* 0x008fe400000e0000 */
[----:B------:R-:W-:Y:S02]  /*15ff0*/  R2UR UR29, R125 ;  /* 0x000000007d1d72ca */ /* 0x000fe400000e0000 */
[----:B------:R-:W-:Y:S02]  /*16000*/  R2UR UR26, R20 ;  /* 0x00000000141a72ca */ /* 0x000fe400000e0000 */
[----:B------:R-:W-:-:S07]  /*16010*/  R2UR UR27, R21 ;  /* 0x00000000151b72ca */ /* 0x000fce00000e0000 */
[----:B------:R-:W-:Y:S02]  /*16020*/  UMOV UR24, UR28 ;  /* 0x0000001c00187c82 */ /* 0x000fe40008000000 */
[----:B------:R-:W-:-:S04]  /*16030*/  UMOV UR25, UR29 ;  /* 0x0000001d00197c82 */ /* 0x000fc80008000000 */
[----:B------:R-:W-:Y:S01]  /*16040*/  HGMMA.64x16x16.F32 R168, gdesc[UR24], RZ, !UPT, gsb0 ;  /* 0x0020000018a879f0 */ /* 0x000fe2000c0008ff */
[----:B------:R-:W-:Y:S01]  /*16050*/  UMOV UR4, UR28 ;  /* 0x0000001c00047c82 */ /* 0x000fe20008000000 */
[----:B------:R-:W-:Y:S01]  /*16060*/  UMOV UR5, UR29 ;  /* 0x0000001d00057c82 */ /* 0x000fe20008000000 */
[----:B------:R-:W-:Y:S02]  /*16070*/  WARPGROUP.DEPBAR.LE gsb0, 0x0 ;  /* 0x00008000000079c5 */ /* 0x000fe40000010000 */
[----:B------:R-:W-:-:S06]  /*16080*/  WARPGROUP.ARRIVE ;  /* 0x00000000000079c5 */ /* 0x000fcc0000000000 */
[----:B------:R-:W-:Y:S01]  /*16090*/  HGMMA.64x16x16.F32 R160, gdesc[UR4], RZ, !UPT, gsb0 ;  /* 0x0020000004a079f0 */ /* 0x000fe2000c0008ff */
[----:B------:R-:W-:Y:S01]  /*160a0*/  UMOV UR16, UR28 ;  /* 0x0000001c00107c82 */ /* 0x000fe20008000000 */
[----:B------:R-:W-:Y:S01]  /*160b0*/  UMOV UR17, UR29 ;  /* 0x0000001d00117c82 */ /* 0x000fe20008000000 */
[----:B------:R-:W-:Y:S01]  /*160c0*/  VIADD R20, R4, 0x180 ;  /* 0x0000018004147836 */ /* 0x000fe20000000000 */
[----:B------:R-:W-:Y:S02]  /*160d0*/  WARPGROUP.DEPBAR.LE gsb0, 0x0 ;  /* 0x00008000000079c5 */ /* 0x000fe40000010000 */
[----:B------:R-:W-:-:S06]  /*160e0*/  WARPGROUP.ARRIVE ;  /* 0x00000000000079c5 */ /* 0x000fcc0000000000 */
[----:B------:R-:W-:Y:S01]  /*160f0*/  HGMMA.64x16x16.F32 R152, gdesc[UR16], RZ, !UPT, gsb0 ;  /* 0x00200000109879f0 */ /* 0x000fe2000c0008ff */
[----:B------:R-:W-:Y:S02]  /*16100*/  R2UR UR22, R20 ;  /* 0x00000000141672ca */ /* 0x000fe400000e0000 */
[----:B------:R-:W-:Y:S01]  /*16110*/  R2UR UR23, R21 ;  /* 0x00000000151772ca */ /* 0x000fe200000e0000 */
[----:B------:R-:W-:Y:S01]  /*16120*/  UMOV UR20, UR28 ;  /* 0x0000001c00147c82 */ /* 0x000fe20008000000 */
[----:B------:R-:W-:Y:S01]  /*16130*/  UMOV UR21, UR29 ;  /* 0x0000001d00157c82 */ /* 0x000fe20008000000 */
[----:B------:R-:W-:Y:S02]  /*16140*/  WARPGROUP.DEPBAR.LE gsb0, 0x0 ;  /* 0x00008000000079c5 */ /* 0x000fe40000010000 */
[----:B------:R-:W-:-:S08]  /*16150*/  WARPGROUP.ARRIVE ;  /* 0x00000000000079c5 */ /* 0x000fd00000000000 */
        /* <DEDUP_REMOVED lines=11> */
[----:B------:R-:W-:Y:S02]  /*16210*/  VIADD R122, R4, 0x2 ;  /* 0x00000002047a7836 */ /* 0x000fe40000000000 */
[----:B------:R-:W-:Y:S02]  /*16220*/  IMAD.MOV.U32 R123, RZ, RZ, 0x40000040 ;  /* 0x40000040ff7b7424 */ /* 0x000fe400078e00ff */
[----:B------:R-:W-:Y:S01]  /*16230*/  IMAD.MOV.U32 R121, RZ, RZ, 0x40000040 ;  /* 0x40000040ff797424 */ /* 0x000fe200078e00ff */
[----:B------:R-:W-:-:S02]  /*16240*/  WARPGROUP.DEPBAR.LE gsb0, 0x0 ;  /* 0x00008000000079c5 */ /* 0x000fc40000010000 */
[----:B------:R-:W-:-:S06]  /*16250*/  WARPGROUP.ARRIVE ;  /* 0x00000000000079c5 */ /* 0x000fcc0000000000 */
[----:B------:R-:W-:Y:S01]  /*16260*/  HGMMA.64x16x16.F32 R128, gdesc[UR8], RZ, !UPT, gsb0 ;  /* 0x00200000088079f0 */ /* 0x000fe2000c0008ff */
[----:B------:R-:W-:Y:S01]  /*16270*/  VIADD R120, R4, 0x102 ;  /* 0x0000010204787836 */ /* 0x000fe20000000000 */
[----:B------:R-:W-:Y:S01]  /*16280*/  R2UR UR34, R122 ;  /* 0x000000007a2272ca */ /* 0x000fe200000e0000 */
[C---:B------:R-:W-:Y:S01]  /*16290*/  VIADD R20, R4.reuse, 0x300 ;  /* 0x0000030004147836 */ /* 0x040fe20000000000 */
[----:B------:R-:W-:Y:S01]  /*162a0*/  R2UR UR35, R123 ;  /* 0x000000007b2372ca */ /* 0x000fe200000e0000 */
[----:B------:R-:W-:Y:S01]  /*162b0*/  VIADD R122, R4, 0x182 ;  /* 0x00000182047a7836 */ /* 0x000fe20000000000 */
[----:B------:R-:W-:Y:S01]  /*162c0*/  R2UR UR31, R121 ;  /* 0x00000000791f72ca */ /* 0x000fe200000e0000 */
[----:B------:R-:W-:Y:S01]  /*162d0*/  IMAD.MOV.U32 R123, RZ, RZ, 0x40000040 ;  /* 0x40000040ff7b7424 */ /* 0x000fe200078e00ff */
[----:B------:R-:W-:Y:S01]  /*162e0*/  R2UR UR30, R120 ;  /* 0x00000000781e72ca */ /* 0x000fe200000e0000 */
[----:B------:R-:W-:Y:S01]  /*162f0*/  IMAD.MOV.U32 R121, RZ, RZ, 0x40000040 ;  /* 0x40000040ff797424 */ /* 0x000fe200078e00ff */
[----:B------:R-:W-:-:S02]  /*16300*/  IADD3 R120, R4, 0x202, RZ ;  /* 0x0000020204787810 */ /* 0x000fc40007ffe0ff */
[----:B------:R-:W-:Y:S02]  /*16310*/  R2UR UR58, R20 ;  /* 0x00000000143a72ca */ /* 0x000fe400000e0000 */
[----:B------:R-:W-:Y:S02]  /*16320*/  R2UR UR59, R21 ;  /* 0x00000000153b72ca */ /* 0x000fe400000e0000 */
[----:B------:R-:W-:Y:S02]  /*16330*/  R2UR UR26, R122 ;  /* 0x000000007a1a72ca */ /* 0x000fe400000e0000 */
[----:B------:R-:W-:Y:S02]  /*16340*/  R2UR UR27, R123 ;  /* 0x000000007b1b72ca */ /* 0x000fe400000e0000 */
[----:B------:R-:W-:Y:S01]  /*16350*/  R2UR UR22, R120 ;  /* 0x00000000781672ca */ /* 0x000fe200000e0000 */
[----:B------:R-:W-:Y:S01]  /*16360*/  VIADD R120, R4, 0x4 ;  /* 0x0000000404787836 */ /* 0x000fe20000000000 */
[----:B------:R-:W-:-:S02]  /*16370*/  R2UR UR23, R121 ;  /* 0x00000000791772ca */ /* 0x000fc400000e0000 */
[----:B------:R-:W-:Y:S02]  /*16380*/  IADD3 R122, R4, 0x302, RZ ;  /* 0x00000302047a7810 */ /* 0x000fe40007ffe0ff */
[----:B------:R-:W-:Y:S02]  /*16390*/  MOV R123, 0x40000040 ;  /* 0x40000040007b7802 */ /* 0x000fe40000000f00 */
[----:B------:R-:W-:Y:S02]  /*163a0*/  MOV R121, 0x40000040 ;  /* 0x4000004000797802 */ /* 0x000fe40000000f00 */
[----:B------:R-:W-:Y:S02]  /*163b0*/  R2UR UR46, R122 ;  /* 0x000000007a2e72ca */ /* 0x000fe400000e0000 */
[----:B------:R-:W-:Y:S02]  /*163c0*/  R2UR UR47, R123 ;  /* 0x000000007b2f72ca */ /* 0x000fe400000e0000 */
[----:B------:R-:W-:-:S02]  /*163d0*/  R2UR UR14, R120 ;  /* 0x00000000780e72ca */ /* 0x000fc400000e0000 */
[----:B------:R-:W-:Y:S01]  /*163e0*/  R2UR UR15, R121 ;  /* 0x00000000790f72ca */ /* 0x000fe200000e0000 */
[----:B------:R-:W-:Y:S01]  /*163f0*/  UMOV UR56, UR28 ;  /* 0x0000001c00387c82 */ /* 0x000fe20008000000 */
[----:B------:R-:W-:Y:S01]  /*16400*/  UMOV UR57, UR29 ;  /* 0x0000001d00397c82 */ /* 0x000fe20008000000 */
[----:B------:R-:W-:Y:S02]  /*16410*/  WARPGROUP.DEPBAR.LE gsb0, 0x0 ;  /* 0x00008000000079c5 */ /* 0x000fe40000010000 */
[----:B------:R-:W-:-:S06]  /*16420*/  WARPGROUP.ARRIVE ;  /* 0x00000000000079c5 */ /* 0x000fcc0000000000 */
[----:B------:R-:W-:Y:S01]  /*16430*/  HGMMA.64x16x16.F32 R120, gdesc[UR56], RZ, !UPT, gsb0 ;  /* 0x00200000387879f0 */ /* 0x000fe2000c0008ff */
[----:B------:R-:W-:Y:S01]  /*16440*/  UMOV UR32, UR42 ;  /* 0x0000002a00207c82 */ /* 0x000fe20008000000 */
[----:B------:R-:W-:Y:S01]  /*16450*/  UMOV UR33, UR43 ;  /* 0x0000002b00217c82 */ /* 0x000fe20008000000 */
[----:B------:R-:W-:Y:S01]  /*16460*/  IADD3 R20, R4, 0x82, RZ ;  /* 0x0000008204147810 */ /* 0x000fe20007ffe0ff */
[----:B------:R-:W-:Y:S02]  /*16470*/  WARPGROUP.DEPBAR.LE gsb0, 0x0 ;  /* 0x00008000000079c5 */ /* 0x000fe40000010000 */
[----:B------:R-:W-:-:S06]  /*16480*/  WARPGROUP.ARRIVE ;  /* 0x00000000000079c5 */ /* 0x000fcc0000000000 */
[----:B------:R-:W-:Y:S01]  /*16490*/  HGMMA.64x16x16.F32 R168, gdesc[UR32], R168, gsb0 ;  /* 0x0020000020a879f0 */ /* 0x000fe200080008a8 */
[----:B------:R-:W-:Y:S02]  /*164a0*/  MOV R21, 0x40000040 ;  /* 0x4000004000157802 */ /* 0x000fe40000000f00 */
[----:B------:R-:W-:Y:S02]  /*164b0*/  R2UR UR6, R20 ;  /* 0x00000000140672ca */ /* 0x000fe400000e0000 */
[----:B------:R-:W-:Y:S01]  /*164c0*/  R2UR UR7, R21 ;  /* 0x00000000150772ca */ /* 0x000fe200000e0000 */
[----:B------:R-:W-:Y:S01]  /*164d0*/  UMOV UR4, UR42 ;  /* 0x0000002a00047c82 */ /* 0x000fe20008000000 */
[----:B------:R-:W-:Y:S01]  /*164e0*/  UMOV UR5, UR43 ;  /* 0x0000002b00057c82 */ /* 0x000fe20008000000 */
[----:B------:R-:W-:Y:S02]  /*164f0*/  WARPGROUP.DEPBAR.LE gsb0, 0x0 ;  /* 0x00008000000079c5 */ /* 0x000fe40000010000 */
[----:B------:R-:W-:-:S08]  /*16500*/  WARPGROUP.ARRIVE ;  /* 0x00000000000079c5 */ /* 0x000fd00000000000 */
[----:B------:R-:W-:Y:S01]  /*16510*/  HGMMA.64x16x16.F32 R160, gdesc[UR4], R160, gsb0 ;  /* 0x0020000004a079f0 */ /* 0x000fe200080008a0 */
[----:B------:R2:W-:Y:S04]  /*16520*/  STL.64 [R1+0x60], R8 ;  /* 0x0000600801007387 */ /* 0x0005e80000100a00 */
[----:B--2---:R-:W2:Y:S01]  /*16530*/  LDL.64 R8, [R1+0x30] ;  /* 0x0000300001087983 */ /* 0x004ea20000100a00 */
        /* <DEDUP_REMOVED lines=12> */
[----:B------:R-:W-:Y:S01]  /*16600*/  VIADD R20, R4, 0x282 ;  /* 0x0000028204147836 */ /* 0x000fe20000000000 */
[----:B------:R-:W-:Y:S02]  /*16610*/  WARPGROUP.DEPBAR.LE gsb0, 0x0 ;  /* 0x00008000000079c5 */ /* 0x000fe40000010000 */
[----:B------:R-:W-:-:S06]  /*16620*/  WARPGROUP.ARRIVE ;  /* 0x00000000000079c5 */ /* 0x000fcc0000000000 */
[----:B------:R-:W-:Y:S01]  /*16630*/  HGMMA.64x16x16.F32 R136, gdesc[UR20], R136, gsb0 ;  /* 0x00200000148879f0 */ /* 0x000fe20008000888 */
[----:B------:R-:W-:Y:S01]  /*16640*/  IMAD.MOV.U32 R21, RZ, RZ, 0x40000040 ;  /* 0x40000040ff157424 */ /* 0x000fe200078e00ff */
[----:B------:R-:W-:-:S04]  /*16650*/  R2UR UR18, R20 ;  /* 0x00000000141272ca */ /* 0x000fc800000e0000 */
[----:B------:R-:W-:Y:S01]  /*16660*/  R2UR UR19, R21 ;  /* 0x00000000151372ca */ /* 0x000fe200000e0000 */
[----:B------:R-:W-:Y:S01]  /*16670*/  UMOV UR16, UR42 ;  /* 0x0000002a00107c82 */ /* 0x000fe20008000000 */
[----:B------:R-:W-:Y:S01]  /*16680*/  UMOV UR17, UR43 ;  /* 0x0000002b00117c82 */ /* 0x000fe20008000000 */
[----:B------:R-:W-:Y:S02]  /*16690*/  WARPGROUP.DEPBAR.LE gsb0, 0x0 ;  /* 0x00008000000079c5 */ /* 0x000fe40000010000 */
[----:B------:R-:W-:-:S08]  /*166a0*/  WARPGROUP.ARRIVE ;  /* 0x00000000000079c5 */ /* 0x000fd00000000000 */
[----:B------:R-:W-:Y:S01]  /*166b0*/  HGMMA.64x16x16.F32 R128, gdesc[UR16], R128, gsb0 ;  /* 0x00200000108079f0 */ /* 0x000fe20008000880 */
[----:B------:R-:W-:Y:S01]  /*166c0*/  MOV R7, UR45 ;  /* 0x0000002d00077c02 */ /* 0x000fe20008000f00 */
[----:B------:R-:W-:Y:S01]  /*166d0*/  UMOV UR45, UR43 ;  /* 0x0000002b002d7c82 */ /* 0x000fe20008000000 */
[----:B01----:R-:W-:Y:S01]  /*166e0*/  MOV R5, UR44 ;  /* 0x0000002c00057c02 */ /* 0x003fe20008000f00 */
[----:B------:R-:W-:Y:S01]  /*166f0*/  UMOV UR44, UR42 ;  /* 0x0000002a002c7c82 */ /* 0x000fe20008000000 */
[----:B------:R-:W-:Y:S02]  /*16700*/  WARPGROUP.DEPBAR.LE gsb0, 0x0 ;  /* 0x00008000000079c5 */ /* 0x000fe40000010000 */
[----:B------:R-:W-:-:S06]  /*16710*/  WARPGROUP.ARRIVE ;  /* 0x00000000000079c5 */ /* 0x000fcc0000000000 */
[----:B------:R-:W-:Y:S01]  /*16720*/  HGMMA.64x16x16.F32 R120, gdesc[UR44], R120, gsb0 ;  /* 0x002000002c7879f0 */ /* 0x000fe20008000878 */
[----:B--2---:R-:W-:Y:S02]  /*16730*/  R2UR UR38, R8 ;  /* 0x00000000082672ca */ /* 0x004fe400000e0000 */
[----:B------:R-:W-:Y:S01]  /*16740*/  R2UR UR39, R9 ;  /* 0x00000000092772ca */ /* 0x000fe200000e0000 */
[----:B------:R-:W-:Y:S01]  /*16750*/  VIADD R20, R4, 0x84 ;  /* 0x0000008404147836 */ /* 0x000fe20000000000 */
[----:B------:R-:W2:Y:S09]  /*16760*/  LDL.64 R8, [R1+0x28] ;  /* 0x0000280001087983 */ /* 0x000eb20000100a00 */
[----:B------:R-:W-:-:S02]  /*16770*/  UMOV UR12, UR38 ;  /* 0x00000026000c7c82 */ /* 0x000fc40008000000 */
[----:B------:R-:W-:Y:S01]  /*16780*/  UMOV UR13, UR39 ;  /* 0x00000027000d7c82 */ /* 0x000fe20008000000 */
        /* <DEDUP_REMOVED lines=11> */
[----:B------:R-:W-:Y:S01]  /*16840*/  VIADD R20, R4, 0x104 ;  /* 0x0000010404147836 */ /* 0x000fe20000000000 */
[----:B------:R-:W-:-:S04]  /*16850*/  MOV R21, 0x40000040 ;  /* 0x4000004000157802 */ /* 0x000fc80000000f00 */
[----:B------:R-:W-:Y:S02]  /*16860*/  R2UR UR58, R20 ;  /* 0x00000000143a72ca */ /* 0x000fe400000e0000 */
[----:B------:R-:W-:Y:S01]  /*16870*/  R2UR UR59, R21 ;  /* 0x00000000153b72ca */ /* 0x000fe200000e0000 */
[----:B------:R-:W-:Y:S01]  /*16880*/  UMOV UR56, UR38 ;  /* 0x0000002600387c82 */ /* 0x000fe20008000000 */
[----:B------:R-:W-:Y:S01]  /*16890*/  UMOV UR57, UR39 ;  /* 0x0000002700397c82 */ /* 0x000fe20008000000 */
[----:B------:R-:W-:Y:S02]  /*168a0*/  WARPGROUP.DEPBAR.LE gsb0, 0x0 ;  /* 0x00008000000079c5 */ /* 0x000fe40000010000 */
[----:B------:R-:W-:-:S08]  /*168b0*/  WARPGROUP.ARRIVE ;  /* 0x00000000000079c5 */ /* 0x000fd00000000000 */
[----:B------:R-:W-:Y:S01]  /*168c0*/  HGMMA.64x16x16.F32 R152, gdesc[UR56], R152, gsb0 ;  /* 0x00200000389879f0 */ /* 0x000fe20008000898 */
[----:B------:R-:W-:Y:S02]  /*168d0*/  VIADD R20, R4, 0x184 ;  /* 0x0000018404147836 */ /* 0x000fe40000000000 */
[----:B------:R-:W-:-:S03]  /*168e0*/  IMAD.MOV.U32 R21, RZ, RZ, 0x40000040 ;  /* 0x40000040ff157424 */ /* 0x000fc600078e00ff */
[----:B------:R-:W-:Y:S02]  /*168f0*/  R2UR UR34, R20 ;  /* 0x00000000142272ca */ /* 0x000fe400000e0000 */
[----:B------:R-:W-:Y:S01]  /*16900*/  R2UR UR35, R21 ;  /* 0x00000000152372ca */ /* 0x000fe200000e0000 */
[----:B------:R-:W-:Y:S01]  /*16910*/  UMOV UR32, UR38 ;  /* 0x0000002600207c82 */ /* 0x000fe20008000000 */
[----:B------:R-:W-:Y:S01]  /*16920*/  UMOV UR33, UR39 ;  /* 0x0000002700217c82 */ /* 0x000fe20008000000 */
[----:B------:R-:W-:Y:S02]  /*16930*/  WARPGROUP.DEPBAR.LE gsb0, 0x0 ;  /* 0x00008000000079c5 */ /* 0x000fe40000010000 */
[----:B------:R-:W-:-:S08]  /*16940*/  WARPGROUP.ARRIVE ;  /* 0x00000000000079c5 */ /* 0x000fd00000000000 */
[----:B------:R-:W-:Y:S01]  /*16950*/  HGMMA.64x16x16.F32 R144, gdesc[UR32], R144, gsb0 ;  /* 0x00200000209079f0 */ /* 0x000fe20008000890 */
[----:B------:R-:W-:Y:S01]  /*16960*/  IMAD.MOV.U32 R21, RZ, RZ, 0x40000040 ;  /* 0x40000040ff157424 */ /* 0x000fe200078e00ff */
[----:B------:R-:W-:-:S04]  /*16970*/  IADD3 R20, R4, 0x204, RZ ;  /* 0x0000020404147810 */ /* 0x000fc80007ffe0ff */
[----:B------:R-:W-:Y:S02]  /*16980*/  R2UR UR6, R20 ;  /* 0x00000000140672ca */ /* 0x000fe400000e0000 */
        /* <DEDUP_REMOVED lines=25> */
[----:B------:R-:W-:Y:S02]  /*16b20*/  IADD3 R20, R4, 0x6, RZ ;  /* 0x0000000604147810 */ /* 0x000fe40007ffe0ff */
[----:B--2---:R-:W-:Y:S02]  /*16b30*/  R2UR UR42, R8 ;  /* 0x00000000082a72ca */ /* 0x004fe400000e0000 */
[----:B------:R-:W-:Y:S02]  /*16b40*/  R2UR UR43, R9 ;  /* 0x00000000092b72ca */ /* 0x000fe400000e0000 */
[----:B------:R-:W-:Y:S01]  /*16b50*/  R2UR UR22, R20 ;  /* 0x00000000141672ca */ /* 0x000fe200000e0000 */
[----:B------:R-:W2:Y:S01]  /*16b60*/  LDL.64 R8, [R1+0x20] ;  /* 0x0000200001087983 */ /* 0x000ea20000100a00 */
[----:B------:R-:W-:-:S07]  /*16b70*/  R2UR UR23, R21 ;  /* 0x00000000151772ca */ /* 0x000fce00000e0000 */
[----:B------:R-:W-:Y:S02]  /*16b80*/  UMOV UR20, UR42 ;  /* 0x0000002a00147c82 */ /* 0x000fe40008000000 */
[----:B------:R-:W-:Y:S01]  /*16b90*/  UMOV UR21, UR43 ;  /* 0x0000002b00157c82 */ /* 0x000fe20008000000 */
[----:B------:R-:W-:Y:S02]  /*16ba0*/  WARPGROUP.DEPBAR.LE gsb0, 0x0 ;  /* 0x00008000000079c5 */ /* 0x000fe40000010000 */
[----:B------:R-:W-:-:S06]  /*16bb0*/  WARPGROUP.ARRIVE ;  /* 0x00000000000079c5 */ /* 0x000fcc0000000000 */
        /* <DEDUP_REMOVED lines=56> */
[----:B------:R-:W-:Y:S02]  /*16f40*/  MOV R21, 0x40000040 ;  /* 0x4000004000157802 */ /* 0x000fe40000000f00 */
        /* <DEDUP_REMOVED lines=51> */
[----:B------:R-:W-:-:S09]  /*17280*/  UMOV UR17, UR39 ;  /* 0x0000002700117c82 */ /* 0x000fd20008000000 */
        /* <DEDUP_REMOVED lines=15> */
[----:B------:R-:W-:Y:S01]  /*17380*/  IMAD.MOV.U32 R21, RZ, RZ, 0x40000040 ;  /* 0x40000040ff157424 */ /* 0x000fe200078e00ff */
        /* <DEDUP_REMOVED lines=69> */
[----:B------:R-:W-:Y:S01]  /*177e0*/  UMOV UR28, UR52 ;  /* 0x00000034001c7c82 */ /* 0x000fe20008000000 */
[----:B------:R-:W-:Y:S01]  /*177f0*/  R2UR UR23, R21 ;  /* 0x00000000151772ca */ /* 0x000fe200000e0000 */
[----:B------:R-:W-:Y:S01]  /*17800*/  UMOV UR29, UR53 ;  /* 0x00000035001d7c82 */ /* 0x000fe20008000000 */
[----:B------:R-:W-:Y:S01]  /*17810*/  UMOV UR24, UR52 ;  /* 0x0000003400187c82 */ /* 0x000fe20008000000 */
[----:B------:R-:W-:Y:S01]  /*17820*/  UMOV UR25, UR53 ;  /* 0x0000003500197c82 */ /* 0x000fe20008000000 */
[----:B------:R-:W-:Y:S01]  /*17830*/  R2UR UR45, R7 ;  /* 0x00000000072d72ca */ /* 0x000fe200000e0000 */
[----:B------:R0:W5:Y:S02]  /*17840*/  LDL.LU.64 R8, [R1+0x60] ;  /* 0x0000600001087983 */ /* 0x0001640000300a00 */
[----:B------:R-:W-:-:S02]  /*17850*/  UMOV UR20, UR38 ;  /* 0x0000002600147c82 */ /* 0x000fc40008000000 */
        /* <DEDUP_REMOVED lines=62> */
[----:B------:R-:W-:Y:S02]  /*17c40*/  WARPGROUP.DEPBAR.LE gsb0, 0x0 ;  /* 0x00008000000079c5 */ /* 0x000fe40000010000 */
[----:B------:R-:W-:-:S10]  /*17c50*/  WARPGROUP.ARRIVE ;  /* 0x00000000000079c5 */ /* 0x000fd40000000000 */
[----:B------:R-:W-:Y:S01]  /*17c60*/  HGMMA.64x16x16.F32 R168, gdesc[UR52], R168, gsb0 ;  /* 0x0020000034a879f0 */ /* 0x000fe200080008a8 */
[----:B------:R-:W-:Y:S02]  /*17c70*/  VIADD R20, R4, 0x406 ;  /* 0x0000040604147836 */ /* 0x000fe40000000000 */
[----:B------:R-:W-:-:S03]  /*17c80*/  IMAD.MOV.U32 R21, RZ, RZ, 0x40000040 ;  /* 0x40000040ff157424 */ /* 0x000fc600078e00ff */
[----:B------:R-:W-:Y:S02]  /*17c90*/  R2UR UR30, R20 ;  /* 0x00000000141e72ca */ /* 0x000fe400000e0000 */
[----:B------:R-:W-:Y:S01]  /*17ca0*/  R2UR UR31, R21 ;  /* 0x00000000151f72ca */ /* 0x000fe200000e0000 */
[----:B------:R-:W-:Y:S02]  /*17cb0*/  WARPGROUP.DEPBAR.LE gsb0, 0x0 ;  /* 0x00008000000079c5 */ /* 0x000fe40000010000 */
[----:B------:R-:W-:-:S10]  /*17cc0*/  WARPGROUP.ARRIVE ;  /* 0x00000000000079c5 */ /* 0x000fd40000000000 */
[----:B------:R-:W-:Y:S01]  /*17cd0*/  HGMMA.64x16x16.F32 R160, gdesc[UR28], R160, gsb0 ;  /* 0x002000001ca079f0 */ /* 0x000fe200080008a0 */
[----:B------:R-:W-:Y:S01]  /*17ce0*/  IMAD.MOV.U32 R21, RZ, RZ, 0x40000040 ;  /* 0x40000040ff157424 */ /* 0x000fe200078e00ff */
[----:B------:R-:W-:-:S04]  /*17cf0*/  IADD3 R20, R4, 0x486, RZ ;  /* 0x0000048604147810 */ /* 0x000fc80007ffe0ff */
[----:B------:R-:W-:Y:S02]  /*17d00*/  R2UR UR26, R20 ;  /* 0x00000000141a72ca */ /* 0x000fe400000e0000 */
[----:B------:R-:W-:Y:S01]  /*17d10*/  R2UR UR27, R21 ;  /* 0x00000000151b72ca */ /* 0x000fe200000e0000 */
[----:B------:R-:W-:Y:S02]  /*17d20*/  WARPGROUP.DEPBAR.LE gsb0, 0x0 ;  /* 0x00008000000079c5 */ /* 0x000fe40000010000 */
[----:B------:R-:W-:-:S10]  /*17d30*/  WARPGROUP.ARRIVE ;  /* 0x00000000000079c5 */ /* 0x000fd40000000000 */
        /* <DEDUP_REMOVED lines=100> */
[----:B------:R-:W-:Y:S02]  /*18380*/  R2UR UR44, R5 ;  /* 0x00000000052c72ca */ /* 0x000fe400000e0000 */
[----:B------:R-:W-:Y:S02]  /*18390*/  R2UR UR18, R20 ;  /* 0x00000000141272ca */ /* 0x000fe400000e0000 */
[----:B------:R-:W-:Y:S01]  /*183a0*/  R2UR UR19, R21 ;  /* 0x00000000151372ca */ /* 0x000fe200000e0000 */
[----:B------:R-:W-:-:S08]  /*183b0*/  UMOV UR17, UR45 ;  /* 0x0000002d00117c82 */ /* 0x000fd00008000000 */
        /* <DEDUP_REMOVED lines=226> */
[----:B------:R-:W-:Y:S01]  /*191e0*/  FMUL.FTZ R26, R26, R0 ;  /* 0x000000001a1a7220 */ /* 0x000fe20000410000 */
[----:B------:R-:W-:-:S02]  /*191f0*/  WARPGROUP.DEPBAR.LE gsb0, 0x0 ;  /* 0x00008000000079c5 */ /* 0x000fc40000010000 */
        /* <DEDUP_REMOVED lines=47> */
[----:B0-----:R-:W-:Y:S06]  /*194f0*/  @!P0 BRA `(.L_x_629) ;  /* 0x0000000000048947 */ /* 0x001fec0003800000 */
[----:B------:R-:W-:Y:S01]  /*19500*/  BPT.TRAP 0x1 ;  /* 0x000000040000795c */ /* 0x000fe20000300000 */
.L_x_629:
[----:B------:R-:W-:Y:S01]  /*19510*/  SHF.L.U32 R0, R12, 0x1f, RZ ;  /* 0x0000001f0c007819 */ /* 0x000fe200000006ff */
[----:B------:R-:W-:-:S04]  /*19520*/  IMAD R20, R13, 0x8, R2 ;  /* 0x000000080d147824 */ /* 0x000fc800078e0202 */
[----:B------:R0:W1:Y:S01]  /*19530*/  SYNCS.PHASECHK.TRANS64.TRYWAIT P2, [R20+URZ+0x36850], R0 ;  /* 0x03685000140075a7 */ /* 0x000062000804017f */
[----:B------:R-:W-:Y:S05]  /*19540*/  @!P0 BRA `(.L_x_630) ;  /* 0x0000000000048947 */ /* 0x000fea0003800000 */
[----:B------:R-:W-:Y:S01]  /*19550*/  BPT.TRAP 0x1 ;  /* 0x000000040000795c */ /* 0x000fe20000300000 */
.L_x_630:
[----:B------:R-:W-:Y:S04]  /*19560*/  BSSY B1, `(.L_x_631) ;  /* 0x0000004000017945 */ /* 0x000fe80003800000 */
[----:B-1----:R-:W-:Y:S05]  /*19570*/  @P2 BRA `(.L_x_632) ;  /* 0x0000000000082947 */ /* 0x002fea0003800000 */
[----:B------:R-:W1:Y:S02]  /*19580*/  SYNCS.PHASECHK.TRANS64.TRYWAIT P2, [R20+URZ+0x36850], R0 ;  /* 0x03685000140075a7 */ /* 0x000e64000804017f */
[----:B-1----:R-:W-:Y:S05]  /*19590*/  @!P2 BRA `(.L_x_633) ;  /* 0x000000b400e0a947 */ /* 0x002fea0003800000 */
.L_x_632:
[----:B------:R-:W-:Y:S05]  /*195a0*/  BSYNC B1 ;  /* 0x0000000000017941 */ /* 0x000fea0003800000 */
.L_x_631:
[----:B01----:R-:W-:Y:S01]  /*195b0*/  IADD3 R0, R2, 0x400, RZ ;  /* 0x0000040002007810 */ /* 0x003fe20007ffe0ff */
[----:B------:R-:W-:Y:S01]  /*195c0*/  WARPGROUP.ARRIVE ;  /* 0x00000000000079c5 */ /* 0x000fe20000000000 */
[----:B------:R-:W-:Y:S01]  /*195d0*/  IMAD.MOV.U32 R5, RZ, RZ, 0x40000040 ;  /* 0x40000040ff057424 */ /* 0x000fe200078e00ff */
[----:B------:R-:W-:Y:S01]  /*195e0*/  ULDC UR5, c[0x0][0x9d8] ;  /* 0x0002760000057ab9 */ /* 0x000fe20000000800 */
[----:B------:R-:W-:Y:S01]  /*195f0*/  SHF.R.U32.HI R0, RZ, 0x4, R0 ;  /* 0x00000004ff007819 */ /* 0x000fe20000011600 */
[----:B------:R-:W-:Y:S01]  /*19600*/  FMUL.FTZ R7, R169, UR5 ;  /* 0x00000005a9077c20 */ /* 0x000fe20008410000 */
[----:B------:R-:W-:Y:S01]  /*19610*/  FMUL.FTZ R161, R161, UR5 ;  /* 0x00000005a1a17c20 */ /* 0x000fe20008410000 */
[----:B------:R-:W-:Y:S01]  /*19620*/  FMUL.FTZ R164, R164, UR5 ;  /* 0x00000005a4a47c20 */ /* 0x000fe20008410000 */
[----:B------:R-:W-:Y:S01]  /*19630*/  LOP3.LUT R0, R0, 0x3fff, RZ, 0xc0, !PT ;  /* 0x00003fff00007812 */ /* 0x000fe200078ec0ff */
[----:B------:R-:W-:Y:S01]  /*19640*/  FMUL.FTZ R165, R165, UR5 ;  /* 0x00000005a5a57c20 */ /* 0x000fe20008410000 */
[----:B------:R-:W-:Y:S01]  /*19650*/  FMUL.FTZ R153, R153, UR5 ;  /* 0x0000000599997c20 */ /* 0x000fe20008410000 */
[----:B------:R-:W-:Y:S01]  /*19660*/  MUFU.TANH R7, R7 ;  /* 0x0000000700077308 */ /* 0x000fe20000002400 */
[----:B------:R-:W-:Y:S01]  /*19670*/  LOP3.LUT R0, R0, 0x3800000, RZ, 0xfc, !PT ;  /* 0x0380000000007812 */ /* 0x000fe200078efcff */
[----:B------:R-:W-:Y:S01]  /*19680*/  FMUL.FTZ R156, R156, UR5 ;  /* 0x000000059c9c7c20 */ /* 0x000fe20008410000 */
[----:B------:R-:W-:Y:S01]  /*19690*/  FMUL.FTZ R157, R157, UR5 ;  /* 0x000000059d9d7c20 */ /* 0x000fe20008410000 */
[----:B------:R-:W-:Y:S01]  /*196a0*/  FMUL.FTZ R136, R136, UR5 ;  /* 0x0000000588887c20 */ /* 0x000fe20008410000 */
[----:B------:R-:W-:Y:S01]  /*196b0*/  FMUL.FTZ R137, R137, UR5 ;  /* 0x0000000589897c20 */ /* 0x000fe20008410000 */
[----:B------:R-:W-:-:S02]  /*196c0*/  IMAD R12, R13, 0xa80, R0 ;  /* 0x00000a800d0c7824 */ /* 0x000fc400078e0200 */
[----:B------:R-:W-:Y:S01]  /*196d0*/  FMUL.FTZ R0, R168, UR5 ;  /* 0x00000005a8007c20 */ /* 0x000fe20008410000 */
[----:B------:R-:W-:Y:S02]  /*196e0*/  IMAD.MOV.U32 R13, RZ, RZ, 0x40000040 ;  /* 0x40000040ff0d7424 */ /* 0x000fe400078e00ff */
[----:B------:R-:W-:Y:S01]  /*196f0*/  FMUL.FTZ R168, R172, UR5 ;  /* 0x00000005aca87c20 */ /* 0x000fe20008410000 */
[----:B------:R-:W-:Y:S01]  /*19700*/  FMUL.FTZ R172, R160, UR5 ;  /* 0x00000005a0ac7c20 */ /* 0x000fe20008410000 */
[----:B------:R-:W-:Y:S01]  /*19710*/  R2UR UR6, R12 ;  /* 0x000000000c0672ca */ /* 0x000fe200000e0000 */
[----:B------:R-:W-:Y:S01]  /*19720*/  MUFU.TANH R161, R161 ;  /* 0x000000a100a17308 */ /* 0x000fe20000002400 */
[----:B------:R-:W-:Y:S01]  /*19730*/  R2UR UR7, R13 ;  /* 0x000000000d0772ca */ /* 0x000fe200000e0000 */
[----:B------:R-:W-:Y:S01]  /*19740*/  FMUL.FTZ R13, R170, UR5 ;  /* 0x00000005aa0d7c20 */ /* 0x000fe20008410000 */
[----:B------:R-:W-:Y:S01]  /*19750*/  IADD3 R4, R12, 0x80, RZ ;  /* 0x000000800c047810 */ /* 0x000fe20007ffe0ff */
[----:B------:R-:W-:Y:S01]  /*19760*/  FMUL.FTZ R170, R173, UR5 ;  /* 0x00000005adaa7c20 */ /* 0x000fe20008410000 */
[----:B------:R-:W-:Y:S01]  /*19770*/  FMUL.FTZ R160, R162, UR5 ;  /* 0x00000005a2a07c20 */ /* 0x000fe20008410000 */
[----:B------:R-:W-:Y:S01]  /*19780*/  FMUL.FTZ R162, R163, UR5 ;  /* 0x00000005a3a27c20 */ /* 0x000fe20008410000 */
[----:B------:R-:W-:Y:S01]  /*19790*/  FMUL.FTZ R163, R166, UR5 ;  /* 0x00000005a6a37c20 */ /* 0x000fe20008410000 */
[----:B------:R-:W0:Y:S01]  /*197a0*/  MUFU.TANH R0, R0 ;  /* 0x0000000000007308 */ /* 0x000e220000002400 */
[----:B------:R-:W-:Y:S01]  /*197b0*/  FMUL.FTZ R166, R167, UR5 ;  /* 0x00000005a7a67c20 */ /* 0x000fe20008410000 */
[----:B------:R-:W-:Y:S01]  /*197c0*/  FMUL.FTZ R167, R152, UR5 ;  /* 0x0000000598a77c20 */ /* 0x000fe20008410000 */
[----:B------:R-:W-:Y:S01]  /*197d0*/  FMUL.FTZ R152, R154, UR5 ;  /* 0x000000059a987c20 */ /* 0x000fe20008410000 */
[----:B------:R-:W-:Y:S01]  /*197e0*/  FMUL.FTZ R154, R155, UR5 ;  /* 0x000000059b9a7c20 */ /* 0x000fe20008410000 */
[----:B------:R-:W-:Y:S01]  /*197f0*/  FMUL.FTZ R155, R158, UR5 ;  /* 0x000000059e9b7c20 */ /* 0x000fe20008410000 */
[----:B------:R-:W-:Y:S01]  /*19800*/  HGMMA.64x192x16.F32 R24, R200, gdesc[UR4].tnspB, R24, gsb0 ;  /* 0x42e00004c8187df0 */ /* 0x000fe20008000818 */
[----:B------:R-:W-:Y:S01]  /*19810*/  R2UR UR6, R4 ;  /* 0x00000000040672ca */ /* 0x000fe200000e0000 */
[----:B------:R-:W1:Y:S01]  /*19820*/  MUFU.TANH R168, R168 ;  /* 0x000000a800a87308 */ /* 0x000e620000002400 */
[----:B------:R-:W-:Y:S01]  /*19830*/  R2UR UR7, R5 ;  /* 0x00000000050772ca */ /* 0x000fe200000e0000 */
[----:B------:R-:W-:Y:S01]  /*19840*/  IMAD.MOV.U32 R5, RZ, RZ, 0x40000040 ;  /* 0x40000040ff057424 */ /* 0x000fe200078e00ff */
[----:B------:R-:W-:Y:S01]  /*19850*/  IADD3 R4, R12, 0x100, RZ ;  /* 0x000001000c047810 */ /* 0x000fe20007ffe0ff */
[----:B------:R-:W-:Y:S01]  /*19860*/  FMUL.FTZ R158, R159, UR5 ;  /* 0x000000059f9e7c20 */ /* 0x000fe20008410000 */
[----:B------:R-:W-:Y:S01]  /*19870*/  FMUL.FTZ R159, R144, UR5 ;  /* 0x00000005909f7c20 */ /* 0x000fe20008410000 */
[----:B------:R-:W-:Y:S01]  /*19880*/  FMUL.FTZ R173, R145, UR5 ;  /* 0x0000000591ad7c20 */ /* 0x000fe20008410000 */
[----:B------:R-:W-:Y:S01]  /*19890*/  FMUL.FTZ R145, R147, UR5 ;  /* 0x0000000593917c20 */ /* 0x000fe20008410000 */
[----:B------:R-:W2:Y:S01]  /*198a0*/  MUFU.TANH R170, R170 ;  /* 0x000000aa00aa7308 */ /* 0x000ea20000002400 */
[----:B0-----:R-:W-:Y:S01]  /*198b0*/  FMNMX.FTZ R3, R0, R11, !PT ;  /* 0x0000000b00037209 */ /* 0x001fe20007810000 */
[----:B------:R-:W-:Y:S01]  /*198c0*/  FMUL.FTZ R147, R148, UR5 ;  /* 0x0000000594937c20 */ /* 0x000fe20008410000 */
[----:B------:R-:W-:Y:S01]  /*198d0*/  FMUL.FTZ R148, R149, UR5 ;  /* 0x0000000595947c20 */ /* 0x000fe20008410000 */
[----:B------:R-:W-:Y:S01]  /*198e0*/  FMUL.FTZ R140, R140, UR5 ;  /* 0x000000058c8c7c20 */ /* 0x000fe20008410000 */
[----:B------:R-:W-:Y:S01]  /*198f0*/  FMNMX.FTZ R3, R7, R3, !PT ;  /* 0x0000000307037209 */ /* 0x000fe20007810000 */
[----:B------:R-:W-:Y:S01]  /*19900*/  FMUL.FTZ R141, R141, UR5 ;  /* 0x000000058d8d7c20 */ /* 0x000fe20008410000 */
[----:B------:R-:W-:Y:S01]  /*19910*/  FMUL.FTZ R128, R128, UR5 ;  /* 0x0000000580807c20 */ /* 0x000fe20008410000 */
[----:B------:R-:W0:Y:S01]  /*19920*/  MUFU.TANH R172, R172 ;  /* 0x000000ac00ac7308 */ /* 0x000e220000002400 */
        /* <DEDUP_REMOVED lines=8> */
[----:B--2---:R-:W-:Y:S01]  /*199b0*/  FMNMX.FTZ R3, R170, R3, !PT ;  /* 0x00000003aa037209 */ /* 0x004fe20007810000 */
[----:B------:R-:W-:Y:S01]  /*199c0*/  FMUL.FTZ R150, R121, UR5 ;  /* 0x0000000579967c20 */ /* 0x000fe20008410000 */
[----:B------:R-:W-:Y:S01]  /*199d0*/  VIADD R120, R12, 0x200 ;  /* 0x000002000c787836 */ /* 0x000fe20000000000 */
[----:B------:R-:W-:Y:S01]  /*199e0*/  MOV R121, 0x40000040 ;  /* 0x4000004000797802 */ /* 0x000fe20000000f00 */
[----:B------:R-:W-:Y:S01]  /*199f0*/  FMUL.FTZ R124, R124, UR5 ;  /* 0x000000057c7c7c20 */ /* 0x000fe20008410000 */
[----:B------:R-:W-:Y:S01]  /*19a00*/  FMUL.FTZ R125, R125, UR5 ;  /* 0x000000057d7d7c20 */ /* 0x000fe20008410000 */
[----:B------:R-:W-:Y:S01]  /*19a10*/  FMUL.FTZ R21, R171, UR5 ;  /* 0x00000005ab157c20 */ /* 0x000fe20008410000 */
[----:B------:R-:W2:Y:S01]  /*19a20*/  MUFU.TANH R165, R165 ;  /* 0x000000a500a57308 */ /* 0x000ea20000002400 */
[----:B0-----:R-:W-:Y:S01]  /*19a30*/  FMNMX.FTZ R3, R172, R3, !PT ;  /* 0x00000003ac037209 */ /* 0x001fe20007810000 */
[----:B------:R-:W-:Y:S01]  /*19a40*/  FMUL.FTZ R169, R174, UR5 ;  /* 0x00000005aea97c20 */ /* 0x000fe20008410000 */
[----:B------:R-:W-:Y:S01]  /*19a50*/  ULDC UR4, c[0x0][0x988] ;  /* 0x0002620000047ab9 */ /* 0x000fe20000000800 */
        /* <DEDUP_REMOVED lines=15> */
[----:B------:R-:W-:Y:S01]  /*19b50*/  FMUL.FTZ R122, R122, UR5 ;  /* 0x000000057a7a7c20 */ /* 0x000fe20008410000 */
[----:B------:R-:W-:Y:S01]  /*19b60*/  FMUL.FTZ R123, R123, UR5 ;  /* 0x000000057b7b7c20 */ /* 0x000fe20008410000 */
[----:B------:R-:W-:Y:S01]  /*19b70*/  FMUL.FTZ R126, R126, UR5 ;  /* 0x000000057e7e7c20 */ /* 0x000fe20008410000 */
[----:B------:R-:W-:Y:S01]  /*19b80*/  FMUL.FTZ R127, R127, UR5 ;  /* 0x000000057f7f7c20 */ /* 0x000fe20008410000 */
[----:B------:R-:W-:Y:S01]  /*19b90*/  @!P1 VIADD R14, R14, 0x36840 ;  /* 0x000368400e0e9836 */ /* 0x000fe20000000000 */
[----:B------:R-:W2:Y:S01]  /*19ba0*/  MUFU.TANH R156, R156 ;  /* 0x0000009c009c7308 */ /* 0x000ea20000002400 */
[----:B0-----:R-:W-:-:S02]  /*19bb0*/  FMNMX.FTZ R3, R167, R3, !PT ;  /* 0x00000003a7037209 */ /* 0x001fc40007810000 */
[----:B------:R-:W-:Y:S02]  /*19bc0*/  @!P1 IADD3 R20, R20, 0x36860, RZ ;  /* 0x0003686014149810 */ /* 0x000fe40007ffe0ff */
[----:B------:R-:W-:Y:S02]  /*19bd0*/  @!P1 PRMT R14, RZ, 0x654, R14 ;  /* 0x00000654ff0e9816 */ /* 0x000fe4000000000e */
[----:B------:R-:W-:Y:S01]  /*19be0*/  @!P1 PRMT R20, RZ, 0x654, R20 ;  /* 0x00000654ff149816 */ /* 0x000fe20000000014 */
[----:B------:R-:W0:Y:S01]  /*19bf0*/  MUFU.TANH R157, R157 ;  /* 0x0000009d009d7308 */ /* 0x000e220000002400 */
[----:B-1----:R-:W-:Y:S02]  /*19c00*/  FMNMX.FTZ R3, R153, R3, !PT ;  /* 0x0000000399037209 */ /* 0x002fe40007810000 */
[C---:B-----5:R-:W-:Y:S01]  /*19c10*/  ISETP.GT.AND P2, PT, R9.reuse, RZ, PT ;  /* 0x000000ff0900720c */ /* 0x060fe20003f44270 */
[----:B------:R-:W-:-:S04]  /*19c20*/  VIADD R9, R9, 0xffffffff ;  /* 0xffffffff09097836 */ /* 0x000fc80000000000 */
[----:B------:R-:W1:Y:S01]  /*19c30*/  MUFU.TANH R159, R159 ;  /* 0x0000009f009f7308 */ /* 0x000e620000002400 */
[----:B--2---:R-:W-:-:S07]  /*19c40*/  FMNMX.FTZ R3, R156, R3, !PT ;  /* 0x000000039c037209 */ /* 0x004fce0007810000 */
[----:B------:R-:W2:Y:S01]  /*19c50*/  MUFU.TANH R173, R173 ;  /* 0x000000ad00ad7308 */ /* 0x000ea20000002400 */
[----:B0-----:R-:W-:-:S07]  /*19c60*/  FMNMX.FTZ R3, R157, R3, !PT ;  /* 0x000000039d037209 */ /* 0x001fce0007810000 */
[----:B------:R-:W0:Y:S01]  /*19c70*/  MUFU.TANH R147, R147 ;  /* 0x0000009300937308 */ /* 0x000e220000002400 */
[----:B-1----:R-:W-:-:S07]  /*19c80*/  FMNMX.FTZ R3, R159, R3, !PT ;  /* 0x000000039f037209 */ /* 0x002fce0007810000 */
        /* <DEDUP_REMOVED lines=27> */
[----:B0-----:R-:W-:Y:S01]  /*19e40*/  FMNMX.FTZ R3, R124, R3, !PT ;  /* 0x000000037c037209 */ /* 0x001fe20007810000 */
[----:B------:R-:W-:Y:S02]  /*19e50*/  WARPGROUP.DEPBAR.LE gsb0, 0x0 ;  /* 0x00008000000079c5 */ /* 0x000fe40000010000 */
[----:B------:R-:W-:-:S04]  /*19e60*/  WARPGROUP.ARRIVE ;  /* 0x00000000000079c5 */ /* 0x000fc80000000000 */
[----:B------:R-:W0:Y:S02]  /*19e70*/  MUFU.TANH R21, R21 ;  /* 0x0000001500157308 */ /* 0x000e240000002400 */
[----:B------:R-:W-:Y:S01]  /*19e80*/  HGMMA.64x192x16.F32 R24, R196, gdesc[UR4].tnspB, R24, gsb0 ;  /* 0x42e00004c4187df0 */ /* 0x000fe20008000818 */
[----:B------:R-:W-:Y:S02]  /*19e90*/  R2UR UR6, R4 ;  /* 0x00000000040672ca */ /* 0x000fe400000e0000 */
[----:B------:R-:W-:Y:S01]  /*19ea0*/  R2UR UR7, R5 ;  /* 0x00000000050772ca */ /* 0x000fe200000e0000 */
[----:B------:R-:W-:Y:S01]  /*19eb0*/  IMAD.MOV.U32 R5, RZ, RZ, 0x40000040 ;  /* 0x40000040ff057424 */ /* 0x000fe200078e00ff */
[----:B------:R-:W-:Y:S01]  /*19ec0*/  IADD3 R4, R12, 0x180, RZ ;  /* 0x000001800c047810 */ /* 0x000fe20007ffe0ff */
[----:B------:R-:W3:Y:S08]  /*19ed0*/  MUFU.TANH R169, R169 ;  /* 0x000000a900a97308 */ /* 0x000ef00000002400 */
[----:B------:R-:W4:Y:S08]  /*19ee0*/  MUFU.TANH R171, R171 ;  /* 0x000000ab00ab7308 */ /* 0x000f300000002400 */
[----:B------:R-:W4:Y:S08]  /*19ef0*/  MUFU.TANH R160, R160 ;  /* 0x000000a000a07308 */ /* 0x000f300000002400 */
[----:B------:R-:W4:Y:S08]  /*19f00*/  MUFU.TANH R162, R162 ;  /* 0x000000a200a27308 */ /* 0x000f300000002400 */
[----:B------:R-:W4:Y:S08]  /*19f10*/  MUFU.TANH R163, R163 ;  /* 0x000000a300a37308 */ /* 0x000f300000002400 */
[----:B------:R-:W4:Y:S08]  /*19f20*/  MUFU.TANH R166, R166 ;  /* 0x000000a600a67308 */ /* 0x000f300000002400 */
        /* <DEDUP_REMOVED lines=20> */
[----:B------:R-:W-:-:S05]  /*1a070*/  WARPGROUP.ARRIVE ;  /* 0x00000000000079c5 */ /* 0x000fca0000000000 */
[----:B------:R-:W-:Y:S01]  /*1a080*/  MUFU.TANH R127, R127 ;  /* 0x0000007f007f7308 */ /* 0x000fe20000002400 */
[----:B------:R-:W-:Y:S01]  /*1a090*/  HGMMA.64x192x16.F32 R24, R192, gdesc[UR4].tnspB, R24, gsb0 ;  /* 0x42e00004c0187df0 */ /* 0x000fe20008000818 */
[----:B------:R-:W-:Y:S02]  /*1a0a0*/  R2UR UR6, R4 ;  /* 0x00000000040672ca */ /* 0x000fe400000e0000 */
[----:B------:R-:W-:Y:S02]  /*1a0b0*/  R2UR UR7, R5 ;  /* 0x00000000050772ca */ /* 0x000fe400000e0000 */
[----:B-1----:R-:W-:Y:S02]  /*1a0c0*/  FMNMX.FTZ R4, R125, R3, !PT ;  /* 0x000000037d047209 */ /* 0x002fe40007810000 */
[----:B------:R-:W-:-:S03]  /*1a0d0*/  MOV R5, UR4 ;  /* 0x0000000400057c02 */ /* 0x000fc60008000f00 */
[----:B------:R-:W1:Y:S02]  /*1a0e0*/  SHFL.BFLY PT, R3, R4, 0x2, 0x1f ;  /* 0x0c401f0004037f89 */ /* 0x000e6400000e0000 */
[----:B-1----:R-:W-:-:S05]  /*1a0f0*/  FMNMX.FTZ R4, R4, R3, !PT ;  /* 0x0000000304047209 */ /* 0x002fca0007810000 */
[----:B------:R-:W1:Y:S02]  /*1a100*/  SHFL.BFLY PT, R3, R4, 0x1, 0x1f ;  /* 0x0c201f0004037f89 */ /* 0x000e6400000e0000 */
[----:B-1----:R-:W-:-:S05]  /*1a110*/  FMNMX.FTZ R4, R4, R3, !PT ;  /* 0x0000000304047209 */ /* 0x002fca0007810000 */
[C---:B------:R-:W-:Y:S01]  /*1a120*/  FMUL.FTZ R174, R4.reuse, R5 ;  /* 0x0000000504ae7220 */ /* 0x040fe20000410000 */
[----:B------:R-:W-:-:S03]  /*1a130*/  FADD.FTZ R3, -R4, R11 ;  /* 0x0000000b04037221 */ /* 0x000fc60000010100 */
[-CC-:B------:R-:W-:Y:S01]  /*1a140*/  FFMA.FTZ R200, R0, R5.reuse, -R174.reuse ;  /* 0x0000000500c87223 */ /* 0x180fe200000108ae */
[----:B--2---:R-:W-:Y:S01]  /*1a150*/  FMNMX.FTZ R0, R13, R10, !PT ;  /* 0x0000000a0d007209 */ /* 0x004fe20007810000 */
[-CC-:B------:R-:W-:Y:S01]  /*1a160*/  FFMA.FTZ R11, R7, R5.reuse, -R174.reuse ;  /* 0x00000005070b7223 */ /* 0x180fe200000108ae */
[-C--:B------:R-:W-:Y:S01]  /*1a170*/  FMUL.FTZ R3, R3, R5.reuse ;  /* 0x0000000503037220 */ /* 0x080fe20000410000 */
[-CC-:B------:R-:W-:Y:S01]  /*1a180*/  FFMA.FTZ R202, R168, R5.reuse, -R174.reuse ;  /* 0x00000005a8ca7223 */ /* 0x180fe200000108ae */
[----:B0-----:R-:W-:Y:S01]  /*1a190*/  FMNMX.FTZ R0, R21, R0, !PT ;  /* 0x0000000015007209 */ /* 0x001fe20007810000 */
[----:B------:R-:W-:Y:S01]  /*1a1a0*/  MUFU.EX2 R200, R200 ;  /* 0x000000c800c87308 */ /* 0x000fe20000000800 */
[-CC-:B------:R-:W-:Y:S01]  /*1a1b0*/  FFMA.FTZ R168, R170, R5.reuse, -R174.reuse ;  /* 0x00000005aaa87223 */ /* 0x180fe200000108ae */
[-CC-:B------:R-:W-:Y:S01]  /*1a1c0*/  FFMA.FTZ R196, R172, R5.reuse, -R174.reuse ;  /* 0x00000005acc47223 */ /* 0x180fe200000108ae */
[----:B---3--:R-:W-:Y:S01]  /*1a1d0*/  FMNMX.FTZ R0, R169, R0, !PT ;  /* 0x00000000a9007209 */ /* 0x008fe20007810000 */
[-CC-:B------:R-:W-:Y:S01]  /*1a1e0*/  FFMA.FTZ R161, R161, R5.reuse, -R174.reuse ;  /* 0x00000005a1a17223 */ /* 0x180fe200000108ae */
[-CC-:B------:R-:W-:Y:S01]  /*1a1f0*/  FFMA.FTZ R198, R164, R5.reuse, -R174.reuse ;  /* 0x00000005a4c67223 */ /* 0x180fe200000108ae */
[-CC-:B------:R-:W-:Y:S01]  /*1a200*/  FFMA.FTZ R164, R165, R5.reuse, -R174.reuse ;  /* 0x00000005a5a47223 */ /* 0x180fe200000108ae */
[----:B----4-:R-:W-:Y:S01]  /*1a210*/  FMNMX.FTZ R0, R171, R0, !PT ;  /* 0x00000000ab007209 */ /* 0x010fe20007810000 */
[----:B------:R-:W0:Y:S01]  /*1a220*/  MUFU.EX2 R3, R3 ;  /* 0x0000000300037308 */ /* 0x000e220000000800 */
[-CC-:B------:R-:W-:Y:S01]  /*1a230*/  FFMA.FTZ R125, R125, R5.reuse, -R174.reuse ;  /* 0x000000057d7d7223 */ /* 0x180fe200000108ae */
[-CC-:B------:R-:W-:Y:S01]  /*1a240*/  FFMA.FTZ R165, R153, R5.reuse, -R174.reuse ;  /* 0x0000000599a57223 */ /* 0x180fe200000108ae */
[----:B------:R-:W-:Y:S01]  /*1a250*/  FMNMX.FTZ R0, R160, R0, !PT ;  /* 0x00000000a0007209 */ /* 0x000fe20007810000 */
[-CC-:B------:R-:W-:Y:S01]  /*1a260*/  FFMA.FTZ R153, R157, R5.reuse, -R174.reuse ;  /* 0x000000059d997223 */ /* 0x180fe200000108ae */
[----:B------:R-:W-:-:S02]  /*1a270*/  FFMA.FTZ R124, R124, R5, -R174 ;  /* 0x000000057c7c7223 */ /* 0x000fc400000108ae */
[----:B------:R-:W-:Y:S01]  /*1a280*/  FMNMX.FTZ R0, R162, R0, !PT ;  /* 0x00000000a2007209 */ /* 0x000fe20007810000 */
[----:B------:R-:W1:Y:S03]  /*1a290*/  MUFU.EX2 R11, R11 ;  /* 0x0000000b000b7308 */ /* 0x000e660000000800 */
[----:B------:R-:W-:-:S04]  /*1a2a0*/  FMNMX.FTZ R0, R163, R0, !PT ;  /* 0x00000000a3007209 */ /* 0x000fc80007810000 */
[----:B------:R-:W-:Y:S01]  /*1a2b0*/  FMNMX.FTZ R0, R166, R0, !PT ;  /* 0x00000000a6007209 */ /* 0x000fe20007810000 */
[----:B------:R-:W2:Y:S01]  /*1a2c0*/  MUFU.EX2 R202, R202 ;  /* 0x000000ca00ca7308 */ /* 0x000ea20000000800 */
[----:B0-----:R-:W-:Y:S02]  /*1a2d0*/  FFMA.FTZ R8, R3, R8, R200 ;  /* 0x0000000803087223 */ /* 0x001fe400000100c8 */
[----:B------:R-:W-:-:S04]  /*1a2e0*/  FMNMX.FTZ R0, R152, R0, !PT ;  /* 0x0000000098007209 */ /* 0x000fc80007810000 */
[----:B------:R-:W-:Y:S01]  /*1a2f0*/  FMNMX.FTZ R0, R154, R0, !PT ;  /* 0x000000009a007209 */ /* 0x000fe20007810000 */
[----:B------:R-:W0:Y:S01]  /*1a300*/  MUFU.EX2 R168, R168 ;  /* 0x000000a800a87308 */ /* 0x000e220000000800 */
[----:B-1----:R-:W-:Y:S02]  /*1a310*/  F2FP.F16.F32.PACK_AB R200, R11, R200 ;  /* 0x000000c80bc8723e */ /* 0x002fe400000000ff */
        /* <DEDUP_REMOVED lines=22> */
[----:B------:R-:W-:-:S04]  /*1a480*/  FMNMX.FTZ R0, R123, R0, !PT ;  /* 0x000000007b007209 */ /* 0x000fc80007810000 */
[----:B------:R-:W-:-:S04]  /*1a490*/  FMNMX.FTZ R0, R126, R0, !PT ;  /* 0x000000007e007209 */ /* 0x000fc80007810000 */
[----:B------:R-:W-:-:S05]  /*1a4a0*/  FMNMX.FTZ R0, R127, R0, !PT ;  /* 0x000000007f007209 */ /* 0x000fca0007810000 */
[----:B------:R-:W1:Y:S01]  /*1a4b0*/  SHFL.BFLY PT, R7, R0, 0x2, 0x1f ;  /* 0x0c401f0000077f89 */ /* 0x000e6200000e0000 */
[----:B------:R-:W-:Y:S02]  /*1a4c0*/  WARPGROUP.DEPBAR.LE gsb0, 0x0 ;  /* 0x00008000000079c5 */ /* 0x000fe40000010000 */
[----:B------:R-:W-:Y:S01]  /*1a4d0*/  WARPGROUP.ARRIVE ;  /* 0x00000000000079c5 */ /* 0x000fe20000000000 */
[--C-:B------:R-:W-:Y:S01]  /*1a4e0*/  FFMA.FTZ R192, R167, R5, -R174.reuse ;  /* 0x00000005a7c07223 */ /* 0x100fe200000108ae */
[----:B-1----:R-:W-:Y:S01]  /*1a4f0*/  FMNMX.FTZ R7, R0, R7, !PT ;  /* 0x0000000700077209 */ /* 0x002fe20007810000 */
[-CC-:B------:R-:W-:Y:S01]  /*1a500*/  FFMA.FTZ R194, R156, R5.reuse, -R174.reuse ;  /* 0x000000059cc27223 */ /* 0x180fe200000108ae */
[----:B------:R-:W-:Y:S02]  /*1a510*/  FFMA.FTZ R156, R173, R5, -R174 ;  /* 0x00000005ad9c7223 */ /* 0x000fe400000108ae */
[----:B------:R-:W-:Y:S01]  /*1a520*/  HGMMA.64x192x16.F32 R24, R188, gdesc[UR4].tnspB, R24, gsb0 ;  /* 0x42e00004bc187df0 */ /* 0x000fe20008000818 */
[----:B------:R-:W-:Y:S01]  /*1a530*/  R2UR UR6, R120 ;  /* 0x00000000780672ca */ /* 0x000fe200000e0000 */
[C---:B------:R-:W-:Y:S01]  /*1a540*/  VIADD R120, R12.reuse, 0x280 ;  /* 0x000002800c787836 */ /* 0x040fe20000000000 */
[----:B------:R-:W-:Y:S01]  /*1a550*/  R2UR UR7, R121 ;  /* 0x00000000790772ca */ /* 0x000fe200000e0000 */
[----:B------:R-:W1:Y:S01]  /*1a560*/  SHFL.BFLY PT, R0, R7, 0x1, 0x1f ;  /* 0x0c201f0007007f89 */ /* 0x000e6200000e0000 */
[----:B------:R-:W-:Y:S01]  /*1a570*/  MOV R121, 0x40000040 ;  /* 0x4000004000797802 */ /* 0x000fe20000000f00 */
[----:B------:R-:W-:Y:S01]  /*1a580*/  VIADD R12, R12, 0x300 ;  /* 0x000003000c0c7836 */ /* 0x000fe20000000000 */
[----:B------:R-:W-:Y:S08]  /*1a590*/  MUFU.EX2 R192, R192 ;  /* 0x000000c000c07308 */ /* 0x000ff00000000800 */
[----:B------:R-:W-:Y:S08]  /*1a5a0*/  MUFU.EX2 R194, R194 ;  /* 0x000000c200c27308 */ /* 0x000ff00000000800 */
[----:B------:R-:W-:Y:S01]  /*1a5b0*/  MUFU.EX2 R156, R156 ;  /* 0x0000009c009c7308 */ /* 0x000fe20000000800 */
[----:B-1----:R-:W-:-:S05]  /*1a5c0*/  FMNMX.FTZ R7, R7, R0, !PT ;  /* 0x0000000007077209 */ /* 0x002fca0007810000 */
[----:B------:R-:W-:Y:S02]  /*1a5d0*/  FADD.FTZ R0, -R7, R10 ;  /* 0x0000000a07007221 */ /* 0x000fe40000010100 */
[----:B------:R1:W-:Y:S02]  /*1a5e0*/  MUFU.EX2 R10, R125 ;  /* 0x0000007d000a7308 */ /* 0x0003e40000000800 */
[----:B------:R-:W-:-:S06]  /*1a5f0*/  FMUL.FTZ R0, R0, R5 ;  /* 0x0000000500007220 */ /* 0x000fcc0000410000 */
[----:B------:R-:W-:Y:S01]  /*1a600*/  MUFU.EX2 R0, R0 ;  /* 0x0000000000007308 */ /* 0x000fe20000000800 */
[----:B------:R-:W-:Y:S02]  /*1a610*/  WARPGROUP.DEPBAR.LE gsb0, 0x0 ;  /* 0x00008000000079c5 */ /* 0x000fe40000010000 */
[----:B------:R-:W-:Y:S01]  /*1a620*/  WARPGROUP.ARRIVE ;  /* 0x00000000000079c5 */ /* 0x000fe20000000000 */
[-CC-:B------:R-:W-:Y:S01]  /*1a630*/  FFMA.FTZ R190, R147, R5.reuse, -R174.reuse ;  /* 0x0000000593be7223 */ /* 0x180fe200000108ae */
[-CC-:B------:R-:W-:Y:S01]  /*1a640*/  FFMA.FTZ R147, R148, R5.reuse, -R174.reuse ;  /* 0x0000000594937223 */ /* 0x180fe200000108ae */
[----:B------:R-:W-:-:S03]  /*1a650*/  FFMA.FTZ R188, R159, R5, -R174 ;  /* 0x000000059fbc7223 */ /* 0x000fc600000108ae */
[----:B------:R-:W-:Y:S01]  /*1a660*/  HGMMA.64x192x16.F32 R24, R184, gdesc[UR4].tnspB, R24, gsb0 ;  /* 0x42e00004b8187df0 */ /* 0x000fe20008000818 */
[----:B------:R-:W-:Y:S01]  /*1a670*/  R2UR UR6, R120 ;  /* 0x00000000780672ca */ /* 0x000fe200000e0000 */
[-CC-:B------:R-:W-:Y:S01]  /*1a680*/  FFMA.FTZ R120, R141, R5.reuse, -R174.reuse ;  /* 0x000000058d787223 */ /* 0x180fe200000108ae */
[----:B------:R-:W-:Y:S01]  /*1a690*/  R2UR UR7, R121 ;  /* 0x00000000790772ca */ /* 0x000fe200000e0000 */
[----:B------:R-:W-:Y:S01]  /*1a6a0*/  MUFU.EX2 R188, R188 ;  /* 0x000000bc00bc7308 */ /* 0x000fe20000000800 */
[----:B------:R-:W-:-:S07]  /*1a6b0*/  FFMA.FTZ R121, R149, R5, -R174 ;  /* 0x0000000595797223 */ /* 0x000fce00000108ae */
[----:B------:R-:W-:Y:S08]  /*1a6c0*/  MUFU.EX2 R190, R190 ;  /* 0x000000be00be7308 */ /* 0x000ff00000000800 */
[----:B------:R-:W-:Y:S08]  /*1a6d0*/  MUFU.EX2 R147, R147 ;  /* 0x0000009300937308 */ /* 0x000ff00000000800 */
[----:B------:R-:W-:Y:S08]  /*1a6e0*/  MUFU.EX2 R120, R120 ;  /* 0x0000007800787308 */ /* 0x000ff00000000800 */
[----:B------:R-:W-:Y:S01]  /*1a6f0*/  MUFU.EX2 R121, R121 ;  /* 0x0000007900797308 */ /* 0x000fe20000000800 */
[----:B------:R-:W-:-:S02]  /*1a700*/  WARPGROUP.DEPBAR.LE gsb0, 0x0 ;  /* 0x00008000000079c5 */ /* 0x000fc40000010000 */
[----:B------:R-:W-:Y:S01]  /*1a710*/  WARPGROUP.ARRIVE ;  /* 0x00000000000079c5 */ /* 0x000fe20000000000 */
[-CC-:B------:R-:W-:Y:S01]  /*1a720*/  FFMA.FTZ R186, R140, R5.reuse, -R174.reuse ;  /* 0x000000058cba7223 */ /* 0x180fe200000108ae */
[-C--:B------:R-:W-:Y:S01]  /*1a730*/  FMUL.FTZ R140, R7, R5.reuse ;  /* 0x00000005078c7220 */ /* 0x080fe20000410000 */
[-CC-:B------:R-:W-:Y:S01]  /*1a740*/  FFMA.FTZ R184, R136, R5.reuse, -R174.reuse ;  /* 0x0000000588b87223 */ /* 0x180fe200000108ae */
[-C--:B------:R-:W-:Y:S02]  /*1a750*/  FFMA.FTZ R136, R137, R5.reuse, -R174 ;  /* 0x0000000589887223 */ /* 0x080fe400000108ae */
[----:B------:R-:W-:Y:S01]  /*1a760*/  HGMMA.64x192x16.F32 R24, R180, gdesc[UR4].tnspB, R24, gsb0 ;  /* 0x42e00004b4187df0 */ /* 0x000fe20008000818 */
[-CC-:B------:R-:W-:Y:S01]  /*1a770*/  FFMA.FTZ R201, R13, R5.reuse, -R140.reuse ;  /* 0x000000050dc97223 */ /* 0x180fe2000001088c */
[----:B------:R-:W-:Y:S01]  /*1a780*/  MOV R13, 0x40000040 ;  /* 0x40000040000d7802 */ /* 0x000fe20000000f00 */
[-CC-:B------:R-:W-:Y:S01]  /*1a790*/  FFMA.FTZ R21, R21, R5.reuse, -R140.reuse ;  /* 0x0000000515157223 */ /* 0x180fe2000001088c */
[----:B------:R-:W-:Y:S01]  /*1a7a0*/  R2UR UR6, R12 ;  /* 0x000000000c0672ca */ /* 0x000fe200000e0000 */
[-CC-:B------:R-:W-:Y:S01]  /*1a7b0*/  FFMA.FTZ R203, R169, R5.reuse, -R140.reuse ;  /* 0x00000005a9cb7223 */ /* 0x180fe2000001088c */
[----:B------:R-:W-:Y:S01]  /*1a7c0*/  R2UR UR7, R13 ;  /* 0x000000000d0772ca */ /* 0x000fe200000e0000 */
[----:B------:R-:W3:Y:S01]  /*1a7d0*/  MUFU.EX2 R201, R201 ;  /* 0x000000c900c97308 */ /* 0x000ee20000000800 */
[-CC-:B------:R-:W-:Y:S01]  /*1a7e0*/  FFMA.FTZ R141, R171, R5.reuse, -R140.reuse ;  /* 0x00000005ab8d7223 */ /* 0x180fe2000001088c */
[-CC-:B------:R-:W-:Y:S01]  /*1a7f0*/  FFMA.FTZ R197, R160, R5.reuse, -R140.reuse ;  /* 0x00000005a0c57223 */ /* 0x180fe2000001088c */
[-CC-:B------:R-:W-:Y:S01]  /*1a800*/  FFMA.FTZ R199, R163, R5.reuse, -R140.reuse ;  /* 0x00000005a3c77223 */ /* 0x180fe2000001088c */
[-C--:B------:R-:W-:Y:S01]  /*1a810*/  FFMA.FTZ R12, R145, R5.reuse, -R140 ;  /* 0x00000005910c7223 */ /* 0x080fe2000001088c */
[----:B------:R-:W-:Y:S01]  /*1a820*/  FADD.FTZ R145, R11, R8 ;  /* 0x000000080b917221 */ /* 0x000fe20000010000 */
[-CC-:B------:R-:W-:Y:S01]  /*1a830*/  FFMA.FTZ R148, R166, R5.reuse, -R140.reuse ;  /* 0x00000005a6947223 */ /* 0x180fe2000001088c */
[-CC-:B------:R-:W-:Y:S01]  /*1a840*/  FFMA.FTZ R193, R152, R5.reuse, -R140.reuse ;  /* 0x0000000598c17223 */ /* 0x180fe2000001088c */
[----:B------:R-:W4:Y:S01]  /*1a850*/  MUFU.EX2 R21, R21 ;  /* 0x0000001500157308 */ /* 0x000f220000000800 */
[----:B--2---:R-:W-:Y:S01]  /*1a860*/  FADD.FTZ R145, R202, R145 ;  /* 0x00000091ca917221 */ /* 0x004fe20000010000 */
[-CC-:B-1----:R-:W-:Y:S01]  /*1a870*/  FFMA.FTZ R125, R154, R5.reuse, -R140.reuse ;  /* 0x000000059a7d7223 */ /* 0x182fe2000001088c */
[-CC-:B------:R-:W-:Y:S01]  /*1a880*/  FFMA.FTZ R195, R155, R5.reuse, -R140.reuse ;  /* 0x000000059bc37223 */ /* 0x180fe2000001088c */
[-CC-:B------:R-:W-:Y:S01]  /*1a890*/  FFMA.FTZ R137, R158, R5.reuse, -R140.reuse ;  /* 0x000000059e897223 */ /* 0x180fe2000001088c */
[----:B0-----:R-:W-:Y:S01]  /*1a8a0*/  FADD.FTZ R145, R168, R145 ;  /* 0x00000091a8917221 */ /* 0x001fe20000010000 */
[-CC-:B------:R-:W-:Y:S01]  /*1a8b0*/  FFMA.FTZ R189, R144, R5.reuse, -R140.reuse ;  /* 0x0000000590bd7223 */ /* 0x180fe2000001088c */
[-CC-:B------:R-:W-:Y:S01]  /*1a8c0*/  FFMA.FTZ R191, R146, R5.reuse, -R140.reuse ;  /* 0x0000000592bf7223 */ /* 0x180fe2000001088c */
[----:B------:R-:W0:Y:S01]  /*1a8d0*/  MUFU.EX2 R203, R203 ;  /* 0x000000cb00cb7308 */ /* 0x000e220000000800 */
[----:B---3--:R-:W-:Y:S01]  /*1a8e0*/  FFMA.FTZ R6, R0, R6, R201 ;  /* 0x0000000600067223 */ /* 0x008fe200000100c9 */
[-CC-:B------:R-:W-:Y:S01]  /*1a8f0*/  FFMA.FTZ R13, R151, R5.reuse, -R140.reuse ;  /* 0x00000005970d7223 */ /* 0x180fe2000001088c */
[-CC-:B------:R-:W-:Y:S01]  /*1a900*/  FFMA.FTZ R185, R138, R5.reuse, -R140.reuse ;  /* 0x000000058ab97223 */ /* 0x180fe2000001088c */
[-CC-:B------:R-:W-:Y:S01]  /*1a910*/  FFMA.FTZ R187, R142, R5.reuse, -R140.reuse ;  /* 0x000000058ebb7223 */ /* 0x180fe2000001088c */
[-CC-:B------:R-:W-:Y:S01]  /*1a920*/  FFMA.FTZ R131, R131, R5.reuse, -R140.reuse ;  /* 0x0000000583837223 */ /* 0x180fe2000001088c */
[-CC-:B------:R-:W-:Y:S01]  /*1a930*/  FFMA.FTZ R134, R134, R5.reuse, -R140.reuse ;  /* 0x0000000586867223 */ /* 0x180fe2000001088c */
[-C--:B------:R-:W-:Y:S01]  /*1a940*/  FFMA.FTZ R135, R135, R5.reuse, -R140 ;  /* 0x0000000587877223 */ /* 0x080fe2000001088c */
[----:B------:R-:W1:Y:S01]  /*1a950*/  MUFU.EX2 R141, R141 ;  /* 0x0000008d008d7308 */ /* 0x000e620000000800 */
[----:B----4-:R-:W-:Y:S01]  /*1a960*/  FADD.FTZ R8, R21, R6 ;  /* 0x0000000615087221 */ /* 0x010fe20000010000 */
[--C-:B------:R-:W-:Y:S01]  /*1a970*/  FFMA.FTZ R6, R139, R5, -R140.reuse ;  /* 0x000000058b067223 */ /* 0x100fe2000001088c */
[----:B------:R-:W-:Y:S01]  /*1a980*/  F2FP.F16.F32.PACK_AB R201, R21, R201 ;  /* 0x000000c915c9723e */ /* 0x000fe200000000ff */
[-CC-:B------:R-:W-:Y:S01]  /*1a990*/  FFMA.FTZ R122, R122, R5.reuse, -R140.reuse ;  /* 0x000000057a7a7223 */ /* 0x180fe2000001088c */
[-CC-:B------:R-:W-:Y:S01]  /*1a9a0*/  FFMA.FTZ R123, R123, R5.reuse, -R140.reuse ;  /* 0x000000057b7b7223 */ /* 0x180fe2000001088c */
[-CC-:B------:R-:W-:Y:S01]  /*1a9b0*/  FFMA.FTZ R126, R126, R5.reuse, -R140.reuse ;  /* 0x000000057e7e7223 */ /* 0x180fe2000001088c */
[----:B------:R-:W-:Y:S01]  /*1a9c0*/  FFMA.FTZ R127, R127, R5, -R140 ;  /* 0x000000057f7f7223 */ /* 0x000fe2000001088c */
[----:B------:R-:W-:Y:S01]  /*1a9d0*/  MUFU.EX2 R197, R197 ;  /* 0x000000c500c57308 */ /* 0x000fe20000000800 */
[----:B0-----:R-:W-:Y:S01]  /*1a9e0*/  FADD.FTZ R8, R203, R8 ;  /* 0x00000008cb087221 */ /* 0x001fe20000010000 */
[----:B------:R-:W-:-:S06]  /*1a9f0*/  F2FP.F16.F32.PACK_AB R202, R168, R202 ;  /* 0x000000caa8ca723e */ /* 0x000fcc00000000ff */
[----:B------:R-:W-:Y:S01]  /*1aa00*/  MUFU.EX2 R199, R199 ;  /* 0x000000c700c77308 */ /* 0x000fe20000000800 */
[----:B-1----:R-:W-:-:S07]  /*1aa10*/  F2FP.F16.F32.PACK_AB R203, R141, R203 ;  /* 0x000000cb8dcb723e */ /* 0x002fce00000000ff */
        /* <DEDUP_REMOVED lines=20> */
[----:B------:R-:W-:Y:S01]  /*1ab60*/  WARPGROUP.ARRIVE ;  /* 0x00000000000079c5 */ /* 0x000fe20000000000 */
[-CC-:B------:R-:W-:Y:S01]  /*1ab70*/  FFMA.FTZ R180, R128, R5.reuse, -R174.reuse ;  /* 0x0000000580b47223 */ /* 0x180fe200000108ae */
[-CC-:B------:R-:W-:Y:S01]  /*1ab80*/  FFMA.FTZ R128, R129, R5.reuse, -R174.reuse ;  /* 0x0000000581807223 */ /* 0x180fe200000108ae */
[-C--:B------:R-:W-:Y:S01]  /*1ab90*/  FFMA.FTZ R129, R133, R5.reuse, -R174 ;  /* 0x0000000585817223 */ /* 0x080fe200000108ae */
[-CC-:B------:R-:W-:Y:S01]  /*1aba0*/  FFMA.FTZ R133, R162, R5.reuse, -R140.reuse ;  /* 0x00000005a2857223 */ /* 0x180fe2000001088c */
[-C--:B------:R-:W-:Y:S01]  /*1abb0*/  FFMA.FTZ R181, R130, R5.reuse, -R140 ;  /* 0x0000000582b57223 */ /* 0x080fe2000001088c */
[----:B------:R-:W-:Y:S01]  /*1abc0*/  HGMMA.64x192x16.F32 R24, R176, gdesc[UR4].tnspB, R24, gsb0 ;  /* 0x42e00004b0187df0 */ /* 0x000fe20008000818 */
[----:B------:R-:W-:Y:S01]  /*1abd0*/  MUFU.EX2 R180, R180 ;  /* 0x000000b400b47308 */ /* 0x000fe20000000800 */
[-CC-:B------:R-:W-:Y:S01]  /*1abe0*/  FFMA.FTZ R182, R132, R5.reuse, -R174.reuse ;  /* 0x0000000584b67223 */ /* 0x180fe200000108ae */
[----:B------:R-:W-:Y:S01]  /*1abf0*/  FFMA.FTZ R132, R150, R5, -R174 ;  /* 0x0000000596847223 */ /* 0x000fe200000108ae */
[----:B0-----:R-:W-:-:S05]  /*1ac00*/  F2FP.F16.F32.PACK_AB R183, R135, R134 ;  /* 0x0000008687b7723e */ /* 0x001fca00000000ff */
[----:B------:R-:W-:Y:S08]  /*1ac10*/  MUFU.EX2 R133, R133 ;  /* 0x0000008500857308 */ /* 0x000ff00000000800 */
[----:B------:R-:W-:Y:S08]  /*1ac20*/  MUFU.EX2 R181, R181 ;  /* 0x000000b500b57308 */ /* 0x000ff00000000800 */
[----:B------:R-:W-:Y:S08]  /*1ac30*/  MUFU.EX2 R128, R128 ;  /* 0x0000008000807308 */ /* 0x000ff00000000800 */
[----:B------:R-:W-:Y:S08]  /*1ac40*/  MUFU.EX2 R182, R182 ;  /* 0x000000b600b67308 */ /* 0x000ff00000000800 */
[----:B------:R-:W-:Y:S08]  /*1ac50*/  MUFU.EX2 R129, R129 ;  /* 0x0000008100817308 */ /* 0x000ff00000000800 */
[----:B------:R-:W0:Y:S08]  /*1ac60*/  MUFU.EX2 R132, R132 ;  /* 0x0000008400847308 */ /* 0x000e300000000800 */
[----:B------:R-:W1:Y:S08]  /*1ac70*/  MUFU.EX2 R123, R123 ;  /* 0x0000007b007b7308 */ /* 0x000e700000000800 */
[----:B------:R-:W-:Y:S01]  /*1ac80*/  MUFU.EX2 R127, R127 ;  /* 0x0000007f007f7308 */ /* 0x000fe20000000800 */
[----:B------:R-:W-:-:S02]  /*1ac90*/  WARPGROUP.DEPBAR.LE gsb0, 0x0 ;  /* 0x00008000000079c5 */ /* 0x000fc40000010000 */
[----:B------:R2:W-:Y:S05]  /*1aca0*/  @!P1 SYNCS.ARRIVE.TRANS64.RED.A1T0 RZ, [R14+URZ], RZ ;  /* 0x000000ff0eff99a7 */ /* 0x0005ea000810043f */
[----:B------:R-:W-:Y:S01]  /*1acb0*/  MUFU.EX2 R179, R126 ;  /* 0x0000007e00b37308 */ /* 0x000fe20000000800 */
[----:B------:R-:W-:Y:S02]  /*1acc0*/  F2FP.F16.F32.PACK_AB R178, R10, R124 ;  /* 0x0000007c0ab2723e */ /* 0x000fe400000000ff */
[----:B0-----:R-:W-:Y:S02]  /*1acd0*/  F2FP.F16.F32.PACK_AB R176, R132, R121 ;  /* 0x0000007984b0723e */ /* 0x001fe400000000ff */
[----:B-1----:R-:W-:Y:S01]  /*1ace0*/  F2FP.F16.F32.PACK_AB R177, R123, R122 ;  /* 0x0000007a7bb1723e */ /* 0x002fe200000000ff */
[----:B--2---:R-:W-:Y:S01]  /*1acf0*/  FADD.FTZ R14, R141, R8 ;  /* 0x000000088d0e7221 */ /* 0x004fe20000010000 */
[----:B------:R0:W-:Y:S01]  /*1ad00*/  @!P1 SYNCS.ARRIVE.TRANS64.RED.A1T0 RZ, [R20+URZ], RZ ;  /* 0x000000ff14ff99a7 */ /* 0x0001e2000810043f */
[----:B------:R-:W-:-:S02]  /*1ad10*/  FFMA.FTZ R8, R143, R5, -R140 ;  /* 0x000000058f087223 */ /* 0x000fc4000001088c */
[----:B------:R-:W-:Y:S01]  /*1ad20*/  FADD.FTZ R14, R197, R14 ;  /* 0x0000000ec50e7221 */ /* 0x000fe20000010000 */
[----:B------:R-:W-:-:S03]  /*1ad30*/  F2FP.F16.F32.PACK_AB R197, R133, R197 ;  /* 0x000000c585c5723e */ /* 0x000fc600000000ff */
[----:B------:R-:W-:Y:S01]  /*1ad40*/  FADD.FTZ R14, R133, R14 ;  /* 0x0000000e850e7221 */ /* 0x000fe20000010000 */
[----:B0-----:R-:W-:Y:S01]  /*1ad50*/  FADD.FTZ R20, R196, R145 ;  /* 0x00000091c4147221 */ /* 0x001fe20000010000 */
        /* <DEDUP_REMOVED lines=40> */
[C---:B0-----:R-:W-:Y:S02]  /*1afe0*/  F2FP.F16.F32.PACK_AB R187, R8.reuse, R187 ;  /* 0x000000bb08bb723e */ /* 0x041fe400000000ff */
        /* <DEDUP_REMOVED lines=11> */
[----:B------:R-:W-:-:S03]  /*1b0a0*/  FADD.FTZ R21, R128, R21 ;  /* 0x0000001580157221 */ /* 0x000fc60000010000 */
[----:B------:R-:W-:Y:S01]  /*1b0b0*/  FADD.FTZ R13, R135, R6 ;  /* 0x00000006870d7221 */ /* 0x000fe20000010000 */
[----:B------:R-:W-:Y:S01]  /*1b0c0*/  FADD.FTZ R12, R182, R21 ;  /* 0x00000015b60c7221 */ /* 0x000fe20000010000 */
[C---:B------:R-:W-:Y:S02]  /*1b0d0*/  F2FP.F16.F32.PACK_AB R182, R129.reuse, R182 ;  /* 0x000000b681b6723e */ /* 0x040fe400000000ff */
[----:B------:R-:W-:Y:S01]  /*1b0e0*/  FADD.FTZ R6, R122, R13 ;  /* 0x0000000d7a067221 */ /* 0x000fe20000010000 */
[----:B------:R-:W-:Y:S01]  /*1b0f0*/  FADD.FTZ R12, R129, R12 ;  /* 0x0000000c810c7221 */ /* 0x000fe20000010000 */
[----:B------:R-:W-:Y:S02]  /*1b100*/  IMAD.MOV.U32 R13, RZ, RZ, R211 ;  /* 0x000000ffff0d7224 */ /* 0x000fe400078e00d3 */
[----:B------:R-:W-:Y:S01]  /*1b110*/  FADD.FTZ R6, R123, R6 ;  /* 0x000000067b067221 */ /* 0x000fe20000010000 */
[----:B------:R-:W-:Y:S01]  /*1b120*/  FADD.FTZ R21, R121, R12 ;  /* 0x0000000c79157221 */ /* 0x000fe20000010000 */
[----:B------:R-:W-:-:S02]  /*1b130*/  MOV R12, R213 ;  /* 0x000000d5000c7202 */ /* 0x000fc40000000f00 */
[----:B------:R-:W-:Y:S01]  /*1b140*/  FADD.FTZ R6, R179, R6 ;  /* 0x00000006b3067221 */ /* 0x000fe20000010000 */
[----:B------:R-:W-:Y:S01]  /*1b150*/  FADD.FTZ R21, R132, R21 ;  /* 0x0000001584157221 */ /* 0x000fe20000010000 */
[C---:B------:R-:W-:Y:S02]  /*1b160*/  F2FP.F16.F32.PACK_AB R179, R127.reuse, R179 ;  /* 0x000000b37fb3723e */ /* 0x040fe400000000ff */
[----:B------:R-:W-:Y:S01]  /*1b170*/  FADD.FTZ R6, R127, R6 ;  /* 0x000000067f067221 */ /* 0x000fe20000010000 */
[----:B------:R-:W-:-:S04]  /*1b180*/  FADD.FTZ R21, R124, R21 ;  /* 0x000000157c157221 */ /* 0x000fc80000010000 */
[----:B------:R-:W-:Y:S01]  /*1b190*/  FADD.FTZ R8, R10, R21 ;  /* 0x000000150a087221 */ /* 0x000fe20000010000 */
[----:B------:R-:W-:Y:S01]  /*1b1a0*/  MOV R10, R7 ;  /* 0x00000007000a7202 */ /* 0x000fe20000000f00 */
[----:B------:R-:W-:Y:S06]  /*1b1b0*/  @P2 BRA `(.L_x_634) ;  /* 0xffffffa800f42947 */ /* 0x000fec000383ffff */
.L_x_623:
[----:B------:R-:W-:Y:S05]  /*1b1c0*/  BSYNC B0 ;  /* 0x0000000000007941 */ /* 0x000fea0003800000 */
.L_x_622:
        /* <DEDUP_REMOVED lines=99> */
.L_x_635:
[----:B------:R-:W-:Y:S02]  /*1b800*/  LEA R12, R211, R2, 0x3 ;  /* 0x00000002d30c7211 */ /* 0x000fe400078e18ff */
[----:B------:R-:W-:-:S04]  /*1b810*/  SHF.L.U32 R3, R213, 0x1f, RZ ;  /* 0x0000001fd5037819 */ /* 0x000fc800000006ff */
[----:B------:R0:W1:Y:S01]  /*1b820*/  SYNCS.PHASECHK.TRANS64.TRYWAIT P2, [R12+URZ+0x36850], R3 ;  /* 0x036850030c0075a7 */ /* 0x000062000804017f */
[----:B------:R-:W-:Y:S05]  /*1b830*/  @!P0 BRA `(.L_x_636) ;  /* 0x0000000000048947 */ /* 0x000fea0003800000 */
[----:B------:R-:W-:Y:S01]  /*1b840*/  BPT.TRAP 0x1 ;  /* 0x000000040000795c */ /* 0x000fe20000300000 */
.L_x_636:
[----:B------:R-:W-:Y:S01]  /*1b850*/  VIADD R2, R2, 0x400 ;  /* 0x0000040002027836 */ /* 0x000fe20000000000 */
[----:B------:R-:W-:Y:S04]  /*1b860*/  BSSY B0, `(.L_x_637) ;  /* 0x0000008000007945 */ /* 0x000fe80003800000 */
[----:B------:R-:W-:-:S04]  /*1b870*/  SHF.R.U32.HI R2, RZ, 0x4, R2 ;  /* 0x00000004ff027819 */ /* 0x000fc80000011602 */
[----:B------:R-:W-:-:S04]  /*1b880*/  LOP3.LUT R2, R2, 0x3fff, RZ, 0xc0, !PT ;  /* 0x00003fff02027812 */ /* 0x000fc800078ec0ff */
[----:B------:R-:W-:-:S05]  /*1b890*/  LOP3.LUT R0, R2, 0x3800000, RZ, 0xfc, !PT ;  /* 0x0380000002007812 */ /* 0x000fca00078efcff */
[----:B------:R-:W-:Y:S01]  /*1b8a0*/  IMAD R0, R211, 0xa80, R0 ;  /* 0x00000a80d3007824 */ /* 0x000fe200078e0200 */
[----:B-1----:R-:W-:Y:S06]  /*1b8b0*/  @P2 BRA `(.L_x_638) ;  /* 0x0000000000082947 */ /* 0x002fec0003800000 */
[----:B------:R-:W1:Y:S02]  /*1b8c0*/  SYNCS.PHASECHK.TRANS64.TRYWAIT P0, [R12+URZ+0x36850], R3 ;  /* 0x036850030c0075a7 */ /* 0x000e64000800017f */
[----:B-1----:R-:W-:Y:S05]  /*1b8d0*/  @!P0 BRA `(.L_x_639) ;  /* 0x0000009400248947 */ /* 0x002fea0003800000 */
.L_x_638:
[----:B------:R-:W-:Y:S05]  /*1b8e0*/  BSYNC B0 ;  /* 0x0000000000007941 */ /* 0x000fea0003800000 */
.L_x_637:
[----:B01----:R-:W-:Y:S01]  /*1b8f0*/  IMAD.MOV.U32 R3, RZ, RZ, 0x40000040 ;  /* 0x40000040ff037424 */ /* 0x003fe200078e00ff */
[----:B------:R-:W-:Y:S01]  /*1b900*/  MOV R2, R0 ;  /* 0x0000000000027202 */ /* 0x000fe20000000f00 */
[----:B------:R-:W-:Y:S01]  /*1b910*/  WARPGROUP.ARRIVE ;  /* 0x00000000000079c5 */ /* 0x000fe20000000000 */
[----:B------:R-:W0:Y:S01]  /*1b920*/  SHFL.BFLY PT, R9, R6, 0x2, 0x1f ;  /* 0x0c401f0006097f89 */ /* 0x000e2200000e0000 */
[----:B------:R-:W-:Y:S02]  /*1b930*/  @!P1 IADD3 R11, R12, 0x36860, RZ ;  /* 0x000368600c0b9810 */ /* 0x000fe40007ffe0ff */
[----:B------:R-:W-:Y:S02]  /*1b940*/  R2UR UR6, R2 ;  /* 0x00000000020672ca */ /* 0x000fe400000e0000 */
[----:B------:R-:W-:Y:S01]  /*1b950*/  R2UR UR7, R3 ;  /* 0x00000000030772ca */ /* 0x000fe200000e0000 */
[----:B------:R-:W-:Y:S01]  /*1b960*/  IMAD.MOV.U32 R3, RZ, RZ, 0x40000040 ;  /* 0x40000040ff037424 */ /* 0x000fe200078e00ff */
[----:B------:R-:W-:-:S02]  /*1b970*/  IADD3 R2, R0, 0x80, RZ ;  /* 0x0000008000027810 */ /* 0x000fc40007ffe0ff */
[----:B------:R-:W-:Y:S02]  /*1b980*/  @!P1 PRMT R11, RZ, 0x654, R11 ;  /* 0x00000654ff0b9816 */ /* 0x000fe4000000000b */
[----:B------:R-:W-:Y:S02]  /*1b990*/  IADD3 R211, R211, 0x1, RZ ;  /* 0x00000001d3d37810 */ /* 0x000fe40007ffe0ff */
[----:B------:R-:W-:Y:S02]  /*1b9a0*/  IADD3 R223, R223, 0x1, RZ ;  /* 0x00000001dfdf7810 */ /* 0x000fe40007ffe0ff */
[----:B------:R-:W-:-:S03]  /*1b9b0*/  ISETP.NE.AND P2, PT, R211, 0x2, PT ;  /* 0x00000002d300780c */ /* 0x000fc60003f45270 */
[----:B------:R-:W-:Y:S01]  /*1b9c0*/  HGMMA.64x192x16.F32 R24, R200, gdesc[UR4].tnspB, R24, gsb0 ;  /* 0x42e00004c8187df0 */ /* 0x000fe20008000818 */
[----:B------:R-:W-:Y:S02]  /*1b9d0*/  R2UR UR6, R2 ;  /* 0x00000000020672ca */ /* 0x000fe400000e0000 */
[----:B------:R-:W-:Y:S01]  /*1b9e0*/  R2UR UR7, R3 ;  /* 0x00000000030772ca */ /* 0x000fe200000e0000 */
[----:B------:R-:W-:Y:S01]  /*1b9f0*/  IMAD.MOV.U32 R3, RZ, RZ, 0x40000040 ;  /* 0x40000040ff037424 */ /* 0x000fe200078e00ff */
[----:B------:R-:W-:Y:S01]  /*1ba00*/  IADD3 R2, R0, 0x100, RZ ;  /* 0x0000010000027810 */ /* 0x000fe20007ffe0ff */
[----:B0-----:R-:W-:Y:S01]  /*1ba10*/  FADD.FTZ R9, R9, R6 ;  /* 0x0000000609097221 */ /* 0x001fe20000010000 */
[----:B------:R-:W-:Y:S01]  /*1ba20*/  IMAD.MOV.U32 R6, RZ, RZ, RZ ;  /* 0x000000ffff067224 */ /* 0x000fe200078e00ff */
[----:B------:R-:W-:Y:S01]  /*1ba30*/  SEL R211, R211, RZ, P2 ;  /* 0x000000ffd3d37207 */ /* 0x000fe20001000000 */
[----:B------:R-:W-:Y:S02]  /*1ba40*/  WARPGROUP.DEPBAR.LE gsb0, 0x0 ;  /* 0x00008000000079c5 */ /* 0x000fe40000010000 */
[----:B------:R-:W-:-:S09]  /*1ba50*/  WARPGROUP.ARRIVE ;  /* 0x00000000000079c5 */ /* 0x000fd20000000000 */
        /* <DEDUP_REMOVED lines=31> */
[----:B------:R-:W0:Y:S04]  /*1bc50*/  SHFL.BFLY PT, R2, R9, 0x1, 0x1f ;  /* 0x0c201f0009027f89 */ /* 0x000e2800000e0000 */
[----:B------:R-:W1:Y:S01]  /*1bc60*/  SHFL.BFLY PT, R3, R8, 0x2, 0x1f ;  /* 0x0c401f0008037f89 */ /* 0x000e6200000e0000 */
[----:B0-----:R-:W-:Y:S01]  /*1bc70*/  FADD.FTZ R14, R9, R2 ;  /* 0x00000002090e7221 */ /* 0x001fe20000010000 */
[----:B------:R-:W-:Y:S01]  /*1bc80*/  MOV R2, RZ ;  /* 0x000000ff00027202 */ /* 0x000fe20000000f00 */
[----:B-1----:R-:W-:-:S03]  /*1bc90*/  FADD.FTZ R3, R3, R8 ;  /* 0x0000000803037221 */ /* 0x002fc60000010000 */
[----:B------:R-:W-:Y:S02]  /*1bca0*/  FSETP.NE.FTZ.AND P3, PT, R14, RZ, PT ;  /* 0x000000ff0e00720b */ /* 0x000fe40003f75000 */
[----:B------:R-:W0:Y:S11]  /*1bcb0*/  SHFL.BFLY PT, R0, R3, 0x1, 0x1f ;  /* 0x0c201f0003007f89 */ /* 0x000e3600000e0000 */
[----:B------:R-:W1:Y:S08]  /*1bcc0*/  @P3 MUFU.LG2 R8, R14 ;  /* 0x0000000e00083308 */ /* 0x000e700000000c00 */
[----:B------:R-:W-:Y:S01]  /*1bcd0*/  @P3 MUFU.RCP R2, R14 ;  /* 0x0000000e00023308 */ /* 0x000fe20000001000 */
[----:B0-----:R-:W-:Y:S01]  /*1bce0*/  FADD.FTZ R13, R3, R0 ;  /* 0x00000000030d7221 */ /* 0x001fe20000010000 */
[----:B------:R-:W-:Y:S01]  /*1bcf0*/  SEL R0, RZ, 0x1, P2 ;  /* 0x00000001ff007807 */ /* 0x000fe20001000000 */
[----:B-1----:R-:W-:Y:S01]  /*1bd00*/  @P3 FMUL.FTZ R8, R8, 0.69314718246459960938 ;  /* 0x3f31721808083820 */ /* 0x002fe20000410000 */
[----:B------:R-:W-:-:S02]  /*1bd10*/  IMAD.MOV.U32 R3, RZ, RZ, -0x800000 ;  /* 0xff800000ff037424 */ /* 0x000fc400078e00ff */
[----:B------:R-:W-:Y:S02]  /*1bd20*/  FSETP.NE.FTZ.AND P0, PT, R13, RZ, PT ;  /* 0x000000ff0d00720b */ /* 0x000fe40003f15000 */
[----:B------:R-:W-:Y:S01]  /*1bd30*/  LOP3.LUT R213, R213, R0, RZ, 0x3c, !PT ;  /* 0x00000000d5d57212 */ /* 0x000fe200078e3cff */
[----:B------:R-:W-:-:S10]  /*1bd40*/  IMAD.MOV.U32 R0, RZ, RZ, -0x800000 ;  /* 0xff800000ff007424 */ /* 0x000fd400078e00ff */
        /* <DEDUP_REMOVED lines=21> */
[-C--:B-1----:R-:W-:Y:S01]  /*1bea0*/  FMUL.FTZ R24, R24, R6.reuse ;  /* 0x0000000618187220 */ /* 0x082fe20000410000 */
        /* <DEDUP_REMOVED lines=87> */
.L_x_559:
[----:B------:R-:W0:Y:S08]  /*1c420*/  S2UR UR5, SR_CgaCtaId ;  /* 0x00000000000579c3 */ /* 0x000e300000008800 */
[----:B------:R-:W-:Y:S06]  /*1c430*/  BAR.SYNC.DEFER_BLOCKING 0x5, 0x120 ;  /* 0x0144800000007b1d */ /* 0x000fec0000010000 */
[----:B------:R-:W-:Y:S01]  /*1c440*/  UMOV UR4, 0x400 ;  /* 0x0000040000047882 */ /* 0x000fe20000000000 */
[----:B------:R-:W-:Y:S01]  /*1c450*/  BSSY B0, `(.L_x_640) ;  /* 0x0000235000007945 */ /* 0x000fe20003800000 */
[----:B0-----:R-:W-:-:S06]  /*1c460*/  ULEA UR4, UR5, UR4, 0x18 ;  /* 0x0000000405047291 */ /* 0x001fcc000f8ec03f */
[----:B------:R-:W-:-:S05]  /*1c470*/  IMAD.U32 R2, RZ, RZ, UR4 ;  /* 0x00000004ff027e24 */ /* 0x000fca000f8e00ff */
[----:B------:R0:W1:Y:S01]  /*1c480*/  LDS.128 R148, [R2+0x368d0] ;  /* 0x0368d00002947984 */ /* 0x0000620000000c00 */
[----:B------:R-:W-:Y:S06]  /*1c490*/  BAR.ARV 0x4, 0x120 ;  /* 0x0104800000007b1d */ /* 0x000fec0000002000 */
[----:B------:R-:W-:Y:S05]  /*1c4a0*/  @P0 BRA `(.L_x_641) ;  /* 0x00000018000c0947 */ /* 0x000fea0003800000 */
[----:B------:R-:W2:Y:S01]  /*1c4b0*/  LDL R8, [R1+0x58] ;  /* 0x0000580001087983 */ /* 0x000ea20000100800 */
[----:B------:R-:W-:Y:S01]  /*1c4c0*/  F2FP.F16.F32.PACK_AB R24, R25, R24 ;  /* 0x000000181918723e */ /* 0x000fe200000000ff */
[----:B------:R-:W-:Y:S01]  /*1c4d0*/  ULDC.64 UR4, c[0x0][0xbd8] ;  /* 0x0002f60000047ab9 */ /* 0x000fe20000000a00 */
[----:B------:R-:W-:Y:S01]  /*1c4e0*/  F2FP.F16.F32.PACK_AB R25, R135, R124 ;  /* 0x0000007c8719723e */ /* 0x000fe200000000ff */
[----:B------:R-:W3:Y:S01]  /*1c4f0*/  S2R R7, SR_SWINHI ;  /* 0x0000000000077919 */ /* 0x000ee20000002f00 */
        /* <DEDUP_REMOVED lines=16> */
[----:B------:R-:W-:Y:S02]  /*1c600*/  MOV R4, R2 ;  /* 0x0000000200047202 */ /* 0x000fe40000000f00 */
[----:B---3--:R-:W-:Y:S02]  /*1c610*/  MOV R5, R7 ;  /* 0x0000000700057202 */ /* 0x008fe40000000f00 */
        /* <DEDUP_REMOVED lines=23> */
[----:B------:R-:W-:Y:S01]  /*1c790*/  F2FP.F16.F32.PACK_AB R115, R119, R118 ;  /* 0x000000767773723e */ /* 0x000fe200000000ff */
[----:B------:R-:W-:Y:S01]  /*1c7a0*/  BAR.SYNC.DEFER_BLOCKING 0x1, 0x100 ;  /* 0x0044000000007b1d */ /* 0x000fe20000010000 */
[----:B--2---:R-:W-:-:S03]  /*1c7b0*/  IMAD.WIDE R26, R8, 0x2, R4 ;  /* 0x00000002081a7825 */ /* 0x004fc600078e0204 */
[C---:B------:R-:W-:Y:S02]  /*1c7c0*/  LOP3.LUT R7, R26.reuse, 0x380, RZ, 0xc0, !PT ;  /* 0x000003801a077812 */ /* 0x040fe400078ec0ff */
[C---:B------:R-:W-:Y:S02]  /*1c7d0*/  IADD3 R137, P1, R26.reuse, 0x40, RZ ;  /* 0x000000401a897810 */ /* 0x040fe40007f3e0ff */
[C---:B------:R-:W-:Y:S02]  /*1c7e0*/  IADD3 R141, P5, R26.reuse, 0x4000, RZ ;  /* 0x000040001a8d7810 */ /* 0x040fe40007fbe0ff */
[C---:B------:R-:W-:Y:S01]  /*1c7f0*/  IADD3 R111, P2, R26.reuse, 0x20, RZ ;  /* 0x000000201a6f7810 */ /* 0x040fe20007f5e0ff */
[--C-:B------:R-:W-:Y:S01]  /*1c800*/  IMAD.X R11, RZ, RZ, R27.reuse, P1 ;  /* 0x000000ffff0b7224 */ /* 0x100fe200008e061b */
[----:B------:R-:W-:Y:S01]  /*1c810*/  IADD3 R139, P6, R26, 0x60, RZ ;  /* 0x000000601a8b7810 */ /* 0x000fe20007fde0ff */
[----:B------:R-:W-:Y:S01]  /*1c820*/  IMAD.X R15, RZ, RZ, R27, P5 ;  /* 0x000000ffff0f7224 */ /* 0x000fe200028e061b */
[----:B------:R-:W-:-:S02]  /*1c830*/  SHF.R.U64 R7, R7, 0x3, RZ ;  /* 0x0000000307077819 */ /* 0x000fc400000012ff */
[-C--:B------:R-:W-:Y:S02]  /*1c840*/  IADD3.X R9, RZ, R27.reuse, RZ, P2, !PT ;  /* 0x0000001bff097210 */ /* 0x080fe400017fe4ff */
[----:B------:R-:W-:Y:S02]  /*1c850*/  IADD3.X R13, RZ, R27, RZ, P6, !PT ;  /* 0x0000001bff0d7210 */ /* 0x000fe400037fe4ff */
[C---:B------:R-:W-:Y:S02]  /*1c860*/  IADD3 R143, P0, R26.reuse, 0x4020, RZ ;  /* 0x000040201a8f7810 */ /* 0x040fe40007f1e0ff */
[C---:B------:R-:W-:Y:S02]  /*1c870*/  IADD3 R145, P4, R26.reuse, 0x4040, RZ ;  /* 0x000040401a917810 */ /* 0x040fe40007f9e0ff */
[C---:B------:R-:W-:Y:S02]  /*1c880*/  IADD3 R147, P3, R26.reuse, 0x4060, RZ ;  /* 0x000040601a937810 */ /* 0x040fe40007f7e0ff */
[C---:B------:R-:W-:Y:S01]  /*1c890*/  IADD3 R153, P2, R26.reuse, 0x8000, RZ ;  /* 0x000080001a997810 */ /* 0x040fe20007f5e0ff */
[----:B------:R-:W-:Y:S01]  /*1c8a0*/  IMAD.X R31, RZ, RZ, R27, P4 ;  /* 0x000000ffff1f7224 */ /* 0x000fe200020e061b */
[----:B------:R-:W-:-:S02]  /*1c8b0*/  IADD3 R155, P1, R26, 0x8020, RZ ;  /* 0x000080201a9b7810 */ /* 0x000fc40007f3e0ff */
[C---:B------:R-:W-:Y:S01]  /*1c8c0*/  IADD3 R46, P6, R26.reuse, 0x8040, RZ ;  /* 0x000080401a2e7810 */ /* 0x040fe20007fde0ff */
[--C-:B------:R-:W-:Y:S01]  /*1c8d0*/  IMAD.X R39, RZ, RZ, R27.reuse, P2 ;  /* 0x000000ffff277224 */ /* 0x100fe200010e061b */
[----:B------:R-:W-:Y:S02]  /*1c8e0*/  IADD3 R157, P5, R26, 0x8060, RZ ;  /* 0x000080601a9d7810 */ /* 0x000fe40007fbe0ff */
[----:B------:R-:W-:Y:S01]  /*1c8f0*/  LOP3.LUT R26, R7, R26, RZ, 0x3c, !PT ;  /* 0x0000001a071a7212 */ /* 0x000fe200078e3cff */
[----:B------:R-:W-:Y:S01]  /*1c900*/  IMAD.X R47, RZ, RZ, R27, P6 ;  /* 0x000000ffff2f7224 */ /* 0x000fe200030e061b */
[----:B------:R-:W-:Y:S02]  /*1c910*/  LOP3.LUT R8, R111, 0x380, RZ, 0xc0, !PT ;  /* 0x000003806f087812 */ /* 0x000fe400078ec0ff */
[-C--:B------:R-:W-:Y:S02]  /*1c920*/  IADD3.X R21, RZ, R27.reuse, RZ, P0, !PT ;  /* 0x0000001bff157210 */ /* 0x080fe400007fe4ff */
[----:B------:R-:W-:-:S02]  /*1c930*/  IADD3.X R35, RZ, R27, RZ, P3, !PT ;  /* 0x0000001bff237210 */ /* 0x000fc40001ffe4ff */
[-C--:B------:R-:W-:Y:S02]  /*1c940*/  IADD3.X R43, RZ, R27.reuse, RZ, P1, !PT ;  /* 0x0000001bff2b7210 */ /* 0x080fe40000ffe4ff */
[-C--:B------:R-:W-:Y:S02]  /*1c950*/  IADD3.X R7, RZ, R27.reuse, RZ, P5, !PT ;  /* 0x0000001bff077210 */ /* 0x080fe40002ffe4ff */
[----:B------:R-:W-:Y:S02]  /*1c960*/  LOP3.LUT R10, R137, 0x380, RZ, 0xc0, !PT ;  /* 0x00000380890a7812 */ /* 0x000fe400078ec0ff */
[----:B------:R-:W-:Y:S02]  /*1c970*/  LOP3.LUT R34, R147, 0x380, RZ, 0xc0, !PT ;  /* 0x0000038093227812 */ /* 0x000fe400078ec0ff */
[----:B------:R-:W-:Y:S02]  /*1c980*/  MOV R78, R26 ;  /* 0x0000001a004e7202 */ /* 0x000fe40000000f00 */
[----:B------:R-:W-:-:S02]  /*1c990*/  LOP3.LUT R27, R155, 0x380, RZ, 0xc0, !PT ;  /* 0x000003809b1b7812 */ /* 0x000fc400078ec0ff */
[----:B------:R-:W-:Y:S02]  /*1c9a0*/  LOP3.LUT R12, R139, 0x380, RZ, 0xc0, !PT ;  /* 0x000003808b0c7812 */ /* 0x000fe400078ec0ff */
[----:B------:R-:W-:Y:S02]  /*1c9b0*/  SHF.R.U64 R8, R8, 0x3, RZ ;  /* 0x0000000308087819 */ /* 0x000fe400000012ff */
[----:B------:R-:W-:Y:S02]  /*1c9c0*/  LOP3.LUT R14, R141, 0x380, RZ, 0xc0, !PT ;  /* 0x000003808d0e7812 */ /* 0x000fe400078ec0ff */
[----:B------:R-:W-:Y:S02]  /*1c9d0*/  SHF.R.U64 R10, R10, 0x3, RZ ;  /* 0x000000030a0a7819 */ /* 0x000fe400000012ff */
[----:B------:R-:W-:Y:S02]  /*1c9e0*/  SHF.R.U64 R34, R34, 0x3, RZ ;  /* 0x0000000322227819 */ /* 0x000fe400000012ff */
[----:B------:R-:W-:-:S02]  /*1c9f0*/  LOP3.LUT R42, R46, 0x380, RZ, 0xc0, !PT ;  /* 0x000003802e2a7812 */ /* 0x000fc400078ec0ff */
[----:B------:R-:W-:Y:S02]  /*1ca00*/  F2FP.F16.F32.PACK_AB R26, R29, R28 ;  /* 0x0000001c1d1a723e */ /* 0x000fe400000000ff */
[----:B------:R-:W-:Y:S02]  /*1ca10*/  LOP3.LUT R20, R143, 0x380, RZ, 0xc0, !PT ;  /* 0x000003808f147812 */ /* 0x000fe400078ec0ff */
[----:B------:R-:W-:Y:S02]  /*1ca20*/  SHF.R.U64 R28, R27, 0x3, RZ ;  /* 0x000000031b1c7819 */ /* 0x000fe400000012ff */
[----:B------:R-:W-:Y:S02]  /*1ca30*/  LOP3.LUT R30, R145, 0x380, RZ, 0xc0, !PT ;  /* 0x00000380911e7812 */ /* 0x000fe400078ec0ff */
[----:B------:R-:W-:Y:S02]  /*1ca40*/  SHF.R.U64 R12, R12, 0x3, RZ ;  /* 0x000000030c0c7819 */ /* 0x000fe400000012ff */
[----:B------:R-:W-:-:S02]  /*1ca50*/  LOP3.LUT R8, R8, R111, RZ, 0x3c, !PT ;  /* 0x0000006f08087212 */ /* 0x000fc400078e3cff */
[----:B------:R-:W-:Y:S02]  /*1ca60*/  SHF.R.U64 R14, R14, 0x3, RZ ;  /* 0x000000030e0e7819 */ /* 0x000fe400000012ff */
[----:B------:R-:W-:Y:S02]  /*1ca70*/  LOP3.LUT R10, R10, R137, RZ, 0x3c, !PT ;  /* 0x000000890a0a7212 */ /* 0x000fe400078e3cff */
[----:B------:R-:W-:Y:S02]  /*1ca80*/  LOP3.LUT R34, R34, R147, RZ, 0x3c, !PT ;  /* 0x0000009322227212 */ /* 0x000fe400078e3cff */
[----:B------:R-:W-:Y:S02]  /*1ca90*/  SHF.R.U64 R29, R42, 0x3, RZ ;  /* 0x000000032a1d7819 */ /* 0x000fe400000012ff */
[----:B------:R-:W-:Y:S02]  /*1caa0*/  SHF.R.U64 R20, R20, 0x3, RZ ;  /* 0x0000000314147819 */ /* 0x000fe400000012ff */
[----:B------:R-:W-:-:S02]  /*1cab0*/  LOP3.LUT R42, R28, R155, RZ, 0x3c, !PT ;  /* 0x0000009b1c2a7212 */ /* 0x000fc400078e3cff */
[----:B------:R-:W-:Y:S02]  /*1cac0*/  SHF.R.U64 R30, R30, 0x3, RZ ;  /* 0x000000031e1e7819 */ /* 0x000fe400000012ff */
[----:B------:R-:W-:Y:S02]  /*1cad0*/  LOP3.LUT R12, R12, R139, RZ, 0x3c, !PT ;  /* 0x0000008b0c0c7212 */ /* 0x000fe400078e3cff */
[----:B------:R-:W-:Y:S02]  /*1cae0*/  MOV R28, R8 ;  /* 0x00000008001c7202 */ /* 0x000fe40000000f00 */
[----:B------:R-:W-:Y:S02]  /*1caf0*/  LOP3.LUT R14, R14, R141, RZ, 0x3c, !PT ;  /* 0x0000008d0e0e7212 */ /* 0x000fe400078e3cff */
[----:B------:R-:W-:Y:S02]  /*1cb00*/  F2FP.F16.F32.PACK_AB R27, R134, R6 ;  /* 0x00000006861b723e */ /* 0x000fe400000000ff */
[----:B------:R-:W-:-:S02]  /*1cb10*/  MOV R9, R10 ;  /* 0x0000000a00097202 */ /* 0x000fc40000000f00 */
[----:B------:R-:W-:Y:S01]  /*1cb20*/  MOV R8, R34 ;  /* 0x0000002200087202 */ /* 0x000fe20000000f00 */
[----:B------:R-:W-:Y:S01]  /*1cb30*/  STSM.16.M88.4 [R78], R24 ;  /* 0x000000184e007844 */ /* 0x000fe20000000200 */
[----:B------:R-:W-:Y:S02]  /*1cb40*/  LOP3.LUT R38, R153, 0x380, RZ, 0xc0, !PT ;  /* 0x0000038099267812 */ /* 0x000fe400078ec0ff */
[----:B------:R-:W-:Y:S02]  /*1cb50*/  LOP3.LUT R20, R20, R143, RZ, 0x3c, !PT ;  /* 0x0000008f14147212 */ /* 0x000fe400078e3cff */
[----:B------:R-:W-:Y:S02]  /*1cb60*/  MOV R11, R42 ;  /* 0x0000002a000b7202 */ /* 0x000fe40000000f00 */
[----:B------:R-:W-:Y:S02]  /*1cb70*/  F2FP.F16.F32.PACK_AB R34, R37, R36 ;  /* 0x000000242522723e */ /* 0x000fe400000000ff */
[----:B------:R-:W-:-:S02]  /*1cb80*/  F2FP.F16.F32.PACK_AB R35, R132, R122 ;  /* 0x0000007a8423723e */ /* 0x000fc400000000ff */
[----:B------:R-:W-:Y:S02]  /*1cb90*/  LOP3.LUT R30, R30, R145, RZ, 0x3c, !PT ;  /* 0x000000911e1e7212 */ /* 0x000fe400078e3cff */
[----:B------:R-:W-:Y:S01]  /*1cba0*/  F2FP.F16.F32.PACK_AB R42, R45, R44 ;  /* 0x0000002c2d2a723e */ /* 0x000fe200000000ff */
[----:B------:R-:W-:Y:S01]  /*1cbb0*/  STSM.16.M88.4 [R28], R32 ;  /* 0x000000201c007844 */ /* 0x000fe20000000200 */
[----:B------:R-:W-:Y:S02]  /*1cbc0*/  F2FP.F16.F32.PACK_AB R43, R130, R120 ;  /* 0x00000078822b723e */ /* 0x000fe400000000ff */
[----:B------:R-:W-:Y:S02]  /*1cbd0*/  MOV R12, R12 ;  /* 0x0000000c000c7202 */ /* 0x000fe40000000f00 */
[----:B------:R-:W-:Y:S01]  /*1cbe0*/  LOP3.LUT R86, R157, 0x380, RZ, 0xc0, !PT ;  /* 0x000003809d567812 */ /* 0x000fe200078ec0ff */
[----:B------:R-:W-:Y:S01]  /*1cbf0*/  STSM.16.M88.4 [R9], R40 ;  /* 0x0000002809007844 */ /* 0x000fe20000000200 */
[----:B------:R-:W-:-:S02]  /*1cc00*/  MOV R14, R14 ;  /* 0x0000000e000e7202 */ /* 0x000fc40000000f00 */
[----:B------:R-:W-:Y:S01]  /*1cc10*/  SHF.R.U64 R38, R38, 0x3, RZ ;  /* 0x0000000326267819 */ /* 0x000fe200000012ff */
[----:B------:R-:W-:Y:S01]  /*1cc20*/  STSM.16.M88.4 [R12], R48 ;  /* 0x000000300c007844 */ /* 0x000fe20000000200 */
[----:B------:R-:W-:Y:S02]  /*1cc30*/  MOV R20, R20 ;  /* 0x0000001400147202 */ /* 0x000fe40000000f00 */
[----:B------:R-:W-:Y:S01]  /*1cc40*/  MOV R30, R30 ;  /* 0x0000001e001e7202 */ /* 0x000fe20000000f00 */
[----:B------:R-:W-:Y:S01]  /*1cc50*/  STSM.16.M88.4 [R14], R56 ;  /* 0x000000380e007844 */ /* 0x000fe20000000200 */
[----:B------:R-:W-:Y:S02]  /*1cc60*/  SHF.R.U64 R86, R86, 0x3, RZ ;  /* 0x0000000356567819 */ /* 0x000fe400000012ff */
[----:B------:R-:W-:Y:S01]  /*1cc70*/  LOP3.LUT R38, R38, R153, RZ, 0x3c, !PT ;  /* 0x0000009926267212 */ /* 0x000fe200078e3cff */
[----:B------:R2:W-:Y:S01]  /*1cc80*/  STSM.16.M88.4 [R20], R64 ;  /* 0x0000004014007844 */ /* 0x0005e20000000200 */
[----:B------:R-:W-:-:S02]  /*1cc90*/  LOP3.LUT R46, R29, R46, RZ, 0x3c, !PT ;  /* 0x0000002e1d2e7212 */ /* 0x000fc400078e3cff */
[----:B------:R-:W-:Y:S01]  /*1cca0*/  LOP3.LUT R6, R86, R157, RZ, 0x3c, !PT ;  /* 0x0000009d56067212 */ /* 0x000fe200078e3cff */
[----:B------:R-:W-:Y:S01]  /*1ccb0*/  STSM.16.M88.4 [R30], R72 ;  /* 0x000000481e007844 */ /* 0x000fe20000000200 */
[----:B------:R-:W-:Y:S02]  /*1ccc0*/  MOV R38, R38 ;  /* 0x0000002600267202 */ /* 0x000fe40000000f00 */
[----:B------:R-:W-:Y:S01]  /*1ccd0*/  ISETP.NE.U32.AND P0, PT, RZ, UR4, PT ;  /* 0x00000004ff007c0c */ /* 0x000fe2000bf05070 */
[----:B------:R3:W-:Y:S01]  /*1cce0*/  STSM.16.M88.4 [R8], R80 ;  /* 0x0000005008007844 */ /* 0x0007e20000000200 */
[----:B------:R-:W-:Y:S02]  /*1ccf0*/  MOV R46, R46 ;  /* 0x0000002e002e7202 */ /* 0x000fe40000000f00 */
[----:B------:R-:W-:Y:S01]  /*1cd00*/  MOV R10, R6 ;  /* 0x00000006000a7202 */ /* 0x000fe20000000f00 */
[----:B------:R-:W-:Y:S01]  /*1cd10*/  STSM.16.M88.4 [R38], R88 ;  /* 0x0000005826007844 */ /* 0x000fe20000000200 */
[----:B------:R-:W-:-:S03]  /*1cd20*/  ISETP.NE.AND.EX P0, PT, RZ, UR5, PT, P0 ;  /* 0x00000005ff007c0c */ /* 0x000fc6000bf05300 */
[----:B------:R4:W-:Y:S01]  /*1cd30*/  STSM.16.M88.4 [R11], R96 ;  /* 0x000000600b007844 */ /* 0x0009e20000000200 */
[----:B--2---:R-:W-:-:S03]  /*1cd40*/  IMAD.MOV.U32 R65, RZ, RZ, RZ ;  /* 0x000000ffff417224 */ /* 0x004fc600078e00ff */
[----:B------:R-:W-:Y:S01]  /*1cd50*/  STSM.16.M88.4 [R46], R104 ;  /* 0x000000682e007844 */ /* 0x000fe20000000200 */
[----:B---3--:R-:W-:-:S03]  /*1cd60*/  IADD3 R8, P1, R219, UR4, RZ ;  /* 0x00000004db087c10 */ /* 0x008fc6000ff3e0ff */
[----:B------:R2:W-:Y:S01]  /*1cd70*/  STSM.16.M88.4 [R10], R112 ;  /* 0x000000700a007844 */ /* 0x0005e20000000200 */
[----:B------:R-:W-:Y:S01]  /*1cd80*/  IADD3.X R9, R220, UR5, RZ, P1, !PT ;  /* 0x00000005dc097c10 */ /* 0x000fe20008ffe4ff */
[----:B------:R-:W-:Y:S01]  /*1cd90*/  ULDC.64 UR4, c[0x0][0xbe0] ;  /* 0x0002f80000047ab9 */ /* 0x000fe20000000a00 */
[----:B------:R-:W-:Y:S01]  /*1cda0*/  BAR.SYNC.DEFER_BLOCKING 0x1, 0x100 ;  /* 0x0044000000007b1d */ /* 0x000fe20000010000 */
[----:B------:R-:W-:-:S04]  /*1cdb0*/  ISETP.NE.U32.AND P1, PT, RZ, UR4, PT ;  /* 0x00000004ff007c0c */ /* 0x000fc8000bf25070 */
[----:B------:R-:W-:Y:S02]  /*1cdc0*/  ISETP.NE.AND.EX P1, PT, RZ, UR5, PT, P1 ;  /* 0x00000005ff007c0c */ /* 0x000fe4000bf25310 */
[----:B------:R-:W-:-:S05]  /*1cdd0*/  LEA R7, R216, R214, 0x6 ;  /* 0x000000d6d8077211 */ /* 0x000fca00078e30ff */
[----:B------:R-:W-:-:S06]  /*1cde0*/  IMAD.WIDE R4, R7, 0x2, R4 ;  /* 0x0000000207047825 */ /* 0x000fcc00078e0204 */
[----:B------:R-:W-:Y:S01]  /*1cdf0*/  @P1 IADD3 R6, P2, R219, UR4, RZ ;  /* 0x00000004db061c10 */ /* 0x000fe2000ff5e0ff */
[----:B------:R-:W-:Y:S02]  /*1ce00*/  ULDC UR4, c[0x0][0xa88] ;  /* 0x0002a20000047ab9 */ /* 0x000fe40000000800 */
[----:B------:R-:W-:Y:S01]  /*1ce10*/  IMAD.U32 R63, RZ, RZ, UR4 ;  /* 0x00000004ff3f7e24 */ /* 0x000fe2000f8e00ff */
[----:B------:R-:W-:Y:S01]  /*1ce20*/  @P1 IADD3.X R7, R220, UR5, RZ, P2, !PT ;  /* 0x00000005dc071c10 */ /* 0x000fe200097fe4ff */
[----:B------:R3:W5:Y:S01]  /*1ce30*/  @P0 LDG.E R65, desc[UR60][R8.64] ;  /* 0x0000003c08410981 */ /* 0x000762000c1e1900 */
[----:B----4-:R-:W-:-:S03]  /*1ce40*/  IADD3 R11, P4, R4, 0x1000, RZ ;  /* 0x00001000040b7810 */ /* 0x010fc60007f9e0ff */
[----:B------:R3:W5:Y:S01]  /*1ce50*/  @P1 LDG.E R63, desc[UR60][R6.64] ;  /* 0x0000003c063f1981 */ /* 0x000762000c1e1900 */
[----:B--2---:R-:W-:Y:S01]  /*1ce60*/  LOP3.LUT R10, R11, 0x380, RZ, 0xc0, !PT ;  /* 0x000003800b0a7812 */ /* 0x004fe200078ec0ff */
[----:B------:R-:W-:Y:S08]  /*1ce70*/  @P1 BRA `(.L_x_642) ;  /* 0x0000000000101947 */ /* 0x000ff00003800000 */
[----:B------:R-:W-:Y:S05]  /*1ce80*/  @!P0 BRA `(.L_x_642) ;  /* 0x00000000000c8947 */ /* 0x000fea0003800000 */
[----:B---3--:R-:W2:Y:S04]  /*1ce90*/  LDG.E R6, desc[UR60][R8.64] ;  /* 0x0000003c08067981 */ /* 0x008ea8000c1e1900 */
[----:B-----5:R-:W2:Y:S02]  /*1cea0*/  LDG.E R63, desc[UR60][R8.64+0x4] ;  /* 0x0000043c083f7981 */ /* 0x020ea4000c1e1900 */
[----:B--2---:R-:W-:-:S07]  /*1ceb0*/  IADD3 R63, -R6, R63, RZ ;  /* 0x0000003f063f7210 */ /* 0x004fce0007ffe1ff */
.L_x_642:
[----:B------:R-:W2:Y:S01]  /*1cec0*/  LDL R14, [R1+0x54] ;  /* 0x00005400010e7983 */ /* 0x000ea20000100800 */
[----:B------:R-:W-:Y:S01]  /*1ced0*/  SHF.R.S32.HI R62, RZ, 0x1f, R218 ;  /* 0x0000001fff3e7819 */ /* 0x000fe200000114da */
[----:B------:R-:W-:Y:S01]  /*1cee0*/  ULDC.64 UR4, c[0x0][0xb70] ;  /* 0x0002dc0000047ab9 */ /* 0x000fe20000000a00 */
[--C-:B-----5:R-:W-:Y:S01]  /*1cef0*/  SHF.R.S32.HI R21, RZ, 0x1f, R65.reuse ;  /* 0x0000001fff157819 */ /* 0x120fe20000011441 */
[----:B------:R-:W-:Y:S01]  /*1cf00*/  IMAD.MOV.U32 R20, RZ, RZ, R65 ;  /* 0x000000ffff147224 */ /* 0x000fe200078e0041 */
[----:B---3--:R-:W-:Y:S01]  /*1cf10*/  SHF.R.U64 R8, R10, 0x3, RZ ;  /* 0x000000030a087819 */ /* 0x008fe200000012ff */
[----:B------:R-:W-:Y:S01]  /*1cf20*/  IMAD R7, R62, UR4, RZ ;  /* 0x000000043e077c24 */ /* 0x000fe2000f8e02ff */
[----:B------:R-:W-:Y:S02]  /*1cf30*/  SEL R225, R225, RZ, !P0 ;  /* 0x000000ffe1e17207 */ /* 0x000fe40004000000 */
[----:B------:R-:W-:Y:S01]  /*1cf40*/  SEL R221, R221, RZ, !P0 ;  /* 0x000000ffdddd7207 */ /* 0x000fe20004000000 */
[----:B------:R-:W-:Y:S01]  /*1cf50*/  IMAD R9, R218, UR5, R7 ;  /* 0x00000005da097c24 */ /* 0x000fe2000f8e0207 */
[----:B------:R-:W-:Y:S01]  /*1cf60*/  LOP3.LUT R8, R8, R11, RZ, 0x3c, !PT ;  /* 0x0000000b08087212 */ /* 0x000fe200078e3cff */
[----:B------:R-:W-:Y:S01]  /*1cf70*/  IMAD.WIDE.U32 R6, R218, UR4, R20 ;  /* 0x00000004da067c25 */ /* 0x000fe2000f8e0014 */
[----:B------:R-:W-:Y:S01]  /*1cf80*/  ULDC.64 UR4, c[0x0][0xb78] ;  /* 0x0002de0000047ab9 */ /* 0x000fe20000000a00 */
[----:B------:R-:W-:-:S02]  /*1cf90*/  IADD3 R29, P0, R4, 0x4000, RZ ;  /* 0x00004000041d7810 */ /* 0x000fc40007f1e0ff */
[C---:B------:R-:W-:Y:S02]  /*1cfa0*/  IADD3 R13, P5, R4.reuse, 0x2000, RZ ;  /* 0x00002000040d7810 */ /* 0x040fe40007fbe0ff */
[----:B------:R-:W-:Y:S01]  /*1cfb0*/  IADD3 R7, R7, R9, RZ ;  /* 0x0000000907077210 */ /* 0x000fe20007ffe0ff */
[----:B------:R-:W-:Y:S01]  /*1cfc0*/  IMAD R9, R225, UR4, RZ ;  /* 0x00000004e1097c24 */ /* 0x000fe2000f8e02ff */
[C---:B------:R-:W-:Y:S02]  /*1cfd0*/  IADD3 R25, P6, R4.reuse, 0x3000, RZ ;  /* 0x0000300004197810 */ /* 0x040fe40007fde0ff */
[C---:B------:R-:W-:Y:S01]  /*1cfe0*/  IADD3 R37, P2, R4.reuse, 0x6000, RZ ;  /* 0x0000600004257810 */ /* 0x040fe20007f5e0ff */
[----:B------:R-:W-:Y:S01]  /*1cff0*/  IMAD.WIDE.U32 R6, R221, UR4, R6 ;  /* 0x00000004dd067c25 */ /* 0x000fe2000f8e0006 */
[----:B------:R-:W-:Y:S02]  /*1d000*/  IADD3 R33, P1, R4, 0x5000, RZ ;  /* 0x0000500004217810 */ /* 0x000fe40007f3e0ff */
[----:B------:R-:W-:Y:S01]  /*1d010*/  LOP3.LUT R28, R29, 0x380, RZ, 0xc0, !PT ;  /* 0x000003801d1c7812 */ /* 0x000fe200078ec0ff */
[----:B------:R-:W-:Y:S01]  /*1d020*/  IMAD R10, R221, UR5, R9 ;  /* 0x00000005dd0a7c24 */ /* 0x000fe2000f8e0209 */
[----:B------:R-:W-:Y:S01]  /*1d030*/  LOP3.LUT R12, R13, 0x380, RZ, 0xc0, !PT ;  /* 0x000003800d0c7812 */ /* 0x000fe200078ec0ff */
[----:B------:R-:W-:Y:S01]  /*1d040*/  ULDC.64 UR4, c[0x0][0xb40] ;  /* 0x0002d00000047ab9 */ /* 0x000fe20000000a00 */
[----:B------:R-:W-:-:S02]  /*1d050*/  LOP3.LUT R24, R25, 0x380, RZ, 0xc0, !PT ;  /* 0x0000038019187812 */ /* 0x000fc400078ec0ff */
[----:B------:R-:W-:Y:S02]  /*1d060*/  LOP3.LUT R36, R37, 0x380, RZ, 0xc0, !PT ;  /* 0x0000038025247812 */ /* 0x000fe400078ec0ff */
[----:B------:R-:W-:Y:S02]  /*1d070*/  LOP3.LUT R32, R33, 0x380, RZ, 0xc0, !PT ;  /* 0x0000038021207812 */ /* 0x000fe400078ec0ff */
[----:B------:R-:W-:Y:S02]  /*1d080*/  SHF.R.U64 R28, R28, 0x3, RZ ;  /* 0x000000031c1c7819 */ /* 0x000fe400000012ff */
[----:B------:R-:W-:Y:S02]  /*1d090*/  SHF.R.U64 R12, R12, 0x3, RZ ;  /* 0x000000030c0c7819 */ /* 0x000fe400000012ff */
[----:B------:R-:W-:Y:S02]  /*1d0a0*/  SHF.R.U64 R24, R24, 0x3, RZ ;  /* 0x0000000318187819 */ /* 0x000fe400000012ff */
[----:B------:R-:W-:-:S02]  /*1d0b0*/  SHF.R.U64 R36, R36, 0x3, RZ ;  /* 0x0000000324247819 */ /* 0x000fc400000012ff */
[----:B------:R-:W-:Y:S02]  /*1d0c0*/  SHF.R.U64 R32, R32, 0x3, RZ ;  /* 0x0000000320207819 */ /* 0x000fe400000012ff */
[----:B------:R-:W-:Y:S01]  /*1d0d0*/  LOP3.LUT R28, R28, R29, RZ, 0x3c, !PT ;  /* 0x0000001d1c1c7212 */ /* 0x000fe200078e3cff */
[--C-:B------:R-:W-:Y:S01]  /*1d0e0*/  IMAD.X R29, RZ, RZ, R5.reuse, P0 ;  /* 0x000000ffff1d7224 */ /* 0x100fe200000e0605 */
[----:B------:R-:W-:Y:S01]  /*1d0f0*/  LOP3.LUT R12, R12, R13, RZ, 0x3c, !PT ;  /* 0x0000000d0c0c7212 */ /* 0x000fe200078e3cff */
[----:B------:R-:W-:Y:S01]  /*1d100*/  IMAD.X R13, RZ, RZ, R5, P5 ;  /* 0x000000ffff0d7224 */ /* 0x000fe200028e0605 */
[----:B------:R-:W-:Y:S02]  /*1d110*/  LOP3.LUT R24, R24, R25, RZ, 0x3c, !PT ;  /* 0x0000001918187212 */ /* 0x000fe400078e3cff */
[----:B------:R-:W-:Y:S02]  /*1d120*/  LOP3.LUT R36, R36, R37, RZ, 0x3c, !PT ;  /* 0x0000002524247212 */ /* 0x000fe400078e3cff */
[----:B------:R-:W-:-:S02]  /*1d130*/  IADD3.X R25, RZ, R5, RZ, P6, !PT ;  /* 0x00000005ff197210 */ /* 0x000fc400037fe4ff */
[----:B------:R-:W-:Y:S02]  /*1d140*/  LOP3.LUT P0, RZ, R228, 0x3, RZ, 0xc0, !PT ;  /* 0x00000003e4ff7812 */ /* 0x000fe4000780c0ff */
[C---:B------:R-:W-:Y:S02]  /*1d150*/  IADD3 R49, P5, R4.reuse, 0x9000, RZ ;  /* 0x0000900004317810 */ /* 0x040fe40007fbe0ff */
[----:B------:R-:W-:Y:S02]  /*1d160*/  IADD3 R53, P6, R4, 0xa000, RZ ;  /* 0x0000a00004357810 */ /* 0x000fe40007fde0ff */
[----:B------:R-:W-:Y:S02]  /*1d170*/  IADD3.X R37, RZ, R5, RZ, P2, !PT ;  /* 0x00000005ff257210 */ /* 0x000fe400017fe4ff */
[----:B------:R-:W-:Y:S02]  /*1d180*/  LOP3.LUT R32, R32, R33, RZ, 0x3c, !PT ;  /* 0x0000002120207212 */ /* 0x000fe400078e3cff */
[----:B------:R-:W-:-:S02]  /*1d190*/  IADD3.X R33, RZ, R5, RZ, P1, !PT ;  /* 0x00000005ff217210 */ /* 0x000fc40000ffe4ff */
[----:B------:R-:W-:Y:S02]  /*1d1a0*/  LOP3.LUT R48, R49, 0x380, RZ, 0xc0, !PT ;  /* 0x0000038031307812 */ /* 0x000fe400078ec0ff */
[----:B------:R-:W-:Y:S02]  /*1d1b0*/  LOP3.LUT R52, R53, 0x380, RZ, 0xc0, !PT ;  /* 0x0000038035347812 */ /* 0x000fe400078ec0ff */
[----:B------:R-:W-:Y:S02]  /*1d1c0*/  SHF.R.U64 R48, R48, 0x3, RZ ;  /* 0x0000000330307819 */ /* 0x000fe400000012ff */
[----:B------:R-:W-:Y:S02]  /*1d1d0*/  SHF.R.U64 R52, R52, 0x3, RZ ;  /* 0x0000000334347819 */ /* 0x000fe400000012ff */
[----:B------:R-:W-:Y:S01]  /*1d1e0*/  LOP3.LUT R48, R48, R49, RZ, 0x3c, !PT ;  /* 0x0000003130307212 */ /* 0x000fe200078e3cff */
[----:B------:R-:W-:Y:S01]  /*1d1f0*/  IMAD.X R49, RZ, RZ, R5, P5 ;  /* 0x000000ffff317224 */ /* 0x000fe200028e0605 */
[----:B------:R-:W-:-:S02]  /*1d200*/  LOP3.LUT R52, R52, R53, RZ, 0x3c, !PT ;  /* 0x0000003534347212 */ /* 0x000fc400078e3cff */
[----:B------:R-:W-:Y:S02]  /*1d210*/  IADD3.X R53, RZ, R5, RZ, P6, !PT ;  /* 0x00000005ff357210 */ /* 0x000fe400037fe4ff */
[----:B------:R-:W-:Y:S02]  /*1d220*/  SHF.R.S32.HI R61, RZ, 0x1f, R214 ;  /* 0x0000001fff3d7819 */ /* 0x000fe400000114d6 */
[----:B------:R-:W-:Y:S02]  /*1d230*/  MOV R60, R214 ;  /* 0x000000d6003c7202 */ /* 0x000fe40000000f00 */
[----:B------:R-:W-:Y:S01]  /*1d240*/  SHF.R.S32.HI R217, RZ, 0x1f, R216 ;  /* 0x0000001fffd97819 */ /* 0x000fe200000114d8 */
[----:B------:R-:W-:Y:S01]  /*1d250*/  BSSY B1, `(.L_x_643) ;  /* 0x0000060000017945 */ /* 0x000fe20003800000 */
[----:B--2---:R-:W-:-:S05]  /*1d260*/  IMAD R11, R224, 0x80, R14 ;  /* 0x00000080e00b7824 */ /* 0x004fca00078e020e */
[----:B------:R-:W-:Y:S02]  /*1d270*/  SHF.R.S32.HI R9, RZ, 0x1f, R11 ;  /* 0x0000001fff097819 */ /* 0x000fe4000001140b */
[C---:B------:R-:W-:Y:S02]  /*1d280*/  IADD3 R6, P3, R11.reuse, R6, RZ ;  /* 0x000000060b067210 */ /* 0x040fe40007f7e0ff */
[----:B------:R-:W-:Y:S02]  /*1d290*/  ISETP.GE.OR P1, PT, R11, R63, P0 ;  /* 0x0000003f0b00720c */ /* 0x000fe40000726670 */
[----:B------:R-:W-:Y:S02]  /*1d2a0*/  IADD3.X R9, R9, R7, R10, P3, !PT ;  /* 0x0000000709097210 */ /* 0x000fe40001ffe40a */
[----:B------:R-:W-:Y:S02]  /*1d2b0*/  LEA R54, P3, R6, UR4, 0x2 ;  /* 0x0000000406367c11 */ /* 0x000fe4000f8610ff */
[----:B------:R-:W-:-:S02]  /*1d2c0*/  IADD3 R7, P2, R4, 0xb000, RZ ;  /* 0x0000b00004077810 */ /* 0x000fc40007f5e0ff */
[----:B------:R-:W-:Y:S01]  /*1d2d0*/  LEA.HI.X R55, R6, UR5, R9, 0x2, P3 ;  /* 0x0000000506377c11 */ /* 0x000fe200098f1409 */
[----:B------:R-:W-:Y:S01]  /*1d2e0*/  VIADD R6, R11, 0x8 ;  /* 0x000000080b067836 */ /* 0x000fe20000000000 */
[----:B------:R-:W-:Y:S01]  /*1d2f0*/  IADD3.X R9, RZ, R5, RZ, P4, !PT ;  /* 0x00000005ff097210 */ /* 0x000fe200027fe4ff */
[----:B------:R-:W-:Y:S01]  /*1d300*/  IMAD.X R57, RZ, RZ, R5, P2 ;  /* 0x000000ffff397224 */ /* 0x000fe200010e0605 */
[C---:B------:R-:W-:Y:S01]  /*1d310*/  IADD3 R41, P3, R4.reuse, 0x7000, RZ ;  /* 0x0000700004297810 */ /* 0x040fe20007f7e0ff */
[----:B------:R-:W-:Y:S01]  /*1d320*/  @!P1 STG.E desc[UR60][R54.64], R3 ;  /* 0x0000000336009986 */ /* 0x000fe2000c10193c */
[----:B------:R-:W-:Y:S01]  /*1d330*/  IADD3 R45, P4, R4, 0x8000, RZ ;  /* 0x00008000042d7810 */ /* 0x000fe20007f9e0ff */
[----:B------:R-:W-:Y:S01]  /*1d340*/  ULDC.64 UR4, c[0x0][0xaa0] ;  /* 0x0002a80000047ab9 */ /* 0x000fe20000000a00 */
[----:B------:R-:W-:Y:S02]  /*1d350*/  LOP3.LUT R40, R41, 0x380, RZ, 0xc0, !PT ;  /* 0x0000038029287812 */ /* 0x000fe400078ec0ff */
[----:B------:R-:W-:-:S02]  /*1d360*/  LOP3.LUT R44, R45, 0x380, RZ, 0xc0, !PT ;  /* 0x000003802d2c7812 */ /* 0x000fc400078ec0ff */
[----:B------:R-:W-:Y:S02]  /*1d370*/  ISETP.GE.OR P0, PT, R6, R63, P0 ;  /* 0x0000003f0600720c */ /* 0x000fe40000706670 */
[----:B------:R-:W-:Y:S02]  /*1d380*/  LOP3.LUT R11, R4, 0x380, RZ, 0xc0, !PT ;  /* 0x00000380040b7812 */ /* 0x000fe400078ec0ff */
[----:B------:R-:W-:Y:S02]  /*1d390*/  LOP3.LUT R6, R7, 0x380, RZ, 0xc0, !PT ;  /* 0x0000038007067812 */ /* 0x000fe400078ec0ff */
[----:B------:R-:W-:Y:S02]  /*1d3a0*/  SHF.R.U64 R40, R40, 0x3, RZ ;  /* 0x0000000328287819 */ /* 0x000fe400000012ff */
[----:B------:R-:W-:Y:S02]  /*1d3b0*/  SHF.R.U64 R44, R44, 0x3, RZ ;  /* 0x000000032c2c7819 */ /* 0x000fe400000012ff */
[----:B------:R-:W-:-:S02]  /*1d3c0*/  SHF.R.U64 R11, R11, 0x3, RZ ;  /* 0x000000030b0b7819 */ /* 0x000fc400000012ff */
[----:B------:R-:W-:Y:S01]  /*1d3d0*/  SHF.R.U64 R6, R6, 0x3, RZ ;  /* 0x0000000306067819 */ /* 0x000fe200000012ff */
[----:B------:R2:W-:Y:S01]  /*1d3e0*/  @!P0 STG.E desc[UR60][R54.64+0x20], R0 ;  /* 0x0000200036008986 */ /* 0x0005e2000c10193c */
[----:B------:R-:W-:Y:S01]  /*1d3f0*/  LOP3.LUT R40, R40, R41, RZ, 0x3c, !PT ;  /* 0x0000002928287212 */ /* 0x000fe200078e3cff */
[----:B------:R-:W-:Y:S01]  /*1d400*/  IMAD.X R41, RZ, RZ, R5, P3 ;  /* 0x000000ffff297224 */ /* 0x000fe200018e0605 */
[----:B------:R-:W-:Y:S01]  /*1d410*/  LOP3.LUT R44, R44, R45, RZ, 0x3c, !PT ;  /* 0x0000002d2c2c7212 */ /* 0x000fe200078e3cff */
[----:B------:R-:W5:Y:S01]  /*1d420*/  LD.E.128 R12, desc[UR60][R12.64] ;  /* 0x0000003c0c0c7980 */ /* 0x000f62000c101d00 */
[----:B------:R-:W-:Y:S02]  /*1d430*/  IADD3.X R45, RZ, R5, RZ, P4, !PT ;  /* 0x00000005ff2d7210 */ /* 0x000fe400027fe4ff */
[----:B------:R-:W-:Y:S01]  /*1d440*/  LOP3.LUT R4, R11, R4, RZ, 0x3c, !PT ;  /* 0x000000040b047212 */ /* 0x000fe200078e3cff */
[----:B------:R-:W5:Y:S01]  /*1d450*/  LD.E.128 R24, desc[UR60][R24.64] ;  /* 0x0000003c18187980 */ /* 0x000f62000c101d00 */
[----:B------:R-:W-:-:S03]  /*1d460*/  LOP3.LUT R56, R6, R7, RZ, 0x3c, !PT ;  /* 0x0000000706387212 */ /* 0x000fc600078e3cff */
[----:B------:R-:W5:Y:S04]  /*1d470*/  LD.E.128 R8, desc[UR60][R8.64] ;  /* 0x0000003c08087980 */ /* 0x000f68000c101d00 */
[----:B------:R-:W5:Y:S04]  /*1d480*/  LD.E.128 R4, desc[UR60][R4.64] ;  /* 0x0000003c04047980 */ /* 0x000f68000c101d00 */
[----:B------:R-:W5:Y:S04]  /*1d490*/  LD.E.128 R28, desc[UR60][R28.64] ;  /* 0x0000003c1c1c7980 */ /* 0x000f68000c101d00 */
[----:B------:R-:W5:Y:S04]  /*1d4a0*/  LD.E.128 R32, desc[UR60][R32.64] ;  /* 0x0000003c20207980 */ /* 0x000f68000c101d00 */
[----:B------:R-:W5:Y:S04]  /*1d4b0*/  LD.E.128 R36, desc[UR60][R36.64] ;  /* 0x0000003c24247980 */ /* 0x000f68000c101d00 */
[----:B------:R-:W5:Y:S04]  /*1d4c0*/  LD.E.128 R40, desc[UR60][R40.64] ;  /* 0x0000003c28287980 */ /* 0x000f68000c101d00 */
[----:B------:R-:W5:Y:S04]  /*1d4d0*/  LD.E.128 R44, desc[UR60][R44.64] ;  /* 0x0000003c2c2c7980 */ /* 0x000f68000c101d00 */
[----:B------:R-:W5:Y:S04]  /*1d4e0*/  LD.E.128 R48, desc[UR60][R48.64] ;  /* 0x0000003c30307980 */ /* 0x000f68000c101d00 */
[----:B--2---:R-:W5:Y:S04]  /*1d4f0*/  LD.E.128 R52, desc[UR60][R52.64] ;  /* 0x0000003c34347980 */ /* 0x004f68000c101d00 */
[----:B------:R-:W5:Y:S01]  /*1d500*/  LD.E.128 R56, desc[UR60][R56.64] ;  /* 0x0000003c38387980 */ /* 0x000f62000c101d00 */
[----:B------:R-:W-:Y:S01]  /*1d510*/  IMAD R0, R21, UR4, RZ ;  /* 0x0000000415007c24 */ /* 0x000fe2000f8e02ff */
[----:B------:R-:W-:Y:S01]  /*1d520*/  @!PT LDS RZ, [RZ] ;  /* 0x00000000fffff984 */ /* 0x000fe20000000800 */
[----:B------:R-:W-:Y:S01]  /*1d530*/  @!PT LDS RZ, [RZ] ;  /* 0x00000000fffff984 */ /* 0x000fe20000000800 */
[----:B------:R-:W-:Y:S01]  /*1d540*/  @!PT LDS RZ, [RZ] ;  /* 0x00000000fffff984 */ /* 0x000fe20000000800 */
[----:B------:R-:W-:Y:S01]  /*1d550*/  @!PT LDS RZ, [RZ] ;  /* 0x00000000fffff984 */ /* 0x000fe20000000800 */
[----:B------:R2:W-:Y:S06]  /*1d560*/  MEMBAR.ALL.CTA ;  /* 0x0000000000007992 */ /* 0x0005ec0000008000 */
[----:B--2---:R-:W2:Y:S01]  /*1d570*/  FENCE.VIEW.ASYNC.S ;  /* 0x00000000000073c6 */ /* 0x004ea20000000000 */
[----:B------:R-:W-:-:S04]  /*1d580*/  IMAD.WIDE.U32 R20, R65, UR4, R60 ;  /* 0x0000000441147c25 */ /* 0x000fc8000f8e003c */
[----:B------:R-:W-:Y:S01]  /*1d590*/  IMAD R65, R65, UR5, R0 ;  /* 0x0000000541417c24 */ /* 0x000fe2000f8e0200 */
[----:B------:R-:W-:Y:S01]  /*1d5a0*/  ULDC.64 UR4, c[0x0][0xae0] ;  /* 0x0002b80000047ab9 */ /* 0x000fe20000000a00 */
[----:B------:R-:W-:Y:S01]  /*1d5b0*/  IMAD R63, R224, -0x80, R63 ;  /* 0xffffff80e03f7824 */ /* 0x000fe200078e023f */
[----:B------:R-:W-:Y:S01]  /*1d5c0*/  IADD3 R0, R216, 0x20, RZ ;  /* 0x00000020d8007810 */ /* 0x000fe20007ffe0ff */
[----:B------:R-:W-:Y:S02]  /*1d5d0*/  IMAD.IADD R21, R21, 0x1, R65 ;  /* 0x0000000115157824 */ /* 0x000fe400078e0241 */
[----:B------:R-:W-:Y:S01]  /*1d5e0*/  IMAD R61, R62, UR4, RZ ;  /* 0x000000043e3d7c24 */ /* 0x000fe2000f8e02ff */
[CC--:B------:R-:W-:Y:S01]  /*1d5f0*/  ISETP.GE.AND P3, PT, R216.reuse, R63.reuse, PT ;  /* 0x0000003fd800720c */ /* 0x0c0fe20003f66270 */
[----:B------:R-:W-:Y:S01]  /*1d600*/  VIADD R3, R216, 0x40 ;  /* 0x00000040d8037836 */ /* 0x000fe20000000000 */
[----:B------:R-:W-:Y:S01]  /*1d610*/  ISETP.GE.AND P0, PT, R0, R63, PT ;  /* 0x0000003f0000720c */ /* 0x000fe20003f06270 */
[----:B------:R-:W-:Y:S01]  /*1d620*/  IMAD R61, R218, UR5, R61 ;  /* 0x00000005da3d7c24 */ /* 0x000fe2000f8e023d */
[----:B------:R-:W-:Y:S01]  /*1d630*/  IADD3 R0, R2, 0x36820, RZ ;  /* 0x0003682002007810 */ /* 0x000fe20007ffe0ff */
[----:B------:R-:W-:Y:S01]  /*1d640*/  IMAD.WIDE.U32 R20, R218, UR4, R20 ;  /* 0x00000004da147c25 */ /* 0x000fe2000f8e0014 */
[----:B------:R-:W-:Y:S01]  /*1d650*/  ULDC.64 UR4, c[0x0][0xae8] ;  /* 0x0002ba0000047ab9 */ /* 0x000fe20000000a00 */
[----:B------:R-:W-:-:S02]  /*1d660*/  IADD3 R60, R216, 0x60, RZ ;  /* 0x00000060d83c7810 */ /* 0x000fc40007ffe0ff */
[-C--:B------:R-:W-:Y:S01]  /*1d670*/  ISETP.GE.AND P1, PT, R3, R63.reuse, PT ;  /* 0x0000003f0300720c */ /* 0x080fe20003f26270 */
[----:B------:R-:W-:Y:S01]  /*1d680*/  IMAD.IADD R21, R21, 0x1, R61 ;  /* 0x0000000115157824 */ /* 0x000fe200078e023d */
[----:B------:R-:W-:Y:S01]  /*1d690*/  PRMT R0, RZ, 0x654, R0 ;  /* 0x00000654ff007816 */ /* 0x000fe20000000000 */
[----:B------:R-:W-:Y:S01]  /*1d6a0*/  IMAD R3, R225, UR4, RZ ;  /* 0x00000004e1037c24 */ /* 0x000fe2000f8e02ff */
[----:B------:R-:W-:Y:S01]  /*1d6b0*/  ISETP.GE.AND P2, PT, R60, R63, PT ;  /* 0x0000003f3c00720c */ /* 0x000fe20003f46270 */
[C---:B------:R-:W-:Y:S01]  /*1d6c0*/  IMAD.WIDE.U32 R62, R221.reuse, UR4, R20 ;  /* 0x00000004dd3e7c25 */ /* 0x040fe2000f8e0014 */
[----:B--2---:R2:W-:Y:S03]  /*1d6d0*/  SYNCS.ARRIVE.TRANS64.RED.A1T0 RZ, [R0+URZ], RZ ;  /* 0x000000ff00ff79a7 */ /* 0x0045e6000810043f */
[----:B------:R-:W-:Y:S02]  /*1d6e0*/  IMAD R3, R221, UR5, R3 ;  /* 0x00000005dd037c24 */ /* 0x000fe4000f8e0203 */
[----:B------:R-:W-:-:S04]  /*1d6f0*/  IMAD.WIDE R60, R224, 0x80, R216 ;  /* 0x00000080e03c7825 */ /* 0x000fc800078e02d8 */
[----:B------:R-:W-:Y:S01]  /*1d700*/  IMAD.IADD R67, R63, 0x1, R3 ;  /* 0x000000013f437824 */ /* 0x000fe200078e0203 */
[----:B--2---:R-:W-:Y:S06]  /*1d710*/  @P3 BRA `(.L_x_644) ;  /* 0x00000000004c3947 */ /* 0x004fec0003800000 */
[----:B------:R-:W-:Y:S01]  /*1d720*/  ULDC.64 UR6, c[0x0][0xad8] ;  /* 0x0002b60000067ab9 */ /* 0x000fe20000000a00 */
[----:B------:R-:W-:Y:S01]  /*1d730*/  MOV R20, R62 ;  /* 0x0000003e00147202 */ /* 0x000fe20000000f00 */
[C---:B------:R-:W-:Y:S01]  /*1d740*/  VIADD R64, R214.reuse, 0x80 ;  /* 0x00000080d6407836 */ /* 0x040fe20000000000 */
[----:B------:R-:W-:Y:S01]  /*1d750*/  IADD3 R0, R214, 0x40, RZ ;  /* 0x00000040d6007810 */ /* 0x000fe20007ffe0ff */
[----:B------:R-:W-:Y:S01]  /*1d760*/  IMAD R3, R61, UR6, RZ ;  /* 0x000000063d037c24 */ /* 0x000fe2000f8e02ff */
[----:B------:R-:W-:Y:S01]  /*1d770*/  ULDC UR4, c[0x0][0xa8c] ;  /* 0x0002a30000047ab9 */ /* 0x000fe20000000800 */
[----:B------:R-:W-:Y:S01]  /*1d780*/  IMAD.MOV.U32 R21, RZ, RZ, R67 ;  /* 0x000000ffff157224 */ /* 0x000fe200078e0043 */
[----:B------:R-:W-:Y:S01]  /*1d790*/  ISETP.GE.AND P4, PT, R0, UR4, PT ;  /* 0x0000000400007c0c */ /* 0x000fe2000bf86270 */
[----:B------:R-:W-:Y:S01]  /*1d7a0*/  IMAD R3, R60, UR7, R3 ;  /* 0x000000073c037c24 */ /* 0x000fe2000f8e0203 */
[----:B------:R-:W-:Y:S01]  /*1d7b0*/  ISETP.GE.AND P3, PT, R214, UR4, PT ;  /* 0x00000004d6007c0c */ /* 0x000fe2000bf66270 */
[----:B------:R-:W-:Y:S01]  /*1d7c0*/  IMAD.WIDE.U32 R20, R60, UR6, R20 ;  /* 0x000000063c147c25 */ /* 0x000fe2000f8e0014 */
[----:B------:R-:W-:Y:S01]  /*1d7d0*/  ISETP.GE.AND P5, PT, R64, UR4, PT ;  /* 0x0000000440007c0c */ /* 0x000fe2000bfa6270 */
[----:B------:R-:W-:-:S02]  /*1d7e0*/  ULDC.64 UR6, c[0x0][0xa80] ;  /* 0x0002a00000067ab9 */ /* 0x000fc40000000a00 */
[----:B------:R-:W-:Y:S02]  /*1d7f0*/  LEA R64, P6, R20, UR6, 0x1 ;  /* 0x0000000614407c11 */ /* 0x000fe4000f8c08ff */
[----:B------:R-:W-:-:S04]  /*1d800*/  IADD3 R3, R21, R3, RZ ;  /* 0x0000000315037210 */ /* 0x000fc80007ffe0ff */
[----:B------:R-:W-:-:S05]  /*1d810*/  LEA.HI.X R65, R20, UR7, R3, 0x1, P6 ;  /* 0x0000000714417c11 */ /* 0x000fca000b0f0c03 */
[----:B-----5:R2:W-:Y:S04]  /*1d820*/  @!P3 STG.E.128 desc[UR60][R64.64], R4 ;  /* 0x000000044000b986 */ /* 0x0205e8000c101d3c */
[----:B------:R2:W-:Y:S04]  /*1d830*/  @!P4 STG.E.128 desc[UR60][R64.64+0x80], R28 ;  /* 0x0000801c4000c986 */ /* 0x0005e8000c101d3c */
[----:B------:R2:W-:Y:S02]  /*1d840*/  @!P5 STG.E.128 desc[UR60][R64.64+0x100], R44 ;  /* 0x0001002c4000d986 */ /* 0x0005e4000c101d3c */
.L_x_644:
[----:B------:R-:W-:Y:S05]  /*1d850*/  BSYNC B1 ;  /* 0x0000000000017941 */ /* 0x000fea0003800000 */
.L_x_643:
[----:B------:R-:W-:Y:S04]  /*1d860*/  BSSY B1, `(.L_x_645) ;  /* 0x0000017000017945 */ /* 0x000fe80003800000 */
[----:B------:R-:W-:Y:S05]  /*1d870*/  @P0 BRA `(.L_x_646) ;  /* 0x0000000000540947 */ /* 0x000fea0003800000 */
[----:B------:R-:W-:Y:S01]  /*1d880*/  IADD3 R3, P0, R60, 0x20, RZ ;  /* 0x000000203c037810 */ /* 0x000fe20007f1e0ff */
[----:B------:R-:W-:Y:S01]  /*1d890*/  ULDC UR4, c[0x0][0xa8c] ;  /* 0x0002a30000047ab9 */ /* 0x000fe20000000800 */
[C---:B--2--5:R-:W-:Y:S01]  /*1d8a0*/  IADD3 R4, R214.reuse, 0x40, RZ ;  /* 0x00000040d6047810 */ /* 0x064fe20007ffe0ff */
        /* <DEDUP_REMOVED lines=12> */
[----:B------:R-:W-:Y:S02]  /*1d970*/  LEA R6, P0, R4, UR6, 0x1 ;  /* 0x0000000604067c11 */ /* 0x000fe4000f8008ff */
[----:B------:R-:W-:-:S04]  /*1d980*/  IADD3 R3, R5, R3, RZ ;  /* 0x0000000305037210 */ /* 0x000fc80007ffe0ff */
[----:B------:R-:W-:-:S05]  /*1d990*/  LEA.HI.X R7, R4, UR7, R3, 0x1, P0 ;  /* 0x0000000704077c11 */ /* 0x000fca00080f0c03 */
[----:B------:R3:W-:Y:S04]  /*1d9a0*/  @!P3 STG.E.128 desc[UR60][R6.64], R8 ;  /* 0x000000080600b986 */ /* 0x0007e8000c101d3c */
[----:B------:R3:W-:Y:S04]  /*1d9b0*/  @!P4 STG.E.128 desc[UR60][R6.64+0x80], R32 ;  /* 0x000080200600c986 */ /* 0x0007e8000c101d3c */
[----:B------:R3:W-:Y:S02]  /*1d9c0*/  @!P5 STG.E.128 desc[UR60][R6.64+0x100], R48 ;  /* 0x000100300600d986 */ /* 0x0007e4000c101d3c */
.L_x_646:
[----:B------:R-:W-:Y:S05]  /*1d9d0*/  BSYNC B1 ;  /* 0x0000000000017941 */ /* 0x000fea0003800000 */
.L_x_645:
        /* <DEDUP_REMOVED lines=10> */
[----:B---3--:R-:W-:Y:S01]  /*1da80*/  VIADD R6, R214, 0x80 ;  /* 0x00000080d6067836 */ /* 0x008fe20000000000 */
        /* <DEDUP_REMOVED lines=12> */
.L_x_648:
[----:B------:R-:W-:Y:S05]  /*1db50*/  BSYNC B1 ;  /* 0x0000000000017941 */ /* 0x000fea0003800000 */
.L_x_647:
[----:B------:R-:W-:Y:S05]  /*1db60*/  @P2 BRA `(.L_x_649) ;  /* 0x0000000c000c2947 */ /* 0x000fea0003800000 */
[----:B------:R-:W-:Y:S01]  /*1db70*/  IADD3 R3, P0, R60, 0x60, RZ ;  /* 0x000000603c037810 */ /* 0x000fe20007f1e0ff */
[----:B------:R-:W-:Y:S01]  /*1db80*/  ULDC.64 UR4, c[0x0][0xad8] ;  /* 0x0002b60000047ab9 */ /* 0x000fe20000000a00 */
[----:B--2--5:R-:W-:Y:S01]  /*1db90*/  MOV R4, R62 ;  /* 0x0000003e00047202 */ /* 0x024fe20000000f00 */
[----:B------:R-:W-:Y:S01]  /*1dba0*/  IMAD.MOV.U32 R5, RZ, RZ, R67 ;  /* 0x000000ffff057224 */ /* 0x000fe200078e0043 */
[----:B------:R-:W-:Y:S01]  /*1dbb0*/  IADD3 R0, R214, 0x40, RZ ;  /* 0x00000040d6007810 */ /* 0x000fe20007ffe0ff */
[----:B------:R-:W-:Y:S01]  /*1dbc0*/  IMAD.X R60, RZ, RZ, R61, P0 ;  /* 0x000000ffff3c7224 */ /* 0x000fe200000e063d */
[----:B------:R-:W-:Y:S01]  /*1dbd0*/  ULDC.64 UR6, c[0x0][0xa80] ;  /* 0x0002a00000067ab9 */ /* 0x000fe20000000a00 */
[----:B------:R-:W-:-:S04]  /*1dbe0*/  IMAD.WIDE.U32 R4, R3, UR4, R4 ;  /* 0x0000000403047c25 */ /* 0x000fc8000f8e0004 */
[----:B------:R-:W-:Y:S01]  /*1dbf0*/  IMAD R60, R60, UR4, RZ ;  /* 0x000000043c3c7c24 */ /* 0x000fe2000f8e02ff */
[----:B------:R-:W-:Y:S01]  /*1dc00*/  ULDC UR4, c[0x0][0xa8c] ;  /* 0x0002a30000047ab9 */ /* 0x000fe20000000800 */
[----:B---34-:R-:W-:Y:S02]  /*1dc10*/  LEA R6, P0, R4, UR6, 0x1 ;  /* 0x0000000604067c11 */ /* 0x018fe4000f8008ff */
[----:B------:R-:W-:Y:S01]  /*1dc20*/  IMAD R3, R3, UR5, R60 ;  /* 0x0000000503037c24 */ /* 0x000fe2000f8e023c */
[----:B------:R-:W-:Y:S02]  /*1dc30*/  ISETP.GE.AND P1, PT, R214, UR4, PT ;  /* 0x00000004d6007c0c */ /* 0x000fe4000bf26270 */
[----:B------:R-:W-:Y:S01]  /*1dc40*/  ISETP.GE.AND P2, PT, R0, UR4, PT ;  /* 0x0000000400007c0c */ /* 0x000fe2000bf46270 */
[----:B------:R-:W-:Y:S01]  /*1dc50*/  IMAD.IADD R3, R5, 0x1, R3 ;  /* 0x0000000105037824 */ /* 0x000fe200078e0203 */
[----:B------:R-:W-:-:S04]  /*1dc60*/  IADD3 R0, R214, 0x80, RZ ;  /* 0x00000080d6007810 */ /* 0x000fc80007ffe0ff */
[----:B------:R-:W-:Y:S02]  /*1dc70*/  LEA.HI.X R7, R4, UR7, R3, 0x1, P0 ;  /* 0x0000000704077c11 */ /* 0x000fe400080f0c03 */
[----:B------:R-:W-:-:S03]  /*1dc80*/  ISETP.GE.AND P0, PT, R0, UR4, PT ;  /* 0x0000000400007c0c */ /* 0x000fc6000bf06270 */
[----:B------:R2:W-:Y:S04]  /*1dc90*/  @!P1 STG.E.128 desc[UR60][R6.64], R24 ;  /* 0x0000001806009986 */ /* 0x0005e8000c101d3c */
[----:B------:R2:W-:Y:S06]  /*1dca0*/  @!P2 STG.E.128 desc[UR60][R6.64+0x80], R40 ;  /* 0x000080280600a986 */ /* 0x0005ec000c101d3c */
[----:B------:R-:W-:Y:S05]  /*1dcb0*/  @P0 BRA `(.L_x_649) ;  /* 0x0000000800b80947 */ /* 0x000fea0003800000 */
[----:B------:R3:W-:Y:S01]  /*1dcc0*/  STG.E.128 desc[UR60][R6.64+0x100], R56 ;  /* 0x0001003806007986 */ /* 0x0007e2000c101d3c */
[----:B------:R-:W-:Y:S05]  /*1dcd0*/  BRA `(.L_x_649) ;  /* 0x0000000800b07947 */ /* 0x000fea0003800000 */
.L_x_641:
[----:B------:R-:W-:Y:S01]  /*1dce0*/  ULDC.64 UR4, c[0x0][0xbd8] ;  /* 0x0002f60000047ab9 */ /* 0x000fe20000000a00 */
[----:B------:R-:W-:Y:S01]  /*1dcf0*/  IMAD.MOV.U32 R9, RZ, RZ, RZ ;  /* 0x000000ffff097224 */ /* 0x000fe200078e00ff */
[----:B------:R-:W-:Y:S02]  /*1dd00*/  ISETP.NE.U32.AND P0, PT, RZ, UR4, PT ;  /* 0x00000004ff007c0c */ /* 0x000fe4000bf05070 */
[----:B------:R-:W-:Y:S02]  /*1dd10*/  IADD3 R4, P1, R219, UR4, RZ ;  /* 0x00000004db047c10 */ /* 0x000fe4000ff3e0ff */
[----:B------:R-:W-:Y:S02]  /*1dd20*/  ISETP.NE.AND.EX P0, PT, RZ, UR5, PT, P0 ;  /* 0x00000005ff007c0c */ /* 0x000fe4000bf05300 */
[----:B------:R-:W-:Y:S01]  /*1dd30*/  IADD3.X R5, R220, UR5, RZ, P1, !PT ;  /* 0x00000005dc057c10 */ /* 0x000fe20008ffe4ff */
[----:B------:R-:W-:Y:S02]  /*1dd40*/  ULDC.64 UR4, c[0x0][0xbe0] ;  /* 0x0002f80000047ab9 */ /* 0x000fe40000000a00 */
[----:B------:R-:W-:-:S04]  /*1dd50*/  ISETP.NE.U32.AND P1, PT, RZ, UR4, PT ;  /* 0x00000004ff007c0c */ /* 0x000fc8000bf25070 */
[----:B------:R-:W-:-:S04]  /*1dd60*/  ISETP.NE.AND.EX P1, PT, RZ, UR5, PT, P1 ;  /* 0x00000005ff007c0c */ /* 0x000fc8000bf25310 */
[----:B------:R2:W5:Y:S09]  /*1dd70*/  @P0 LDG.E R9, desc[UR60][R4.64] ;  /* 0x0000003c04090981 */ /* 0x000572000c1e1900 */
[----:B------:R-:W-:Y:S01]  /*1dd80*/  @P1 IADD3 R6, P2, R219, UR4, RZ ;  /* 0x00000004db061c10 */ /* 0x000fe2000ff5e0ff */
[----:B------:R-:W-:-:S02]  /*1dd90*/  ULDC UR4, c[0x0][0xa88] ;  /* 0x0002a20000047ab9 */ /* 0x000fc40000000800 */
[----:B------:R-:W-:Y:S02]  /*1dda0*/  MOV R3, UR4 ;  /* 0x0000000400037c02 */ /* 0x000fe40008000f00 */
[----:B------:R-:W-:-:S05]  /*1ddb0*/  @P1 IADD3.X R7, R220, UR5, RZ, P2, !PT ;  /* 0x00000005dc071c10 */ /* 0x000fca00097fe4ff */
[----:B------:R2:W5:Y:S01]  /*1ddc0*/  @P1 LDG.E R3, desc[UR60][R6.64] ;  /* 0x0000003c06031981 */ /* 0x000562000c1e1900 */
[----:B------:R-:W3:Y:S02]  /*1ddd0*/  S2R R11, SR_TID.X ;  /* 0x00000000000b7919 */ /* 0x000ee40000002100 */
[----:B---3--:R-:W-:-:S05]  /*1dde0*/  VIADD R0, R11, 0xffffff80 ;  /* 0xffffff800b007836 */ /* 0x008fca0000000000 */
[----:B------:R-:W-:Y:S01]  /*1ddf0*/  ISETP.GE.AND P2, PT, R0, 0x80, PT ;  /* 0x000000800000780c */ /* 0x000fe20003f46270 */
[----:B--2---:R-:W-:-:S12]  /*1de00*/  @P1 BRA `(.L_x_650) ;  /* 0x0000000000101947 */ /* 0x004fd80003800000 */
[----:B------:R-:W-:Y:S05]  /*1de10*/  @!P0 BRA `(.L_x_650) ;  /* 0x00000000000c8947 */ /* 0x000fea0003800000 */
[----:B------:R-:W2:Y:S04]  /*1de20*/  LDG.E R0, desc[UR60][R4.64] ;  /* 0x0000003c04007981 */ /* 0x000ea8000c1e1900 */
[----:B-----5:R-:W2:Y:S02]  /*1de30*/  LDG.E R3, desc[UR60][R4.64+0x4] ;  /* 0x0000043c04037981 */ /* 0x020ea4000c1e1900 */
[----:B--2---:R-:W-:-:S07]  /*1de40*/  IADD3 R3, -R0, R3, RZ ;  /* 0x0000000300037210 */ /* 0x004fce0007ffe1ff */
.L_x_650:
[----:B------:R-:W-:Y:S01]  /*1de50*/  BSSY B1, `(.L_x_651) ;  /* 0x000001c000017945 */ /* 0x000fe20003800000 */
[----:B------:R-:W-:Y:S02]  /*1de60*/  SHF.R.S32.HI R10, RZ, 0x1f, R218 ;  /* 0x0000001fff0a7819 */ /* 0x000fe400000114da */
[----:B------:R-:W-:Y:S02]  /*1de70*/  SHF.R.S32.HI R13, RZ, 0x1f, R214 ;  /* 0x0000001fff0d7819 */ /* 0x000fe400000114d6 */
[----:B------:R-:W-:Y:S02]  /*1de80*/  SEL R221, R221, RZ, !P0 ;  /* 0x000000ffdddd7207 */ /* 0x000fe40004000000 */
[----:B------:R-:W-:Y:S02]  /*1de90*/  SEL R225, R225, RZ, !P0 ;  /* 0x000000ffe1e17207 */ /* 0x000fe40004000000 */
[----:B-----5:R-:W-:Y:S01]  /*1dea0*/  SHF.R.S32.HI R8, RZ, 0x1f, R9 ;  /* 0x0000001fff087819 */ /* 0x020fe20000011409 */
[----:B------:R-:W-:Y:S06]  /*1deb0*/  @P2 BRA `(.L_x_652) ;  /* 0x0000000000542947 */ /* 0x000fec0003800000 */
[----:B------:R-:W-:-:S05]  /*1dec0*/  IMAD R0, R224, 0x80, R11 ;  /* 0x00000080e0007824 */ /* 0x000fca00078e020b */
[----:B------:R-:W-:-:S04]  /*1ded0*/  IADD3 R0, R0, -0x80, RZ ;  /* 0xffffff8000007810 */ /* 0x000fc80007ffe0ff */
[----:B------:R-:W-:-:S13]  /*1dee0*/  ISETP.GE.AND P0, PT, R0, R3, PT ;  /* 0x000000030000720c */ /* 0x000fda0003f06270 */
[----:B------:R-:W-:Y:S05]  /*1def0*/  @P0 BRA `(.L_x_652) ;  /* 0x0000000000440947 */ /* 0x000fea0003800000 */
[----:B------:R-:W-:Y:S01]  /*1df00*/  IADD3 R4, P0, R0, R9, RZ ;  /* 0x0000000900047210 */ /* 0x000fe20007f1e0ff */
[----:B------:R-:W-:Y:S02]  /*1df10*/  ULDC.64 UR4, c[0x0][0xb70] ;  /* 0x0002dc0000047ab9 */ /* 0x000fe40000000a00 */
[----:B------:R-:W-:Y:S01]  /*1df20*/  IMAD R7, R10, UR4, RZ ;  /* 0x000000040a077c24 */ /* 0x000fe2000f8e02ff */
[----:B------:R-:W-:-:S03]  /*1df30*/  LEA.HI.X.SX32 R5, R0, R8, 0x1, P0 ;  /* 0x0000000800057211 */ /* 0x000fc600000f0eff */
[C---:B------:R-:W-:Y:S02]  /*1df40*/  IMAD R7, R218.reuse, UR5, R7 ;  /* 0x00000005da077c24 */ /* 0x040fe4000f8e0207 */
[----:B------:R-:W-:Y:S01]  /*1df50*/  IMAD.WIDE.U32 R4, R218, UR4, R4 ;  /* 0x00000004da047c25 */ /* 0x000fe2000f8e0004 */
[----:B------:R-:W-:-:S03]  /*1df60*/  ULDC.64 UR4, c[0x0][0xb78] ;  /* 0x0002de0000047ab9 */ /* 0x000fc60000000a00 */
[----:B------:R-:W-:Y:S02]  /*1df70*/  IMAD R0, R225, UR4, RZ ;  /* 0x00000004e1007c24 */ /* 0x000fe4000f8e02ff */
[----:B------:R-:W-:Y:S02]  /*1df80*/  IMAD.IADD R5, R5, 0x1, R7 ;  /* 0x0000000105057824 */ /* 0x000fe400078e0207 */
[C---:B------:R-:W-:Y:S02]  /*1df90*/  IMAD R7, R221.reuse, UR5, R0 ;  /* 0x00000005dd077c24 */ /* 0x040fe4000f8e0200 */
[----:B------:R-:W-:Y:S01]  /*1dfa0*/  IMAD.WIDE.U32 R4, R221, UR4, R4 ;  /* 0x00000004dd047c25 */ /* 0x000fe2000f8e0004 */
[----:B------:R-:W-:-:S04]  /*1dfb0*/  ULDC.64 UR4, c[0x0][0xb40] ;  /* 0x0002d00000047ab9 */ /* 0x000fc80000000a00 */
[----:B------:R-:W-:Y:S02]  /*1dfc0*/  IADD3 R5, R5, R7, RZ ;  /* 0x0000000705057210 */ /* 0x000fe40007ffe0ff */
[----:B------:R-:W-:-:S04]  /*1dfd0*/  LEA R6, P0, R4, UR4, 0x2 ;  /* 0x0000000404067c11 */ /* 0x000fc8000f8010ff */
[----:B------:R-:W-:Y:S01]  /*1dfe0*/  LEA.HI.X R7, R4, UR5, R5, 0x2, P0 ;  /* 0x0000000504077c11 */ /* 0x000fe200080f1405 */
[----:B------:R-:W-:-:S05]  /*1dff0*/  IMAD.MOV.U32 R5, RZ, RZ, -0x800000 ;  /* 0xff800000ff057424 */ /* 0x000fca00078e00ff */
[----:B------:R2:W-:Y:S03]  /*1e000*/  STG.E desc[UR60][R6.64], R5 ;  /* 0x0000000506007986 */ /* 0x0005e6000c10193c */
.L_x_652:
[----:B------:R-:W-:Y:S05]  /*1e010*/  BSYNC B1 ;  /* 0x0000000000017941 */ /* 0x000fea0003800000 */
.L_x_651:
[----:B------:R-:W-:Y:S01]  /*1e020*/  ULDC.64 UR4, c[0x0][0xaa0] ;  /* 0x0002a80000047ab9 */ /* 0x000fe20000000a00 */
[----:B------:R-:W-:Y:S01]  /*1e030*/  MOV R4, R214 ;  /* 0x000000d600047202 */ /* 0x000fe20000000f00 */
[----:B--2---:R-:W-:Y:S01]  /*1e040*/  IMAD.MOV.U32 R5, RZ, RZ, R13 ;  /* 0x000000ffff057224 */ /* 0x004fe200078e000d */
[----:B------:R-:W-:Y:S01]  /*1e050*/  IADD3 R6, R216, 0x40, RZ ;  /* 0x00000040d8067810 */ /* 0x000fe20007ffe0ff */
[----:B------:R-:W-:Y:S01]  /*1e060*/  IMAD R0, R8, UR4, RZ ;  /* 0x0000000408007c24 */ /* 0x000fe2000f8e02ff */
[----:B------:R-:W-:Y:S01]  /*1e070*/  BSSY B1, `(.L_x_653) ;  /* 0x000002c000017945 */ /* 0x000fe20003800000 */
[----:B------:R-:W-:-:S04]  /*1e080*/  IMAD.WIDE.U32 R4, R9, UR4, R4 ;  /* 0x0000000409047c25 */ /* 0x000fc8000f8e0004 */
[----:B------:R-:W-:Y:S01]  /*1e090*/  IMAD R9, R9, UR5, R0 ;  /* 0x0000000509097c24 */ /* 0x000fe2000f8e0200 */
[----:B------:R-:W-:Y:S01]  /*1e0a0*/  ULDC.64 UR4, c[0x0][0xae0] ;  /* 0x0002b80000047ab9 */ /* 0x000fe20000000a00 */
[----:B------:R-:W-:Y:S02]  /*1e0b0*/  VIADD R0, R216, 0x20 ;  /* 0x00000020d8007836 */ /* 0x000fe40000000000 */
[----:B------:R-:W-:Y:S01]  /*1e0c0*/  IMAD R3, R224, -0x80, R3 ;  /* 0xffffff80e0037824 */ /* 0x000fe200078e0203 */
[----:B------:R-:W-:Y:S01]  /*1e0d0*/  IADD3 R5, R5, R9, RZ ;  /* 0x0000000905057210 */ /* 0x000fe20007ffe0ff */
[----:B------:R-:W-:Y:S01]  /*1e0e0*/  IMAD R7, R10, UR4, RZ ;  /* 0x000000040a077c24 */ /* 0x000fe2000f8e02ff */
[--C-:B------:R-:W-:Y:S01]  /*1e0f0*/  SHF.R.S32.HI R9, RZ, 0x1f, R216.reuse ;  /* 0x0000001fff097819 */ /* 0x100fe200000114d8 */
[----:B------:R-:W-:Y:S01]  /*1e100*/  IMAD.MOV.U32 R8, RZ, RZ, R216 ;  /* 0x000000ffff087224 */ /* 0x000fe200078e00d8 */
[-C--:B------:R-:W-:Y:S01]  /*1e110*/  ISETP.GE.AND P2, PT, R0, R3.reuse, PT ;  /* 0x000000030000720c */ /* 0x080fe20003f46270 */
[----:B------:R-:W-:Y:S01]  /*1e120*/  IMAD R7, R218, UR5, R7 ;  /* 0x00000005da077c24 */ /* 0x000fe2000f8e0207 */
[-C--:B------:R-:W-:Y:S01]  /*1e130*/  ISETP.GE.AND P3, PT, R216, R3.reuse, PT ;  /* 0x00000003d800720c */ /* 0x080fe20003f66270 */
[----:B------:R-:W-:Y:S01]  /*1e140*/  IMAD.WIDE.U32 R4, R218, UR4, R4 ;  /* 0x00000004da047c25 */ /* 0x000fe2000f8e0004 */
[----:B------:R-:W-:Y:S01]  /*1e150*/  ULDC.64 UR4, c[0x0][0xae8] ;  /* 0x0002ba0000047ab9 */ /* 0x000fe20000000a00 */
[----:B------:R-:W-:-:S02]  /*1e160*/  ISETP.GE.AND P1, PT, R6, R3, PT ;  /* 0x000000030600720c */ /* 0x000fc40003f26270 */
[----:B------:R-:W-:Y:S01]  /*1e170*/  VIADD R0, R216, 0x60 ;  /* 0x00000060d8007836 */ /* 0x000fe20000000000 */
[----:B------:R-:W-:Y:S01]  /*1e180*/  IADD3 R5, R5, R7, RZ ;  /* 0x0000000705057210 */ /* 0x000fe20007ffe0ff */
[----:B------:R-:W-:-:S03]  /*1e190*/  IMAD.WIDE R8, R224, 0x80, R8 ;  /* 0x00000080e0087825 */ /* 0x000fc600078e0208 */
[----:B------:R-:W-:Y:S01]  /*1e1a0*/  ISETP.GE.AND P0, PT, R0, R3, PT ;  /* 0x000000030000720c */ /* 0x000fe20003f06270 */
[----:B------:R-:W-:Y:S02]  /*1e1b0*/  IMAD R0, R225, UR4, RZ ;  /* 0x00000004e1007c24 */ /* 0x000fe4000f8e02ff */
[----:B------:R-:W-:-:S04]  /*1e1c0*/  IMAD.WIDE.U32 R6, R221, UR4, R4 ;  /* 0x00000004dd067c25 */ /* 0x000fc8000f8e0004 */
[----:B------:R-:W-:-:S05]  /*1e1d0*/  IMAD R3, R221, UR5, R0 ;  /* 0x00000005dd037c24 */ /* 0x000fca000f8e0200 */
[----:B------:R-:W-:Y:S01]  /*1e1e0*/  IADD3 R11, R7, R3, RZ ;  /* 0x00000003070b7210 */ /* 0x000fe20007ffe0ff */
[----:B------:R-:W-:Y:S06]  /*1e1f0*/  @P3 BRA `(.L_x_654) ;  /* 0x00000000004c3947 */ /* 0x000fec0003800000 */
        /* <DEDUP_REMOVED lines=13> */
[----:B------:R-:W-:Y:S01]  /*1e2d0*/  IMAD.IADD R3, R5, 0x1, R3 ;  /* 0x0000000105037824 */ /* 0x000fe200078e0203 */
[----:B------:R-:W-:-:S04]  /*1e2e0*/  LEA R12, P3, R4, UR6, 0x1 ;  /* 0x00000006040c7c11 */ /* 0x000fc8000f8608ff */
[----:B------:R-:W-:-:S05]  /*1e2f0*/  LEA.HI.X R13, R4, UR7, R3, 0x1, P3 ;  /* 0x00000007040d7c11 */ /* 0x000fca00098f0c03 */
[----:B------:R2:W-:Y:S04]  /*1e300*/  @!P4 STG.E.128 desc[UR60][R12.64], RZ ;  /* 0x000000ff0c00c986 */ /* 0x0005e8000c101d3c */
[----:B------:R2:W-:Y:S04]  /*1e310*/  @!P5 STG.E.128 desc[UR60][R12.64+0x80], RZ ;  /* 0x000080ff0c00d986 */ /* 0x0005e8000c101d3c */
[----:B------:R2:W-:Y:S02]  /*1e320*/  @!P6 STG.E.128 desc[UR60][R12.64+0x100], RZ ;  /* 0x000100ff0c00e986 */ /* 0x0005e4000c101d3c */
.L_x_654:
[----:B------:R-:W-:Y:S05]  /*1e330*/  BSYNC B1 ;  /* 0x0000000000017941 */ /* 0x000fea0003800000 */
.L_x_653:
[----:B------:R-:W-:Y:S04]  /*1e340*/  BSSY B1, `(.L_x_655) ;  /* 0x0000017000017945 */ /* 0x000fe80003800000 */
[----:B------:R-:W-:Y:S05]  /*1e350*/  @P2 BRA `(.L_x_656) ;  /* 0x0000000000542947 */ /* 0x000fea0003800000 */
[----:B------:R-:W-:Y:S01]  /*1e360*/  IADD3 R3, P2, R8, 0x20, RZ ;  /* 0x0000002008037810 */ /* 0x000fe20007f5e0ff */
[----:B------:R-:W-:Y:S01]  /*1e370*/  VIADD R4, R214, 0x40 ;  /* 0x00000040d6047836 */ /* 0x000fe20000000000 */
[----:B------:R-:W-:Y:S01]  /*1e380*/  ULDC UR4, c[0x0][0xa8c] ;  /* 0x0002a30000047ab9 */ /* 0x000fe20000000800 */
[----:B------:R-:W-:Y:S01]  /*1e390*/  ULDC.64 UR6, c[0x0][0xad8] ;  /* 0x0002b60000067ab9 */ /* 0x000fe20000000a00 */
[----:B------:R-:W-:Y:S02]  /*1e3a0*/  IADD3.X R0, RZ, R9, RZ, P2, !PT ;  /* 0x00000009ff007210 */ /* 0x000fe400017fe4ff */
[----:B------:R-:W-:Y:S01]  /*1e3b0*/  ISETP.GE.AND P4, PT, R4, UR4, PT ;  /* 0x0000000404007c0c */ /* 0x000fe2000bf86270 */
[----:B------:R-:W-:Y:S01]  /*1e3c0*/  IMAD.MOV.U32 R4, RZ, RZ, R6 ;  /* 0x000000ffff047224 */ /* 0x000fe200078e0006 */
[----:B------:R-:W-:Y:S01]  /*1e3d0*/  MOV R5, R11 ;  /* 0x0000000b00057202 */ /* 0x000fe20000000f00 */
[----:B------:R-:W-:Y:S01]  /*1e3e0*/  IMAD R0, R0, UR6, RZ ;  /* 0x0000000600007c24 */ /* 0x000fe2000f8e02ff */
[----:B------:R-:W-:-:S02]  /*1e3f0*/  IADD3 R10, R214, 0x80, RZ ;  /* 0x00000080d60a7810 */ /* 0x000fc40007ffe0ff */
[----:B------:R-:W-:Y:S01]  /*1e400*/  ISETP.GE.AND P3, PT, R214, UR4, PT ;  /* 0x00000004d6007c0c */ /* 0x000fe2000bf66270 */
[----:B------:R-:W-:Y:S01]  /*1e410*/  IMAD.WIDE.U32 R4, R3, UR6, R4 ;  /* 0x0000000603047c25 */ /* 0x000fe2000f8e0004 */
[----:B------:R-:W-:-:S03]  /*1e420*/  ISETP.GE.AND P5, PT, R10, UR4, PT ;  /* 0x000000040a007c0c */ /* 0x000fc6000bfa6270 */
[----:B------:R-:W-:Y:S01]  /*1e430*/  IMAD R3, R3, UR7, R0 ;  /* 0x0000000703037c24 */ /* 0x000fe2000f8e0200 */
[----:B------:R-:W-:Y:S02]  /*1e440*/  ULDC.64 UR6, c[0x0][0xa80] ;  /* 0x0002a00000067ab9 */ /* 0x000fe40000000a00 */
[----:B--2---:R-:W-:Y:S01]  /*1e450*/  LEA R12, P2, R4, UR6, 0x1 ;  /* 0x00000006040c7c11 */ /* 0x004fe2000f8408ff */
[----:B------:R-:W-:-:S05]  /*1e460*/  IMAD.IADD R3, R5, 0x1, R3 ;  /* 0x0000000105037824 */ /* 0x000fca00078e0203 */
[----:B------:R-:W-:-:S05]  /*1e470*/  LEA.HI.X R13, R4, UR7, R3, 0x1, P2 ;  /* 0x00000007040d7c11 */ /* 0x000fca00090f0c03 */
[----:B------:R3:W-:Y:S04]  /*1e480*/  @!P3 STG.E.128 desc[UR60][R12.64], RZ ;  /* 0x000000ff0c00b986 */ /* 0x0007e8000c101d3c */
[----:B------:R3:W-:Y:S04]  /*1e490*/  @!P4 STG.E.128 desc[UR60][R12.64+0x80], RZ ;  /* 0x000080ff0c00c986 */ /* 0x0007e8000c101d3c */
[----:B------:R3:W-:Y:S02]  /*1e4a0*/  @!P5 STG.E.128 desc[UR60][R12.64+0x100], RZ ;  /* 0x000100ff0c00d986 */ /* 0x0007e4000c101d3c */
.L_x_656:
[----:B------:R-:W-:Y:S05]  /*1e4b0*/  BSYNC B1 ;  /* 0x0000000000017941 */ /* 0x000fea0003800000 */
.L_x_655:
        /* <DEDUP_REMOVED lines=17> */
[----:B--23--:R-:W-:Y:S01]  /*1e5d0*/  LEA R12, P1, R4, UR6, 0x1 ;  /* 0x00000006040c7c11 */ /* 0x00cfe2000f8208ff */
[----:B------:R-:W-:-:S05]  /*1e5e0*/  IMAD.IADD R3, R5, 0x1, R3 ;  /* 0x0000000105037824 */ /* 0x000fca00078e0203 */
[----:B------:R-:W-:-:S05]  /*1e5f0*/  LEA.HI.X R13, R4, UR7, R3, 0x1, P1 ;  /* 0x00000007040d7c11 */ /* 0x000fca00088f0c03 */
[----:B------:R4:W-:Y:S04]  /*1e600*/  @!P2 STG.E.128 desc[UR60][R12.64], RZ ;  /* 0x000000ff0c00a986 */ /* 0x0009e8000c101d3c */
[----:B------:R4:W-:Y:S04]  /*1e610*/  @!P3 STG.E.128 desc[UR60][R12.64+0x80], RZ ;  /* 0x000080ff0c00b986 */ /* 0x0009e8000c101d3c */
[----:B------:R4:W-:Y:S02]  /*1e620*/  @!P4 STG.E.128 desc[UR60][R12.64+0x100], RZ ;  /* 0x000100ff0c00c986 */ /* 0x0009e4000c101d3c */
.L_x_658:
[----:B------:R-:W-:Y:S05]  /*1e630*/  BSYNC B1 ;  /* 0x0000000000017941 */ /* 0x000fea0003800000 */
.L_x_657:
[----:B------:R-:W-:Y:S05]  /*1e640*/  @P0 BRA `(.L_x_649) ;  /* 0x0000000000540947 */ /* 0x000fea0003800000 */
[----:B------:R-:W-:Y:S01]  /*1e650*/  IADD3 R3, P0, R8, 0x60, RZ ;  /* 0x0000006008037810 */ /* 0x000fe20007f1e0ff */
[----:B------:R-:W-:Y:S01]  /*1e660*/  VIADD R0, R214, 0x40 ;  /* 0x00000040d6007836 */ /* 0x000fe20000000000 */
[----:B------:R-:W-:Y:S01]  /*1e670*/  MOV R5, R11 ;  /* 0x0000000b00057202 */ /* 0x000fe20000000f00 */
[----:B------:R-:W-:Y:S01]  /*1e680*/  ULDC.64 UR6, c[0x0][0xad8] ;  /* 0x0002b60000067ab9 */ /* 0x000fe20000000a00 */
[----:B------:R-:W-:Y:S01]  /*1e690*/  IADD3.X R8, RZ, R9, RZ, P0, !PT ;  /* 0x00000009ff087210 */ /* 0x000fe200007fe4ff */
[----:B------:R-:W-:Y:S01]  /*1e6a0*/  ULDC UR4, c[0x0][0xa8c] ;  /* 0x0002a30000047ab9 */ /* 0x000fe20000000800 */
[----:B------:R-:W-:Y:S01]  /*1e6b0*/  IMAD.MOV.U32 R4, RZ, RZ, R6 ;  /* 0x000000ffff047224 */ /* 0x000fe200078e0006 */
[----:B------:R-:W-:Y:S02]  /*1e6c0*/  ISETP.GE.AND P2, PT, R0, UR4, PT ;  /* 0x0000000400007c0c */ /* 0x000fe4000bf46270 */
[----:B------:R-:W-:Y:S01]  /*1e6d0*/  IMAD R8, R8, UR6, RZ ;  /* 0x0000000608087c24 */ /* 0x000fe2000f8e02ff */
[C---:B------:R-:W-:Y:S01]  /*1e6e0*/  IADD3 R0, R214.reuse, 0x80, RZ ;  /* 0x00000080d6007810 */ /* 0x040fe20007ffe0ff */
[----:B------:R-:W-:Y:S01]  /*1e6f0*/  IMAD.WIDE.U32 R4, R3, UR6, R4 ;  /* 0x0000000603047c25 */ /* 0x000fe2000f8e0004 */
[----:B------:R-:W-:-:S02]  /*1e700*/  ISETP.GE.AND P1, PT, R214, UR4, PT ;  /* 0x00000004d6007c0c */ /* 0x000fc4000bf26270 */
        /* <DEDUP_REMOVED lines=9> */
.L_x_649:
[----:B------:R-:W-:Y:S05]  /*1e7a0*/  BSYNC B0 ;  /* 0x0000000000007941 */ /* 0x000fea0003800000 */
.L_x_640:
[----:B------:R-:W-:Y:S02]  /*1e7b0*/  ULDC UR4, c[0x0][0xc14] ;  /* 0x0003050000047ab9 */ /* 0x000fe40000000800 */
[----:B-1----:R-:W-:-:S13]  /*1e7c0*/  ISETP.GE.AND P0, PT, R151, UR4, PT ;  /* 0x0000000497007c0c */ /* 0x002fda000bf06270 */
[----:B------:R-:W-:Y:S05]  /*1e7d0*/  @!P0 BRA `(.L_x_659) ;  /* 0xfffffe2800908947 */ /* 0x000fea000383ffff */
[----:B------:R-:W-:Y:S05]  /*1e7e0*/  BRA `(.L_x_448) ;  /* 0x0000005c00647947 */ /* 0x000fea0003800000 */
.L_x_446:
[----:B------:R-:W-:-:S08]  /*1e7f0*/  NOP ;  /* 0x0000000000007918 */ /* 0x000fd00000000000 */
[----:B0-----:R-:W0:-:S00]  /*1e800*/  USETMAXREG.DEALLOC.CTAPOOL 0x18 ;  /* 0x00000018000079c8 */ /* 0x001e0000080e0500 */
[----:B0-----:R-:W-:-:S06]  /*1e810*/  LOP3.LUT R0, R0, 0x3, RZ, 0xc0, !PT ;  /* 0x0000000300007812 */ /* 0x001fcc00078ec0ff */
[----:B------:R-:W0:Y:S02]  /*1e820*/  SHFL.IDX PT, R0, R0, RZ, 0x1f ;  /* 0x00001fff00007589 */ /* 0x000e2400000e0000 */
[----:B0-----:R-:W-:-:S13]  /*1e830*/  ISETP.NE.AND P0, PT, R0, RZ, PT ;  /* 0x000000ff0000720c */ /* 0x001fda0003f05270 */
[----:B------:R-:W-:Y:S05]  /*1e840*/  @P0 BRA `(.L_x_448) ;  /* 0x0000005c004c0947 */ /* 0x000fea0003800000 */
[C---:B------:R-:W-:Y:S01]  /*1e850*/  LOP3.LUT R8, R4.reuse, 0x1f, RZ, 0xc0, !PT ;  /* 0x0000001f04087812 */ /* 0x040fe200078ec0ff */
[----:B------:R-:W-:Y:S01]  /*1e860*/  ULDC UR5, c[0x0][0xc14] ;  /* 0x0003050000057ab9 */ /* 0x000fe20000000800 */
[----:B------:R-:W-:Y:S02]  /*1e870*/  LOP3.LUT R4, R4, 0xffffffdf, RZ, 0xc0, !PT ;  /* 0xffffffdf04047812 */ /* 0x000fe400078ec0ff */
[----:B------:R-:W-:Y:S01]  /*1e880*/  MOV R0, RZ ;  /* 0x000000ff00007202 */ /* 0x000fe20000000f00 */
[----:B------:R-:W0:Y:S01]  /*1e890*/  S2UR UR6, SR_CTAID.X ;  /* 0x00000000000679c3 */ /* 0x000e220000002500 */
[----:B------:R-:W-:Y:S01]  /*1e8a0*/  ISETP.NE.AND P0, PT, R8, 0x1f, PT ;  /* 0x0000001f0800780c */ /* 0x000fe20003f05270 */
[----:B------:R-:W-:-:S12]  /*1e8b0*/  ULDC UR4, c[0x0][0xc10] ;  /* 0x0003040000047ab9 */ /* 0x000fd80000000800 */
[----:B------:R-:W-:Y:S02]  /*1e8c0*/  @P0 LOP3.LUT R4, R4, 0x20, RZ, 0xfc, !PT ;  /* 0x0000002004040812 */ /* 0x000fe400078efcff */
[----:B------:R-:W-:-:S13]  /*1e8d0*/  ISETP.GE.OR P0, PT, R8, UR5, !P0 ;  /* 0x0000000508007c0c */ /* 0x000fda000c706670 */
[----:B------:R-:W1:Y:S02]  /*1e8e0*/  @!P0 LDC.64 R2, c[0x0][0xc58] ;  /* 0x00031600ff028b82 */ /* 0x000e640000000a00 */
[----:B-1----:R-:W-:-:S05]  /*1e8f0*/  @!P0 IMAD.WIDE.U32 R2, R8, 0x4, R2 ;  /* 0x0000000408028825 */ /* 0x002fca00078e0002 */
[----:B------:R-:W2:Y:S01]  /*1e900*/  @!P0 LDG.E R0, desc[UR60][R2.64] ;  /* 0x0000003c02008981 */ /* 0x000ea2000c1e1900 */
[C---:B------:R-:W-:Y:S01]  /*1e910*/  ISETP.NE.AND P1, PT, R8.reuse, RZ, PT ;  /* 0x000000ff0800720c */ /* 0x040fe20003f25270 */
[----:B------:R-:W-:Y:S01]  /*1e920*/  IMAD.MOV.U32 R19, RZ, RZ, RZ ;  /* 0x000000ffff137224 */ /* 0x000fe200078e00ff */
[----:B------:R-:W-:Y:S02]  /*1e930*/  ISETP.GE.U32.AND P0, PT, R8, 0x2, PT ;  /* 0x000000020800780c */ /* 0x000fe40003f06070 */
[----:B------:R-:W-:Y:S02]  /*1e940*/  LOP3.LUT R4, R4, 0xfffffffe, RZ, 0xc0, !PT ;  /* 0xfffffffe04047812 */ /* 0x000fe400078ec0ff */
[----:B------:R-:W-:-:S07]  /*1e950*/  MOV R16, RZ ;  /* 0x000000ff00107202 */ /* 0x000fce0000000f00 */
[----:B------:R-:W-:-:S04]  /*1e960*/  @P1 LOP3.LUT R4, R4, 0x1, RZ, 0xfc, !PT ;  /* 0x0000000104041812 */ /* 0x000fc800078efcff */
[----:B------:R-:W-:-:S04]  /*1e970*/  LOP3.LUT R4, R4, 0xffffffef, RZ, 0xc0, !PT ;  /* 0xffffffef04047812 */ /* 0x000fc800078ec0ff */
[----:B------:R-:W-:-:S04]  /*1e980*/  @P0 LOP3.LUT R4, R4, 0x10, RZ, 0xfc, !PT ;  /* 0x0000001004040812 */ /* 0x000fc800078efcff */
[----:B------:R-:W-:Y:S01]  /*1e990*/  LOP3.LUT R4, R4, 0xfffffff7, RZ, 0xc0, !PT ;  /* 0xfffffff704047812 */ /* 0x000fe200078ec0ff */
[----:B--2---:R-:W1:Y:S02]  /*1e9a0*/  SHFL.UP PT, R5, R0, 0x1, RZ ;  /* 0x0420000000057989 */ /* 0x004e6400000e00ff */
[----:B-1----:R-:W-:-:S05]  /*1e9b0*/  SEL R5, R5, RZ, P1 ;  /* 0x000000ff05057207 */ /* 0x002fca0000800000 */
[----:B------:R-:W-:-:S05]  /*1e9c0*/  IMAD.IADD R5, R0, 0x1, R5 ;  /* 0x0000000100057824 */ /* 0x000fca00078e0205 */
[----:B------:R-:W1:Y:S02]  /*1e9d0*/  SHFL.UP PT, R6, R5, 0x2, RZ ;  /* 0x0440000005067989 */ /* 0x000e6400000e00ff */
[----:B-1----:R-:W-:Y:S02]  /*1e9e0*/  SEL R6, R6, RZ, P0 ;  /* 0x000000ff06067207 */ /* 0x002fe40000000000 */
[----:B------:R-:W-:Y:S02]  /*1e9f0*/  ISETP.GE.U32.AND P0, PT, R8, 0x4, PT ;  /* 0x000000040800780c */ /* 0x000fe40003f06070 */
[----:B------:R-:W-:-:S05]  /*1ea00*/  IADD3 R6, R5, R6, RZ ;  /* 0x0000000605067210 */ /* 0x000fca0007ffe0ff */
[----:B------:R-:W1:Y:S06]  /*1ea10*/  SHFL.UP PT, R7, R6, 0x4, RZ ;  /* 0x0480000006077989 */ /* 0x000e6c00000e00ff */
[----:B------:R-:W-:-:S04]  /*1ea20*/  @P0 LOP3.LUT R4, R4, 0x8, RZ, 0xfc, !PT ;  /* 0x0000000804040812 */ /* 0x000fc800078efcff */
[----:B------:R-:W-:Y:S02]  /*1ea30*/  LOP3.LUT R4, R4, 0xfffffffb, RZ, 0xc0, !PT ;  /* 0xfffffffb04047812 */ /* 0x000fe400078ec0ff */
[----:B-1----:R-:W-:Y:S02]  /*1ea40*/  SEL R7, R7, RZ, P0 ;  /* 0x000000ff07077207 */ /* 0x002fe40000000000 */
[----:B------:R-:W-:-:S03]  /*1ea50*/  ISETP.GE.U32.AND P0, PT, R8, 0x8, PT ;  /* 0x000000080800780c */ /* 0x000fc60003f06070 */
[----:B------:R-:W-:-:S05]  /*1ea60*/  IMAD.IADD R7, R6, 0x1, R7 ;  /* 0x0000000106077824 */ /* 0x000fca00078e0207 */
[----:B------:R-:W1:Y:S05]  /*1ea70*/  SHFL.UP PT, R2, R7, 0x8, RZ ;  /* 0x0500000007027989 */ /* 0x000e6a00000e00ff */
[----:B------:R-:W-:-:S04]  /*1ea80*/  @P0 LOP3.LUT R4, R4, 0x4, RZ, 0xfc, !PT ;  /* 0x0000000404040812 */ /* 0x000fc800078efcff */
[----:B------:R-:W-:Y:S02]  /*1ea90*/  LOP3.LUT R4, R4, 0xfffffffd, RZ, 0xc0, !PT ;  /* 0xfffffffd04047812 */ /* 0x000fe400078ec0ff */
[----:B-1----:R-:W-:Y:S02]  /*1eaa0*/  SEL R2, R2, RZ, P0 ;  /* 0x000000ff02027207 */ /* 0x002fe40000000000 */
[----:B------:R-:W-:Y:S02]  /*1eab0*/  ISETP.GE.U32.AND P0, PT, R8, 0x10, PT ;  /* 0x000000100800780c */ /* 0x000fe40003f06070 */
[----:B------:R-:W-:-:S05]  /*1eac0*/  IADD3 R3, R7, R2, RZ ;  /* 0x0000000207037210 */ /* 0x000fca0007ffe0ff */
[----:B------:R-:W1:Y:S06]  /*1ead0*/  SHFL.UP PT, R2, R3, 0x10, RZ ;  /* 0x0600000003027989 */ /* 0x000e6c00000e00ff */
[----:B------:R-:W-:Y:S02]  /*1eae0*/  @P0 LOP3.LUT R4, R4, 0x2, RZ, 0xfc, !PT ;  /* 0x0000000204040812 */ /* 0x000fe400078efcff */
[----:B-1----:R-:W-:-:S05]  /*1eaf0*/  SEL R2, R2, RZ, P0 ;  /* 0x000000ff02027207 */ /* 0x002fca0000000000 */
[----:B------:R-:W-:-:S05]  /*1eb00*/  IMAD.IADD R2, R3, 0x1, R2 ;  /* 0x0000000103027824 */ /* 0x000fca00078e0202 */
[----:B------:R-:W1:Y:S02]  /*1eb10*/  SHFL.IDX PT, R5, R2, 0x1f, 0x1f ;  /* 0x03e01f0002057f89 */ /* 0x000e6400000e0000 */
[----:B-1----:R-:W-:-:S05]  /*1eb20*/  IMAD R5, R5, UR4, RZ ;  /* 0x0000000405057c24 */ /* 0x002fca000f8e02ff */
[----:B0-----:R-:W-:Y:S02]  /*1eb30*/  ISETP.GT.AND P0, PT, R5, UR6, PT ;  /* 0x0000000605007c0c */ /* 0x001fe4000bf04270 */
[----:B------:R-:W-:-:S11]  /*1eb40*/  MOV R6, R5 ;  /* 0x0000000500067202 */ /* 0x000fd60000000f00 */
[----:B------:R-:W-:Y:S05]  /*1eb50*/  @P0 BRA `(.L_x_660) ;  /* 0x0000000000c00947 */ /* 0x000fea0003800000 */
[----:B------:R-:W-:Y:S01]  /*1eb60*/  IMAD.MOV.U32 R5, RZ, RZ, R6 ;  /* 0x000000ffff057224 */ /* 0x000fe200078e0006 */
[----:B------:R-:W-:Y:S01]  /*1eb70*/  MOV R19, RZ ;  /* 0x000000ff00137202 */ /* 0x000fe20000000f00 */
[----:B------:R-:W-:Y:S01]  /*1eb80*/  ULDC UR5, c[0x0][0xc14] ;  /* 0x0003050000057ab9 */ /* 0x000fe20000000800 */
[----:B------:R-:W-:Y:S01]  /*1eb90*/  ULDC UR7, c[0x0][0xc14] ;  /* 0x0003050000077ab9 */ /* 0x000fe20000000800 */
[----:B------:R-:W-:-:S05]  /*1eba0*/  ULDC UR4, c[0x0][0xc10] ;  /* 0x0003040000047ab9 */ /* 0x000fca0000000800 */
.L_x_664:
[----:B------:R-:W-:Y:S01]  /*1ebb0*/  VIADD R0, R19, 0x1f ;  /* 0x0000001f13007836 */ /* 0x000fe20000000000 */
[----:B------:R-:W-:-:S04]  /*1ebc0*/  MOV R19, UR7 ;  /* 0x0000000700137c02 */ /* 0x000fc80008000f00 */
[----:B------:R-:W-:-:S13]  /*1ebd0*/  ISETP.GE.AND P0, PT, R0, UR5, PT ;  /* 0x0000000500007c0c */ /* 0x000fda000bf06270 */
[----:B------:R-:W-:Y:S05]  /*1ebe0*/  @P0 BRA `(.L_x_661) ;  /* 0x0000000400400947 */ /* 0x000fea0003800000 */
[----:B------:R-:W0:Y:S01]  /*1ebf0*/  S2R R8, SR_TID.X ;  /* 0x0000000000087919 */ /* 0x000e220000002100 */
[----:B------:R-:W-:Y:S01]  /*1ec00*/  IMAD.MOV.U32 R19, RZ, RZ, R0 ;  /* 0x000000ffff137224 */ /* 0x000fe200078e0000 */
[----:B------:R-:W-:Y:S01]  /*1ec10*/  BSSY B0, `(.L_x_662) ;  /* 0x000000a000007945 */ /* 0x000fe20003800000 */
[----:B------:R-:W-:Y:S01]  /*1ec20*/  IMAD.MOV.U32 R0, RZ, RZ, RZ ;  /* 0x000000ffff007224 */ /* 0x000fe200078e00ff */
[----:B0-----:R-:W-:-:S04]  /*1ec30*/  LOP3.LUT R8, R8, 0x1f, RZ, 0xc0, !PT ;  /* 0x0000001f08087812 */ /* 0x001fc800078ec0ff */
[C---:B------:R-:W-:Y:S02]  /*1ec40*/  ISETP.NE.AND P1, PT, R8.reuse, 0x1f, PT ;  /* 0x0000001f0800780c */ /* 0x040fe40003f25270 */
[----:B------:R-:W-:-:S04]  /*1ec50*/  IADD3 R7, R8, R19, RZ ;  /* 0x0000001308077210 */ /* 0x000fc80007ffe0ff */
[----:B------:R-:W-:-:S13]  /*1ec60*/  ISETP.GE.OR P0, PT, R7, UR5, !P1 ;  /* 0x0000000507007c0c */ /* 0x000fda000cf06670 */
[----:B------:R-:W-:Y:S05]  /*1ec70*/  @P0 BRA `(.L_x_663) ;  /* 0x00000000000c0947 */ /* 0x000fea0003800000 */
[----:B------:R-:W0:Y:S02]  /*1ec80*/  LDC.64 R2, c[0x0][0xc58] ;  /* 0x00031600ff027b82 */ /* 0x000e240000000a00 */
[----:B0-----:R-:W-:-:S05]  /*1ec90*/  IMAD.WIDE R2, R7, 0x4, R2 ;  /* 0x0000000407027825 */ /* 0x001fca00078e0202 */
[----:B------:R0:W5:Y:S02]  /*1eca0*/  LDG.E R0, desc[UR60][R2.64] ;  /* 0x0000003c02007981 */ /* 0x000164000c1e1900 */
.L_x_663:
[----:B------:R-:W-:Y:S05]  /*1ecb0*/  BSYNC B0 ;  /* 0x0000000000007941 */ /* 0x000fea0003800000 */
.L_x_662:
[----:B0----5:R-:W0:Y:S01]  /*1ecc0*/  SHFL.UP PT, R2, R0, 0x1, RZ ;  /* 0x0420000000027989 */ /* 0x021e2200000e00ff */
[C---:B------:R-:W-:Y:S02]  /*1ecd0*/  ISETP.NE.AND P0, PT, R8.reuse, RZ, PT ;  /* 0x000000ff0800720c */ /* 0x040fe40003f05270 */
[----:B------:R-:W-:Y:S02]  /*1ece0*/  ISETP.GE.U32.AND P1, PT, R8, 0x2, PT ;  /* 0x000000020800780c */ /* 0x000fe40003f26070 */
[----:B0-----:R-:W-:Y:S02]  /*1ecf0*/  SEL R3, R2, RZ, P0 ;  /* 0x000000ff02037207 */ /* 0x001fe40000000000 */
        /* <DEDUP_REMOVED lines=8> */
[----:B------:R-:W-:Y:S02]  /*1ed80*/  ISETP.GE.U32.AND P0, PT, R8, 0x10, PT ;  /* 0x000000100800780c */ /* 0x000fe40003f06070 */
[----:B------:R-:W-:-:S05]  /*1ed90*/  IADD3 R7, R2, R7, RZ ;  /* 0x0000000702077210 */ /* 0x000fca0007ffe0ff */
[----:B------:R-:W0:Y:S02]  /*1eda0*/  SHFL.UP PT, R6, R7, 0x8, RZ ;  /* 0x0500000007067989 */ /* 0x000e2400000e00ff */
[----:B0-----:R-:W-:-:S05]  /*1edb0*/  SEL R6, R6, RZ, P1 ;  /* 0x000000ff06067207 */ /* 0x001fca0000800000 */
[----:B------:R-:W-:-:S05]  /*1edc0*/  IMAD.IADD R6, R7, 0x1, R6 ;  /* 0x0000000107067824 */ /* 0x000fca00078e0206 */
[----:B------:R-:W0:Y:S02]  /*1edd0*/  SHFL.UP PT, R8, R6, 0x10, RZ ;  /* 0x0600000006087989 */ /* 0x000e2400000e00ff */
[----:B0-----:R-:W-:-:S04]  /*1ede0*/  SEL R9, R8, RZ, P0 ;  /* 0x000000ff08097207 */ /* 0x001fc80000000000 */
[----:B------:R-:W-:-:S05]  /*1edf0*/  IADD3 R9, R6, R9, RZ ;  /* 0x0000000906097210 */ /* 0x000fca0007ffe0ff */
[----:B------:R-:W0:Y:S02]  /*1ee00*/  SHFL.IDX PT, R3, R9, 0x1f, 0x1f ;  /* 0x03e01f0009037f89 */ /* 0x000e2400000e0000 */
[----:B0-----:R-:W-:-:S04]  /*1ee10*/  IMAD R6, R3, UR4, RZ ;  /* 0x0000000403067c24 */ /* 0x001fc8000f8e02ff */
[----:B------:R-:W-:-:S05]  /*1ee20*/  IMAD.IADD R5, R6, 0x1, R5 ;  /* 0x0000000106057824 */ /* 0x000fca00078e0205 */
[----:B------:R-:W-:-:S13]  /*1ee30*/  ISETP.GT.AND P0, PT, R5, UR6, PT ;  /* 0x0000000605007c0c */ /* 0x000fda000bf04270 */
[----:B------:R-:W-:Y:S05]  /*1ee40*/  @!P0 BRA `(.L_x_664) ;  /* 0xfffffffc00588947 */ /* 0x000fea000383ffff */
[----:B------:R-:W-:-:S07]  /*1ee50*/  MOV R2, R9 ;  /* 0x0000000900027202 */ /* 0x000fce0000000f00 */
.L_x_660:
        /* <DEDUP_REMOVED lines=10> */
[----:B0-----:R-:W-:-:S06]  /*1ef00*/  IADD3 R3, R9, 0xffffffe, RZ ;  /* 0x0ffffffe09037810 */ /* 0x001fcc0007ffe0ff */
[----:B------:R-:W0:Y:S02]  /*1ef10*/  F2I.FTZ.U32.TRUNC.NTZ R3, R3 ;  /* 0x0000000300037305 */ /* 0x000e24000021f000 */
[----:B0-----:R-:W-:Y:S01]  /*1ef20*/  IMAD.MOV R11, RZ, RZ, -R3 ;  /* 0x000000ffff0b7224 */ /* 0x001fe200078e0a03 */
[----:B------:R-:W-:Y:S06]  /*1ef30*/  @!P0 BRA `(.L_x_665) ;  /* 0x0000000000088947 */ /* 0x000fec0003800000 */
[----:B------:R-:W-:-:S05]  /*1ef40*/  IADD3 R9, R5, -0x1, RZ ;  /* 0xffffffff05097810 */ /* 0x000fca0007ffe0ff */
[----:B------:R0:W1:Y:S02]  /*1ef50*/  SHFL.IDX PT, R16, R2, R9, 0x1f ;  /* 0x00001f0902107589 */ /* 0x00006400000e0000 */
.L_x_665:
[----:B-1----:R-:W-:Y:S01]  /*1ef60*/  IMAD R16, R16, UR4, R7 ;  /* 0x0000000410107c24 */ /* 0x002fe2000f8e0207 */
[----:B------:R-:W-:Y:S01]  /*1ef70*/  IADD3 R19, R5, R19, RZ ;  /* 0x0000001305137210 */ /* 0x000fe20007ffe0ff */
[----:B------:R-:W-:Y:S02]  /*1ef80*/  IMAD R7, R11, R6, RZ ;  /* 0x000000060b077224 */ /* 0x000fe400078e02ff */
[----:B0-----:R-:W-:Y:S01]  /*1ef90*/  IMAD.MOV.U32 R2, RZ, RZ, RZ ;  /* 0x000000ffff027224 */ /* 0x001fe200078e00ff */
[----:B------:R-:W-:-:S03]  /*1efa0*/  IADD3 R17, -R16, UR6, RZ ;  /* 0x0000000610117c10 */ /* 0x000fc6000fffe1ff */
[----:B------:R-:W-:Y:S01]  /*1efb0*/  IMAD.HI.U32 R2, R3, R7, R2 ;  /* 0x0000000703027227 */ /* 0x000fe200078e0002 */
[----:B------:R-:W-:Y:S02]  /*1efc0*/  IABS R7, R0 ;  /* 0x0000000000077213 */ /* 0x000fe40000000000 */
[----:B------:R-:W-:Y:S02]  /*1efd0*/  IABS R3, R17 ;  /* 0x0000001100037213 */ /* 0x000fe40000000000 */
[----:B------:R-:W-:-:S03]  /*1efe0*/  IADD3 R7, RZ, -R7, RZ ;  /* 0x80000007ff077210 */ /* 0x000fc60007ffe0ff */
[----:B------:R-:W-:-:S04]  /*1eff0*/  IMAD.HI.U32 R2, R2, R3, RZ ;  /* 0x0000000302027227 */ /* 0x000fc800078e00ff */
[----:B------:R-:W-:-:S05]  /*1f000*/  IMAD R3, R2, R7, R3 ;  /* 0x0000000702037224 */ /* 0x000fca00078e0203 */
[----:B------:R-:W-:-:S13]  /*1f010*/  ISETP.GT.U32.AND P0, PT, R6, R3, PT ;  /* 0x000000030600720c */ /* 0x000fda0003f04070 */
[----:B------:R-:W-:Y:S01]  /*1f020*/  @!P0 IADD3 R3, R3, -R6, RZ ;  /* 0x8000000603038210 */ /* 0x000fe20007ffe0ff */
        /* <DEDUP_REMOVED lines=12> */
.L_x_661:
[----:B------:R-:W-:Y:S01]  /*1f0f0*/  MOV R17, RZ ;  /* 0x000000ff00117202 */ /* 0x000fe20000000f00 */
[----:B------:R-:W-:Y:S01]  /*1f100*/  IMAD.U32 R16, RZ, RZ, UR6 ;  /* 0x00000006ff107e24 */ /* 0x000fe2000f8e00ff */
[----:B------:R-:W-:-:S07]  /*1f110*/  MOV R18, RZ ;  /* 0x000000ff00127202 */ /* 0x000fce0000000f00 */
.L_x_666:
        /* <DEDUP_REMOVED lines=9> */
[----:B------:R-:W-:Y:S01]  /*1f1b0*/  ISETP.GE.AND P0, PT, R19, UR5, PT ;  /* 0x0000000513007c0c */ /* 0x000fe2000bf06270 */
[----:B0-----:R-:W-:-:S05]  /*1f1c0*/  IMAD.MOV.U32 R0, RZ, RZ, 0x1 ;  /* 0x00000001ff007424 */ /* 0x001fca00078e00ff */
[----:B------:R0:W-:Y:S04]  /*1f1d0*/  STL [R1+0x8], R0 ;  /* 0x0000080001007387 */ /* 0x0001e80000100800 */
[----:B------:R0:W-:Y:S03]  /*1f1e0*/  STL [R1], RZ ;  /* 0x000000ff01007387 */ /* 0x0001e60000100800 */
[----:B------:R-:W-:Y:S05]  /*1f1f0*/  @P0 BRA `(.L_x_667) ;  /* 0x0000004c00f00947 */ /* 0x000fea0003800000 */
[----:B0-----:R-:W-:Y:S01]  /*1f200*/  MOV R0, 0x1 ;  /* 0x0000000100007802 */ /* 0x001fe20000000f00 */
[----:B------:R0:W-:Y:S01]  /*1f210*/  STL [R1], RZ ;  /* 0x000000ff01007387 */ /* 0x0001e20000100800 */
[----:B------:R-:W-:Y:S01]  /*1f220*/  ULDC.64 UR36, c[0x0][0x198] ;  /* 0x0000660000247ab9 */ /* 0x000fe20000000a00 */
[----:B------:R-:W-:Y:S02]  /*1f230*/  ULDC UR38, c[0x0][0xc] ;  /* 0x0000030000267ab9 */ /* 0x000fe40000000800 */
[----:B------:R0:W-:Y:S04]  /*1f240*/  STL [R1+0x8], R0 ;  /* 0x0000080001007387 */ /* 0x0001e80000100800 */
[----:B------:R0:W-:Y:S04]  /*1f250*/  STL [R1+0x10], RZ ;  /* 0x000010ff01007387 */ /* 0x0001e80000100800 */
[----:B------:R0:W-:Y:S04]  /*1f260*/  STL [R1+0x14], R0 ;  /* 0x0000140001007387 */ /* 0x0001e80000100800 */
[----:B------:R0:W-:Y:S02]  /*1f270*/  STL [R1+0x30], RZ ;  /* 0x000030ff01007387 */ /* 0x0001e40000100800 */
.L_x_751:
[----:B-1----:R-:W1:Y:S02]  /*1f280*/  LDC.64 R2, c[0x0][0xc60] ;  /* 0x00031800ff027b82 */ /* 0x002e640000000a00 */
[----:B-1----:R-:W-:-:S05]  /*1f290*/  IMAD.WIDE R2, R19, 0x4, R2 ;  /* 0x0000000413027825 */ /* 0x002fca00078e0202 */
[----:B------:R-:W0:Y:S01]  /*1f2a0*/  LDG.E R11, desc[UR60][R2.64] ;  /* 0x0000003c020b7981 */ /* 0x000e22000c1e1900 */
[----:B------:R-:W-:Y:S05]  /*1f2b0*/  YIELD ;  /* 0x0000000000007946 */ /* 0x000fea0003800000 */
[----:B------:R-:W-:Y:S01]  /*1f2c0*/  ULDC.64 UR4, c[0x0][0xa28] ;  /* 0x00028a0000047ab9 */ /* 0x000fe20000000a00 */
[----:B------:R-:W-:Y:S01]  /*1f2d0*/  IMAD.MOV.U32 R7, RZ, RZ, RZ ;  /* 0x000000ffff077224 */ /* 0x000fe200078e00ff */
[----:B------:R-:W-:Y:S01]  /*1f2e0*/  ISETP.NE.U32.AND P0, PT, RZ, UR4, PT ;  /* 0x00000004ff007c0c */ /* 0x000fe2000bf05070 */
[----:B------:R-:W-:-:S03]  /*1f2f0*/  ULDC.64 UR6, c[0x0][0xa10] ;  /* 0x0002840000067ab9 */ /* 0x000fc60000000a00 */
[----:B------:R-:W-:Y:S02]  /*1f300*/  ISETP.NE.AND.EX P0, PT, RZ, UR5, PT, P0 ;  /* 0x00000005ff007c0c */ /* 0x000fe4000bf05300 */
[----:B------:R-:W-:Y:S02]  /*1f310*/  MOV R4, RZ ;  /* 0x000000ff00047202 */ /* 0x000fe40000000f00 */
[----:B0-----:R-:W-:Y:S01]  /*1f320*/  SHF.R.S32.HI R0, RZ, 0x1f, R11 ;  /* 0x0000001fff007819 */ /* 0x001fe2000001140b */
[----:B------:R-:W-:Y:S08]  /*1f330*/  STL [R1+0x20], R11 ;  /* 0x0000200b01007387 */ /* 0x000ff00000100800 */
[----:B------:R-:W-:-:S04]  /*1f340*/  @P0 LEA R2, P1, R11, UR4, 0x2 ;  /* 0x000000040b020c11 */ /* 0x000fc8000f8210ff */
        /* <DEDUP_REMOVED lines=8> */
[----:B--2---:R-:W2:Y:S01]  /*1f3d0*/  @P0 LDG.E R4, desc[UR60][R2.64] ;  /* 0x0000003c02040981 */ /* 0x004ea2000c1e1900 */
[----:B------:R-:W-:Y:S02]  /*1f3e0*/  ISETP.NE.U32.AND P1, PT, RZ, UR4, PT ;  /* 0x00000004ff007c0c */ /* 0x000fe4000bf25070 */
[C---:B------:R-:W-:Y:S02]  /*1f3f0*/  SHF.L.U64.HI R0, R11.reuse, 0x2, R0 ;  /* 0x000000020b007819 */ /* 0x040fe40000010200 */
[----:B------:R-:W-:Y:S02]  /*1f400*/  ISETP.NE.AND.EX P1, PT, RZ, UR5, PT, P1 ;  /* 0x00000005ff007c0c */ /* 0x000fe4000bf25310 */
[----:B------:R-:W-:Y:S01]  /*1f410*/  MOV R10, RZ ;  /* 0x000000ff000a7202 */ /* 0x000fe20000000f00 */
[----:B--2---:R0:W-:Y:S02]  /*1f420*/  STL [R1+0x38], R4 ;  /* 0x0000380401007387 */ /* 0x0041e40000100800 */
[----:B0-----:R-:W-:-:S08]  /*1f430*/  IMAD.SHL.U32 R4, R11, 0x4, RZ ;  /* 0x000000040b047824 */ /* 0x001fd000078e00ff */
[----:B------:R-:W-:Y:S01]  /*1f440*/  @P1 IADD3 R8, P0, R4, UR4, RZ ;  /* 0x0000000404081c10 */ /* 0x000fe2000ff1e0ff */
[----:B------:R0:W-:Y:S03]  /*1f450*/  STL [R1+0x28], R4 ;  /* 0x0000280401007387 */ /* 0x0001e60000100800 */
[----:B------:R-:W-:Y:S01]  /*1f460*/  @P1 IADD3.X R9, R0, UR5, RZ, P0, !PT ;  /* 0x0000000500091c10 */ /* 0x000fe200087fe4ff */
[----:B------:R-:W-:Y:S01]  /*1f470*/  ULDC.64 UR4, c[0x0][0xa08] ;  /* 0x0002820000047ab9 */ /* 0x000fe20000000a00 */
[----:B------:R1:W-:Y:S01]  /*1f480*/  STL [R1+0x2c], R0 ;  /* 0x00002c0001007387 */ /* 0x0003e20000100800 */
[----:B------:R-:W-:Y:S02]  /*1f490*/  IADD3 R2, P0, R4, UR4, RZ ;  /* 0x0000000404027c10 */ /* 0x000fe4000ff1e0ff */
[----:B------:R-:W-:Y:S02]  /*1f4a0*/  ISETP.NE.U32.AND P2, PT, RZ, UR4, PT ;  /* 0x00000004ff007c0c */ /* 0x000fe4000bf45070 */
[----:B------:R-:W-:-:S02]  /*1f4b0*/  IADD3.X R3, R0, UR5, RZ, P0, !PT ;  /* 0x0000000500037c10 */ /* 0x000fc400087fe4ff */
[----:B------:R-:W-:Y:S01]  /*1f4c0*/  ISETP.NE.AND.EX P2, PT, RZ, UR5, PT, P2 ;  /* 0x00000005ff007c0c */ /* 0x000fe2000bf45320 */
[----:B------:R-:W-:Y:S01]  /*1f4d0*/  ULDC.64 UR4, c[0x0][0x3f8] ;  /* 0x0000fe0000047ab9 */ /* 0x000fe20000000a00 */
[----:B0-----:R-:W-:Y:S01]  /*1f4e0*/  IADD3 R4, P0, R4, UR6, RZ ;  /* 0x0000000604047c10 */ /* 0x001fe2000ff1e0ff */
[----:B------:R-:W-:-:S03]  /*1f4f0*/  UISETP.NE.U32.AND UP0, UPT, UR4, URZ, UPT ;  /* 0x0000003f0400728c */ /* 0x000fc6000bf05070 */
[----:B------:R-:W-:Y:S01]  /*1f500*/  ULDC UR4, c[0x0][0x404] ;  /* 0x0001010000047ab9 */ /* 0x000fe20000000800 */
[----:B------:R-:W-:Y:S01]  /*1f510*/  UISETP.NE.AND.EX UP0, UPT, UR5, URZ, UPT, UP0 ;  /* 0x0000003f0500728c */ /* 0x000fe2000bf05300 */
[----:B------:R-:W-:Y:S02]  /*1f520*/  IADD3.X R5, R0, UR7, RZ, P0, !PT ;  /* 0x0000000700057c10 */ /* 0x000fe400087fe4ff */
[----:B------:R-:W-:Y:S01]  /*1f530*/  ULDC UR5, c[0x0][0x2e0] ;  /* 0x0000b80000057ab9 */ /* 0x000fe20000000800 */
[----:B------:R-:W-:Y:S02]  /*1f540*/  USEL UR4, UR4, 0x1, UP0 ;  /* 0x0000000104047887 */ /* 0x000fe40008000000 */
[----:B------:R0:W5:Y:S02]  /*1f550*/  @P2 LDG.E R10, desc[UR60][R2.64] ;  /* 0x0000003c020a2981 */ /* 0x000164000c1e1900 */
[----:B------:R-:W-:-:S06]  /*1f560*/  UIMAD UR4, UR4, UR5, URZ ;  /* 0x00000005040472a4 */ /* 0x000fcc000f8e023f */
[----:B------:R-:W-:-:S06]  /*1f570*/  IMAD.U32 R6, RZ, RZ, UR4 ;  /* 0x00000004ff067e24 */ /* 0x000fcc000f8e00ff */
[----:B------:R0:W5:Y:S01]  /*1f580*/  @P1 LDG.E R6, desc[UR60][R8.64] ;  /* 0x0000003c08061981 */ /* 0x000162000c1e1900 */
[----:B------:R-:W-:Y:S01]  /*1f590*/  ISETP.NE.U32.AND P0, PT, RZ, UR6, PT ;  /* 0x00000006ff007c0c */ /* 0x000fe2000bf05070 */
[----:B------:R-:W-:Y:S02]  /*1f5a0*/  ULDC UR4, c[0x0][0x338] ;  /* 0x0000ce0000047ab9 */ /* 0x000fe40000000800 */
[----:B-1----:R-:W-:Y:S02]  /*1f5b0*/  MOV R0, UR4 ;  /* 0x0000000400007c02 */ /* 0x002fe40008000f00 */
[----:B------:R-:W-:Y:S01]  /*1f5c0*/  ISETP.NE.AND.EX P0, PT, RZ, UR7, PT, P0 ;  /* 0x00000007ff007c0c */ /* 0x000fe2000bf05300 */
[----:B------:R-:W-:-:S12]  /*1f5d0*/  @P1 BRA `(.L_x_668) ;  /* 0x0000000000101947 */ /* 0x000fd80003800000 */
[----:B------:R-:W-:Y:S05]  /*1f5e0*/  @!P2 BRA `(.L_x_668) ;  /* 0x00000000000ca947 */ /* 0x000fea0003800000 */
[----:B-----5:R-:W2:Y:S04]  /*1f5f0*/  LDG.E R6, desc[UR60][R2.64] ;  /* 0x0000003c02067981 */ /* 0x020ea8000c1e1900 */
[----:B0-----:R-:W2:Y:S02]  /*1f600*/  LDG.E R2, desc[UR60][R2.64+0x4] ;  /* 0x0000043c02027981 */ /* 0x001ea4000c1e1900 */
[----:B--2---:R-:W-:-:S07]  /*1f610*/  IMAD.IADD R6, R2, 0x1, -R6 ;  /* 0x0000000102067824 */ /* 0x004fce00078e0a06 */
.L_x_668:
[----:B0-----:R-:W2:Y:S04]  /*1f620*/  @P0 LDG.E R2, desc[UR60][R4.64] ;  /* 0x0000003c04020981 */ /* 0x001ea8000c1e1900 */
[----:B------:R-:W2:Y:S01]  /*1f630*/  @P0 LDG.E R3, desc[UR60][R4.64+0x4] ;  /* 0x0000043c04030981 */ /* 0x000ea2000c1e1900 */
[----:B-----5:R-:W-:Y:S01]  /*1f640*/  IMAD.IADD R6, R6, 0x1, -R7 ;  /* 0x0000000106067824 */ /* 0x020fe200078e0a07 */
[----:B--2---:R-:W-:Y:S02]  /*1f650*/  @P0 IADD3 R0, -R2, R3, RZ ;  /* 0x0000000302000210 */ /* 0x004fe40007ffe1ff */
[----:B------:R-:W-:Y:S02]  /*1f660*/  MOV R2, RZ ;  /* 0x000000ff00027202 */ /* 0x000fe40000000f00 */
[----:B------:R-:W-:-:S05]  /*1f670*/  IADD3 R8, R6, R0, RZ ;  /* 0x0000000006087210 */ /* 0x000fca0007ffe0ff */
[----:B------:R-:W-:Y:S01]  /*1f680*/  VIADD R3, R8, 0x6f ;  /* 0x0000006f08037836 */ /* 0x000fe20000000000 */
[----:B------:R0:W-:Y:S03]  /*1f690*/  STL [R1+0x34], R8 ;  /* 0x0000340801007387 */ /* 0x0001e60000100800 */
[----:B------:R-:W-:-:S05]  /*1f6a0*/  IMAD.HI R2, R3, -0x6db6db6d, R2 ;  /* 0x9249249303027827 */ /* 0x000fca00078e0202 */
[----:B------:R-:W-:-:S04]  /*1f6b0*/  SHF.R.U32.HI R3, RZ, 0x1f, R2 ;  /* 0x0000001fff037819 */ /* 0x000fc80000011602 */
[----:B0-----:R-:W-:-:S05]  /*1f6c0*/  LEA.HI.SX32 R8, R2, R3, 0x1a ;  /* 0x0000000302087211 */ /* 0x001fca00078fd2ff */
[--C-:B------:R-:W-:Y:S01]  /*1f6d0*/  IMAD R2, R8, 0x70, -R6.reuse ;  /* 0x0000007008027824 */ /* 0x100fe200078e0a06 */
[----:B------:R0:W-:Y:S01]  /*1f6e0*/  STL [R1+0x24], R8 ;  /* 0x0000240801007387 */ /* 0x0001e20000100800 */
[----:B------:R-:W-:-:S03]  /*1f6f0*/  IMAD.MOV R6, RZ, RZ, -R6 ;  /* 0x000000ffff067224 */ /* 0x000fc600078e0a06 */
[----:B------:R-:W-:Y:S02]  /*1f700*/  VIMNMX R0, R2, R0, PT ;  /* 0x0000000002007248 */ /* 0x000fe40003fe0100 */
[----:B------:R-:W-:-:S04]  /*1f710*/  VIMNMX R2, RZ, R6, !PT ;  /* 0x00000006ff027248 */ /* 0x000fc80007fe0100 */
[----:B------:R-:W-:Y:S02]  /*1f720*/  ISETP.GT.AND P1, PT, R0, R2, PT ;  /* 0x000000020000720c */ /* 0x000fe40003f24270 */
[----:B0-----:R-:W-:-:S05]  /*1f730*/  SHF.R.U32.HI R8, RZ, 0x4, R2 ;  /* 0x00000004ff087819 */ /* 0x001fca0000011602 */
[----:B------:R-:W-:-:S06]  /*1f740*/  IMAD.WIDE.U32 R8, R8, 0x24924925, RZ ;  /* 0x2492492508087825 */ /* 0x000fcc00078e00ff */
[----:B------:R-:W-:Y:S01]  /*1f750*/  @P1 IADD3 R3, R0, 0x6f, RZ ;  /* 0x0000006f00031810 */ /* 0x000fe20007ffe0ff */
[----:B------:R-:W-:Y:S01]  /*1f760*/  @P1 IMAD.MOV.U32 R2, RZ, RZ, RZ ;  /* 0x000000ffff021224 */ /* 0x000fe200078e00ff */
[----:B------:R-:W-:-:S03]  /*1f770*/  MOV R0, R9 ;  /* 0x0000000900007202 */ /* 0x000fc60000000f00 */
[----:B------:R-:W-:-:S04]  /*1f780*/  @P1 IMAD.HI R3, R3, -0x6db6db6d, R2 ;  /* 0x9249249303031827 */ /* 0x000fc800078e0202 */
[----:B------:R-:W-:Y:S01]  /*1f790*/  IMAD.MOV.U32 R2, RZ, RZ, R0 ;  /* 0x000000ffff027224 */ /* 0x000fe200078e0000 */
[----:B------:R-:W-:-:S04]  /*1f7a0*/  @P1 SHF.R.U32.HI R6, RZ, 0x1f, R3 ;  /* 0x0000001fff061819 */ /* 0x000fc80000011603 */
[----:B------:R-:W-:Y:S02]  /*1f7b0*/  @P1 LEA.HI.SX32 R2, R3, R6, 0x1a ;  /* 0x0000000603021211 */ /* 0x000fe400078fd2ff */
[----:B------:R-:W-:-:S06]  /*1f7c0*/  MOV R6, RZ ;  /* 0x000000ff00067202 */ /* 0x000fcc0000000f00 */
[----:B------:R0:W5:Y:S01]  /*1f7d0*/  @P0 LDG.E R6, desc[UR60][R4.64] ;  /* 0x0000003c04060981 */ /* 0x000162000c1e1900 */
[----:B------:R-:W-:Y:S01]  /*1f7e0*/  IMAD.IADD R3, R10, 0x1, R7 ;  /* 0x000000010a037824 */ /* 0x000fe200078e0207 */
[----:B------:R-:W-:Y:S01]  /*1f7f0*/  ISETP.GT.AND P1, PT, R2, R0, PT ;  /* 0x000000000200720c */ /* 0x000fe20003f24270 */
[----:B------:R-:W-:Y:S01]  /*1f800*/  BSSY B0, `(.L_x_669) ;  /* 0x00000dc000007945 */ /* 0x000fe20003800000 */
[----:B------:R-:W-:Y:S02]  /*1f810*/  PLOP3.LUT P2, PT, PT, PT, PT, 0x80, 0x0 ;  /* 0x000000000000781c */ /* 0x000fe40003f4f070 */
[----:B------:R0:W-:Y:S09]  /*1f820*/  STL [R1+0x4], R3 ;  /* 0x0000040301007387 */ /* 0x0001f20000100800 */
[----:B------:R-:W-:Y:S05]  /*1f830*/  @!P1 BRA `(.L_x_670) ;  /* 0x0000000c00609947 */ /* 0x000fea0003800000 */
[----:B0-----:R-:W0:Y:S01]  /*1f840*/  LDC R3, c[0x0][0x428] ;  /* 0x00010a00ff037b82 */ /* 0x001e220000000800 */
[----:B------:R-:W-:Y:S01]  /*1f850*/  UMOV UR4, 0xffffffff ;  /* 0xffffffff00047882 */ /* 0x000fe20000000000 */
[----:B0-----:R-:W-:Y:S02]  /*1f860*/  ISETP.NE.AND P1, PT, R3, 0x1, PT ;  /* 0x000000010300780c */ /* 0x001fe40003f25270 */
[----:B------:R-:W-:-:S11]  /*1f870*/  MOV R3, R18 ;  /* 0x0000001200037202 */ /* 0x000fd60000000f00 */
[----:B------:R-:W0:Y:S08]  /*1f880*/  @P1 LDC R4, c[0x0][0x42c] ;  /* 0x00010b00ff041b82 */ /* 0x000e300000000800 */
[----:B------:R-:W1:Y:S01]  /*1f890*/  @P1 LDC R5, c[0x0][0x430] ;  /* 0x00010c00ff051b82 */ /* 0x000e620000000800 */
[----:B0-----:R-:W-:-:S05]  /*1f8a0*/  @P1 IMAD.HI.U32 R4, R18, R4, RZ ;  /* 0x0000000412041227 */ /* 0x001fca00078e00ff */
[----:B-1----:R-:W-:Y:S02]  /*1f8b0*/  @P1 SHF.R.U32.HI R3, RZ, R5, R4 ;  /* 0x00000005ff031219 */ /* 0x002fe40000011604 */
[----:B------:R-:W-:Y:S01]  /*1f8c0*/  SEL R4, R11, RZ, !P0 ;  /* 0x000000ff0b047207 */ /* 0x000fe20004000000 */
[----:B------:R-:W-:Y:S06]  /*1f8d0*/  BRA.DIV UR4, `(.L_x_671) ;  /* 0x0000005604387947 */ /* 0x000fec000b800000 */
.L_x_794:
[----:B------:R-:W-:-:S03]  /*1f8e0*/  UMOV UR4, 0xffffffff ;  /* 0xffffffff00047882 */ /* 0x000fc60000000000 */
[----:B------:R-:W-:Y:S05]  /*1f8f0*/  BRA.DIV UR4, `(.L_x_672) ;  /* 0x0000005604647947 */ /* 0x000fea000b800000 */
[----:B------:R-:W-:-:S13]  /*1f900*/  ELECT P6, URZ, PT ;  /* 0x00000000003f782f */ /* 0x000fda00038c0000 */
.L_x_797:
[----:B------:R-:W2:Y:S01]  /*1f910*/  LDL R5, [R1+0x30] ;  /* 0x0000300001057983 */ /* 0x000ea20000100800 */
[----:B------:R-:W-:Y:S01]  /*1f920*/  BSSY B1, `(.L_x_673) ;  /* 0x000000b000017945 */ /* 0x000fe20003800000 */
[----:B------:R-:W0:Y:S01]  /*1f930*/  S2R R9, SR_CgaCtaId ;  /* 0x0000000000097919 */ /* 0x000e220000008800 */
[----:B--2---:R-:W-:-:S05]  /*1f940*/  VIADD R5, R5, 0x1 ;  /* 0x0000000105057836 */ /* 0x004fca0000000000 */
[----:B------:R-:W-:-:S04]  /*1f950*/  LEA.HI R7, R5, R5, RZ, 0x1 ;  /* 0x0000000505077211 */ /* 0x000fc800078f08ff */
[----:B------:R-:W-:-:S04]  /*1f960*/  LOP3.LUT R7, R7, 0xfffffffe, RZ, 0xc0, !PT ;  /* 0xfffffffe07077812 */ /* 0x000fc800078ec0ff */
[----:B------:R-:W-:Y:S02]  /*1f970*/  IADD3 R5, R5, -R7, RZ ;  /* 0x8000000705057210 */ /* 0x000fe40007ffe0ff */
[----:B------:R-:W-:Y:S02]  /*1f980*/  MOV R7, 0x400 ;  /* 0x0000040000077802 */ /* 0x000fe40000000f00 */
[----:B------:R-:W-:Y:S02]  /*1f990*/  SHF.L.U32 R5, R5, 0x1f, RZ ;  /* 0x0000001f05057819 */ /* 0x000fe400000006ff */
[----:B0-----:R-:W-:-:S04]  /*1f9a0*/  LEA R9, R9, R7, 0x18 ;  /* 0x0000000709097211 */ /* 0x001fc800078ec0ff */
[----:B------:R-:W0:Y:S02]  /*1f9b0*/  SYNCS.PHASECHK.TRANS64.TRYWAIT P0, [R9+URZ+0x36820], R5 ;  /* 0x03682005090075a7 */ /* 0x000e24000800017f */
[----:B0-----:R-:W-:Y:S05]  /*1f9c0*/  @!P0 BRA `(.L_x_674) ;  /* 0x0000005400508947 */ /* 0x001fea0003800000 */
.L_x_798:
[----:B------:R-:W-:Y:S05]  /*1f9d0*/  BSYNC B1 ;  /* 0x0000000000017941 */ /* 0x000fea0003800000 */
.L_x_673:
[----:B------:R-:W-:Y:S04]  /*1f9e0*/  BSSY B1, `(.L_x_675) ;  /* 0x0000050000017945 */ /* 0x000fe80003800000 */
[----:B------:R-:W-:Y:S05]  /*1f9f0*/  @!P6 BRA `(.L_x_676) ;  /* 0x000000040038e947 */ /* 0x000fea0003800000 */
[----:B------:R-:W0:Y:S04]  /*1fa00*/  LDL R8, [R1+0x10] ;  /* 0x0000100001087983 */ /* 0x000e280000100800 */
[----:B------:R-:W2:Y:S01]  /*1fa10*/  LDL R7, [R1+0x14] ;  /* 0x0000140001077983 */ /* 0x000ea20000100800 */
[----:B0-----:R-:W-:Y:S01]  /*1fa20*/  IMAD R5, R8, 0x8, R9 ;  /* 0x0000000808057824 */ /* 0x001fe200078e0209 */
[----:B--2---:R-:W-:-:S04]  /*1fa30*/  SHF.L.U32 R10, R7, 0x1f, RZ ;  /* 0x0000001f070a7819 */ /* 0x004fc800000006ff */
[----:B------:R-:W0:Y:S02]  /*1fa40*/  SYNCS.PHASECHK.TRANS64.TRYWAIT P0, [R5+URZ+0x368a0], R10 ;  /* 0x0368a00a050075a7 */ /* 0x000e24000800017f */
[----:B0-----:R-:W-:Y:S05]  /*1fa50*/  @!P0 BRA `(.L_x_677) ;  /* 0x0000005400408947 */ /* 0x001fea0003800000 */
.L_x_799:
[----:B------:R-:W1:Y:S02]  /*1fa60*/  S2R R7, SR_TID.X ;  /* 0x0000000000077919 */ /* 0x000e640000002100 */
[----:B-1----:R-:W-:-:S04]  /*1fa70*/  LOP3.LUT R7, R7, 0x7f, RZ, 0xc0, !PT ;  /* 0x0000007f07077812 */ /* 0x002fc800078ec0ff */
[----:B------:R-:W-:-:S13]  /*1fa80*/  ISETP.NE.AND P1, PT, R7, RZ, PT ;  /* 0x000000ff0700720c */ /* 0x000fda0003f25270 */
[----:B------:R-:W-:Y:S05]  /*1fa90*/  @P1 BRA `(.L_x_678) ;  /* 0x00000000001c1947 */ /* 0x000fea0003800000 */
[----:B------:R-:W1:Y:S02]  /*1faa0*/  S2R R7, SR_TID.X ;  /* 0x0000000000077919 */ /* 0x000e640000002100 */
[----:B-1----:R-:W-:-:S04]  /*1fab0*/  LOP3.LUT R7, R7, 0x1f, RZ, 0xc0, !PT ;  /* 0x0000001f07077812 */ /* 0x002fc800078ec0ff */
[----:B------:R-:W-:Y:S02]  /*1fac0*/  ISETP.NE.AND P0, PT, R7, RZ, PT ;  /* 0x000000ff0700720c */ /* 0x000fe40003f05270 */
[----:B------:R-:W-:-:S04]  /*1fad0*/  MOV R7, 0xa800 ;  /* 0x0000a80000077802 */ /* 0x000fc80000000f00 */
[----:B------:R1:W-:Y:S07]  /*1fae0*/  SYNCS.ARRIVE.TRANS64 RZ, [R5+URZ+0x36890], R7 ;  /* 0x0368900705ff79a7 */ /* 0x0003ee000800003f */
[----:B------:R-:W-:Y:S05]  /*1faf0*/  @!P0 BRA `(.L_x_678) ;  /* 0x0000000000048947 */ /* 0x000fea0003800000 */
[----:B------:R-:W-:Y:S01]  /*1fb00*/  BPT.TRAP 0x1 ;  /* 0x000000040000795c */ /* 0x000fe20000300000 */
.L_x_678:
[----:B-1----:R-:W2:Y:S01]  /*1fb10*/  LDL R7, [R1+0x10] ;  /* 0x0000100001077983 */ /* 0x002ea20000100800 */
[----:B------:R-:W-:Y:S01]  /*1fb20*/  R2UR UR9, R5 ;  /* 0x00000000050972ca */ /* 0x000fe200000e0000 */
[----:B-----5:R-:W-:Y:S01]  /*1fb30*/  IMAD R8, R2, 0x70, R6 ;  /* 0x0000007002087824 */ /* 0x020fe200078e0206 */
[----:B------:R-:W-:Y:S01]  /*1fb40*/  UIADD3 UR4, UP0, UR36, 0x570, URZ ;  /* 0x0000057024047890 */ /* 0x000fe2000ff1e03f */
[----:B------:R-:W-:Y:S01]  /*1fb50*/  R2UR UR12, R3 ;  /* 0x00000000030c72ca */ /* 0x000fe200000e0000 */
[----:B------:R-:W-:Y:S01]  /*1fb60*/  UMOV UR10, URZ ;  /* 0x0000003f000a7c82 */ /* 0x000fe20008000000 */
[----:B------:R-:W-:Y:S01]  /*1fb70*/  VIADD R8, R8, 0xffffff90 ;  /* 0xffffff9008087836 */ /* 0x000fe20000000000 */
[----:B------:R-:W-:Y:S01]  /*1fb80*/  R2UR UR13, R4 ;  /* 0x00000000040d72ca */ /* 0x000fe200000e0000 */
[----:B------:R-:W-:Y:S01]  /*1fb90*/  UIADD3.X UR5, URZ, UR37, URZ, UP0, !UPT ;  /* 0x000000253f057290 */ /* 0x000fe200087fe43f */
[----:B------:R-:W-:Y:S02]  /*1fba0*/  UMOV UR6, 0x0 ;  /* 0x0000000000067882 */ /* 0x000fe40000000000 */
[----:B------:R-:W-:Y:S01]  /*1fbb0*/  R2UR UR11, R8 ;  /* 0x00000000080b72ca */ /* 0x000fe200000e0000 */
[----:B------:R-:W-:Y:S01]  /*1fbc0*/  UMOV UR7, 0x12f00000 ;  /* 0x12f0000000077882 */ /* 0x000fe20000000000 */
[----:B------:R-:W-:Y:S01]  /*1fbd0*/  UMOV UR16, 0x40 ;  /* 0x0000004000107882 */ /* 0x000fe20000000000 */
[----:B------:R-:W-:Y:S01]  /*1fbe0*/  UIADD3 UR9, UR9, 0x36890, URZ ;  /* 0x0003689009097890 */ /* 0x000fe2000fffe03f */
[----:B--2---:R-:W-:-:S05]  /*1fbf0*/  IMAD R7, R7, 0xa800, R9 ;  /* 0x0000a80007077824 */ /* 0x004fca00078e0209 */
        /* <DEDUP_REMOVED lines=11> */
[----:B------:R1:W-:Y:S01]  /*1fcb0*/  UTMALDG.4D [UR8], [UR4], desc[UR6] ;  /* 0x00000608040075b4 */ /* 0x0003e20008019000 */
[----:B------:R-:W2:Y:S02]  /*1fcc0*/  SYNCS.PHASECHK.TRANS64.TRYWAIT P0, [R5+URZ+0x368c0], R10 ;  /* 0x0368c00a050075a7 */ /* 0x000ea4000800017f */
[----:B-12---:R-:W-:Y:S05]  /*1fcd0*/  @!P0 BRA `(.L_x_679) ;  /* 0x0000005000b48947 */ /* 0x006fea0003800000 */
.L_x_800:
[----:B------:R-:W-:Y:S05]  /*1fce0*/  @P1 BRA `(.L_x_680) ;  /* 0x00000000001c1947 */ /* 0x000fea0003800000 */
[----:B------:R-:W2:Y:S01]  /*1fcf0*/  S2R R11, SR_TID.X ;  /* 0x00000000000b7919 */ /* 0x000ea20000002100 */
[----:B01----:R-:W-:-:S04]  /*1fd00*/  MOV R10, 0xa800 ;  /* 0x0000a800000a7802 */ /* 0x003fc80000000f00 */
[----:B------:R3:W-:Y:S01]  /*1fd10*/  SYNCS.ARRIVE.TRANS64 RZ, [R5+URZ+0x368b0], R10 ;  /* 0x0368b00a05ff79a7 */ /* 0x0007e2000800003f */
[----:B--2---:R-:W-:-:S04]  /*1fd20*/  LOP3.LUT R11, R11, 0x1f, RZ, 0xc0, !PT ;  /* 0x0000001f0b0b7812 */ /* 0x004fc800078ec0ff */
[----:B------:R-:W-:-:S13]  /*1fd30*/  ISETP.NE.AND P0, PT, R11, RZ, PT ;  /* 0x000000ff0b00720c */ /* 0x000fda0003f05270 */
[----:B---3--:R-:W-:Y:S05]  /*1fd40*/  @!P0 BRA `(.L_x_680) ;  /* 0x0000000000048947 */ /* 0x008fea0003800000 */
[----:B------:R-:W-:Y:S01]  /*1fd50*/  BPT.TRAP 0x1 ;  /* 0x000000040000795c */ /* 0x000fe20000300000 */
.L_x_680:
[----:B------:R-:W-:Y:S01]  /*1fd60*/  R2UR UR15, R7 ;  /* 0x00000000070f72ca */ /* 0x000fe200000e0000 */
        /* <DEDUP_REMOVED lines=9> */
[----:B------:R-:W-:-:S03]  /*1fe00*/  UMOV UR16, 0x40 ;  /* 0x0000004000107882 */ /* 0x000fc60000000000 */
[----:B------:R-:W-:Y:S02]  /*1fe10*/  UIADD3 UR8, UR15, 0x400, URZ ;  /* 0x000004000f087890 */ /* 0x000fe4000fffe03f */
[----:B------:R-:W-:Y:S02]  /*1fe20*/  UIADD3 UR9, UR9, 0x368b0, URZ ;  /* 0x000368b009097890 */ /* 0x000fe4000fffe03f */
[----:B------:R-:W-:Y:S02]  /*1fe30*/  UIADD3 UR14, UR15, 0x3c00, URZ ;  /* 0x00003c000f0e7890 */ /* 0x000fe4000fffe03f */
[----:B------:R-:W-:-:S05]  /*1fe40*/  UIADD3 UR15, UR15, 0x7400, URZ ;  /* 0x000074000f0f7890 */ /* 0x000fca000fffe03f */
[----:B------:R2:W-:Y:S02]  /*1fe50*/  UTMALDG.4D [UR8], [UR4], desc[UR6] ;  /* 0x00000608040075b4 */ /* 0x0005e40008019000 */
[----:B--2---:R-:W-:Y:S01]  /*1fe60*/  UMOV UR8, UR14 ;  /* 0x0000000e00087c82 */ /* 0x004fe20008000000 */
[----:B------:R-:W-:Y:S01]  /*1fe70*/  UMOV UR10, UR16 ;  /* 0x00000010000a7c82 */ /* 0x000fe20008000000 */
[----:B------:R-:W-:Y:S01]  /*1fe80*/  UMOV UR14, 0x80 ;  /* 0x00000080000e7882 */ /* 0x000fe20000000000 */
[----:B------:R2:W-:Y:S02]  /*1fe90*/  UTMALDG.4D [UR8], [UR4], desc[UR6] ;  /* 0x00000608040075b4 */ /* 0x0005e40008019000 */
[----:B--2---:R-:W-:Y:S01]  /*1fea0*/  UMOV UR8, UR15 ;  /* 0x0000000f00087c82 */ /* 0x004fe20008000000 */
[----:B------:R-:W-:Y:S02]  /*1feb0*/  UMOV UR10, UR14 ;  /* 0x0000000e000a7c82 */ /* 0x000fe40008000000 */
[----:B------:R2:W-:Y:S02]  /*1fec0*/  UTMALDG.4D [UR8], [UR4], desc[UR6] ;  /* 0x00000608040075b4 */ /* 0x0005e40008019000 */
[----:B--2---:R-:W-:Y:S01]  /*1fed0*/  NOP ;  /* 0x0000000000007918 */ /* 0x004fe20000000000 */
.L_x_676:
[----:B------:R-:W-:Y:S05]  /*1fee0*/  BSYNC B1 ;  /* 0x0000000000017941 */ /* 0x000fea0003800000 */
.L_x_675:
[----:B01----:R-:W2:Y:S04]  /*1fef0*/  LDL.LU R5, [R1+0x10] ;  /* 0x0000100001057983 */ /* 0x003ea80000300800 */
[----:B------:R-:W3:Y:S01]  /*1ff00*/  LDL.LU R8, [R1+0x14] ;  /* 0x0000140001087983 */ /* 0x000ee20000300800 */
[----:B------:R-:W-:Y:S01]  /*1ff10*/  PLOP3.LUT P2, PT, PT, PT, PT, 0x8, 0x0 ;  /* 0x000000000000781c */ /* 0x000fe20003f4e170 */
[----:B--2---:R-:W-:-:S05]  /*1ff20*/  VIADD R5, R5, 0x1 ;  /* 0x0000000105057836 */ /* 0x004fca0000000000 */
[----:B------:R-:W-:-:S04]  /*1ff30*/  ISETP.NE.AND P0, PT, R5, 0x2, PT ;  /* 0x000000020500780c */ /* 0x000fc80003f05270 */
[----:B------:R-:W-:Y:S02]  /*1ff40*/  SEL R7, RZ, 0x1, P0 ;  /* 0x00000001ff077807 */ /* 0x000fe40000000000 */
[----:B------:R-:W-:Y:S02]  /*1ff50*/  SEL R10, R5, RZ, P0 ;  /* 0x000000ff050a7207 */ /* 0x000fe40000000000 */
[----:B---3--:R-:W-:Y:S02]  /*1ff60*/  LOP3.LUT R8, R8, R7, RZ, 0x3c, !PT ;  /* 0x0000000708087212 */ /* 0x008fe400078e3cff */
[----:B------:R-:W-:Y:S01]  /*1ff70*/  IADD3 R5, R2, -0x2, RZ ;  /* 0xfffffffe02057810 */ /* 0x000fe20007ffe0ff */
[----:B------:R1:W-:Y:S03]  /*1ff80*/  STL [R1+0x10], R10 ;  /* 0x0000100a01007387 */ /* 0x0003e60000100800 */
[----:B------:R-:W-:Y:S01]  /*1ff90*/  ISETP.GE.AND P0, PT, R5, R0, PT ;  /* 0x000000000500720c */ /* 0x000fe20003f06270 */
[----:B------:R1:W-:-:S12]  /*1ffa0*/  STL [R1+0x14], R8 ;  /* 0x0000140801007387 */ /* 0x0003d80000100800 */
[----:B-1----:R-:W-:Y:S05]  /*1ffb0*/  @!P0 BRA `(.L_x_670) ;  /* 0x0000000400808947 */ /* 0x002fea0003800000 */
[C---:B-----5:R-:W-:Y:S02]  /*1ffc0*/  IMAD R5, R2.reuse, 0x70, R6 ;  /* 0x0000007002057824 */ /* 0x060fe400078e0206 */
[----:B------:R-:W-:-:S03]  /*1ffd0*/  VIADD R2, R2, 0xffffffff ;  /* 0xffffffff02027836 */ /* 0x000fc60000000000 */
[----:B------:R-:W-:-:S07]  /*1ffe0*/  IADD3 R5, R5, -0xe0, RZ ;  /* 0xffffff2005057810 */ /* 0x000fce0007ffe0ff */
.L_x_687:
[----:B------:R-:W-:Y:S05]  /*1fff0*/  YIELD ;  /* 0x0000000000007946 */ /* 0x000fea0003800000 */
[----:B------:R-:W-:Y:S04]  /*20000*/  BSSY B1, `(.L_x_681) ;  /* 0x000004e000017945 */ /* 0x000fe80003800000 */
[----:B-1----:R-:W-:Y:S05]  /*20010*/  @!P6 BRA `(.L_x_682) ;  /* 0x000000040030e947 */ /* 0x002fea0003800000 */
[----:B------:R-:W2:Y:S04]  /*20020*/  LDL R6, [R1+0x10] ;  /* 0x0000100001067983 */ /* 0x000ea80000100800 */
[----:B------:R-:W3:Y:S01]  /*20030*/  LDL R7, [R1+0x14] ;  /* 0x0000140001077983 */ /* 0x000ee20000100800 */
[----:B--2---:R-:W-:Y:S01]  /*20040*/  IMAD R6, R6, 0x8, R9 ;  /* 0x0000000806067824 */ /* 0x004fe200078e0209 */
[----:B---3--:R-:W-:-:S04]  /*20050*/  SHF.L.U32 R7, R7, 0x1f, RZ ;  /* 0x0000001f07077819 */ /* 0x008fc800000006ff */
[----:B------:R-:W0:Y:S02]  /*20060*/  SYNCS.PHASECHK.TRANS64.TRYWAIT P0, [R6+URZ+0x368a0], R7 ;  /* 0x0368a007060075a7 */ /* 0x000e24000800017f */
[----:B0-----:R-:W-:Y:S05]  /*20070*/  @!P0 BRA `(.L_x_683) ;  /* 0x0000004c00e08947 */ /* 0x001fea0003800000 */
.L_x_801:
        /* <DEDUP_REMOVED lines=11> */
.L_x_684:
[----:B-1----:R-:W2:Y:S01]  /*20130*/  LDL R8, [R1+0x10] ;  /* 0x0000100001087983 */ /* 0x002ea20000100800 */
        /* <DEDUP_REMOVED lines=9> */
[----:B------:R-:W-:-:S04]  /*201d0*/  UMOV UR16, 0x40 ;  /* 0x0000004000107882 */ /* 0x000fc80000000000 */
        /* <DEDUP_REMOVED lines=16> */
.L_x_802:
[----:B------:R-:W-:Y:S05]  /*202e0*/  @P0 BRA `(.L_x_686) ;  /* 0x00000000001c0947 */ /* 0x000fea0003800000 */
[----:B------:R-:W2:Y:S01]  /*202f0*/  S2R R10, SR_TID.X ;  /* 0x00000000000a7919 */ /* 0x000ea20000002100 */
[----:B01----:R-:W-:-:S04]  /*20300*/  IMAD.MOV.U32 R7, RZ, RZ, 0xa800 ;  /* 0x0000a800ff077424 */ /* 0x003fc800078e00ff */
[----:B------:R3:W-:Y:S01]  /*20310*/  SYNCS.ARRIVE.TRANS64 RZ, [R6+URZ+0x368b0], R7 ;  /* 0x0368b00706ff79a7 */ /* 0x0007e2000800003f */
[----:B--2---:R-:W-:-:S04]  /*20320*/  LOP3.LUT R10, R10, 0x1f, RZ, 0xc0, !PT ;  /* 0x0000001f0a0a7812 */ /* 0x004fc800078ec0ff */
[----:B------:R-:W-:-:S13]  /*20330*/  ISETP.NE.AND P1, PT, R10, RZ, PT ;  /* 0x000000ff0a00720c */ /* 0x000fda0003f25270 */
[----:B---3--:R-:W-:Y:S05]  /*20340*/  @!P1 BRA `(.L_x_686) ;  /* 0x0000000000049947 */ /* 0x008fea0003800000 */
[----:B------:R-:W-:Y:S01]  /*20350*/  BPT.TRAP 0x1 ;  /* 0x000000040000795c */ /* 0x000fe20000300000 */
.L_x_686:
        /* <DEDUP_REMOVED lines=24> */
.L_x_682:
[----:B------:R-:W-:Y:S05]  /*204e0*/  BSYNC B1 ;  /* 0x0000000000017941 */ /* 0x000fea0003800000 */
.L_x_681:
[----:B01----:R-:W2:Y:S04]  /*204f0*/  LDL.LU R6, [R1+0x10] ;  /* 0x0000100001067983 */ /* 0x003ea80000300800 */
[----:B------:R-:W3:Y:S01]  /*20500*/  LDL.LU R7, [R1+0x14] ;  /* 0x0000140001077983 */ /* 0x000ee20000300800 */
[----:B------:R-:W-:Y:S01]  /*20510*/  VIADD R2, R2, 0xffffffff ;  /* 0xffffffff02027836 */ /* 0x000fe20000000000 */
[----:B------:R-:W-:Y:S02]  /*20520*/  IADD3 R5, R5, -0x70, RZ ;  /* 0xffffff9005057810 */ /* 0x000fe40007ffe0ff */
[----:B--2---:R-:W-:-:S04]  /*20530*/  IADD3 R6, R6, 0x1, RZ ;  /* 0x0000000106067810 */ /* 0x004fc80007ffe0ff */
[----:B------:R-:W-:-:S04]  /*20540*/  ISETP.NE.AND P0, PT, R6, 0x2, PT ;  /* 0x000000020600780c */ /* 0x000fc80003f05270 */
[----:B------:R-:W-:Y:S02]  /*20550*/  SEL R8, R6, RZ, P0 ;  /* 0x000000ff06087207 */ /* 0x000fe40000000000 */
[----:B------:R-:W-:Y:S02]  /*20560*/  SEL R6, RZ, 0x1, P0 ;  /* 0x00000001ff067807 */ /* 0x000fe40000000000 */
[----:B------:R-:W-:Y:S01]  /*20570*/  ISETP.GT.AND P0, PT, R2, R0, PT ;  /* 0x000000000200720c */ /* 0x000fe20003f04270 */
[----:B------:R1:W-:Y:S01]  /*20580*/  STL [R1+0x10], R8 ;  /* 0x0000100801007387 */ /* 0x0003e20000100800 */
[----:B---3--:R-:W-:-:S05]  /*20590*/  LOP3.LUT R7, R7, R6, RZ, 0x3c, !PT ;  /* 0x0000000607077212 */ /* 0x008fca00078e3cff */
[----:B------:R1:W-:Y:S06]  /*205a0*/  STL [R1+0x14], R7 ;  /* 0x0000140701007387 */ /* 0x0003ec0000100800 */
[----:B------:R-:W-:Y:S05]  /*205b0*/  @P0 BRA `(.L_x_687) ;  /* 0xfffffff8008c0947 */ /* 0x000fea000383ffff */
.L_x_670:
[----:B------:R-:W-:Y:S05]  /*205c0*/  BSYNC B0 ;  /* 0x0000000000007941 */ /* 0x000fea0003800000 */
.L_x_669:
[----:B-----5:R-:W2:Y:S01]  /*205d0*/  LDL R6, [R1+0x34] ;  /* 0x0000340001067983 */ /* 0x020ea20000100800 */
[----:B------:R-:W-:Y:S05]  /*205e0*/  @!P2 WARPSYNC.ALL ;  /* 0x000000000000a948 */ /* 0x000fea0003800000 */
[----:B------:R-:W-:Y:S01]  /*205f0*/  BSSY B6, `(.L_x_688) ;  /* 0x000031f000067945 */ /* 0x000fe20003800000 */
[----:B------:R-:W-:Y:S01]  /*20600*/  @!P2 BAR.SYNC.DEFER_BLOCKING 0xc, 0x120 ;  /* 0x030480000000ab1d */ /* 0x000fe20000010000 */
[----:B--2---:R-:W-:-:S13]  /*20610*/  ISETP.GT.AND P0, PT, R6, RZ, PT ;  /* 0x000000ff0600720c */ /* 0x004fda0003f04270 */
[----:B------:R-:W-:Y:S05]  /*20620*/  @P0 BRA `(.L_x_689) ;  /* 0x0000000000440947 */ /* 0x000fea0003800000 */
[----:B------:R-:W2:Y:S02]  /*20630*/  S2R R6, SR_TID.X ;  /* 0x0000000000067919 */ /* 0x000ea40000002100 */
[----:B--2---:R-:W-:-:S04]  /*20640*/  LOP3.LUT R6, R6, 0x1f, RZ, 0xc0, !PT ;  /* 0x0000001f06067812 */ /* 0x004fc800078ec0ff */
[----:B------:R-:W-:-:S13]  /*20650*/  ISETP.NE.AND P1, PT, R6, RZ, PT ;  /* 0x000000ff0600720c */ /* 0x000fda0003f25270 */
[----:B------:R-:W-:Y:S05]  /*20660*/  @P1 BRA `(.L_x_690) ;  /* 0x00000030005c1947 */ /* 0x000fea0003800000 */
[----:B-1----:R-:W1:Y:S01]  /*20670*/  S2R R7, SR_LANEID ;  /* 0x0000000000077919 */ /* 0x002e620000000000 */
[----:B------:R-:W-:Y:S01]  /*20680*/  VOTEU.ANY UR4, UPT, PT ;  /* 0x0000000000047886 */ /* 0x000fe200038e0100 */
[----:B0-----:R-:W0:Y:S01]  /*20690*/  LDC.64 R2, c[0x0][0xc38] ;  /* 0x00030e00ff027b82 */ /* 0x001e220000000a00 */
[----:B------:R-:W1:Y:S08]  /*206a0*/  FLO.U32 R0, UR4 ;  /* 0x0000000400007d00 */ /* 0x000e7000080e0000 */
[----:B------:R-:W0:Y:S01]  /*206b0*/  POPC R5, UR4 ;  /* 0x0000000400057d09 */ /* 0x000e220008000000 */
[----:B-1----:R-:W-:-:S13]  /*206c0*/  ISETP.EQ.U32.AND P0, PT, R0, R7, PT ;  /* 0x000000070000720c */ /* 0x002fda0003f02070 */
[----:B0-----:R-:W2:Y:S01]  /*206d0*/  @P0 ATOMG.E.ADD.STRONG.GPU PT, R3, desc[UR60][R2.64], R5 ;  /* 0x00000005020309a8 */ /* 0x001ea200081ee1fc */
[----:B------:R-:W0:Y:S02]  /*206e0*/  S2R R4, SR_LTMASK ;  /* 0x0000000000047919 */ /* 0x000e240000003900 */
[----:B0-----:R-:W-:-:S04]  /*206f0*/  LOP3.LUT R4, R4, UR4, RZ, 0xc0, !PT ;  /* 0x0000000404047c12 */ /* 0x001fc8000f8ec0ff */
[----:B------:R-:W0:Y:S01]  /*20700*/  POPC R7, R4 ;  /* 0x0000000400077309 */ /* 0x000e220000000000 */
[----:B--2---:R-:W0:Y:S02]  /*20710*/  SHFL.IDX PT, R0, R3, R0, 0x1f ;  /* 0x00001f0003007589 */ /* 0x004e2400000e0000 */
[----:B0-----:R-:W-:Y:S01]  /*20720*/  IADD3 R16, R0, UR38, R7 ;  /* 0x0000002600107c10 */ /* 0x001fe2000fffe007 */
[----:B------:R-:W-:Y:S06]  /*20730*/  BRA `(.L_x_690) ;  /* 0x0000003000287947 */ /* 0x000fec0003800000 */
.L_x_689:
[----:B------:R-:W0:Y:S01]  /*20740*/  S2R R0, SR_CgaCtaId ;  /* 0x0000000000007919 */ /* 0x000e220000008800 */
[----:B------:R-:W-:-:S04]  /*20750*/  MOV R2, 0x400 ;  /* 0x0000040000027802 */ /* 0x000fc80000000f00 */
[----:B0-----:R-:W-:-:S05]  /*20760*/  LEA R3, R0, R2, 0x18 ;  /* 0x0000000200037211 */ /* 0x001fca00078ec0ff */
[----:B------:R0:W-:Y:S01]  /*20770*/  STL [R1+0x18], R3 ;  /* 0x0000180301007387 */ /* 0x0001e20000100800 */
[----:B------:R-:W-:-:S05]  /*20780*/  VIADD R0, R3, 0x21400 ;  /* 0x0002140003007836 */ /* 0x000fca0000000000 */
[----:B------:R-:W-:-:S13]  /*20790*/  LOP3.LUT P0, RZ, R0, 0x3ff, RZ, 0xc0, !PT ;  /* 0x000003ff00ff7812 */ /* 0x000fda000780c0ff */
[----:B0-----:R-:W-:Y:S05]  /*207a0*/  @!P0 BRA `(.L_x_691) ;  /* 0x0000000000408947 */ /* 0x001fea0003800000 */
[----:B------:R-:W-:Y:S01]  /*207b0*/  MOV R2, 0x0 ;  /* 0x0000000000027802 */ /* 0x000fe20000000f00 */
[----:B------:R-:W-:Y:S01]  /*207c0*/  ULDC.64 UR6, c[0x4][0xa8] ;  /* 0x01002a0000067ab9 */ /* 0x000fe20000000a00 */
[----:B------:R-:W-:Y:S01]  /*207d0*/  ULDC.64 UR8, c[0x4][0xb0] ;  /* 0x01002c0000087ab9 */ /* 0x000fe20000000a00 */
[----:B------:R-:W-:Y:S01]  /*207e0*/  ULDC.64 UR4, c[0x4][0x8] ;  /* 0x0100020000047ab9 */ /* 0x000fe20000000a00 */
[----:B------:R-:W-:Y:S01]  /*207f0*/  MOV R4, UR6 ;  /* 0x0000000600047c02 */ /* 0x000fe20008000f00 */
[----:B------:R-:W-:Y:S01]  /*20800*/  IMAD.U32 R5, RZ, RZ, UR7 ;  /* 0x00000007ff057e24 */ /* 0x000fe2000f8e00ff */
[----:B------:R-:W0:Y:S01]  /*20810*/  LDC.64 R2, c[0x4][R2] ;  /* 0x0100000002027b82 */ /* 0x000e220000000a00 */
[----:B------:R-:W-:Y:S01]  /*20820*/  MOV R6, UR8 ;  /* 0x0000000800067c02 */ /* 0x000fe20008000f00 */
[----:B-1----:R-:W-:Y:S01]  /*20830*/  IMAD.U32 R7, RZ, RZ, UR9 ;  /* 0x00000009ff077e24 */ /* 0x002fe2000f8e00ff */
[----:B------:R-:W-:Y:S01]  /*20840*/  MOV R10, UR4 ;  /* 0x00000004000a7c02 */ /* 0x000fe20008000f00 */
[----:B------:R-:W-:Y:S01]  /*20850*/  IMAD.U32 R11, RZ, RZ, UR5 ;  /* 0x00000005ff0b7e24 */ /* 0x000fe2000f8e00ff */
[----:B------:R-:W-:Y:S01]  /*20860*/  MOV R8, 0x70 ;  /* 0x0000007000087802 */ /* 0x000fe20000000f00 */
[----:B------:R-:W-:Y:S01]  /*20870*/  IMAD.MOV.U32 R12, RZ, RZ, 0x1 ;  /* 0x00000001ff0c7424 */ /* 0x000fe200078e00ff */
[----:B------:R-:W-:-:S07]  /*20880*/  MOV R13, RZ ;  /* 0x000000ff000d7202 */ /* 0x000fce0000000f00 */
[----:B------:R-:W-:-:S07]  /*20890*/  LEPC R20, `(.L_x_691) ;  /* 0x000000001014794e */ /* 0x000fce0000000000 */
[----:B0-----:R-:W-:Y:S05]  /*208a0*/  CALL.ABS.NOINC R2 ;  /* 0x0000000002007343 */ /* 0x001fea0003c00000 */
.L_x_691:
        /* <DEDUP_REMOVED lines=12> */
[----:B-1----:R-:W-:Y:S01]  /*20970*/  IMAD.U32 R7, RZ, RZ, UR9 ;  /* 0x00000009ff077e24 */ /* 0x002fe2000f8e00ff */
[----:B------:R-:W-:Y:S01]  /*20980*/  MOV R10, UR4 ;  /* 0x00000004000a7c02 */ /* 0x000fe20008000f00 */
[----:B------:R-:W-:Y:S01]  /*20990*/  IMAD.U32 R11, RZ, RZ, UR5 ;  /* 0x00000005ff0b7e24 */ /* 0x000fe2000f8e00ff */
[----:B------:R-:W-:Y:S01]  /*209a0*/  MOV R8, 0x70 ;  /* 0x0000007000087802 */ /* 0x000fe20000000f00 */
[----:B------:R-:W-:Y:S01]  /*209b0*/  IMAD.MOV.U32 R12, RZ, RZ, 0x1 ;  /* 0x00000001ff0c7424 */ /* 0x000fe200078e00ff */
[----:B0-----:R-:W-:-:S07]  /*209c0*/  MOV R13, RZ ;  /* 0x000000ff000d7202 */ /* 0x001fce0000000f00 */
[----:B------:R-:W-:-:S07]  /*209d0*/  LEPC R20, `(.L_x_693) ;  /* 0x000000001014794e */ /* 0x000fce0000000000 */
[----:B--2---:R-:W-:Y:S05]  /*209e0*/  CALL.ABS.NOINC R2 ;  /* 0x0000000002007343 */ /* 0x004fea0003c00000 */
.L_x_693:
[----:B------:R-:W-:Y:S01]  /*209f0*/  MOV R2, 0x0 ;  /* 0x0000000000027802 */ /* 0x000fe20000000f00 */
[----:B------:R-:W-:Y:S01]  /*20a00*/  ULDC.64 UR4, c[0x4][0xa8] ;  /* 0x01002a0000047ab9 */ /* 0x000fe20000000a00 */
[----:B------:R-:W-:Y:S01]  /*20a10*/  ULDC.64 UR6, c[0x4][0xb0] ;  /* 0x01002c0000067ab9 */ /* 0x000fe20000000a00 */
[----:B------:R-:W-:Y:S01]  /*20a20*/  ULDC.64 UR8, c[0x4][0x18] ;  /* 0x0100060000087ab9 */ /* 0x000fe20000000a00 */
[----:B------:R-:W-:Y:S01]  /*20a30*/  IMAD.U32 R4, RZ, RZ, UR4 ;  /* 0x00000004ff047e24 */ /* 0x000fe2000f8e00ff */
[----:B------:R-:W-:Y:S01]  /*20a40*/  MOV R5, UR5 ;  /* 0x0000000500057c02 */ /* 0x000fe20008000f00 */
[----:B------:R-:W0:Y:S01]  /*20a50*/  LDC.64 R2, c[0x4][R2] ;  /* 0x0100000002027b82 */ /* 0x000e220000000a00 */
[----:B------:R-:W-:Y:S01]  /*20a60*/  IMAD.U32 R6, RZ, RZ, UR6 ;  /* 0x00000006ff067e24 */ /* 0x000fe2000f8e00ff */
[----:B------:R-:W-:Y:S01]  /*20a70*/  MOV R7, UR7 ;  /* 0x0000000700077c02 */ /* 0x000fe20008000f00 */
[----:B------:R-:W-:Y:S01]  /*20a80*/  IMAD.U32 R10, RZ, RZ, UR8 ;  /* 0x00000008ff0a7e24 */ /* 0x000fe2000f8e00ff */
[----:B------:R-:W-:Y:S01]  /*20a90*/  MOV R11, UR9 ;  /* 0x00000009000b7c02 */ /* 0x000fe20008000f00 */
[----:B------:R-:W-:Y:S01]  /*20aa0*/  IMAD.MOV.U32 R8, RZ, RZ, 0x70 ;  /* 0x00000070ff087424 */ /* 0x000fe200078e00ff */
[----:B------:R-:W-:Y:S01]  /*20ab0*/  MOV R12, 0x1 ;  /* 0x00000001000c7802 */ /* 0x000fe20000000f00 */
[----:B------:R-:W-:-:S07]  /*20ac0*/  IMAD.MOV.U32 R13, RZ, RZ, RZ ;  /* 0x000000ffff0d7224 */ /* 0x000fce00078e00ff */
[----:B------:R-:W-:-:S07]  /*20ad0*/  LEPC R20, `(.L_x_692) ;  /* 0x000000001014794e */ /* 0x000fce0000000000 */
[----:B0-----:R-:W-:Y:S05]  /*20ae0*/  CALL.ABS.NOINC R2 ;  /* 0x0000000002007343 */ /* 0x001fea0003c00000 */
.L_x_692:
        /* <DEDUP_REMOVED lines=17> */
[----:B----4-:R-:W-:Y:S02]  /*20c00*/  IMAD R17, R17, 0x80, R4 ;  /* 0x0000008011117824 */ /* 0x010fe400078e0204 */
[----:B------:R-:W0:Y:S01]  /*20c10*/  LDC R4, c[0x0][0x428] ;  /* 0x00010a00ff047b82 */ /* 0x000e220000000800 */
[----:B------:R-:W-:-:S06]  /*20c20*/  MOV R0, R5 ;  /* 0x0000000500007202 */ /* 0x000fcc0000000f00 */
[----:B------:R2:W5:Y:S01]  /*20c30*/  @P0 LDG.E R0, desc[UR60][R2.64] ;  /* 0x0000003c02000981 */ /* 0x000562000c1e1900 */
[----:B------:R-:W-:Y:S02]  /*20c40*/  PLOP3.LUT P1, PT, P6, PT, PT, 0x8, 0x0 ;  /* 0x000000000000781c */ /* 0x000fe4000372e170 */
[----:B0-----:R-:W-:Y:S02]  /*20c50*/  ISETP.NE.AND P0, PT, R4, 0x1, PT ;  /* 0x000000010400780c */ /* 0x001fe40003f05270 */
[----:B------:R-:W-:-:S11]  /*20c60*/  MOV R4, R18 ;  /* 0x0000001200047202 */ /* 0x000fd60000000f00 */
[----:B--2---:R-:W0:Y:S08]  /*20c70*/  @P0 LDC R3, c[0x0][0x42c] ;  /* 0x00010b00ff030b82 */ /* 0x004e300000000800 */
[----:B------:R-:W2:Y:S01]  /*20c80*/  @P0 LDC R2, c[0x0][0x430] ;  /* 0x00010c00ff020b82 */ /* 0x000ea20000000800 */
[----:B0-----:R-:W-:-:S05]  /*20c90*/  @P0 IMAD.HI.U32 R3, R18, R3, RZ ;  /* 0x0000000312030227 */ /* 0x001fca00078e00ff */
[----:B--2---:R-:W-:Y:S02]  /*20ca0*/  @P0 SHF.R.U32.HI R4, RZ, R2, R3 ;  /* 0x00000002ff040219 */ /* 0x004fe40000011603 */
[----:B------:R-:W-:-:S04]  /*20cb0*/  ISETP.NE.U32.AND P0, PT, RZ, UR4, PT ;  /* 0x00000004ff007c0c */ /* 0x000fc8000bf05070 */
[----:B------:R-:W-:-:S04]  /*20cc0*/  ISETP.NE.AND.EX P0, PT, RZ, UR5, PT, P0 ;  /* 0x00000005ff007c0c */ /* 0x000fc8000bf05300 */
[----:B------:R-:W-:-:S09]  /*20cd0*/  SEL R2, R5, RZ, !P0 ;  /* 0x000000ff05027207 */ /* 0x000fd20004000000 */
.L_x_694:
        /* <DEDUP_REMOVED lines=16> */
.L_x_695:
        /* <DEDUP_REMOVED lines=15> */
.L_x_696:
        /* <DEDUP_REMOVED lines=9> */
[----:B-1----:R-:W0:Y:S01]  /*20f60*/  LDC.64 R8, c[0x0][0x3f8] ;  /* 0x0000fe00ff087b82 */ /* 0x002e220000000a00 */
[----:B------:R-:W-:Y:S02]  /*20f70*/  ULDC.64 UR4, c[0x0][0xa08] ;  /* 0x0002820000047ab9 */ /* 0x000fe40000000a00 */
[----:B0-----:R-:W-:Y:S01]  /*20f80*/  LOP3.LUT P0, RZ, R8, UR4, RZ, 0xfc, !PT ;  /* 0x0000000408ff7c12 */ /* 0x001fe2000f80fcff */
[----:B------:R-:W-:-:S03]  /*20f90*/  UMOV UR4, 0xffffffff ;  /* 0xffffffff00047882 */ /* 0x000fc60000000000 */
[----:B------:R-:W-:-:S04]  /*20fa0*/  LOP3.LUT P0, RZ, R9, UR5, RZ, 0xfc, P0 ;  /* 0x0000000509ff7c12 */ /* 0x000fc8000800fcff */
[----:B-----5:R-:W-:Y:S01]  /*20fb0*/  SEL R5, R0, RZ, !P0 ;  /* 0x000000ff00057207 */ /* 0x020fe20004000000 */
[----:B------:R-:W-:Y:S08]  /*20fc0*/  BRA.DIV UR4, `(.L_x_697) ;  /* 0x0000004204347947 */ /* 0x000ff0000b800000 */
.L_x_805:
[----:B------:R-:W2:Y:S01]  /*20fd0*/  LDL R3, [R1+0x24] ;  /* 0x0000240001037983 */ /* 0x000ea20000100800 */
[----:B------:R-:W-:Y:S01]  /*20fe0*/  UMOV UR4, 0xffffffff ;  /* 0xffffffff00047882 */ /* 0x000fe20000000000 */
[----:B------:R-:W-:Y:S01]  /*20ff0*/  SHF.R.S32.HI R12, RZ, 0x1f, R0 ;  /* 0x0000001fff0c7819 */ /* 0x000fe20000011400 */
[----:B--2---:R-:W-:Y:S01]  /*21000*/  VIADD R3, R3, 0xffffffff ;  /* 0xffffffff03037836 */ /* 0x004fe20000000000 */
[----:B------:R-:W-:Y:S06]  /*21010*/  BRA.DIV UR4, `(.L_x_698) ;  /* 0x0000004204547947 */ /* 0x000fec000b800000 */
[----:B------:R-:W-:-:S13]  /*21020*/  ELECT P6, URZ, PT ;  /* 0x00000000003f782f */ /* 0x000fda00038c0000 */
.L_x_808:
[----:B------:R-:W-:Y:S05]  /*21030*/  @!P6 BRA `(.L_x_699) ;  /* 0x000000040034e947 */ /* 0x000fea0003800000 */
[----:B------:R0:W-:Y:S01]  /*21040*/  STL [R1+0xc], R3 ;  /* 0x00000c0301007387 */ /* 0x0001e20000100800 */
[----:B------:R-:W-:-:S04]  /*21050*/  ISETP.NE.U32.AND P0, PT, R8, RZ, PT ;  /* 0x000000ff0800720c */ /* 0x000fc80003f05070 */
[----:B------:R-:W-:-:S13]  /*21060*/  ISETP.NE.AND.EX P0, PT, R9, RZ, PT, P0 ;  /* 0x000000ff0900720c */ /* 0x000fda0003f05300 */
[----:B0-----:R-:W-:Y:S05]  /*21070*/  @!P0 BRA `(.L_x_700) ;  /* 0x00000000004c8947 */ /* 0x001fea0003800000 */
[----:B------:R-:W0:Y:S01]  /*21080*/  LDC R10, c[0x0][0x41c] ;  /* 0x00010700ff0a7b82 */ /* 0x000e220000000800 */
[----:B------:R-:W-:Y:S01]  /*21090*/  MOV R5, R3 ;  /* 0x0000000300057202 */ /* 0x000fe20000000f00 */
        /* <DEDUP_REMOVED lines=9> */
[----:B------:R-:W-:Y:S01]  /*21130*/  IMAD R10, R0, UR5, R6 ;  /* 0x00000005000a7c24 */ /* 0x000fe2000f8e0206 */
[----:B------:R-:W-:Y:S02]  /*21140*/  MOV R6, R5 ;  /* 0x0000000500067202 */ /* 0x000fe40000000f00 */
[----:B0-----:R-:W-:-:S03]  /*21150*/  SHF.R.S32.HI R7, RZ, 0x1f, R5 ;  /* 0x0000001fff077819 */ /* 0x001fc60000011405 */
[----:B------:R-:W-:-:S04]  /*21160*/  IMAD.WIDE.U32 R6, R0, UR4, R6 ;  /* 0x0000000400067c25 */ /* 0x000fc8000f8e0006 */
[----:B------:R-:W-:Y:S01]  /*21170*/  IMAD.IADD R5, R7, 0x1, R10 ;  /* 0x0000000107057824 */ /* 0x000fe200078e020a */
[----:B------:R-:W-:-:S04]  /*21180*/  LEA R10, P0, R6, R8, 0x2 ;  /* 0x00000008060a7211 */ /* 0x000fc800078010ff */
[----:B------:R-:W-:-:S05]  /*21190*/  LEA.HI.X R11, R6, R9, R5, 0x2, P0 ;  /* 0x00000009060b7211 */ /* 0x000fca00000f1405 */
[----:B------:R0:W5:Y:S04]  /*211a0*/  LDG.E R5, desc[UR60][R10.64] ;  /* 0x0000003c0a057981 */ /* 0x000168000c1e1900 */
.L_x_700:
[----:B------:R-:W2:Y:S01]  /*211b0*/  LDL R6, [R1] ;  /* 0x0000000001067983 */ /* 0x000ea20000100800 */
[----:B0-----:R-:W-:-:S03]  /*211c0*/  MOV R10, 0x400 ;  /* 0x00000400000a7802 */ /* 0x001fc60000000f00 */
[----:B------:R-:W3:Y:S01]  /*211d0*/  LDL R7, [R1+0x8] ;  /* 0x0000080001077983 */ /* 0x000ee20000100800 */
[----:B------:R-:W0:Y:S02]  /*211e0*/  S2R R11, SR_CgaCtaId ;  /* 0x00000000000b7919 */ /* 0x000e240000008800 */
[----:B0-----:R-:W-:-:S04]  /*211f0*/  LEA R10, R11, R10, 0x18 ;  /* 0x0000000a0b0a7211 */ /* 0x001fc800078ec0ff */
[----:B--2---:R-:W-:Y:S02]  /*21200*/  LEA R6, R6, R10, 0x3 ;  /* 0x0000000a06067211 */ /* 0x004fe400078e18ff */
[----:B---3--:R-:W-:-:S04]  /*21210*/  SHF.L.U32 R7, R7, 0x1f, RZ ;  /* 0x0000001f07077819 */ /* 0x008fc800000006ff */
[----:B------:R-:W0:Y:S02]  /*21220*/  SYNCS.PHASECHK.TRANS64.TRYWAIT P0, [R6+URZ+0x36840], R7 ;  /* 0x03684007060075a7 */ /* 0x000e24000800017f */
[----:B0-----:R-:W-:Y:S05]  /*21230*/  @!P0 BRA `(.L_x_701) ;  /* 0x0000003c00ec8947 */ /* 0x001fea0003800000 */
.L_x_809:
        /* <DEDUP_REMOVED lines=11> */
.L_x_702:
        /* <DEDUP_REMOVED lines=34> */
.L_x_699:
        /* <DEDUP_REMOVED lines=17> */
[----:B------:R-:W-:Y:S01]  /*21620*/  UMOV UR15, 0x12f00000 ;  /* 0x12f00000000f7882 */ /* 0x000fe20000000000 */
[----:B------:R-:W-:Y:S01]  /*21630*/  @P0 MOV R6, 0xc000 ;  /* 0x0000c00000060802 */ /* 0x000fe20000000f00 */
        /* <DEDUP_REMOVED lines=23> */
[----:B------:R-:W-:-:S04]  /*217b0*/  LOP3.LUT R2, R2, 0xfffffffe, RZ, 0xc0, !PT ;  /* 0xfffffffe02027812 */ /* 0x000fc800078ec0ff */
[----:B------:R-:W-:-:S04]  /*217c0*/  IADD3 R2, R11, -R2, RZ ;  /* 0x800000020b027210 */ /* 0x000fc80007ffe0ff */
[----:B------:R-:W-:-:S04]  /*217d0*/  SHF.L.U32 R2, R2, 0x1f, RZ ;  /* 0x0000001f02027819 */ /* 0x000fc800000006ff */
[----:B------:R-:W1:Y:S02]  /*217e0*/  SYNCS.PHASECHK.TRANS64.TRYWAIT P0, [R7+URZ+0x36820], R2 ;  /* 0x03682002070075a7 */ /* 0x000e64000800017f */
[----:B01----:R-:W-:Y:S05]  /*217f0*/  @!P0 BRA `(.L_x_704) ;  /* 0x0000003800908947 */ /* 0x003fea0003800000 */
.L_x_810:
[----:B------:R-:W-:Y:S05]  /*21800*/  BSYNC B0 ;  /* 0x0000000000007941 */ /* 0x000fea0003800000 */
.L_x_703:
[----:B0-----:R-:W2:Y:S01]  /*21810*/  LDL.LU R6, [R1+0x34] ;  /* 0x0000340001067983 */ /* 0x001ea20000300800 */
[----:B------:R-:W-:Y:S01]  /*21820*/  BSSY B0, `(.L_x_705) ;  /* 0x00001a7000007945 */ /* 0x000fe20003800000 */
[----:B--2---:R-:W-:-:S13]  /*21830*/  ISETP.GE.AND P0, PT, R6, 0x71, PT ;  /* 0x000000710600780c */ /* 0x004fda0003f06270 */
[----:B------:R-:W-:Y:S05]  /*21840*/  @!P0 BRA `(.L_x_706) ;  /* 0x0000001800908947 */ /* 0x000fea0003800000 */
[----:B------:R-:W2:Y:S01]  /*21850*/  LDL R6, [R1+0x24] ;  /* 0x0000240001067983 */ /* 0x000ea20000100800 */
[----:B------:R-:W-:Y:S01]  /*21860*/  MOV R2, 0x1 ;  /* 0x0000000100027802 */ /* 0x000fe20000000f00 */
[----:B------:R-:W-:Y:S01]  /*21870*/  BSSY B1, `(.L_x_707) ;  /* 0x0000094000017945 */ /* 0x000fe20003800000 */
[----:B--2---:R-:W-:-:S05]  /*21880*/  IMAD.MOV R13, RZ, RZ, -R6 ;  /* 0x000000ffff0d7224 */ /* 0x004fca00078e0a06 */
[----:B------:R-:W-:-:S05]  /*21890*/  VIADDMNMX R13, R13, R2, 0xffffffff, !PT ;  /* 0xffffffff0d0d7446 */ /* 0x000fca0007800102 */
[C---:B------:R-:W-:Y:S01]  /*218a0*/  IMAD.IADD R2, R6.reuse, 0x1, R13 ;  /* 0x0000000106027824 */ /* 0x040fe200078e020d */
[----:B------:R-:W-:-:S04]  /*218b0*/  IADD3 R6, R6, -0x2, RZ ;  /* 0xfffffffe06067810 */ /* 0x000fc80007ffe0ff */
[----:B------:R-:W-:-:S04]  /*218c0*/  LOP3.LUT R2, R2, 0x1, RZ, 0xc0, !PT ;  /* 0x0000000102027812 */ /* 0x000fc800078ec0ff */
[----:B------:R-:W-:-:S13]  /*218d0*/  ISETP.NE.U32.AND P0, PT, R2, 0x1, PT ;  /* 0x000000010200780c */ /* 0x000fda0003f05070 */
        /* <DEDUP_REMOVED lines=10> */
[----:B------:R-:W-:Y:S02]  /*21980*/  ISETP.NE.U32.AND P0, PT, R8, RZ, PT ;  /* 0x000000ff0800720c */ /* 0x000fe40003f05070 */
[----:B------:R-:W-:Y:S02]  /*21990*/  MOV R2, R5 ;  /* 0x0000000500027202 */ /* 0x000fe40000000f00 */
[----:B------:R-:W-:-:S13]  /*219a0*/  ISETP.NE.AND.EX P0, PT, R9, RZ, PT, P0 ;  /* 0x000000ff0900720c */ /* 0x000fda0003f05300 */
[----:B------:R-:W-:Y:S05]  /*219b0*/  @!P0 BRA `(.L_x_711) ;  /* 0x0000000000488947 */ /* 0x000fea0003800000 */
[----:B------:R-:W0:Y:S01]  /*219c0*/  LDC R17, c[0x0][0x41c] ;  /* 0x00010700ff117b82 */ /* 0x000e220000000800 */
[----:B------:R-:W-:Y:S01]  /*219d0*/  IMAD.MOV.U32 R2, RZ, RZ, R6 ;  /* 0x000000ffff027224 */ /* 0x000fe200078e0006 */
[----:B------:R-:W-:Y:S01]  /*219e0*/  ULDC.64 UR4, c[0x0][0x408] ;  /* 0x0001020000047ab9 */ /* 0x000fe20000000a00 */
[----:B0-----:R-:W-:-:S13]  /*219f0*/  ISETP.NE.AND P0, PT, R17, 0x1, PT ;  /* 0x000000011100780c */ /* 0x001fda0003f05270 */
[----:B------:R-:W0:Y:S02]  /*21a00*/  @P0 LDC.64 R10, c[0x0][0x420] ;  /* 0x00010800ff0a0b82 */ /* 0x000e240000000a00 */
[----:B0-----:R-:W-:-:S05]  /*21a10*/  @P0 IMAD.HI.U32 R10, R6, R10, RZ ;  /* 0x0000000a060a0227 */ /* 0x001fca00078e00ff */
[----:B------:R-:W-:Y:S01]  /*21a20*/  @P0 SHF.R.U32.HI R2, RZ, R11, R10 ;  /* 0x0000000bff020219 */ /* 0x000fe2000001160a */
[----:B------:R-:W-:-:S03]  /*21a30*/  IMAD R10, R12, UR4, RZ ;  /* 0x000000040c0a7c24 */ /* 0x000fc6000f8e02ff */
[----:B------:R-:W-:Y:S01]  /*21a40*/  SHF.R.S32.HI R11, RZ, 0x1f, R2 ;  /* 0x0000001fff0b7819 */ /* 0x000fe20000011402 */
[----:B------:R-:W-:Y:S01]  /*21a50*/  IMAD R15, R0, UR5, R10 ;  /* 0x00000005000f7c24 */ /* 0x000fe2000f8e020a */
[----:B------:R-:W-:Y:S02]  /*21a60*/  MOV R10, R2 ;  /* 0x00000002000a7202 */ /* 0x000fe40000000f00 */
[----:B------:R-:W-:-:S03]  /*21a70*/  IADD3 R2, -R2, RZ, RZ ;  /* 0x000000ff02027210 */ /* 0x000fc60007ffe1ff */
[----:B------:R-:W-:-:S04]  /*21a80*/  IMAD.WIDE.U32 R10, R0, UR4, R10 ;  /* 0x00000004000a7c25 */ /* 0x000fc8000f8e000a */
[----:B------:R-:W-:Y:S01]  /*21a90*/  IMAD.IADD R15, R15, 0x1, R11 ;  /* 0x000000010f0f7824 */ /* 0x000fe200078e020b */
[----:B------:R-:W-:Y:S01]  /*21aa0*/  LEA R8, P0, R10, R8, 0x2 ;  /* 0x000000080a087211 */ /* 0x000fe200078010ff */
[----:B------:R-:W-:-:S03]  /*21ab0*/  IMAD R6, R17, R2, R6 ;  /* 0x0000000211067224 */ /* 0x000fc600078e0206 */
[----:B------:R-:W-:-:S05]  /*21ac0*/  LEA.HI.X R9, R10, R9, R15, 0x2, P0 ;  /* 0x000000090a097211 */ /* 0x000fca00000f140f */
[----:B------:R0:W5:Y:S04]  /*21ad0*/  LDG.E R2, desc[UR60][R8.64] ;  /* 0x0000003c08027981 */ /* 0x000168000c1e1900 */
.L_x_711:
[----:B0-----:R-:W0:Y:S01]  /*21ae0*/  S2R R9, SR_CgaCtaId ;  /* 0x0000000000097919 */ /* 0x001e220000008800 */
[----:B------:R-:W-:-:S04]  /*21af0*/  MOV R8, 0x400 ;  /* 0x0000040000087802 */ /* 0x000fc80000000f00 */
[----:B0-----:R-:W-:Y:S02]  /*21b00*/  LEA R8, R9, R8, 0x18 ;  /* 0x0000000809087211 */ /* 0x001fe400078ec0ff */
[----:B------:R-:W-:-:S03]  /*21b10*/  SHF.L.U32 R9, R14, 0x1f, RZ ;  /* 0x0000001f0e097819 */ /* 0x000fc600000006ff */
[----:B------:R-:W-:-:S04]  /*21b20*/  IMAD R8, R7, 0x8, R8 ;  /* 0x0000000807087824 */ /* 0x000fc800078e0208 */
[----:B------:R-:W0:Y:S02]  /*21b30*/  SYNCS.PHASECHK.TRANS64.TRYWAIT P0, [R8+URZ+0x36840], R9 ;  /* 0x03684009080075a7 */ /* 0x000e24000800017f */
[----:B0-----:R-:W-:Y:S05]  /*21b40*/  @!P0 BRA `(.L_x_712) ;  /* 0x0000003400dc8947 */ /* 0x001fea0003800000 */
.L_x_811:
[----:B------:R-:W1:Y:S02]  /*21b50*/  S2R R10, SR_TID.X ;  /* 0x00000000000a7919 */ /* 0x000e640000002100 */
[----:B-1----:R-:W-:-:S04]  /*21b60*/  LOP3.LUT R10, R10, 0x7f, RZ, 0xc0, !PT ;  /* 0x0000007f0a0a7812 */ /* 0x002fc800078ec0ff */
[----:B------:R-:W-:-:S13]  /*21b70*/  ISETP.NE.AND P1, PT, R10, RZ, PT ;  /* 0x000000ff0a00720c */ /* 0x000fda0003f25270 */
[----:B------:R-:W-:Y:S05]  /*21b80*/  @P1 BRA `(.L_x_713) ;  /* 0x00000000001c1947 */ /* 0x000fea0003800000 */
[----:B------:R-:W1:Y:S01]  /*21b90*/  S2R R10, SR_TID.X ;  /* 0x00000000000a7919 */ /* 0x000e620000002100 */
[----:B0-----:R-:W-:-:S04]  /*21ba0*/  MOV R9, 0xa800 ;  /* 0x0000a80000097802 */ /* 0x001fc80000000f00 */
[----:B------:R2:W-:Y:S01]  /*21bb0*/  SYNCS.ARRIVE.TRANS64 RZ, [R8+URZ+0x36830], R9 ;  /* 0x0368300908ff79a7 */ /* 0x0005e2000800003f */
[----:B-1----:R-:W-:-:S04]  /*21bc0*/  LOP3.LUT R10, R10, 0x1f, RZ, 0xc0, !PT ;  /* 0x0000001f0a0a7812 */ /* 0x002fc800078ec0ff */
[----:B------:R-:W-:-:S13]  /*21bd0*/  ISETP.NE.AND P0, PT, R10, RZ, PT ;  /* 0x000000ff0a00720c */ /* 0x000fda0003f05270 */
[----:B--2---:R-:W-:Y:S05]  /*21be0*/  @!P0 BRA `(.L_x_713) ;  /* 0x0000000000048947 */ /* 0x004fea0003800000 */
[----:B------:R-:W-:Y:S01]  /*21bf0*/  BPT.TRAP 0x1 ;  /* 0x000000040000795c */ /* 0x000fe20000300000 */
.L_x_713:
        /* <DEDUP_REMOVED lines=37> */
.L_x_812:
[----:B------:R-:W-:Y:S05]  /*21e50*/  @P1 BRA `(.L_x_715) ;  /* 0x0000000000301947 */ /* 0x000fea0003800000 */
[----:B------:R-:W2:Y:S01]  /*21e60*/  LDL R10, [R1] ;  /* 0x00000000010a7983 */ /* 0x000ea20000100800 */
[----:B------:R-:W-:Y:S01]  /*21e70*/  MOV R11, 0x400 ;  /* 0x00000400000b7802 */ /* 0x000fe20000000f00 */
[----:B------:R-:W1:Y:S01]  /*21e80*/  S2R R17, SR_TID.X ;  /* 0x0000000000117919 */ /* 0x000e620000002100 */
[----:B------:R-:W3:Y:S01]  /*21e90*/  S2R R15, SR_CgaCtaId ;  /* 0x00000000000f7919 */ /* 0x000ee20000008800 */
[----:B0-----:R-:W-:Y:S02]  /*21ea0*/  MOV R9, 0xa800 ;  /* 0x0000a80000097802 */ /* 0x001fe40000000f00 */
[----:B-1----:R-:W-:-:S04]  /*21eb0*/  LOP3.LUT R17, R17, 0x1f, RZ, 0xc0, !PT ;  /* 0x0000001f11117812 */ /* 0x002fc800078ec0ff */
[----:B------:R-:W-:Y:S02]  /*21ec0*/  ISETP.NE.AND P0, PT, R17, RZ, PT ;  /* 0x000000ff1100720c */ /* 0x000fe40003f05270 */
[----:B---3--:R-:W-:-:S05]  /*21ed0*/  LEA R11, R15, R11, 0x18 ;  /* 0x0000000b0f0b7211 */ /* 0x008fca00078ec0ff */
[----:B--2---:R-:W-:-:S04]  /*21ee0*/  IMAD R8, R10, 0x8, R11 ;  /* 0x000000080a087824 */ /* 0x004fc800078e020b */
[----:B------:R1:W-:Y:S02]  /*21ef0*/  SYNCS.ARRIVE.TRANS64 RZ, [R8+URZ+0x36850], R9 ;  /* 0x0368500908ff79a7 */ /* 0x0003e4000800003f */
[----:B------:R-:W-:Y:S05]  /*21f00*/  @!P0 BRA `(.L_x_715) ;  /* 0x0000000000048947 */ /* 0x000fea0003800000 */
[----:B------:R-:W-:Y:S01]  /*21f10*/  BPT.TRAP 0x1 ;  /* 0x000000040000795c */ /* 0x000fe20000300000 */
.L_x_715:
        /* <DEDUP_REMOVED lines=14> */
[----:B------:R-:W-:-:S02]  /*22000*/  MOV R5, R2 ;  /* 0x0000000200057202 */ /* 0x000fc40000000f00 */
        /* <DEDUP_REMOVED lines=21> */
.L_x_710:
[----:B------:R-:W-:Y:S05]  /*22160*/  BSYNC B2 ;  /* 0x0000000000027941 */ /* 0x000fea0003800000 */
.L_x_709:
[----:B------:R-:W2:Y:S04]  /*22170*/  LDL.LU R2, [R1+0x24] ;  /* 0x0000240001027983 */ /* 0x000ea80000300800 */
[----:B------:R0:W-:Y:S04]  /*22180*/  STL [R1], R7 ;  /* 0x0000000701007387 */ /* 0x0001e80000100800 */
[----:B------:R0:W-:Y:S02]  /*22190*/  STL [R1+0x8], R14 ;  /* 0x0000080e01007387 */ /* 0x0001e40000100800 */
[----:B0-2---:R-:W-:-:S07]  /*221a0*/  VIADD R6, R2, 0xfffffffd ;  /* 0xfffffffd02067836 */ /* 0x005fce0000000000 */
.L_x_708:
[----:B------:R-:W-:Y:S05]  /*221b0*/  BSYNC B1 ;  /* 0x0000000000017941 */ /* 0x000fea0003800000 */
.L_x_707:
[----:B------:R-:W-:-:S04]  /*221c0*/  IADD3 R2, -R13, RZ, RZ ;  /* 0x000000ff0d027210 */ /* 0x000fc80007ffe1ff */
[----:B------:R-:W-:-:S13]  /*221d0*/  ISETP.NE.AND P0, PT, R3, R2, PT ;  /* 0x000000020300720c */ /* 0x000fda0003f05270 */
[----:B------:R-:W-:Y:S05]  /*221e0*/  @!P0 BRA `(.L_x_706) ;  /* 0x0000001000288947 */ /* 0x000fea0003800000 */
[----:B------:R-:W-:-:S07]  /*221f0*/  IMAD.MOV.U32 R10, RZ, RZ, R5 ;  /* 0x000000ffff0a7224 */ /* 0x000fce00078e0005 */
.L_x_730:
[----:B------:R-:W2:Y:S04]  /*22200*/  LDL R3, [R1] ;  /* 0x0000000001037983 */ /* 0x000ea80000100800 */
[----:B------:R-:W3:Y:S01]  /*22210*/  LDL R2, [R1+0x8] ;  /* 0x0000080001027983 */ /* 0x000ee20000100800 */
[----:B------:R-:W-:Y:S05]  /*22220*/  YIELD ;  /* 0x0000000000007946 */ /* 0x000fea0003800000 */
[----:B------:R-:W-:Y:S01]  /*22230*/  BSSY B1, `(.L_x_716) ;  /* 0x0000080000017945 */ /* 0x000fe20003800000 */
[----:B--2---:R-:W-:-:S04]  /*22240*/  IADD3 R7, R3, 0x1, RZ ;  /* 0x0000000103077810 */ /* 0x004fc80007ffe0ff */
        /* <DEDUP_REMOVED lines=14> */
[----:B0-----:R-:W-:Y:S01]  /*22330*/  @P0 IMAD.HI.U32 R9, R6, R2, RZ ;  /* 0x0000000206090227 */ /* 0x001fe200078e00ff */
[----:B------:R-:W-:-:S04]  /*22340*/  MOV R2, R6 ;  /* 0x0000000600027202 */ /* 0x000fc80000000f00 */
[----:B------:R-:W-:-:S04]  /*22350*/  @P0 SHF.R.U32.HI R2, RZ, R3, R9 ;  /* 0x00000003ff020219 */ /* 0x000fc80000011609 */
[--C-:B------:R-:W-:Y:S01]  /*22360*/  SHF.R.S32.HI R3, RZ, 0x1f, R2.reuse ;  /* 0x0000001fff037819 */ /* 0x100fe20000011402 */
[----:B------:R-:W-:-:S04]  /*22370*/  IMAD.MOV R9, RZ, RZ, -R2 ;  /* 0x000000ffff097224 */ /* 0x000fc800078e0a02 */
[----:B------:R-:W-:Y:S02]  /*22380*/  IMAD R9, R10, R9, R6 ;  /* 0x000000090a097224 */ /* 0x000fe400078e0206 */
[----:B------:R-:W-:Y:S02]  /*22390*/  IMAD R10, R12, UR6, RZ ;  /* 0x000000060c0a7c24 */ /* 0x000fe4000f8e02ff */
[----:B------:R-:W-:-:S04]  /*223a0*/  IMAD.WIDE.U32 R2, R0, UR6, R2 ;  /* 0x0000000600027c25 */ /* 0x000fc8000f8e0002 */
[----:B------:R-:W-:-:S05]  /*223b0*/  IMAD R10, R0, UR7, R10 ;  /* 0x00000007000a7c24 */ /* 0x000fca000f8e020a */
[----:B------:R-:W-:Y:S02]  /*223c0*/  IADD3 R3, R10, R3, RZ ;  /* 0x000000030a037210 */ /* 0x000fe40007ffe0ff */
[----:B------:R-:W-:-:S04]  /*223d0*/  LEA R10, P0, R2, UR4, 0x2 ;  /* 0x00000004020a7c11 */ /* 0x000fc8000f8010ff */
[----:B------:R-:W-:-:S05]  /*223e0*/  LEA.HI.X R11, R2, UR5, R3, 0x2, P0 ;  /* 0x00000005020b7c11 */ /* 0x000fca00080f1403 */
[----:B------:R0:W5:Y:S04]  /*223f0*/  LDG.E R10, desc[UR60][R10.64] ;  /* 0x0000003c0a0a7981 */ /* 0x000168000c1e1900 */
.L_x_718:
[----:B------:R-:W1:Y:S01]  /*22400*/  S2R R3, SR_CgaCtaId ;  /* 0x0000000000037919 */ /* 0x000e620000008800 */
[----:B------:R-:W-:-:S04]  /*22410*/  MOV R2, 0x400 ;  /* 0x0000040000027802 */ /* 0x000fc80000000f00 */
[----:B-1----:R-:W-:Y:S02]  /*22420*/  LEA R2, R3, R2, 0x18 ;  /* 0x0000000203027211 */ /* 0x002fe400078ec0ff */
[----:B------:R-:W-:-:S03]  /*22430*/  SHF.L.U32 R3, R8, 0x1f, RZ ;  /* 0x0000001f08037819 */ /* 0x000fc600000006ff */
[----:B------:R-:W-:-:S04]  /*22440*/  IMAD R2, R7, 0x8, R2 ;  /* 0x0000000807027824 */ /* 0x000fc800078e0202 */
[----:B------:R-:W1:Y:S02]  /*22450*/  SYNCS.PHASECHK.TRANS64.TRYWAIT P0, [R2+URZ+0x36840], R3 ;  /* 0x03684003020075a7 */ /* 0x000e64000800017f */
[----:B-1----:R-:W-:Y:S05]  /*22460*/  @!P0 BRA `(.L_x_719) ;  /* 0x0000002c00bc8947 */ /* 0x002fea0003800000 */
.L_x_813:
[----:B0-----:R-:W0:Y:S02]  /*22470*/  S2R R11, SR_TID.X ;  /* 0x00000000000b7919 */ /* 0x001e240000002100 */
[----:B0-----:R-:W-:-:S04]  /*22480*/  LOP3.LUT R11, R11, 0x7f, RZ, 0xc0, !PT ;  /* 0x0000007f0b0b7812 */ /* 0x001fc800078ec0ff */
[----:B------:R-:W-:-:S13]  /*22490*/  ISETP.NE.AND P0, PT, R11, RZ, PT ;  /* 0x000000ff0b00720c */ /* 0x000fda0003f05270 */
[----:B------:R-:W-:Y:S05]  /*224a0*/  @P0 BRA `(.L_x_720) ;  /* 0x00000000001c0947 */ /* 0x000fea0003800000 */
[----:B------:R-:W0:Y:S01]  /*224b0*/  S2R R11, SR_TID.X ;  /* 0x00000000000b7919 */ /* 0x000e220000002100 */
[----:B-1----:R-:W-:-:S04]  /*224c0*/  MOV R3, 0xa800 ;  /* 0x0000a80000037802 */ /* 0x002fc80000000f00 */
[----:B------:R2:W-:Y:S01]  /*224d0*/  SYNCS.ARRIVE.TRANS64 RZ, [R2+URZ+0x36830], R3 ;  /* 0x0368300302ff79a7 */ /* 0x0005e2000800003f */
[----:B0-----:R-:W-:-:S04]  /*224e0*/  LOP3.LUT R11, R11, 0x1f, RZ, 0xc0, !PT ;  /* 0x0000001f0b0b7812 */ /* 0x001fc800078ec0ff */
[----:B------:R-:W-:-:S13]  /*224f0*/  ISETP.NE.AND P1, PT, R11, RZ, PT ;  /* 0x000000ff0b00720c */ /* 0x000fda0003f25270 */
[----:B--2---:R-:W-:Y:S05]  /*22500*/  @!P1 BRA `(.L_x_720) ;  /* 0x0000000000049947 */ /* 0x004fea0003800000 */
[----:B------:R-:W-:Y:S01]  /*22510*/  BPT.TRAP 0x1 ;  /* 0x000000040000795c */ /* 0x000fe20000300000 */
.L_x_720:
[----:B------:R-:W2:Y:S04]  /*22520*/  LDL R15, [R1+0x4] ;  /* 0x00000400010f7983 */ /* 0x000ea80000100800 */
[----:B------:R-:W3:Y:S01]  /*22530*/  LDL.LU R14, [R1+0x8] ;  /* 0x00000800010e7983 */ /* 0x000ee20000300800 */
[----:B-1----:R-:W-:-:S03]  /*22540*/  MOV R3, 0x400 ;  /* 0x0000040000037802 */ /* 0x002fc60000000f00 */
        /* <DEDUP_REMOVED lines=34> */
.L_x_814:
        /* <DEDUP_REMOVED lines=8> */
.L_x_722:
        /* <DEDUP_REMOVED lines=36> */
.L_x_717:
[----:B------:R-:W-:Y:S05]  /*22a30*/  BSYNC B1 ;  /* 0x0000000000017941 */ /* 0x000fea0003800000 */
.L_x_716:
        /* <DEDUP_REMOVED lines=10> */
[----:B------:R-:W-:Y:S02]  /*22ae0*/  IADD3 R9, R6, -0x1, RZ ;  /* 0xffffffff06097810 */ /* 0x000fe40007ffe0ff */
        /* <DEDUP_REMOVED lines=17> */
[----:B------:R-:W-:-:S04]  /*22c00*/  LEA R10, P0, R2, UR4, 0x2 ;  /* 0x00000004020a7c11 */ /* 0x000fc8000f8010ff */
[----:B------:R-:W-:-:S05]  /*22c10*/  LEA.HI.X R11, R2, UR5, R3, 0x2, P0 ;  /* 0x00000005020b7c11 */ /* 0x000fca00080f1403 */
[----:B------:R1:W5:Y:S04]  /*22c20*/  LDG.E R10, desc[UR60][R10.64] ;  /* 0x0000003c0a0a7981 */ /* 0x000368000c1e1900 */
.L_x_725:
[----:B------:R-:W2:Y:S01]  /*22c30*/  S2R R3, SR_CgaCtaId ;  /* 0x0000000000037919 */ /* 0x000ea20000008800 */
[----:B------:R-:W-:-:S04]  /*22c40*/  MOV R2, 0x400 ;  /* 0x0000040000027802 */ /* 0x000fc80000000f00 */
[----:B--2---:R-:W-:Y:S02]  /*22c50*/  LEA R2, R3, R2, 0x18 ;  /* 0x0000000203027211 */ /* 0x004fe400078ec0ff */
[----:B------:R-:W-:Y:S02]  /*22c60*/  SHF.L.U32 R3, R13, 0x1f, RZ ;  /* 0x0000001f0d037819 */ /* 0x000fe400000006ff */
[----:B------:R-:W-:-:S04]  /*22c70*/  LEA R2, R14, R2, 0x3 ;  /* 0x000000020e027211 */ /* 0x000fc800078e18ff */
[----:B------:R-:W2:Y:S02]  /*22c80*/  SYNCS.PHASECHK.TRANS64.TRYWAIT P0, [R2+URZ+0x36840], R3 ;  /* 0x03684003020075a7 */ /* 0x000ea4000800017f */
[----:B--2---:R-:W-:Y:S05]  /*22c90*/  @!P0 BRA `(.L_x_726) ;  /* 0x0000002400d88947 */ /* 0x004fea0003800000 */
.L_x_815:
        /* <DEDUP_REMOVED lines=11> */
.L_x_727:
[----:B0-----:R-:W3:Y:S01]  /*22d50*/  LDL R13, [R1] ;  /* 0x00000000010d7983 */ /* 0x001ee20000100800 */
[----:B------:R-:W-:-:S03]  /*22d60*/  MOV R14, 0x400 ;  /* 0x00000400000e7802 */ /* 0x000fc60000000f00 */
[----:B------:R-:W4:Y:S01]  /*22d70*/  LDL R11, [R1+0x4] ;  /* 0x00000400010b7983 */ /* 0x000f220000100800 */
[----:B------:R-:W0:Y:S01]  /*22d80*/  S2R R15, SR_CgaCtaId ;  /* 0x00000000000f7919 */ /* 0x000e220000008800 */
[----:B------:R-:W-:Y:S01]  /*22d90*/  R2UR UR11, R9 ;  /* 0x00000000090b72ca */ /* 0x000fe200000e0000 */
[----:B------:R-:W-:Y:S01]  /*22da0*/  UIADD3 UR4, UP0, UR36, 0x370, URZ ;  /* 0x0000037024047890 */ /* 0x000fe2000ff1e03f */
[----:B------:R-:W-:Y:S02]  /*22db0*/  R2UR UR12, R4 ;  /* 0x00000000040c72ca */ /* 0x000fe400000e0000 */
[----:B0-----:R-:W-:-:S04]  /*22dc0*/  LEA R14, R15, R14, 0x18 ;  /* 0x0000000e0f0e7211 */ /* 0x001fc800078ec0ff */
[----:B--2---:R-:W-:Y:S02]  /*22dd0*/  IADD3 R2, R14, 0x36800, RZ ;  /* 0x000368000e027810 */ /* 0x004fe40007ffe0ff */
        /* <DEDUP_REMOVED lines=20> */
[----:B------:R-:W-:Y:S01]  /*22f20*/  LEA R2, R7, R2, 0x3 ;  /* 0x0000000207027211 */ /* 0x000fe200078e18ff */
        /* <DEDUP_REMOVED lines=8> */
.L_x_816:
        /* <DEDUP_REMOVED lines=8> */
.L_x_729:
        /* <DEDUP_REMOVED lines=34> */
.L_x_724:
[----:B------:R-:W-:Y:S05]  /*23250*/  BSYNC B1 ;  /* 0x0000000000017941 */ /* 0x000fea0003800000 */
.L_x_723:
[C---:B------:R-:W-:Y:S01]  /*23260*/  ISETP.GT.AND P0, PT, R6.reuse, 0x1, PT ;  /* 0x000000010600780c */ /* 0x040fe20003f04270 */
[----:B------:R-:W-:-:S12]  /*23270*/  VIADD R6, R6, 0xfffffffe ;  /* 0xfffffffe06067836 */ /* 0x000fd80000000000 */
[----:B------:R-:W-:Y:S05]  /*23280*/  @P0 BRA `(.L_x_730) ;  /* 0xffffffec00dc0947 */ /* 0x000fea000383ffff */
.L_x_706:
[----:B------:R-:W-:Y:S05]  /*23290*/  BSYNC B0 ;  /* 0x0000000000007941 */ /* 0x000fea0003800000 */
.L_x_705:
        /* <DEDUP_REMOVED lines=8> */
[----:B------:R-:W1:Y:S02]  /*23320*/  FLO.U32 R0, UR4 ;  /* 0x0000000400007d00 */ /* 0x000e6400080e0000 */
[----:B-1----:R-:W-:-:S06]  /*23330*/  ISETP.EQ.U32.AND P0, PT, R0, R7, PT ;  /* 0x000000070000720c */ /* 0x002fcc0003f02070 */
[----:B------:R-:W2:Y:S07]  /*23340*/  POPC R7, UR4 ;  /* 0x0000000400077d09 */ /* 0x000eae0008000000 */
[----:B--2---:R-:W2:Y:S01]  /*23350*/  @P0 ATOMG.E.ADD.STRONG.GPU PT, R3, desc[UR60][R2.64], R7 ;  /* 0x00000007020309a8 */ /* 0x004ea200081ee1fc */
[----:B------:R-:W1:Y:S02]  /*23360*/  S2R R6, SR_LTMASK ;  /* 0x0000000000067919 */ /* 0x000e640000003900 */
[----:B-1----:R-:W-:-:S04]  /*23370*/  LOP3.LUT R6, R6, UR4, RZ, 0xc0, !PT ;  /* 0x0000000406067c12 */ /* 0x002fc8000f8ec0ff */
[----:B------:R-:W1:Y:S01]  /*23380*/  POPC R9, R6 ;  /* 0x0000000600097309 */ /* 0x000e620000000000 */
[----:B--2---:R-:W1:Y:S02]  /*23390*/  SHFL.IDX PT, R0, R3, R0, 0x1f ;  /* 0x00001f0003007589 */ /* 0x004e6400000e0000 */
[----:B-1----:R-:W-:-:S07]  /*233a0*/  IADD3 R16, R0, UR38, R9 ;  /* 0x0000002600107c10 */ /* 0x002fce000fffe009 */
.L_x_732:
[----:B------:R-:W-:Y:S05]  /*233b0*/  BSYNC B0 ;  /* 0x0000000000007941 */ /* 0x000fea0003800000 */
.L_x_731:
[----:B------:R-:W-:Y:S04]  /*233c0*/  BSSY B0, `(.L_x_733) ;  /* 0x0000038000007945 */ /* 0x000fe80003800000 */
[----:B------:R-:W-:Y:S05]  /*233d0*/  @!P6 BRA `(.L_x_734) ;  /* 0x0000000000d8e947 */ /* 0x000fea0003800000 */
[----:B------:R-:W2:Y:S01]  /*233e0*/  LDL R2, [R1] ;  /* 0x0000000001027983 */ /* 0x000ea20000100800 */
[----:B------:R-:W-:-:S03]  /*233f0*/  MOV R3, 0x400 ;  /* 0x0000040000037802 */ /* 0x000fc60000000f00 */
[----:B------:R-:W3:Y:S01]  /*23400*/  LDL R0, [R1+0x8] ;  /* 0x0000080001007983 */ /* 0x000ee20000100800 */
[----:B------:R-:W1:Y:S02]  /*23410*/  S2R R6, SR_CgaCtaId ;  /* 0x0000000000067919 */ /* 0x000e640000008800 */
[----:B-1----:R-:W-:-:S04]  /*23420*/  LEA R3, R6, R3, 0x18 ;  /* 0x0000000306037211 */ /* 0x002fc800078ec0ff */
[----:B--2---:R-:W-:Y:S02]  /*23430*/  LEA R3, R2, R3, 0x3 ;  /* 0x0000000302037211 */ /* 0x004fe400078e18ff */
[----:B---3--:R-:W-:-:S04]  /*23440*/  SHF.L.U32 R0, R0, 0x1f, RZ ;  /* 0x0000001f00007819 */ /* 0x008fc800000006ff */
[----:B------:R-:W1:Y:S02]  /*23450*/  SYNCS.PHASECHK.TRANS64.TRYWAIT P0, [R3+URZ+0x36860], R0 ;  /* 0x03686000030075a7 */ /* 0x000e64000800017f */
[----:B-1----:R-:W-:Y:S05]  /*23460*/  @!P0 BRA `(.L_x_735) ;  /* 0x00000020000c8947 */ /* 0x002fea0003800000 */
.L_x_817:
        /* <DEDUP_REMOVED lines=11> */
.L_x_736:
        /* <DEDUP_REMOVED lines=34> */
.L_x_734:
[----:B------:R-:W-:Y:S05]  /*23740*/  BSYNC B0 ;  /* 0x0000000000007941 */ /* 0x000fea0003800000 */
.L_x_733:
[----:B------:R-:W2:Y:S04]  /*23750*/  LDL.LU R0, [R1] ;  /* 0x0000000001007983 */ /* 0x000ea80000300800 */
[----:B------:R-:W3:Y:S01]  /*23760*/  LDL.LU R3, [R1+0x8] ;  /* 0x0000080001037983 */ /* 0x000ee20000300800 */
[----:B--2---:R-:W-:-:S04]  /*23770*/  IADD3 R0, R0, 0x1, RZ ;  /* 0x0000000100007810 */ /* 0x004fc80007ffe0ff */
[----:B------:R-:W-:-:S04]  /*23780*/  ISETP.NE.AND P0, PT, R0, 0x2, PT ;  /* 0x000000020000780c */ /* 0x000fc80003f05270 */
[----:B------:R-:W-:Y:S02]  /*23790*/  SEL R2, RZ, 0x1, P0 ;  /* 0x00000001ff027807 */ /* 0x000fe40000000000 */
[----:B------:R-:W-:Y:S02]  /*237a0*/  SEL R0, R0, RZ, P0 ;  /* 0x000000ff00007207 */ /* 0x000fe40000000000 */
[----:B---3--:R-:W-:-:S05]  /*237b0*/  LOP3.LUT R3, R3, R2, RZ, 0x3c, !PT ;  /* 0x0000000203037212 */ /* 0x008fca00078e3cff */
[----:B------:R1:W-:Y:S04]  /*237c0*/  STL [R1+0x8], R3 ;  /* 0x0000080301007387 */ /* 0x0003e80000100800 */
[----:B------:R1:W-:Y:S02]  /*237d0*/  STL [R1], R0 ;  /* 0x0000000001007387 */ /* 0x0003e40000100800 */
.L_x_690:
[----:B------:R-:W-:Y:S05]  /*237e0*/  BSYNC B6 ;  /* 0x0000000000067941 */ /* 0x000fea0003800000 */
.L_x_688:
[----:B------:R-:W-:-:S03]  /*237f0*/  UMOV UR4, 0xffffffff ;  /* 0xffffffff00047882 */ /* 0x000fc60000000000 */
[----:B------:R-:W-:Y:S05]  /*23800*/  BRA.DIV UR4, `(.L_x_737) ;  /* 0x0000001e04387947 */ /* 0x000fea000b800000 */
[----:B0-----:R0:W2:Y:S04]  /*23810*/  SHFL.IDX PT, R4, R16, RZ, 0x1f ;  /* 0x00001fff10047589 */ /* 0x0010a800000e0000 */
[----:B------:R0:W3:Y:S02]  /*23820*/  SHFL.IDX PT, R6, R16, 0x1, 0x1f ;  /* 0x00201f0010067f89 */ /* 0x0000e400000e0000 */
.L_x_821:
[----:B-1----:R-:W1:Y:S01]  /*23830*/  S2R R8, SR_TID.X ;  /* 0x0000000000087919 */ /* 0x002e620000002100 */
[----:B------:R-:W-:Y:S01]  /*23840*/  ULDC UR4, c[0x0][0xc14] ;  /* 0x0003050000047ab9 */ /* 0x000fe20000000800 */
[----:B------:R-:W-:Y:S01]  /*23850*/  BSSY B0, `(.L_x_738) ;  /* 0x000000b000007945 */ /* 0x000fe20003800000 */
[----:B------:R-:W-:Y:S01]  /*23860*/  MOV R0, UR4 ;  /* 0x0000000400007c02 */ /* 0x000fe20008000f00 */
[----:B------:R-:W-:Y:S01]  /*23870*/  IMAD.MOV.U32 R17, RZ, RZ, RZ ;  /* 0x000000ffff117224 */ /* 0x000fe200078e00ff */
[----:B-1----:R-:W-:-:S04]  /*23880*/  LOP3.LUT R8, R8, 0x1f, RZ, 0xc0, !PT ;  /* 0x0000001f08087812 */ /* 0x002fc800078ec0ff */
[C---:B------:R-:W-:Y:S01]  /*23890*/  ISETP.NE.AND P0, PT, R8.reuse, 0x1f, PT ;  /* 0x0000001f0800780c */ /* 0x040fe20003f05270 */
[----:B------:R-:W-:-:S05]  /*238a0*/  IMAD.IADD R5, R8, 0x1, R19 ;  /* 0x0000000108057824 */ /* 0x000fca00078e0213 */
[----:B------:R-:W-:-:S13]  /*238b0*/  ISETP.GE.OR P0, PT, R5, R0, !P0 ;  /* 0x000000000500720c */ /* 0x000fda0004706670 */
[----:B------:R-:W-:Y:S05]  /*238c0*/  @P0 BRA `(.L_x_739) ;  /* 0x00000000000c0947 */ /* 0x000fea0003800000 */
[----:B------:R-:W1:Y:S02]  /*238d0*/  LDC.64 R2, c[0x0][0xc58] ;  /* 0x00031600ff027b82 */ /* 0x000e640000000a00 */
[----:B-1----:R-:W-:-:S05]  /*238e0*/  IMAD.WIDE R2, R5, 0x4, R2 ;  /* 0x0000000405027825 */ /* 0x002fca00078e0202 */
[----:B------:R1:W5:Y:S02]  /*238f0*/  LDG.E R17, desc[UR60][R2.64] ;  /* 0x0000003c02117981 */ /* 0x000364000c1e1900 */
.L_x_739:
[----:B------:R-:W-:Y:S05]  /*23900*/  BSYNC B0 ;  /* 0x0000000000007941 */ /* 0x000fea0003800000 */
.L_x_738:
[----:B------:R-:W-:-:S03]  /*23910*/  UMOV UR4, 0xffffffff ;  /* 0xffffffff00047882 */ /* 0x000fc60000000000 */
[----:B------:R-:W-:Y:S05]  /*23920*/  BRA.DIV UR4, `(.L_x_740) ;  /* 0x0000001e043c7947 */ /* 0x000fea000b800000 */
[----:B-----5:R-:W4:Y:S01]  /*23930*/  SHFL.UP PT, R14, R17, 0x1, RZ ;  /* 0x04200000110e7989 */ /* 0x020f2200000e00ff */
[C---:B------:R-:W-:Y:S02]  /*23940*/  ISETP.NE.AND P0, PT, R8.reuse, RZ, PT ;  /* 0x000000ff0800720c */ /* 0x040fe40003f05270 */
[----:B------:R-:W-:Y:S02]  /*23950*/  ISETP.GE.U32.AND P1, PT, R8, 0x2, PT ;  /* 0x000000020800780c */ /* 0x000fe40003f26070 */
[----:B----4-:R-:W-:Y:S02]  /*23960*/  SEL R14, R14, RZ, P0 ;  /* 0x000000ff0e0e7207 */ /* 0x010fe40000000000 */
[----:B------:R-:W-:Y:S02]  /*23970*/  ISETP.GE.U32.AND P0, PT, R8, 0x4, PT ;  /* 0x000000040800780c */ /* 0x000fe40003f06070 */
[----:B------:R-:W-:-:S05]  /*23980*/  IADD3 R13, R17, R14, RZ ;  /* 0x0000000e110d7210 */ /* 0x000fca0007ffe0ff */
[----:B------:R-:W4:Y:S02]  /*23990*/  SHFL.UP PT, R14, R13, 0x2, RZ ;  /* 0x044000000d0e7989 */ /* 0x000f2400000e00ff */
[----:B----4-:R-:W-:Y:S02]  /*239a0*/  SEL R14, R14, RZ, P1 ;  /* 0x000000ff0e0e7207 */ /* 0x010fe40000800000 */
[----:B------:R-:W-:-:S03]  /*239b0*/  ISETP.GE.U32.AND P1, PT, R8, 0x8, PT ;  /* 0x000000080800780c */ /* 0x000fc60003f26070 */
[----:B-1----:R-:W-:-:S05]  /*239c0*/  IMAD.IADD R3, R13, 0x1, R14 ;  /* 0x000000010d037824 */ /* 0x002fca00078e020e */
[----:B------:R-:W1:Y:S02]  /*239d0*/  SHFL.UP PT, R14, R3, 0x4, RZ ;  /* 0x04800000030e7989 */ /* 0x000e6400000e00ff */
[----:B-1----:R-:W-:Y:S02]  /*239e0*/  SEL R14, R14, RZ, P0 ;  /* 0x000000ff0e0e7207 */ /* 0x002fe40000000000 */
[----:B------:R-:W-:Y:S02]  /*239f0*/  ISETP.GE.U32.AND P0, PT, R8, 0x10, PT ;  /* 0x000000100800780c */ /* 0x000fe40003f06070 */
[----:B------:R-:W-:-:S05]  /*23a00*/  IADD3 R5, R3, R14, RZ ;  /* 0x0000000e03057210 */ /* 0x000fca0007ffe0ff */
[----:B------:R-:W1:Y:S02]  /*23a10*/  SHFL.UP PT, R14, R5, 0x8, RZ ;  /* 0x05000000050e7989 */ /* 0x000e6400000e00ff */
[----:B-1----:R-:W-:-:S05]  /*23a20*/  SEL R14, R14, RZ, P1 ;  /* 0x000000ff0e0e7207 */ /* 0x002fca0000800000 */
[----:B------:R-:W-:-:S05]  /*23a30*/  IMAD.IADD R7, R5, 0x1, R14 ;  /* 0x0000000105077824 */ /* 0x000fca00078e020e */
[----:B------:R-:W1:Y:S02]  /*23a40*/  SHFL.UP PT, R14, R7, 0x10, RZ ;  /* 0x06000000070e7989 */ /* 0x000e6400000e00ff */
[----:B-1----:R-:W-:-:S04]  /*23a50*/  SEL R2, R14, RZ, P0 ;  /* 0x000000ff0e027207 */ /* 0x002fc80000000000 */
[----:B------:R-:W-:-:S05]  /*23a60*/  IADD3 R2, R7, R2, RZ ;  /* 0x0000000207027210 */ /* 0x000fca0007ffe0ff */
[----:B------:R1:W4:Y:S02]  /*23a70*/  SHFL.IDX PT, R14, R2, 0x1f, 0x1f ;  /* 0x03e01f00020e7f89 */ /* 0x00032400000e0000 */
.L_x_829:
[----:B------:R-:W-:Y:S02]  /*23a80*/  ULDC UR4, c[0x0][0xc10] ;  /* 0x0003040000047ab9 */ /* 0x000fe40000000800 */
[----:B0-----:R-:W-:-:S04]  /*23a90*/  IMAD.U32 R16, RZ, RZ, UR4 ;  /* 0x00000004ff107e24 */ /* 0x001fc8000f8e00ff */
[----:B----4-:R-:W-:-:S05]  /*23aa0*/  IMAD R3, R14, R16, RZ ;  /* 0x000000100e037224 */ /* 0x010fca00078e02ff */
[----:B---3--:R-:W-:-:S04]  /*23ab0*/  IADD3 R6, R6, R3, RZ ;  /* 0x0000000306067210 */ /* 0x008fc80007ffe0ff */
[----:B--2---:R-:W-:-:S13]  /*23ac0*/  ISETP.GT.AND P0, PT, R6, R4, PT ;  /* 0x000000040600720c */ /* 0x004fda0003f04270 */
[----:B------:R-:W-:Y:S05]  /*23ad0*/  @P0 BRA `(.L_x_741) ;  /* 0x0000000000b40947 */ /* 0x000fea0003800000 */
[----:B------:R-:W0:Y:S02]  /*23ae0*/  LDC R0, c[0x0][0xc14] ;  /* 0x00030500ff007b82 */ /* 0x000e240000000800 */
.L_x_746:
[----:B------:R-:W-:-:S05]  /*23af0*/  VIADD R19, R19, 0x1f ;  /* 0x0000001f13137836 */ /* 0x000fca0000000000 */
[----:B0-----:R-:W-:-:S13]  /*23b00*/  ISETP.GE.AND P0, PT, R19, R0, PT ;  /* 0x000000001300720c */ /* 0x001fda0003f06270 */
[----:B------:R-:W-:Y:S05]  /*23b10*/  @P0 BRA `(.L_x_742) ;  /* 0x00000004005c0947 */ /* 0x000fea0003800000 */
[----:B------:R-:W0:Y:S01]  /*23b20*/  S2R R8, SR_TID.X ;  /* 0x0000000000087919 */ /* 0x000e220000002100 */
[----:B------:R-:W-:Y:S01]  /*23b30*/  BSSY B0, `(.L_x_743) ;  /* 0x000000a000007945 */ /* 0x000fe20003800000 */
[----:B------:R-:W-:Y:S01]  /*23b40*/  IMAD.MOV.U32 R17, RZ, RZ, RZ ;  /* 0x000000ffff117224 */ /* 0x000fe200078e00ff */
[----:B0-----:R-:W-:-:S04]  /*23b50*/  LOP3.LUT R8, R8, 0x1f, RZ, 0xc0, !PT ;  /* 0x0000001f08087812 */ /* 0x001fc800078ec0ff */
[C---:B------:R-:W-:Y:S02]  /*23b60*/  ISETP.NE.AND P1, PT, R8.reuse, 0x1f, PT ;  /* 0x0000001f0800780c */ /* 0x040fe40003f25270 */
[----:B------:R-:W-:-:S04]  /*23b70*/  IADD3 R5, R8, R19, RZ ;  /* 0x0000001308057210 */ /* 0x000fc80007ffe0ff */
[----:B------:R-:W-:-:S13]  /*23b80*/  ISETP.GE.OR P0, PT, R5, R0, !P1 ;  /* 0x000000000500720c */ /* 0x000fda0004f06670 */
[----:B------:R-:W-:Y:S05]  /*23b90*/  @P0 BRA `(.L_x_744) ;  /* 0x00000000000c0947 */ /* 0x000fea0003800000 */
[----:B-1----:R-:W0:Y:S02]  /*23ba0*/  LDC.64 R2, c[0x0][0xc58] ;  /* 0x00031600ff027b82 */ /* 0x002e240000000a00 */
[----:B0-----:R-:W-:-:S05]  /*23bb0*/  IMAD.WIDE R2, R5, 0x4, R2 ;  /* 0x0000000405027825 */ /* 0x001fca00078e0202 */
[----:B------:R0:W5:Y:S02]  /*23bc0*/  LDG.E R17, desc[UR60][R2.64] ;  /* 0x0000003c02117981 */ /* 0x000164000c1e1900 */
.L_x_744:
[----:B------:R-:W-:Y:S05]  /*23bd0*/  BSYNC B0 ;  /* 0x0000000000007941 */ /* 0x000fea0003800000 */
.L_x_743:
[----:B------:R-:W-:-:S03]  /*23be0*/  UMOV UR4, 0xffffffff ;  /* 0xffffffff00047882 */ /* 0x000fc60000000000 */
[----:B------:R-:W-:Y:S05]  /*23bf0*/  BRA.DIV UR4, `(.L_x_745) ;  /* 0x0000001e04587947 */ /* 0x000fea000b800000 */
[----:B-----5:R-:W2:Y:S01]  /*23c00*/  SHFL.UP PT, R14, R17, 0x1, RZ ;  /* 0x04200000110e7989 */ /* 0x020ea200000e00ff */
[C---:B------:R-:W-:Y:S02]  /*23c10*/  ISETP.NE.AND P0, PT, R8.reuse, RZ, PT ;  /* 0x000000ff0800720c */ /* 0x040fe40003f05270 */
[----:B------:R-:W-:Y:S02]  /*23c20*/  ISETP.GE.U32.AND P1, PT, R8, 0x2, PT ;  /* 0x000000020800780c */ /* 0x000fe40003f26070 */
[----:B--2---:R-:W-:Y:S02]  /*23c30*/  SEL R14, R14, RZ, P0 ;  /* 0x000000ff0e0e7207 */ /* 0x004fe40000000000 */
[----:B------:R-:W-:Y:S02]  /*23c40*/  ISETP.GE.U32.AND P0, PT, R8, 0x4, PT ;  /* 0x000000040800780c */ /* 0x000fe40003f06070 */
[----:B------:R-:W-:-:S05]  /*23c50*/  IADD3 R13, R17, R14, RZ ;  /* 0x0000000e110d7210 */ /* 0x000fca0007ffe0ff */
[----:B------:R-:W2:Y:S02]  /*23c60*/  SHFL.UP PT, R14, R13, 0x2, RZ ;  /* 0x044000000d0e7989 */ /* 0x000ea400000e00ff */
[----:B--2---:R-:W-:Y:S02]  /*23c70*/  SEL R14, R14, RZ, P1 ;  /* 0x000000ff0e0e7207 */ /* 0x004fe40000800000 */
[----:B------:R-:W-:-:S03]  /*23c80*/  ISETP.GE.U32.AND P1, PT, R8, 0x8, PT ;  /* 0x000000080800780c */ /* 0x000fc60003f26070 */
[----:B0-----:R-:W-:-:S05]  /*23c90*/  IMAD.IADD R3, R13, 0x1, R14 ;  /* 0x000000010d037824 */ /* 0x001fca00078e020e */
[----:B------:R-:W0:Y:S02]  /*23ca0*/  SHFL.UP PT, R14, R3, 0x4, RZ ;  /* 0x04800000030e7989 */ /* 0x000e2400000e00ff */
[----:B0-----:R-:W-:Y:S02]  /*23cb0*/  SEL R14, R14, RZ, P0 ;  /* 0x000000ff0e0e7207 */ /* 0x001fe40000000000 */
[----:B------:R-:W-:Y:S02]  /*23cc0*/  ISETP.GE.U32.AND P0, PT, R8, 0x10, PT ;  /* 0x000000100800780c */ /* 0x000fe40003f06070 */
[----:B------:R-:W-:-:S05]  /*23cd0*/  IADD3 R5, R3, R14, RZ ;  /* 0x0000000e03057210 */ /* 0x000fca0007ffe0ff */
[----:B------:R-:W0:Y:S02]  /*23ce0*/  SHFL.UP PT, R14, R5, 0x8, RZ ;  /* 0x05000000050e7989 */ /* 0x000e2400000e00ff */
[----:B0-----:R-:W-:-:S05]  /*23cf0*/  SEL R14, R14, RZ, P1 ;  /* 0x000000ff0e0e7207 */ /* 0x001fca0000800000 */
[----:B------:R-:W-:-:S05]  /*23d00*/  IMAD.IADD R7, R5, 0x1, R14 ;  /* 0x0000000105077824 */ /* 0x000fca00078e020e */
[----:B------:R-:W1:Y:S02]  /*23d10*/  SHFL.UP PT, R14, R7, 0x10, RZ ;  /* 0x06000000070e7989 */ /* 0x000e6400000e00ff */
[----:B-1----:R-:W-:-:S04]  /*23d20*/  SEL R2, R14, RZ, P0 ;  /* 0x000000ff0e027207 */ /* 0x002fc80000000000 */
[----:B------:R-:W-:-:S05]  /*23d30*/  IADD3 R2, R7, R2, RZ ;  /* 0x0000000207027210 */ /* 0x000fca0007ffe0ff */
[----:B------:R0:W1:Y:S02]  /*23d40*/  SHFL.IDX PT, R14, R2, 0x1f, 0x1f ;  /* 0x03e01f00020e7f89 */ /* 0x00006400000e0000 */
.L_x_837:
[----:B------:R-:W-:Y:S02]  /*23d50*/  ULDC UR4, c[0x0][0xc10] ;  /* 0x0003040000047ab9 */ /* 0x000fe40000000800 */
[----:B------:R-:W-:-:S04]  /*23d60*/  IMAD.U32 R16, RZ, RZ, UR4 ;  /* 0x00000004ff107e24 */ /* 0x000fc8000f8e00ff */
[----:B-1----:R-:W-:-:S05]  /*23d70*/  IMAD R3, R14, R16, RZ ;  /* 0x000000100e037224 */ /* 0x002fca00078e02ff */
[----:B------:R-:W-:-:S04]  /*23d80*/  IADD3 R6, R3, R6, RZ ;  /* 0x0000000603067210 */ /* 0x000fc80007ffe0ff */
[----:B------:R-:W-:-:S13]  /*23d90*/  ISETP.GT.AND P0, PT, R6, R4, PT ;  /* 0x000000040600720c */ /* 0x000fda0003f04270 */
[----:B------:R-:W-:Y:S05]  /*23da0*/  @!P0 BRA `(.L_x_746) ;  /* 0xfffffffc00508947 */ /* 0x000fea000383ffff */
.L_x_741:
[----:B------:R-:W-:Y:S01]  /*23db0*/  IMAD.IADD R6, R6, 0x1, -R3 ;  /* 0x0000000106067824 */ /* 0x000fe200078e0a03 */
[----:B------:R-:W-:-:S03]  /*23dc0*/  UMOV UR4, 0xffffffff ;  /* 0xffffffff00047882 */ /* 0x000fc60000000000 */
[----:B------:R-:W-:-:S05]  /*23dd0*/  IMAD R3, R2, R16, R6 ;  /* 0x0000001002037224 */ /* 0x000fca00078e0206 */
[----:B------:R-:W-:Y:S01]  /*23de0*/  ISETP.GT.AND P6, PT, R3, R4, PT ;  /* 0x000000040300720c */ /* 0x000fe20003fc4270 */
[----:B------:R-:W-:-:S12]  /*23df0*/  BRA.DIV UR4, `(.L_x_747) ;  /* 0x0000001e04a87947 */ /* 0x000fd8000b800000 */
[----:B------:R-:W-:-:S04]  /*23e00*/  VOTE.ANY R3, PT, !P6 ;  /* 0x0000000000037806 */ /* 0x000fc800070e0100 */
[----:B------:R-:W2:Y:S02]  /*23e10*/  POPC R5, R3 ;  /* 0x0000000300057309 */ /* 0x000ea40000000000 */
[----:B--2---:R2:W3:Y:S02]  /*23e20*/  SHFL.IDX PT, R17, R17, R5, 0x1f ;  /* 0x00001f0511117589 */ /* 0x0044e400000e0000 */
.L_x_841:
[----:B------:R-:W-:Y:S02]  /*23e30*/  ISETP.NE.AND P0, PT, R3, RZ, PT ;  /* 0x000000ff0300720c */ /* 0x000fe40003f05270 */
[----:B------:R-:W-:-:S11]  /*23e40*/  MOV R14, RZ ;  /* 0x000000ff000e7202 */ /* 0x000fd60000000f00 */
[----:B------:R-:W-:Y:S05]  /*23e50*/  @!P0 BRA `(.L_x_748) ;  /* 0x0000000000108947 */ /* 0x000fea0003800000 */
[----:B------:R-:W-:Y:S01]  /*23e60*/  UMOV UR4, 0xffffffff ;  /* 0xffffffff00047882 */ /* 0x000fe20000000000 */
[----:B------:R-:W-:Y:S02]  /*23e70*/  VIADD R12, R5, 0xffffffff ;  /* 0xffffffff050c7836 */ /* 0x000fe40000000000 */
[----:B------:R-:W-:Y:S05]  /*23e80*/  BRA.DIV UR4, `(.L_x_749) ;  /* 0x0000001e04cc7947 */ /* 0x000fea000b800000 */
[----:B------:R4:W0:Y:S02]  /*23e90*/  SHFL.IDX PT, R14, R2, R12, 0x1f ;  /* 0x00001f0c020e7589 */ /* 0x00082400000e0000 */
.L_x_748:
[----:B0-----:R-:W-:Y:S01]  /*23ea0*/  IMAD R16, R14, R16, R6 ;  /* 0x000000100e107224 */ /* 0x001fe200078e0206 */
[----:B---3--:R-:W-:Y:S02]  /*23eb0*/  IABS R6, R17 ;  /* 0x0000001100067213 */ /* 0x008fe40000000000 */
[----:B-1--4-:R-:W-:Y:S02]  /*23ec0*/  MOV R2, RZ ;  /* 0x000000ff00027202 */ /* 0x012fe40000000f00 */
[----:B------:R-:W0:Y:S01]  /*23ed0*/  I2F.RP R7, R6 ;  /* 0x0000000600077306 */ /* 0x000e220000209400 */
[----:B------:R-:W-:-:S07]  /*23ee0*/  IADD3 R19, R5, R19, RZ ;  /* 0x0000001305137210 */ /* 0x000fce0007ffe0ff */
[----:B0-----:R-:W0:Y:S02]  /*23ef0*/  MUFU.RCP R7, R7 ;  /* 0x0000000700077308 */ /* 0x001e240000001000 */
[----:B0-----:R-:W-:-:S06]  /*23f00*/  IADD3 R8, R7, 0xffffffe, RZ ;  /* 0x0ffffffe07087810 */ /* 0x001fcc0007ffe0ff */
[----:B------:R-:W0:Y:S02]  /*23f10*/  F2I.FTZ.U32.TRUNC.NTZ R3, R8 ;  /* 0x0000000800037305 */ /* 0x000e24000021f000 */
[----:B0-----:R-:W-:-:S04]  /*23f20*/  IMAD.MOV R9, RZ, RZ, -R3 ;  /* 0x000000ffff097224 */ /* 0x001fc800078e0a03 */
[----:B------:R-:W-:-:S04]  /*23f30*/  IMAD R9, R9, R6, RZ ;  /* 0x0000000609097224 */ /* 0x000fc800078e02ff */
[----:B------:R-:W-:Y:S01]  /*23f40*/  IMAD.HI.U32 R3, R3, R9, R2 ;  /* 0x0000000903037227 */ /* 0x000fe200078e0002 */
[----:B------:R-:W-:-:S03]  /*23f50*/  IABS R9, R17 ;  /* 0x0000001100097213 */ /* 0x000fc60000000000 */
[----:B------:R-:W-:Y:S01]  /*23f60*/  IMAD.IADD R2, R4, 0x1, -R16 ;  /* 0x0000000104027824 */ /* 0x000fe200078e0a10 */
[----:B------:R-:W-:-:S04]  /*23f70*/  IADD3 R7, RZ, -R9, RZ ;  /* 0x80000009ff077210 */ /* 0x000fc80007ffe0ff */
[----:B------:R-:W-:-:S05]  /*23f80*/  IABS R4, R2 ;  /* 0x0000000200047213 */ /* 0x000fca0000000000 */
[----:B------:R-:W-:-:S04]  /*23f90*/  IMAD.HI.U32 R3, R3, R4, RZ ;  /* 0x0000000403037227 */ /* 0x000fc800078e00ff */
[----:B------:R-:W-:Y:S01]  /*23fa0*/  IMAD R7, R3, R7, R4 ;  /* 0x0000000703077224 */ /* 0x000fe200078e0204 */
[----:B------:R-:W-:-:S04]  /*23fb0*/  LOP3.LUT R4, R2, R17, RZ, 0x3c, !PT ;  /* 0x0000001102047212 */ /* 0x000fc800078e3cff */
[----:B------:R-:W-:-:S13]  /*23fc0*/  ISETP.GT.U32.AND P0, PT, R6, R7, PT ;  /* 0x000000070600720c */ /* 0x000fda0003f04070 */
[----:B------:R-:W-:Y:S01]  /*23fd0*/  @!P0 IMAD.IADD R7, R7, 0x1, -R6 ;  /* 0x0000000107078824 */ /* 0x000fe200078e0a06 */
[----:B------:R-:W-:-:S04]  /*23fe0*/  @!P0 IADD3 R3, R3, 0x1, RZ ;  /* 0x0000000103038810 */ /* 0x000fc80007ffe0ff */
[----:B------:R-:W-:-:S13]  /*23ff0*/  ISETP.GE.U32.AND P0, PT, R7, R6, PT ;  /* 0x000000060700720c */ /* 0x000fda0003f06070 */
        /* <DEDUP_REMOVED lines=9> */
.L_x_742:
[----:B------:R-:W-:Y:S01]  /*24090*/  UMOV UR4, URZ ;  /* 0x0000003f00047c82 */ /* 0x000fe20008000000 */
[----:B------:R-:W-:Y:S01]  /*240a0*/  UMOV UR5, URZ ;  /* 0x0000003f00057c82 */ /* 0x000fe20008000000 */
[----:B------:R-:W-:Y:S01]  /*240b0*/  ULDC UR6, c[0x0][0xc14] ;  /* 0x0003050000067ab9 */ /* 0x000fe20000000800 */
[----:B------:R-:W-:Y:S01]  /*240c0*/  MOV R16, R4 ;  /* 0x0000000400107202 */ /* 0x000fe20000000f00 */
[----:B------:R-:W-:Y:S01]  /*240d0*/  IMAD.U32 R17, RZ, RZ, UR4 ;  /* 0x00000004ff117e24 */ /* 0x000fe2000f8e00ff */
[----:B------:R-:W-:Y:S01]  /*240e0*/  MOV R18, UR5 ;  /* 0x0000000500127c02 */ /* 0x000fe20008000f00 */
[----:B------:R-:W-:-:S07]  /*240f0*/  IMAD.U32 R19, RZ, RZ, UR6 ;  /* 0x00000006ff137e24 */ /* 0x000fce000f8e00ff */
.L_x_750:
[----:B-1----:R-:W0:Y:S01]  /*24100*/  S2R R2, SR_TID.X ;  /* 0x0000000000027919 */ /* 0x002e220000002100 */
        /* <DEDUP_REMOVED lines=11> */
.L_x_667:
[----:B0-----:R-:W3:Y:S01]  /*241c0*/  LDL.LU R0, [R1+0x30] ;  /* 0x0000300001007983 */ /* 0x001ee20000300800 */
[----:B------:R-:W-:Y:S01]  /*241d0*/  BSSY B0, `(.L_x_752) ;  /* 0x000000b000007945 */ /* 0x000fe20003800000 */
[----:B--2---:R-:W0:Y:S01]  /*241e0*/  S2R R5, SR_CgaCtaId ;  /* 0x0000000000057919 */ /* 0x004e220000008800 */
[----:B---3--:R-:W-:-:S04]  /*241f0*/  IADD3 R0, R0, 0x1, RZ ;  /* 0x0000000100007810 */ /* 0x008fc80007ffe0ff */
        /* <DEDUP_REMOVED lines=8> */
.L_x_844:
[----:B------:R-:W-:Y:S05]  /*24280*/  BSYNC B0 ;  /* 0x0000000000007941 */ /* 0x000fea0003800000 */
.L_x_752:
[----:B------:R-:W-:-:S03]  /*24290*/  UMOV UR4, 0xffffffff ;  /* 0xffffffff00047882 */ /* 0x000fc60000000000 */
[----:B------:R-:W-:Y:S05]  /*242a0*/  BRA.DIV UR4, `(.L_x_754) ;  /* 0x0000001a04fc7947 */ /* 0x000fea000b800000 */
[----:B------:R-:W1:Y:S02]  /*242b0*/  S2R R2, SR_TID.X ;  /* 0x0000000000027919 */ /* 0x000e640000002100 */
[----:B-1----:R-:W-:-:S04]  /*242c0*/  SHF.R.U32.HI R2, RZ, 0x5, R2 ;  /* 0x00000005ff027819 */ /* 0x002fc80000011602 */
[----:B------:R-:W-:-:S05]  /*242d0*/  LOP3.LUT R2, R2, 0x3, RZ, 0xc0, !PT ;  /* 0x0000000302027812 */ /* 0x000fca00078ec0ff */
[----:B------:R1:W2:Y:S02]  /*242e0*/  SHFL.IDX PT, R14, R2, RZ, 0x1f ;  /* 0x00001fff020e7589 */ /* 0x0002a400000e0000 */
.L_x_847:
[----:B--2---:R-:W-:-:S13]  /*242f0*/  ISETP.NE.AND P0, PT, R14, RZ, PT ;  /* 0x000000ff0e00720c */ /* 0x004fda0003f05270 */
[----:B------:R-:W-:Y:S05]  /*24300*/  @P0 BRA `(.L_x_448) ;  /* 0x00000000009c0947 */ /* 0x000fea0003800000 */
[----:B------:R-:W-:-:S03]  /*24310*/  UMOV UR4, 0xffffffff ;  /* 0xffffffff00047882 */ /* 0x000fc60000000000 */
[----:B------:R-:W-:Y:S05]  /*24320*/  BRA.DIV UR4, `(.L_x_755) ;  /* 0x0000001e04107947 */ /* 0x000fea000b800000 */
[----:B------:R-:W-:-:S13]  /*24330*/  ELECT P6, URZ, PT ;  /* 0x00000000003f782f */ /* 0x000fda00038c0000 */
.L_x_850:
[----:B------:R-:W-:Y:S05]  /*24340*/  @!P6 BRA `(.L_x_448) ;  /* 0x00000000008ce947 */ /* 0x000fea0003800000 */
[----:B-1----:R-:W2:Y:S02]  /*24350*/  LDL R2, [R1+0x5c] ;  /* 0x00005c0001027983 */ /* 0x002ea40000100800 */
[----:B--2---:R-:W-:-:S13]  /*24360*/  R2UR UR4, R2 ;  /* 0x00000000020472ca */ /* 0x004fda00000e0000 */
[----:B------:R-:W-:-:S06]  /*24370*/  ULOP3.LUT UR4, UR4, 0x2, URZ, 0xfc, !UPT ;  /* 0x0000000204047892 */ /* 0x000fcc000f8efc3f */
[----:B------:R-:W-:-:S04]  /*24380*/  MOV R2, UR4 ;  /* 0x0000000400027c02 */ /* 0x000fc80008000f00 */
[----:B------:R-:W-:-:S13]  /*24390*/  ISETP.NE.AND P2, PT, R2, 0x3, PT ;  /* 0x000000030200780c */ /* 0x000fda0003f45270 */
[----:B------:R-:W-:Y:S05]  /*243a0*/  @!P2 BRA `(.L_x_756) ;  /* 0x000000000004a947 */ /* 0x000fea0003800000 */
[----:B------:R-:W-:Y:S01]  /*243b0*/  BPT.TRAP 0x1 ;  /* 0x000000040000795c */ /* 0x000fe20000300000 */
.L_x_756:
[----:B0-----:R-:W2:Y:S04]  /*243c0*/  LDL R3, [R1] ;  /* 0x0000000001037983 */ /* 0x001ea80000100800 */
[----:B------:R-:W3:Y:S01]  /*243d0*/  LDL.LU R7, [R1+0x8] ;  /* 0x0000080001077983 */ /* 0x000ee20000300800 */
[----:B------:R-:W-:-:S05]  /*243e0*/  VIADD R2, R0, 0x36840 ;  /* 0x0003684000027836 */ /* 0x000fca0000000000 */
[C---:B--2---:R-:W-:Y:S01]  /*243f0*/  LEA R6, R3.reuse, R2, 0x3 ;  /* 0x0000000203067211 */ /* 0x044fe200078e18ff */
[----:B------:R-:W-:Y:S01]  /*24400*/  VIADD R3, R3, 0x1 ;  /* 0x0000000103037836 */ /* 0x000fe20000000000 */
[----:B---3--:R-:W-:-:S04]  /*24410*/  SHF.L.U32 R5, R7, 0x1f, RZ ;  /* 0x0000001f07057819 */ /* 0x008fc800000006ff */
[C---:B------:R-:W-:Y:S01]  /*24420*/  ISETP.NE.AND P1, PT, R3.reuse, 0x2, PT ;  /* 0x000000020300780c */ /* 0x040fe20003f25270 */
[----:B------:R-:W0:Y:S03]  /*24430*/  SYNCS.PHASECHK.TRANS64.TRYWAIT P0, [R6+URZ], R5 ;  /* 0x00000005060075a7 */ /* 0x000e26000800017f */
[----:B------:R-:W-:Y:S02]  /*24440*/  SEL R4, RZ, 0x1, P1 ;  /* 0x00000001ff047807 */ /* 0x000fe40000800000 */
[----:B------:R-:W-:Y:S02]  /*24450*/  SEL R3, R3, RZ, P1 ;  /* 0x000000ff03037207 */ /* 0x000fe40000800000 */
[----:B------:R-:W-:Y:S02]  /*24460*/  LOP3.LUT R4, R7, R4, RZ, 0x3c, !PT ;  /* 0x0000000407047212 */ /* 0x000fe400078e3cff */
[----:B------:R-:W-:-:S02]  /*24470*/  LEA R7, R3, R2, 0x3 ;  /* 0x0000000203077211 */ /* 0x000fc400078e18ff */
[----:B------:R-:W-:Y:S01]  /*24480*/  SHF.L.U32 R2, R4, 0x1f, RZ ;  /* 0x0000001f04027819 */ /* 0x000fe200000006ff */
[----:B0-----:R-:W-:Y:S06]  /*24490*/  @!P0 BRA `(.L_x_757) ;  /* 0x0000001800d48947 */ /* 0x001fec0003800000 */
.L_x_851:
[----:B------:R-:W1:Y:S02]  /*244a0*/  SYNCS.PHASECHK.TRANS64.TRYWAIT P0, [R7+URZ], R2 ;  /* 0x00000002070075a7 */ /* 0x000e64000800017f */
[----:B-1----:R-:W-:Y:S05]  /*244b0*/  @!P0 BRA `(.L_x_758) ;  /* 0x0000001800e08947 */ /* 0x002fea0003800000 */
.L_x_852:
[----:B------:R-:W-:Y:S05]  /*244c0*/  @!P2 BRA `(.L_x_759) ;  /* 0x000000000004a947 */ /* 0x000fea0003800000 */
[----:B------:R-:W-:Y:S01]  /*244d0*/  BPT.TRAP 0x1 ;  /* 0x000000040000795c */ /* 0x000fe20000300000 */
.L_x_759:
[----:B------:R-:W2:Y:S01]  /*244e0*/  LDL.LU R4, [R1] ;  /* 0x0000000001047983 */ /* 0x000ea20000300800 */
[----:B------:R-:W-:-:S05]  /*244f0*/  VIADD R0, R0, 0x36860 ;  /* 0x0003686000007836 */ /* 0x000fca0000000000 */
[----:B--2---:R-:W-:-:S04]  /*24500*/  LEA R4, R4, R0, 0x3 ;  /* 0x0000000004047211 */ /* 0x004fc800078e18ff */
[----:B------:R-:W2:Y:S02]  /*24510*/  SYNCS.PHASECHK.TRANS64.TRYWAIT P0, [R4+URZ], R5 ;  /* 0x00000005040075a7 */ /* 0x000ea4000800017f */
[----:B--2---:R-:W-:Y:S05]  /*24520*/  @!P0 BRA `(.L_x_760) ;  /* 0x0000001800d88947 */ /* 0x004fea0003800000 */
.L_x_853:
[----:B------:R-:W-:-:S07]  /*24530*/  IMAD R3, R3, 0x8, R0 ;  /* 0x0000000803037824 */ /* 0x000fce00078e0200 */
.L_x_761:
[----:B---3--:R3:W4:Y:S02]  /*24540*/  SYNCS.PHASECHK.TRANS64.TRYWAIT P0, [R3+URZ], R2 ;  /* 0x00000002030075a7 */ /* 0x008724000800017f */
[----:B----4-:R-:W-:Y:S05]  /*24550*/  @!P0 NANOSLEEP.SYNCS 0x989680 ;  /* 0x009896800000895d */ /* 0x010fea0003900000 */
[----:B------:R-:W4:Y:S02]  /*24560*/  @!P0 SYNCS.PHASECHK.TRANS64 P0, [R3+URZ], R2 ;  /* 0x00000002030085a7 */ /* 0x000f24000800007f */
[----:B----4-:R-:W-:Y:S05]  /*24570*/  @!P0 BRA `(.L_x_761) ;  /* 0xfffffffc00f08947 */ /* 0x010fea000383ffff */
.L_x_448:
[----:B------:R-:W-:Y:S05]  /*24580*/  BSYNC B7 ;  /* 0x0000000000077941 */ /* 0x000fea0003800000 */
.L_x_445:
[----:B------:R-:W-:Y:S05]  /*24590*/  EXIT ;  /* 0x000000000000794d */ /* 0x000fea0003800000 */
.L_x_466:
[----:B0-----:R0:W1:Y:S02]  /*245a0*/  SYNCS.PHASECHK.TRANS64.TRYWAIT P5, [R100+URZ+0x36890], R101 ;  /* 0x03689065640075a7 */ /* 0x00106400080a017f */
[----:B-1----:R-:W-:Y:S05]  /*245b0*/  @!P5 NANOSLEEP.SYNCS 0x989680 ;  /* 0x009896800000d95d */ /* 0x002fea0003900000 */
[----:B------:R-:W1:Y:S02]  /*245c0*/  @!P5 SYNCS.PHASECHK.TRANS64 P5, [R100+URZ+0x36890], R101 ;  /* 0x036890656400d5a7 */ /* 0x000e6400080a007f */
[----:B-1----:R-:W-:Y:S05]  /*245d0*/  @!P5 BRA `(.L_x_466) ;  /* 0xfffffffc00f0d947 */ /* 0x002fea000383ffff */
[----:B------:R-:W-:Y:S05]  /*245e0*/  BRA `(.L_x_762) ;  /* 0xfffffdf0002c7947 */ /* 0x000fea000383ffff */
.L_x_520:
[----:B-1----:R1:W3:Y:S02]  /*245f0*/  SYNCS.PHASECHK.TRANS64.TRYWAIT P5, [R100+URZ+0x36890], R101 ;  /* 0x03689065640075a7 */ /* 0x0022e400080a017f */
[----:B---3--:R-:W-:Y:S05]  /*24600*/  @!P5 NANOSLEEP.SYNCS 0x989680 ;  /* 0x009896800000d95d */ /* 0x008fea0003900000 */
[----:B------:R-:W3:Y:S02]  /*24610*/  @!P5 SYNCS.PHASECHK.TRANS64 P5, [R100+URZ+0x36890], R101 ;  /* 0x036890656400d5a7 */ /* 0x000ee400080a007f */
[----:B---3--:R-:W-:Y:S05]  /*24620*/  @!P5 BRA `(.L_x_520) ;  /* 0xfffffffc00f0d947 */ /* 0x008fea000383ffff */
[----:B------:R-:W-:Y:S05]  /*24630*/  BRA `(.L_x_763) ;  /* 0xfffffe2000b87947 */ /* 0x000fea000383ffff */
.L_x_545:
[----:B0-----:R0:W1:Y:S02]  /*24640*/  SYNCS.PHASECHK.TRANS64.TRYWAIT P3, [R100+URZ+0x36890], R101 ;  /* 0x03689065640075a7 */ /* 0x001064000806017f */
[----:B-1----:R-:W-:Y:S05]  /*24650*/  @!P3 NANOSLEEP.SYNCS 0x989680 ;  /* 0x009896800000b95d */ /* 0x002fea0003900000 */
[----:B------:R-:W1:Y:S02]  /*24660*/  @!P3 SYNCS.PHASECHK.TRANS64 P3, [R100+URZ+0x36890], R101 ;  /* 0x036890656400b5a7 */ /* 0x000e64000806007f */
[----:B-1----:R-:W-:Y:S05]  /*24670*/  @!P3 BRA `(.L_x_545) ;  /* 0xfffffffc00f0b947 */ /* 0x002fea000383ffff */
[----:B------:R-:W-:Y:S05]  /*24680*/  BRA `(.L_x_764) ;  /* 0xfffffe5000d07947 */ /* 0x000fea000383ffff */
.L_x_551:
[----:B0-----:R0:W1:Y:S02]  /*24690*/  SYNCS.PHASECHK.TRANS64.TRYWAIT P2, [R100+URZ+0x368b0], R101 ;  /* 0x0368b065640075a7 */ /* 0x001064000804017f */
[----:B-1----:R-:W-:Y:S05]  /*246a0*/  @!P2 NANOSLEEP.SYNCS 0x989680 ;  /* 0x009896800000a95d */ /* 0x002fea0003900000 */
[----:B------:R-:W1:Y:S02]  /*246b0*/  @!P2 SYNCS.PHASECHK.TRANS64 P2, [R100+URZ+0x368b0], R101 ;  /* 0x0368b0656400a5a7 */ /* 0x000e64000804007f */
[----:B-1----:R-:W-:Y:S05]  /*246c0*/  @!P2 BRA `(.L_x_551) ;  /* 0xfffffffc00f0a947 */ /* 0x002fea000383ffff */
[----:B------:R-:W-:Y:S05]  /*246d0*/  BRA `(.L_x_765) ;  /* 0xfffffe5400e87947 */ /* 0x000fea000383ffff */
.L_x_571:
[----:B------:R-:W-:Y:S01]  /*246e0*/  BSSY B1, `(.L_x_766) ;  /* 0x0000008000017945 */ /* 0x000fe20003800000 */
[----:B------:R-:W-:Y:S01]  /*246f0*/  MOV R13, R39 ;  /* 0x00000027000d7202 */ /* 0x000fe20000000f00 */
[----:B------:R-:W-:Y:S01]  /*24700*/  IMAD.MOV.U32 R12, RZ, RZ, RZ ;  /* 0x000000ffff0c7224 */ /* 0x000fe200078e00ff */
[----:B------:R-:W-:Y:S01]  /*24710*/  MOV R11, 0x1c1f ;  /* 0x00001c1f000b7802 */ /* 0x000fe20000000f00 */
[----:B------:R-:W-:-:S07]  /*24720*/  IMAD.MOV.U32 R15, RZ, RZ, -0x1 ;  /* 0xffffffffff0f7424 */ /* 0x000fce00078e00ff */
[----:B------:R-:W-:Y:S05]  /*24730*/  WARPSYNC.COLLECTIVE R15, `(.L_x_767) ;  /* 0x000000000f087348 */ /* 0x000fea0003c00000 */
[----:B------:R0:W1:Y:S02]  /*24740*/  SHFL.IDX P6, R14, R13, R12, R11 ;  /* 0x0000000c0d0e7389 */ /* 0x00006400000c000b */
[----:B01----:R-:W-:Y:S01]  /*24750*/  ENDCOLLECTIVE ;  /* 0x000000000000791b */ /* 0x003fe20003800000 */
.L_x_767:
[----:B------:R-:W-:Y:S05]  /*24760*/  BSYNC B1 ;  /* 0x0000000000017941 */ /* 0x000fea0003800000 */
.L_x_766:
[----:B------:R-:W-:Y:S05]  /*24770*/  BRA `(.L_x_768) ;  /* 0xfffffe6c00b87947 */ /* 0x000fea000383ffff */
.L_x_572:
        /* <DEDUP_REMOVED lines=8> */
.L_x_770:
[----:B------:R-:W-:Y:S05]  /*24800*/  BSYNC B1 ;  /* 0x0000000000017941 */ /* 0x000fea0003800000 */
.L_x_769:
[----:B------:R-:W-:Y:S05]  /*24810*/  BRA `(.L_x_771) ;  /* 0xfffffe6c009c7947 */ /* 0x000fea000383ffff */
.L_x_573:
        /* <DEDUP_REMOVED lines=8> */
.L_x_773:
[----:B------:R-:W-:Y:S05]  /*248a0*/  BSYNC B1 ;  /* 0x0000000000017941 */ /* 0x000fea0003800000 */
.L_x_772:
[----:B------:R-:W-:Y:S05]  /*248b0*/  BRA `(.L_x_774) ;  /* 0xfffffe6c00807947 */ /* 0x000fea000383ffff */
.L_x_574:
        /* <DEDUP_REMOVED lines=8> */
.L_x_776:
[----:B------:R-:W-:Y:S05]  /*24940*/  BSYNC B1 ;  /* 0x0000000000017941 */ /* 0x000fea0003800000 */
.L_x_775:
[----:B------:R-:W-:Y:S05]  /*24950*/  BRA `(.L_x_777) ;  /* 0xfffffe6c00647947 */ /* 0x000fea000383ffff */
.L_x_576:
[----:B0-----:R0:W1:Y:S02]  /*24960*/  SYNCS.PHASECHK.TRANS64.TRYWAIT P1, [R2+URZ+0x36800], R5 ;  /* 0x03680005020075a7 */ /* 0x001064000802017f */
[----:B-1----:R-:W-:Y:S05]  /*24970*/  @!P1 NANOSLEEP.SYNCS 0x989680 ;  /* 0x009896800000995d */ /* 0x002fea0003900000 */
[----:B------:R-:W1:Y:S02]  /*24980*/  @!P1 SYNCS.PHASECHK.TRANS64 P1, [R2+URZ+0x36800], R5 ;  /* 0x03680005020095a7 */ /* 0x000e64000802007f */
[----:B-1----:R-:W-:Y:S05]  /*24990*/  @!P1 BRA `(.L_x_576) ;  /* 0xfffffffc00f09947 */ /* 0x002fea000383ffff */
[----:B------:R-:W-:Y:S05]  /*249a0*/  BRA `(.L_x_778) ;  /* 0xfffffe6c00a07947 */ /* 0x000fea000383ffff */
.L_x_602:
        /* <DEDUP_REMOVED lines=8> */
.L_x_780:
[----:B------:R-:W-:Y:S05]  /*24a30*/  BSYNC B1 ;  /* 0x0000000000017941 */ /* 0x000fea0003800000 */
.L_x_779:
[----:B------:R-:W-:Y:S05]  /*24a40*/  BRA `(.L_x_781) ;  /* 0xfffffe9400147947 */ /* 0x000fea000383ffff */
.L_x_603:
        /* <DEDUP_REMOVED lines=8> */
.L_x_783:
[----:B------:R-:W-:Y:S05]  /*24ad0*/  BSYNC B1 ;  /* 0x0000000000017941 */ /* 0x000fea0003800000 */
.L_x_782:
[----:B------:R-:W-:Y:S05]  /*24ae0*/  BRA `(.L_x_784) ;  /* 0xfffffe9000f87947 */ /* 0x000fea000383ffff */
.L_x_604:
        /* <DEDUP_REMOVED lines=8> */
.L_x_786:
[----:B------:R-:W-:Y:S05]  /*24b70*/  BSYNC B1 ;  /* 0x0000000000017941 */ /* 0x000fea0003800000 */
.L_x_785:
[----:B------:R-:W-:Y:S05]  /*24b80*/  BRA `(.L_x_787) ;  /* 0xfffffe9000dc7947 */ /* 0x000fea000383ffff */
.L_x_605:
        /* <DEDUP_REMOVED lines=8> */
.L_x_789:
[----:B------:R-:W-:Y:S05]  /*24c10*/  BSYNC B1 ;  /* 0x0000000000017941 */ /* 0x000fea0003800000 */
.L_x_788:
[----:B------:R-:W-:Y:S05]  /*24c20*/  BRA `(.L_x_790) ;  /* 0xfffffe9000c07947 */ /* 0x000fea000383ffff */
.L_x_607:
[----:B0-----:R0:W1:Y:S02]  /*24c30*/  SYNCS.PHASECHK.TRANS64.TRYWAIT P0, [R2+URZ+0x36800], R5 ;  /* 0x03680005020075a7 */ /* 0x001064000800017f */
[----:B-1----:R-:W-:Y:S05]  /*24c40*/  @!P0 NANOSLEEP.SYNCS 0x989680 ;  /* 0x009896800000895d */ /* 0x002fea0003900000 */
[----:B------:R-:W1:Y:S02]  /*24c50*/  @!P0 SYNCS.PHASECHK.TRANS64 P0, [R2+URZ+0x36800], R5 ;  /* 0x03680005020085a7 */ /* 0x000e64000800007f */
[----:B-1----:R-:W-:Y:S05]  /*24c60*/  @!P0 BRA `(.L_x_607) ;  /* 0xfffffffc00f08947 */ /* 0x002fea000383ffff */
[----:B------:R-:W-:Y:S05]  /*24c70*/  BRA `(.L_x_791) ;  /* 0xfffffe9000fc7947 */ /* 0x000fea000383ffff */
.L_x_621:
[----:B-1----:R1:W2:Y:S02]  /*24c80*/  SYNCS.PHASECHK.TRANS64.TRYWAIT P2, [R0+URZ+0x36830], R3 ;  /* 0x03683003000075a7 */ /* 0x0022a4000804017f */
[----:B--2---:R-:W-:Y:S05]  /*24c90*/  @!P2 NANOSLEEP.SYNCS 0x989680 ;  /* 0x009896800000a95d */ /* 0x004fea0003900000 */
[----:B------:R-:W2:Y:S02]  /*24ca0*/  @!P2 SYNCS.PHASECHK.TRANS64 P2, [R0+URZ+0x36830], R3 ;  /* 0x036830030000a5a7 */ /* 0x000ea4000804007f */
[----:B--2---:R-:W-:Y:S05]  /*24cb0*/  @!P2 BRA `(.L_x_621) ;  /* 0xfffffffc00f0a947 */ /* 0x004fea000383ffff */
[----:B------:R-:W-:Y:S05]  /*24cc0*/  BRA `(.L_x_620) ;  /* 0xfffffeb400e87947 */ /* 0x000fea000383ffff */
.L_x_628:
[----:B-1----:R1:W2:Y:S02]  /*24cd0*/  SYNCS.PHASECHK.TRANS64.TRYWAIT P2, [R14+URZ+0x36830], R5 ;  /* 0x036830050e0075a7 */ /* 0x0022a4000804017f */
[----:B--2---:R-:W-:Y:S05]  /*24ce0*/  @!P2 NANOSLEEP.SYNCS 0x989680 ;  /* 0x009896800000a95d */ /* 0x004fea0003900000 */
[----:B------:R-:W2:Y:S02]  /*24cf0*/  @!P2 SYNCS.PHASECHK.TRANS64 P2, [R14+URZ+0x36830], R5 ;  /* 0x036830050e00a5a7 */ /* 0x000ea4000804007f */
[----:B--2---:R-:W-:Y:S05]  /*24d00*/  @!P2 BRA `(.L_x_628) ;  /* 0xfffffffc00f0a947 */ /* 0x004fea000383ffff */
[----:B------:R-:W-:Y:S05]  /*24d10*/  BRA `(.L_x_627) ;  /* 0xffffff1000687947 */ /* 0x000fea000383ffff */
.L_x_633:
[----:B-1----:R1:W2:Y:S02]  /*24d20*/  SYNCS.PHASECHK.TRANS64.TRYWAIT P2, [R20+URZ+0x36850], R0 ;  /* 0x03685000140075a7 */ /* 0x0022a4000804017f */
[----:B--2---:R-:W-:Y:S05]  /*24d30*/  @!P2 NANOSLEEP.SYNCS 0x989680 ;  /* 0x009896800000a95d */ /* 0x004fea0003900000 */
[----:B------:R-:W2:Y:S02]  /*24d40*/  @!P2 SYNCS.PHASECHK.TRANS64 P2, [R20+URZ+0x36850], R0 ;  /* 0x036850001400a5a7 */ /* 0x000ea4000804007f */
[----:B--2---:R-:W-:Y:S05]  /*24d50*/  @!P2 BRA `(.L_x_633) ;  /* 0xfffffffc00f0a947 */ /* 0x004fea000383ffff */
[----:B------:R-:W-:Y:S05]  /*24d60*/  BRA `(.L_x_632) ;  /* 0xffffff48000c7947 */ /* 0x000fea000383ffff */
.L_x_639:
[----:B-1----:R1:W2:Y:S02]  /*24d70*/  SYNCS.PHASECHK.TRANS64.TRYWAIT P0, [R12+URZ+0x36850], R3 ;  /* 0x036850030c0075a7 */ /* 0x0022a4000800017f */
[----:B--2---:R-:W-:Y:S05]  /*24d80*/  @!P0 NANOSLEEP.SYNCS 0x989680 ;  /* 0x009896800000895d */ /* 0x004fea0003900000 */
[----:B------:R-:W2:Y:S02]  /*24d90*/  @!P0 SYNCS.PHASECHK.TRANS64 P0, [R12+URZ+0x36850], R3 ;  /* 0x036850030c0085a7 */ /* 0x000ea4000800007f */
[----:B--2---:R-:W-:Y:S05]  /*24da0*/  @!P0 BRA `(.L_x_639) ;  /* 0xfffffffc00f08947 */ /* 0x004fea000383ffff */
[----:B------:R-:W-:Y:S05]  /*24db0*/  BRA `(.L_x_638) ;  /* 0xffffff6800c87947 */ /* 0x000fea000383ffff */
.L_x_671:
[----:B------:R-:W0:Y:S01]  /*24dc0*/  S2R R11, SR_TID.X ;  /* 0x00000000000b7919 */ /* 0x000e220000002100 */
[----:B------:R-:W-:Y:S01]  /*24dd0*/  BSSY B1, `(.L_x_792) ;  /* 0x000000a000017945 */ /* 0x000fe20003800000 */
[----:B------:R-:W-:Y:S02]  /*24de0*/  IMAD.MOV.U32 R12, RZ, RZ, RZ ;  /* 0x000000ffff0c7224 */ /* 0x000fe400078e00ff */
[----:B------:R-:W-:Y:S01]  /*24df0*/  IMAD.MOV.U32 R15, RZ, RZ, -0x1 ;  /* 0xffffffffff0f7424 */ /* 0x000fe200078e00ff */
[----:B0-----:R-:W-:-:S04]  /*24e00*/  SHF.R.U32.HI R11, RZ, 0x5, R11 ;  /* 0x00000005ff0b7819 */ /* 0x001fc8000001160b */
[----:B------:R-:W-:-:S04]  /*24e10*/  LOP3.LUT R11, R11, 0x3, RZ, 0xc0, !PT ;  /* 0x000000030b0b7812 */ /* 0x000fc800078ec0ff */
[----:B------:R-:W-:Y:S02]  /*24e20*/  MOV R13, R11 ;  /* 0x0000000b000d7202 */ /* 0x000fe40000000f00 */
[----:B------:R-:W-:-:S07]  /*24e30*/  MOV R11, 0x1f ;  /* 0x0000001f000b7802 */ /* 0x000fce0000000f00 */
[----:B-----5:R-:W-:Y:S05]  /*24e40*/  WARPSYNC.COLLECTIVE R15, `(.L_x_793) ;  /* 0x000000000f087348 */ /* 0x020fea0003c00000 */
[----:B------:R0:W1:Y:S02]  /*24e50*/  SHFL.IDX P6, R14, R13, R12, R11 ;  /* 0x0000000c0d0e7389 */ /* 0x00006400000c000b */
[----:B01---5:R-:W-:Y:S01]  /*24e60*/  ENDCOLLECTIVE ;  /* 0x000000000000791b */ /* 0x023fe20003800000 */
.L_x_793:
[----:B------:R-:W-:Y:S05]  /*24e70*/  BSYNC B1 ;  /* 0x0000000000017941 */ /* 0x000fea0003800000 */
.L_x_792:
[----:B------:R-:W-:Y:S05]  /*24e80*/  BRA `(.L_x_794) ;  /* 0xffffffa800947947 */ /* 0x000fea000383ffff */
.L_x_672:
[----:B------:R-:W-:Y:S01]  /*24e90*/  BSSY B1, `(.L_x_795) ;  /* 0x0000006000017945 */ /* 0x000fe20003800000 */
[----:B------:R-:W-:-:S07]  /*24ea0*/  MOV R15, 0xffffffff ;  /* 0xffffffff000f7802 */ /* 0x000fce0000000f00 */
[----:B-----5:R-:W-:Y:S05]  /*24eb0*/  WARPSYNC.COLLECTIVE R15, `(.L_x_796) ;  /* 0x000000000f0c7348 */ /* 0x020fea0003c00000 */
[----:B------:R-:W-:Y:S02]  /*24ec0*/  ELECT P6, UR62, PT ;  /* 0x00000000003e782f */ /* 0x000fe400038c0000 */
[----:B------:R-:W-:Y:S01]  /*24ed0*/  MOV R14, UR62 ;  /* 0x0000003e000e7c02 */ /* 0x000fe20008000f00 */
[----:B-----5:R-:W-:Y:S10]  /*24ee0*/  ENDCOLLECTIVE ;  /* 0x000000000000791b */ /* 0x020ff40003800000 */
.L_x_796:
[----:B------:R-:W-:Y:S05]  /*24ef0*/  BSYNC B1 ;  /* 0x0000000000017941 */ /* 0x000fea0003800000 */
.L_x_795:
[----:B------:R-:W-:Y:S05]  /*24f00*/  BRA `(.L_x_797) ;  /* 0xffffffa800807947 */ /* 0x000fea000383ffff */
.L_x_674:
[----:B0-----:R0:W1:Y:S02]  /*24f10*/  SYNCS.PHASECHK.TRANS64.TRYWAIT P0, [R9+URZ+0x36820], R5 ;  /* 0x03682005090075a7 */ /* 0x001064000800017f */
[----:B-1----:R-:W-:Y:S05]  /*24f20*/  @!P0 NANOSLEEP.SYNCS 0x989680 ;  /* 0x009896800000895d */ /* 0x002fea0003900000 */
[----:B------:R-:W1:Y:S02]  /*24f30*/  @!P0 SYNCS.PHASECHK.TRANS64 P0, [R9+URZ+0x36820], R5 ;  /* 0x03682005090085a7 */ /* 0x000e64000800007f */
[----:B-1----:R-:W-:Y:S05]  /*24f40*/  @!P0 BRA `(.L_x_674) ;  /* 0xfffffffc00f08947 */ /* 0x002fea000383ffff */
[----:B------:R-:W-:Y:S05]  /*24f50*/  BRA `(.L_x_798) ;  /* 0xffffffa8009c7947 */ /* 0x000fea000383ffff */
.L_x_677:
[----:B0-----:R0:W1:Y:S02]  /*24f60*/  SYNCS.PHASECHK.TRANS64.TRYWAIT P0, [R5+URZ+0x368a0], R10 ;  /* 0x0368a00a050075a7 */ /* 0x001064000800017f */
[----:B-1----:R-:W-:Y:S05]  /*24f70*/  @!P0 NANOSLEEP.SYNCS 0x989680 ;  /* 0x009896800000895d */ /* 0x002fea0003900000 */
[----:B------:R-:W1:Y:S02]  /*24f80*/  @!P0 SYNCS.PHASECHK.TRANS64 P0, [R5+URZ+0x368a0], R10 ;  /* 0x0368a00a050085a7 */ /* 0x000e64000800007f */
[----:B-1----:R-:W-:Y:S05]  /*24f90*/  @!P0 BRA `(.L_x_677) ;  /* 0xfffffffc00f08947 */ /* 0x002fea000383ffff */
[----:B------:R-:W-:Y:S05]  /*24fa0*/  BRA `(.L_x_799) ;  /* 0xffffffa800ac7947 */ /* 0x000fea000383ffff */
.L_x_679:
[----:B-1----:R1:W2:Y:S02]  /*24fb0*/  SYNCS.PHASECHK.TRANS64.TRYWAIT P0, [R5+URZ+0x368c0], R10 ;  /* 0x0368c00a050075a7 */ /* 0x0022a4000800017f */
[----:B--2---:R-:W-:Y:S05]  /*24fc0*/  @!P0 NANOSLEEP.SYNCS 0x989680 ;  /* 0x009896800000895d */ /* 0x004fea0003900000 */
[----:B------:R-:W2:Y:S02]  /*24fd0*/  @!P0 SYNCS.PHASECHK.TRANS64 P0, [R5+URZ+0x368c0], R10 ;  /* 0x0368c00a050085a7 */ /* 0x000ea4000800007f */
[----:B--2---:R-:W-:Y:S05]  /*24fe0*/  @!P0 BRA `(.L_x_679) ;  /* 0xfffffffc00f08947 */ /* 0x004fea000383ffff */
[----:B------:R-:W-:Y:S05]  /*24ff0*/  BRA `(.L_x_800) ;  /* 0xffffffac00387947 */ /* 0x000fea000383ffff */
.L_x_683:
[----:B0-----:R0:W1:Y:S02]  /*25000*/  SYNCS.PHASECHK.TRANS64.TRYWAIT P0, [R6+URZ+0x368a0], R7 ;  /* 0x0368a007060075a7 */ /* 0x001064000800017f */
[----:B-1----:R-:W-:Y:S05]  /*25010*/  @!P0 NANOSLEEP.SYNCS 0x989680 ;  /* 0x009896800000895d */ /* 0x002fea0003900000 */
[----:B------:R-:W1:Y:S02]  /*25020*/  @!P0 SYNCS.PHASECHK.TRANS64 P0, [R6+URZ+0x368a0], R7 ;  /* 0x0368a007060085a7 */ /* 0x000e64000800007f */
[----:B-1----:R-:W-:Y:S05]  /*25030*/  @!P0 BRA `(.L_x_683) ;  /* 0xfffffffc00f08947 */ /* 0x002fea000383ffff */
[----:B------:R-:W-:Y:S05]  /*25040*/  BRA `(.L_x_801) ;  /* 0xffffffb0000c7947 */ /* 0x000fea000383ffff */
.L_x_685:
[----:B-1----:R1:W2:Y:S02]  /*25050*/  SYNCS.PHASECHK.TRANS64.TRYWAIT P1, [R6+URZ+0x368c0], R7 ;  /* 0x0368c007060075a7 */ /* 0x0022a4000802017f */
[----:B--2---:R-:W-:Y:S05]  /*25060*/  @!P1 NANOSLEEP.SYNCS 0x989680 ;  /* 0x009896800000995d */ /* 0x004fea0003900000 */
[----:B------:R-:W2:Y:S02]  /*25070*/  @!P1 SYNCS.PHASECHK.TRANS64 P1, [R6+URZ+0x368c0], R7 ;  /* 0x0368c007060095a7 */ /* 0x000ea4000802007f */
[----:B--2---:R-:W-:Y:S05]  /*25080*/  @!P1 BRA `(.L_x_685) ;  /* 0xfffffffc00f09947 */ /* 0x004fea000383ffff */
[----:B------:R-:W-:Y:S05]  /*25090*/  BRA `(.L_x_802) ;  /* 0xffffffb000907947 */ /* 0x000fea000383ffff */
.L_x_697:
[----:B------:R-:W0:Y:S01]  /*250a0*/  S2R R3, SR_TID.X ;  /* 0x0000000000037919 */ /* 0x000e220000002100 */
[----:B------:R-:W-:Y:S01]  /*250b0*/  BSSY B0, `(.L_x_803) ;  /* 0x000000a000007945 */ /* 0x000fe20003800000 */
[----:B------:R-:W-:Y:S01]  /*250c0*/  MOV R12, RZ ;  /* 0x000000ff000c7202 */ /* 0x000fe20000000f00 */
[----:B------:R-:W-:Y:S01]  /*250d0*/  IMAD.MOV.U32 R11, RZ, RZ, 0x1f ;  /* 0x0000001fff0b7424 */ /* 0x000fe200078e00ff */
[----:B------:R-:W-:Y:S02]  /*250e0*/  MOV R15, 0xffffffff ;  /* 0xffffffff000f7802 */ /* 0x000fe40000000f00 */
[----:B0-----:R-:W-:-:S04]  /*250f0*/  SHF.R.U32.HI R3, RZ, 0x5, R3 ;  /* 0x00000005ff037819 */ /* 0x001fc80000011603 */
[----:B------:R-:W-:-:S05]  /*25100*/  LOP3.LUT R3, R3, 0x3, RZ, 0xc0, !PT ;  /* 0x0000000303037812 */ /* 0x000fca00078ec0ff */
[----:B------:R-:W-:-:S07]  /*25110*/  IMAD.MOV.U32 R13, RZ, RZ, R3 ;  /* 0x000000ffff0d7224 */ /* 0x000fce00078e0003 */
[----:B------:R-:W-:Y:S05]  /*25120*/  WARPSYNC.COLLECTIVE R15, `(.L_x_804) ;  /* 0x000000000f087348 */ /* 0x000fea0003c00000 */
[----:B------:R0:W1:Y:S02]  /*25130*/  SHFL.IDX P6, R14, R13, R12, R11 ;  /* 0x0000000c0d0e7389 */ /* 0x00006400000c000b */
[----:B01----:R-:W-:Y:S01]  /*25140*/  ENDCOLLECTIVE ;  /* 0x000000000000791b */ /* 0x003fe20003800000 */
.L_x_804:
[----:B------:R-:W-:Y:S05]  /*25150*/  BSYNC B0 ;  /* 0x0000000000007941 */ /* 0x000fea0003800000 */
.L_x_803:
[----:B------:R-:W-:Y:S05]  /*25160*/  BRA `(.L_x_805) ;  /* 0xffffffbc00987947 */ /* 0x000fea000383ffff */
.L_x_698:
[----:B------:R-:W-:Y:S01]  /*25170*/  BSSY B0, `(.L_x_806) ;  /* 0x0000006000007945 */ /* 0x000fe20003800000 */
[----:B------:R-:W-:-:S07]  /*25180*/  IMAD.MOV.U32 R15, RZ, RZ, -0x1 ;  /* 0xffffffffff0f7424 */ /* 0x000fce00078e00ff */
[----:B------:R-:W-:Y:S05]  /*25190*/  WARPSYNC.COLLECTIVE R15, `(.L_x_807) ;  /* 0x000000000f0c7348 */ /* 0x000fea0003c00000 */
[----:B------:R-:W-:Y:S02]  /*251a0*/  ELECT P6, UR62, PT ;  /* 0x00000000003e782f */ /* 0x000fe400038c0000 */
[----:B------:R-:W-:Y:S01]  /*251b0*/  MOV R14, UR62 ;  /* 0x0000003e000e7c02 */ /* 0x000fe20008000f00 */
[----:B------:R-:W-:Y:S10]  /*251c0*/  ENDCOLLECTIVE ;  /* 0x000000000000791b */ /* 0x000ff40003800000 */
.L_x_807:
[----:B------:R-:W-:Y:S05]  /*251d0*/  BSYNC B0 ;  /* 0x0000000000007941 */ /* 0x000fea0003800000 */
.L_x_806:
[----:B------:R-:W-:Y:S05]  /*251e0*/  BRA `(.L_x_808) ;  /* 0xffffffbc00907947 */ /* 0x000fea000383ffff */
.L_x_701:
[----:B0-----:R0:W1:Y:S02]  /*251f0*/  SYNCS.PHASECHK.TRANS64.TRYWAIT P0, [R6+URZ+0x36840], R7 ;  /* 0x03684007060075a7 */ /* 0x001064000800017f */
[----:B-1----:R-:W-:Y:S05]  /*25200*/  @!P0 NANOSLEEP.SYNCS 0x989680 ;  /* 0x009896800000895d */ /* 0x002fea0003900000 */
[----:B------:R-:W1:Y:S02]  /*25210*/  @!P0 SYNCS.PHASECHK.TRANS64 P0, [R6+URZ+0x36840], R7 ;  /* 0x03684007060085a7 */ /* 0x000e64000800007f */
[----:B-1----:R-:W-:Y:S05]  /*25220*/  @!P0 BRA `(.L_x_701) ;  /* 0xfffffffc00f08947 */ /* 0x002fea000383ffff */
[----:B------:R-:W-:Y:S05]  /*25230*/  BRA `(.L_x_809) ;  /* 0xffffffc000007947 */ /* 0x000fea000383ffff */
.L_x_704:
        /* <DEDUP_REMOVED lines=8> */
.L_x_712:
[----:B0-----:R0:W1:Y:S02]  /*252c0*/  SYNCS.PHASECHK.TRANS64.TRYWAIT P0, [R8+URZ+0x36840], R9 ;  /* 0x03684009080075a7 */ /* 0x001064000800017f */
[----:B-1----:R-:W-:Y:S05]  /*252d0*/  @!P0 NANOSLEEP.SYNCS 0x989680 ;  /* 0x009896800000895d */ /* 0x002fea0003900000 */
[----:B------:R-:W1:Y:S02]  /*252e0*/  @!P0 SYNCS.PHASECHK.TRANS64 P0, [R8+URZ+0x36840], R9 ;  /* 0x03684009080085a7 */ /* 0x000e64000800007f */
[----:B-1----:R-:W-:Y:S05]  /*252f0*/  @!P0 BRA `(.L_x_712) ;  /* 0xfffffffc00f08947 */ /* 0x002fea000383ffff */
[----:B------:R-:W-:Y:S05]  /*25300*/  BRA `(.L_x_811) ;  /* 0xffffffc800107947 */ /* 0x000fea000383ffff */
.L_x_714:
[----:B0-----:R0:W1:Y:S02]  /*25310*/  SYNCS.PHASECHK.TRANS64.TRYWAIT P0, [R9+URZ+0x60], R8 ;  /* 0x00006008090075a7 */ /* 0x001064000800017f */
[----:B-1----:R-:W-:Y:S05]  /*25320*/  @!P0 NANOSLEEP.SYNCS 0x989680 ;  /* 0x009896800000895d */ /* 0x002fea0003900000 */
[----:B------:R-:W1:Y:S02]  /*25330*/  @!P0 SYNCS.PHASECHK.TRANS64 P0, [R9+URZ+0x60], R8 ;  /* 0x00006008090085a7 */ /* 0x000e64000800007f */
[----:B-1----:R-:W-:Y:S05]  /*25340*/  @!P0 BRA `(.L_x_714) ;  /* 0xfffffffc00f08947 */ /* 0x002fea000383ffff */
[----:B------:R-:W-:Y:S05]  /*25350*/  BRA `(.L_x_812) ;  /* 0xffffffc800bc7947 */ /* 0x000fea000383ffff */
.L_x_719:
[----:B-1----:R1:W2:Y:S02]  /*25360*/  SYNCS.PHASECHK.TRANS64.TRYWAIT P0, [R2+URZ+0x36840], R3 ;  /* 0x03684003020075a7 */ /* 0x0022a4000800017f */
[----:B--2---:R-:W-:Y:S05]  /*25370*/  @!P0 NANOSLEEP.SYNCS 0x989680 ;  /* 0x009896800000895d */ /* 0x004fea0003900000 */
[----:B------:R-:W2:Y:S02]  /*25380*/  @!P0 SYNCS.PHASECHK.TRANS64 P0, [R2+URZ+0x36840], R3 ;  /* 0x03684003020085a7 */ /* 0x000ea4000800007f */
[----:B--2---:R-:W-:Y:S05]  /*25390*/  @!P0 BRA `(.L_x_719) ;  /* 0xfffffffc00f08947 */ /* 0x004fea000383ffff */
[----:B------:R-:W-:Y:S05]  /*253a0*/  BRA `(.L_x_813) ;  /* 0xffffffd000307947 */ /* 0x000fea000383ffff */
.L_x_721:
[----:B0-----:R0:W1:Y:S02]  /*253b0*/  SYNCS.PHASECHK.TRANS64.TRYWAIT P1, [R3+URZ+0x60], R2 ;  /* 0x00006002030075a7 */ /* 0x001064000802017f */
[----:B-1----:R-:W-:Y:S05]  /*253c0*/  @!P1 NANOSLEEP.SYNCS 0x989680 ;  /* 0x009896800000995d */ /* 0x002fea0003900000 */
[----:B------:R-:W1:Y:S02]  /*253d0*/  @!P1 SYNCS.PHASECHK.TRANS64 P1, [R3+URZ+0x60], R2 ;  /* 0x00006002030095a7 */ /* 0x000e64000802007f */
[----:B-1----:R-:W-:Y:S05]  /*253e0*/  @!P1 BRA `(.L_x_721) ;  /* 0xfffffffc00f09947 */ /* 0x002fea000383ffff */
[----:B------:R-:W-:Y:S05]  /*253f0*/  BRA `(.L_x_814) ;  /* 0xffffffd000dc7947 */ /* 0x000fea000383ffff */
.L_x_726:
[----:B--2---:R2:W3:Y:S02]  /*25400*/  SYNCS.PHASECHK.TRANS64.TRYWAIT P0, [R2+URZ+0x36840], R3 ;  /* 0x03684003020075a7 */ /* 0x0044e4000800017f */
[----:B---3--:R-:W-:Y:S05]  /*25410*/  @!P0 NANOSLEEP.SYNCS 0x989680 ;  /* 0x009896800000895d */ /* 0x008fea0003900000 */
[----:B------:R-:W3:Y:S02]  /*25420*/  @!P0 SYNCS.PHASECHK.TRANS64 P0, [R2+URZ+0x36840], R3 ;  /* 0x03684003020085a7 */ /* 0x000ee4000800007f */
[----:B---3--:R-:W-:Y:S05]  /*25430*/  @!P0 BRA `(.L_x_726) ;  /* 0xfffffffc00f08947 */ /* 0x008fea000383ffff */
[----:B------:R-:W-:Y:S05]  /*25440*/  BRA `(.L_x_815) ;  /* 0xffffffd800147947 */ /* 0x000fea000383ffff */
.L_x_728:
[----:B0-----:R0:W1:Y:S02]  /*25450*/  SYNCS.PHASECHK.TRANS64.TRYWAIT P1, [R2+URZ+0x60], R8 ;  /* 0x00006008020075a7 */ /* 0x001064000802017f */
[----:B-1----:R-:W-:Y:S05]  /*25460*/  @!P1 NANOSLEEP.SYNCS 0x989680 ;  /* 0x009896800000995d */ /* 0x002fea0003900000 */
[----:B------:R-:W1:Y:S02]  /*25470*/  @!P1 SYNCS.PHASECHK.TRANS64 P1, [R2+URZ+0x60], R8 ;  /* 0x00006008020095a7 */ /* 0x000e64000802007f */
[----:B-1----:R-:W-:Y:S05]  /*25480*/  @!P1 BRA `(.L_x_728) ;  /* 0xfffffffc00f09947 */ /* 0x002fea000383ffff */
[----:B------:R-:W-:Y:S05]  /*25490*/  BRA `(.L_x_816) ;  /* 0xffffffd800c47947 */ /* 0x000fea000383ffff */
.L_x_735:
[----:B-1----:R1:W2:Y:S02]  /*254a0*/  SYNCS.PHASECHK.TRANS64.TRYWAIT P0, [R3+URZ+0x36860], R0 ;  /* 0x03686000030075a7 */ /* 0x0022a4000800017f */
[----:B--2---:R-:W-:Y:S05]  /*254b0*/  @!P0 NANOSLEEP.SYNCS 0x989680 ;  /* 0x009896800000895d */ /* 0x004fea0003900000 */
[----:B------:R-:W2:Y:S02]  /*254c0*/  @!P0 SYNCS.PHASECHK.TRANS64 P0, [R3+URZ+0x36860], R0 ;  /* 0x03686000030085a7 */ /* 0x000ea4000800007f */
[----:B--2---:R-:W-:Y:S05]  /*254d0*/  @!P0 BRA `(.L_x_735) ;  /* 0xfffffffc00f08947 */ /* 0x004fea000383ffff */
[----:B------:R-:W-:Y:S05]  /*254e0*/  BRA `(.L_x_817) ;  /* 0xffffffdc00e07947 */ /* 0x000fea000383ffff */
.L_x_737:
[----:B------:R-:W-:Y:S01]  /*254f0*/  BSSY B0, `(.L_x_818) ;  /* 0x0000008000007945 */ /* 0x000fe20003800000 */
[----:B0-----:R-:W-:Y:S01]  /*25500*/  MOV R13, R16 ;  /* 0x00000010000d7202 */ /* 0x001fe20000000f00 */
[----:B------:R-:W-:Y:S01]  /*25510*/  IMAD.MOV.U32 R12, RZ, RZ, RZ ;  /* 0x000000ffff0c7224 */ /* 0x000fe200078e00ff */
[----:B------:R-:W-:Y:S01]  /*25520*/  MOV R11, 0x1f ;  /* 0x0000001f000b7802 */ /* 0x000fe20000000f00 */
[----:B------:R-:W-:-:S07]  /*25530*/  IMAD.MOV.U32 R15, RZ, RZ, -0x1 ;  /* 0xffffffffff0f7424 */ /* 0x000fce00078e00ff */
[----:B-1----:R-:W-:Y:S05]  /*25540*/  WARPSYNC.COLLECTIVE R15, `(.L_x_819) ;  /* 0x000000000f087348 */ /* 0x002fea0003c00000 */
[----:B------:R0:W2:Y:S02]  /*25550*/  SHFL.IDX P6, R14, R13, R12, R11 ;  /* 0x0000000c0d0e7389 */ /* 0x0000a400000c000b */
[----:B012---:R-:W-:Y:S01]  /*25560*/  ENDCOLLECTIVE ;  /* 0x000000000000791b */ /* 0x007fe20003800000 */
.L_x_819:
[----:B------:R-:W-:Y:S05]  /*25570*/  BSYNC B0 ;  /* 0x0000000000007941 */ /* 0x000fea0003800000 */
.L_x_818:
[----:B------:R-:W-:Y:S01]  /*25580*/  IMAD.MOV.U32 R13, RZ, RZ, R16 ;  /* 0x000000ffff0d7224 */ /* 0x000fe200078e0010 */
[----:B------:R-:W-:Y:S01]  /*25590*/  MOV R12, 0x1 ;  /* 0x00000001000c7802 */ /* 0x000fe20000000f00 */
[----:B------:R-:W-:Y:S01]  /*255a0*/  IMAD.MOV.U32 R11, RZ, RZ, 0x1f ;  /* 0x0000001fff0b7424 */ /* 0x000fe200078e00ff */
[----:B------:R-:W-:Y:S02]  /*255b0*/  MOV R15, 0xffffffff ;  /* 0xffffffff000f7802 */ /* 0x000fe40000000f00 */
[----:B------:R-:W-:-:S07]  /*255c0*/  MOV R4, R14 ;  /* 0x0000000e00047202 */ /* 0x000fce0000000f00 */
[----:B------:R-:W-:Y:S05]  /*255d0*/  WARPSYNC.COLLECTIVE R15, `(.L_x_820) ;  /* 0x000000000f087348 */ /* 0x000fea0003c00000 */
[----:B------:R0:W1:Y:S02]  /*255e0*/  SHFL.IDX P6, R14, R13, R12, R11 ;  /* 0x0000000c0d0e7389 */ /* 0x00006400000c000b */
[----:B01----:R-:W-:Y:S01]  /*255f0*/  ENDCOLLECTIVE ;  /* 0x000000000000791b */ /* 0x003fe20003800000 */
.L_x_820:
[----:B------:R-:W-:Y:S01]  /*25600*/  IMAD.MOV.U32 R6, RZ, RZ, R14 ;  /* 0x000000ffff067224 */ /* 0x000fe200078e000e */
[----:B------:R-:W-:Y:S06]  /*25610*/  BRA `(.L_x_821) ;  /* 0xffffffe000847947 */ /* 0x000fec000383ffff */
.L_x_740:
[----:B------:R-:W-:Y:S01]  /*25620*/  BSSY B0, `(.L_x_822) ;  /* 0x0000008000007945 */ /* 0x000fe20003800000 */
[----:B-----5:R-:W-:Y:S01]  /*25630*/  MOV R13, R17 ;  /* 0x00000011000d7202 */ /* 0x020fe20000000f00 */
[----:B------:R-:W-:Y:S01]  /*25640*/  IMAD.MOV.U32 R12, RZ, RZ, 0x1 ;  /* 0x00000001ff0c7424 */ /* 0x000fe200078e00ff */
[----:B------:R-:W-:Y:S01]  /*25650*/  MOV R11, RZ ;  /* 0x000000ff000b7202 */ /* 0x000fe20000000f00 */
[----:B------:R-:W-:-:S07]  /*25660*/  IMAD.MOV.U32 R15, RZ, RZ, -0x1 ;  /* 0xffffffffff0f7424 */ /* 0x000fce00078e00ff */
[----:B0123--:R-:W-:Y:S05]  /*25670*/  WARPSYNC.COLLECTIVE R15, `(.L_x_823) ;  /* 0x000000000f087348 */ /* 0x00ffea0003c00000 */
[----:B------:R4:W0:Y:S02]  /*25680*/  SHFL.UP P6, R14, R13, R12, R11 ;  /* 0x0400000c0d0e7389 */ /* 0x00082400000c000b */
[----:B01234-:R-:W-:Y:S01]  /*25690*/  ENDCOLLECTIVE ;  /* 0x000000000000791b */ /* 0x01ffe20003800000 */
.L_x_823:
[----:B------:R-:W-:Y:S05]  /*256a0*/  BSYNC B0 ;  /* 0x0000000000007941 */ /* 0x000fea0003800000 */
.L_x_822:
[----:B------:R-:W-:Y:S01]  /*256b0*/  ISETP.NE.AND P0, PT, R8, RZ, PT ;  /* 0x000000ff0800720c */ /* 0x000fe20003f05270 */
[----:B------:R-:W-:Y:S01]  /*256c0*/  IMAD.MOV.U32 R12, RZ, RZ, 0x2 ;  /* 0x00000002ff0c7424 */ /* 0x000fe200078e00ff */
[----:B------:R-:W-:Y:S01]  /*256d0*/  MOV R11, RZ ;  /* 0x000000ff000b7202 */ /* 0x000fe20000000f00 */
[----:B------:R-:W-:Y:S01]  /*256e0*/  IMAD.MOV.U32 R15, RZ, RZ, -0x1 ;  /* 0xffffffffff0f7424 */ /* 0x000fe200078e00ff */
[----:B------:R-:W-:Y:S02]  /*256f0*/  SEL R14, R14, RZ, P0 ;  /* 0x000000ff0e0e7207 */ /* 0x000fe40000000000 */
[----:B------:R-:W-:Y:S02]  /*25700*/  ISETP.GE.U32.AND P0, PT, R8, 0x2, PT ;  /* 0x000000020800780c */ /* 0x000fe40003f06070 */
[----:B------:R-:W-:-:S11]  /*25710*/  IADD3 R13, R17, R14, RZ ;  /* 0x0000000e110d7210 */ /* 0x000fd60007ffe0ff */
[----:B------:R-:W-:Y:S05]  /*25720*/  WARPSYNC.COLLECTIVE R15, `(.L_x_824) ;  /* 0x000000000f087348 */ /* 0x000fea0003c00000 */
[----:B------:R0:W1:Y:S02]  /*25730*/  SHFL.UP P6, R14, R13, R12, R11 ;  /* 0x0400000c0d0e7389 */ /* 0x00006400000c000b */
[----:B01----:R-:W-:Y:S01]  /*25740*/  ENDCOLLECTIVE ;  /* 0x000000000000791b */ /* 0x003fe20003800000 */
.L_x_824:
[----:B------:R-:W-:Y:S02]  /*25750*/  MOV R12, 0x4 ;  /* 0x00000004000c7802 */ /* 0x000fe40000000f00 */
[----:B------:R-:W-:Y:S02]  /*25760*/  SEL R14, R14, RZ, P0 ;  /* 0x000000ff0e0e7207 */ /* 0x000fe40000000000 */
[----:B------:R-:W-:Y:S02]  /*25770*/  ISETP.GE.U32.AND P0, PT, R8, 0x4, PT ;  /* 0x000000040800780c */ /* 0x000fe40003f06070 */
[----:B------:R-:W-:-:S05]  /*25780*/  IADD3 R3, R13, R14, RZ ;  /* 0x0000000e0d037210 */ /* 0x000fca0007ffe0ff */
[----:B------:R-:W-:-:S07]  /*25790*/  IMAD.MOV.U32 R13, RZ, RZ, R3 ;  /* 0x000000ffff0d7224 */ /* 0x000fce00078e0003 */
[----:B------:R-:W-:Y:S05]  /*257a0*/  WARPSYNC.COLLECTIVE R15, `(.L_x_825) ;  /* 0x000000000f087348 */ /* 0x000fea0003c00000 */
[----:B------:R0:W1:Y:S02]  /*257b0*/  SHFL.UP P6, R14, R13, R12, R11 ;  /* 0x0400000c0d0e7389 */ /* 0x00006400000c000b */
[----:B01----:R-:W-:Y:S01]  /*257c0*/  ENDCOLLECTIVE ;  /* 0x000000000000791b */ /* 0x003fe20003800000 */
.L_x_825:
[----:B------:R-:W-:Y:S01]  /*257d0*/  IMAD.MOV.U32 R12, RZ, RZ, 0x8 ;  /* 0x00000008ff0c7424 */ /* 0x000fe200078e00ff */
[----:B------:R-:W-:Y:S02]  /*257e0*/  SEL R14, R14, RZ, P0 ;  /* 0x000000ff0e0e7207 */ /* 0x000fe40000000000 */
[----:B------:R-:W-:-:S03]  /*257f0*/  ISETP.GE.U32.AND P0, PT, R8, 0x8, PT ;  /* 0x000000080800780c */ /* 0x000fc60003f06070 */
[----:B------:R-:W-:-:S05]  /*25800*/  IMAD.IADD R5, R3, 0x1, R14 ;  /* 0x0000000103057824 */ /* 0x000fca00078e020e */
[----:B------:R-:W-:-:S07]  /*25810*/  MOV R13, R5 ;  /* 0x00000005000d7202 */ /* 0x000fce0000000f00 */
[----:B------:R-:W-:Y:S05]  /*25820*/  WARPSYNC.COLLECTIVE R15, `(.L_x_826) ;  /* 0x000000000f087348 */ /* 0x000fea0003c00000 */
[----:B------:R0:W1:Y:S02]  /*25830*/  SHFL.UP P6, R14, R13, R12, R11 ;  /* 0x0400000c0d0e7389 */ /* 0x00006400000c000b */
[----:B01----:R-:W-:Y:S01]  /*25840*/  ENDCOLLECTIVE ;  /* 0x000000000000791b */ /* 0x003fe20003800000 */
.L_x_826:
        /* <DEDUP_REMOVED lines=8> */
.L_x_827:
[----:B------:R-:W-:Y:S01]  /*258d0*/  IMAD.MOV.U32 R12, RZ, RZ, 0x1f ;  /* 0x0000001fff0c7424 */ /* 0x000fe200078e00ff */
[----:B------:R-:W-:Y:S02]  /*258e0*/  MOV R11, 0x1f ;  /* 0x0000001f000b7802 */ /* 0x000fe40000000f00 */
[----:B------:R-:W-:-:S05]  /*258f0*/  SEL R2, R14, RZ, P0 ;  /* 0x000000ff0e027207 */ /* 0x000fca0000000000 */
[----:B------:R-:W-:-:S05]  /*25900*/  IMAD.IADD R2, R7, 0x1, R2 ;  /* 0x0000000107027824 */ /* 0x000fca00078e0202 */
[----:B------:R-:W-:-:S07]  /*25910*/  MOV R13, R2 ;  /* 0x00000002000d7202 */ /* 0x000fce0000000f00 */
[----:B------:R-:W-:Y:S05]  /*25920*/  WARPSYNC.COLLECTIVE R15, `(.L_x_828) ;  /* 0x000000000f087348 */ /* 0x000fea0003c00000 */
[----:B------:R0:W1:Y:S02]  /*25930*/  SHFL.IDX P6, R14, R13, R12, R11 ;  /* 0x0000000c0d0e7389 */ /* 0x00006400000c000b */
[----:B01----:R-:W-:Y:S01]  /*25940*/  ENDCOLLECTIVE ;  /* 0x000000000000791b */ /* 0x003fe20003800000 */
.L_x_828:
[----:B------:R-:W-:Y:S05]  /*25950*/  BRA `(.L_x_829) ;  /* 0xffffffe000487947 */ /* 0x000fea000383ffff */
.L_x_745:
[----:B------:R-:W-:Y:S01]  /*25960*/  BSSY B0, `(.L_x_830) ;  /* 0x0000008000007945 */ /* 0x000fe20003800000 */
[----:B-----5:R-:W-:Y:S01]  /*25970*/  IMAD.MOV.U32 R13, RZ, RZ, R17 ;  /* 0x000000ffff0d7224 */ /* 0x020fe200078e0011 */
[----:B------:R-:W-:Y:S01]  /*25980*/  MOV R12, 0x1 ;  /* 0x00000001000c7802 */ /* 0x000fe20000000f00 */
[----:B------:R-:W-:Y:S01]  /*25990*/  IMAD.MOV.U32 R11, RZ, RZ, RZ ;  /* 0x000000ffff0b7224 */ /* 0x000fe200078e00ff */
[----:B------:R-:W-:-:S07]  /*259a0*/  MOV R15, 0xffffffff ;  /* 0xffffffff000f7802 */ /* 0x000fce0000000f00 */
[----:B01----:R-:W-:Y:S05]  /*259b0*/  WARPSYNC.COLLECTIVE R15, `(.L_x_831) ;  /* 0x000000000f087348 */ /* 0x003fea0003c00000 */
[----:B------:R2:W3:Y:S02]  /*259c0*/  SHFL.UP P6, R14, R13, R12, R11 ;  /* 0x0400000c0d0e7389 */ /* 0x0004e400000c000b */
[----:B0123--:R-:W-:Y:S01]  /*259d0*/  ENDCOLLECTIVE ;  /* 0x000000000000791b */ /* 0x00ffe20003800000 */
.L_x_831:
[----:B------:R-:W-:Y:S05]  /*259e0*/  BSYNC B0 ;  /* 0x0000000000007941 */ /* 0x000fea0003800000 */
.L_x_830:
[----:B------:R-:W-:Y:S01]  /*259f0*/  ISETP.NE.AND P0, PT, R8, RZ, PT ;  /* 0x000000ff0800720c */ /* 0x000fe20003f05270 */
[----:B------:R-:W-:Y:S01]  /*25a00*/  IMAD.MOV.U32 R11, RZ, RZ, RZ ;  /* 0x000000ffff0b7224 */ /* 0x000fe200078e00ff */
[----:B------:R-:W-:Y:S02]  /*25a10*/  MOV R12, 0x2 ;  /* 0x00000002000c7802 */ /* 0x000fe40000000f00 */
[----:B------:R-:W-:Y:S02]  /*25a20*/  SEL R14, R14, RZ, P0 ;  /* 0x000000ff0e0e7207 */ /* 0x000fe40000000000 */
[----:B------:R-:W-:Y:S02]  /*25a30*/  MOV R15, 0xffffffff ;  /* 0xffffffff000f7802 */ /* 0x000fe40000000f00 */
[----:B------:R-:W-:Y:S01]  /*25a40*/  ISETP.GE.U32.AND P0, PT, R8, 0x2, PT ;  /* 0x000000020800780c */ /* 0x000fe20003f06070 */
[----:B------:R-:W-:-:S12]  /*25a50*/  IMAD.IADD R13, R17, 0x1, R14 ;  /* 0x00000001110d7824 */ /* 0x000fd800078e020e */
[----:B------:R-:W-:Y:S05]  /*25a60*/  WARPSYNC.COLLECTIVE R15, `(.L_x_832) ;  /* 0x000000000f087348 */ /* 0x000fea0003c00000 */
[----:B------:R0:W1:Y:S02]  /*25a70*/  SHFL.UP P6, R14, R13, R12, R11 ;  /* 0x0400000c0d0e7389 */ /* 0x00006400000c000b */
[----:B01----:R-:W-:Y:S01]  /*25a80*/  ENDCOLLECTIVE ;  /* 0x000000000000791b */ /* 0x003fe20003800000 */
.L_x_832:
        /* <DEDUP_REMOVED lines=8> */
.L_x_833:
        /* <DEDUP_REMOVED lines=8> */
.L_x_834:
        /* <DEDUP_REMOVED lines=8> */
.L_x_835:
[----:B------:R-:W-:Y:S01]  /*25c10*/  MOV R12, 0x1f ;  /* 0x0000001f000c7802 */ /* 0x000fe20000000f00 */
[----:B------:R-:W-:Y:S01]  /*25c20*/  IMAD.MOV.U32 R11, RZ, RZ, 0x1f ;  /* 0x0000001fff0b7424 */ /* 0x000fe200078e00ff */
[----:B------:R-:W-:-:S04]  /*25c30*/  SEL R2, R14, RZ, P0 ;  /* 0x000000ff0e027207 */ /* 0x000fc80000000000 */
[----:B------:R-:W-:-:S05]  /*25c40*/  IADD3 R2, R7, R2, RZ ;  /* 0x0000000207027210 */ /* 0x000fca0007ffe0ff */
[----:B------:R-:W-:-:S07]  /*25c50*/  IMAD.MOV.U32 R13, RZ, RZ, R2 ;  /* 0x000000ffff0d7224 */ /* 0x000fce00078e0002 */
[----:B------:R-:W-:Y:S05]  /*25c60*/  WARPSYNC.COLLECTIVE R15, `(.L_x_836) ;  /* 0x000000000f087348 */ /* 0x000fea0003c00000 */
[----:B------:R0:W1:Y:S02]  /*25c70*/  SHFL.IDX P6, R14, R13, R12, R11 ;  /* 0x0000000c0d0e7389 */ /* 0x00006400000c000b */
[----:B01----:R-:W-:Y:S01]  /*25c80*/  ENDCOLLECTIVE ;  /* 0x000000000000791b */ /* 0x003fe20003800000 */
.L_x_836:
[----:B------:R-:W-:Y:S05]  /*25c90*/  BRA `(.L_x_837) ;  /* 0xffffffe0002c7947 */ /* 0x000fea000383ffff */
.L_x_747:
[----:B------:R-:W-:Y:S01]  /*25ca0*/  BSSY B0, `(.L_x_838) ;  /* 0x0000006000007945 */ /* 0x000fe20003800000 */
[----:B------:R-:W-:Y:S02]  /*25cb0*/  PLOP3.LUT P6, PT, P6, PT, PT, 0x8, 0x0 ;  /* 0x000000000000781c */ /* 0x000fe400037ce170 */
[----:B------:R-:W-:-:S11]  /*25cc0*/  MOV R15, 0xffffffff ;  /* 0xffffffff000f7802 */ /* 0x000fd60000000f00 */
[----:B01----:R-:W-:Y:S05]  /*25cd0*/  WARPSYNC.COLLECTIVE R15, `(.L_x_839) ;  /* 0x000000000f087348 */ /* 0x003fea0003c00000 */
[----:B------:R-:W-:Y:S01]  /*25ce0*/  VOTE.ANY R14, PT, P6 ;  /* 0x00000000000e7806 */ /* 0x000fe200030e0100 */
[----:B01----:R-:W-:Y:S06]  /*25cf0*/  ENDCOLLECTIVE ;  /* 0x000000000000791b */ /* 0x003fec0003800000 */
.L_x_839:
[----:B------:R-:W-:Y:S05]  /*25d00*/  BSYNC B0 ;  /* 0x0000000000007941 */ /* 0x000fea0003800000 */
.L_x_838:
[----:B------:R-:W-:Y:S01]  /*25d10*/  IMAD.MOV.U32 R3, RZ, RZ, R14 ;  /* 0x000000ffff037224 */ /* 0x000fe200078e000e */
[----:B------:R-:W-:Y:S01]  /*25d20*/  MOV R13, R17 ;  /* 0x00000011000d7202 */ /* 0x000fe20000000f00 */
[----:B------:R-:W-:Y:S01]  /*25d30*/  IMAD.MOV.U32 R15, RZ, RZ, -0x1 ;  /* 0xffffffffff0f7424 */ /* 0x000fe200078e00ff */
[----:B------:R-:W-:Y:S01]  /*25d40*/  MOV R11, 0x1f ;  /* 0x0000001f000b7802 */ /* 0x000fe20000000f00 */
[----:B------:R-:W0:Y:S02]  /*25d50*/  POPC R5, R3 ;  /* 0x0000000300057309 */ /* 0x000e240000000000 */
[----:B0-----:R-:W-:-:S07]  /*25d60*/  IMAD.MOV.U32 R12, RZ, RZ, R5 ;  /* 0x000000ffff0c7224 */ /* 0x001fce00078e0005 */
[----:B------:R-:W-:Y:S05]  /*25d70*/  WARPSYNC.COLLECTIVE R15, `(.L_x_840) ;  /* 0x000000000f087348 */ /* 0x000fea0003c00000 */
[----:B------:R0:W1:Y:S02]  /*25d80*/  SHFL.IDX P6, R14, R13, R12, R11 ;  /* 0x0000000c0d0e7389 */ /* 0x00006400000c000b */
[----:B01----:R-:W-:Y:S01]  /*25d90*/  ENDCOLLECTIVE ;  /* 0x000000000000791b */ /* 0x003fe20003800000 */
.L_x_840:
[----:B------:R-:W-:Y:S01]  /*25da0*/  MOV R17, R14 ;  /* 0x0000000e00117202 */ /* 0x000fe20000000f00 */
[----:B------:R-:W-:Y:S06]  /*25db0*/  BRA `(.L_x_841) ;  /* 0xffffffe0001c7947 */ /* 0x000fec000383ffff */
.L_x_749:
[----:B------:R-:W-:Y:S01]  /*25dc0*/  BSSY B0, `(.L_x_842) ;  /* 0x0000007000007945 */ /* 0x000fe20003800000 */
[----:B------:R-:W-:Y:S01]  /*25dd0*/  IMAD.MOV.U32 R13, RZ, RZ, R2 ;  /* 0x000000ffff0d7224 */ /* 0x000fe200078e0002 */
[----:B------:R-:W-:Y:S01]  /*25de0*/  MOV R11, 0x1f ;  /* 0x0000001f000b7802 */ /* 0x000fe20000000f00 */
[----:B------:R-:W-:-:S07]  /*25df0*/  IMAD.MOV.U32 R15, RZ, RZ, -0x1 ;  /* 0xffffffffff0f7424 */ /* 0x000fce00078e00ff */
[----:B0123--:R-:W-:Y:S05]  /*25e00*/  WARPSYNC.COLLECTIVE R15, `(.L_x_843) ;  /* 0x000000000f087348 */ /* 0x00ffea0003c00000 */
[----:B------:R4:W0:Y:S02]  /*25e10*/  SHFL.IDX P6, R14, R13, R12, R11 ;  /* 0x0000000c0d0e7389 */ /* 0x00082400000c000b */
[----:B01234-:R-:W-:Y:S01]  /*25e20*/  ENDCOLLECTIVE ;  /* 0x000000000000791b */ /* 0x01ffe20003800000 */
.L_x_843:
[----:B------:R-:W-:Y:S05]  /*25e30*/  BSYNC B0 ;  /* 0x0000000000007941 */ /* 0x000fea0003800000 */
.L_x_842:
[----:B------:R-:W-:Y:S05]  /*25e40*/  BRA `(.L_x_748) ;  /* 0xffffffe000147947 */ /* 0x000fea000383ffff */
.L_x_753:
[----:B0-----:R0:W1:Y:S02]  /*25e50*/  SYNCS.PHASECHK.TRANS64.TRYWAIT P0, [R0+URZ+0x36820], R3 ;  /* 0x03682003000075a7 */ /* 0x001064000800017f */
[----:B-1----:R-:W-:Y:S05]  /*25e60*/  @!P0 NANOSLEEP.SYNCS 0x989680 ;  /* 0x009896800000895d */ /* 0x002fea0003900000 */
[----:B------:R-:W1:Y:S02]  /*25e70*/  @!P0 SYNCS.PHASECHK.TRANS64 P0, [R0+URZ+0x36820], R3 ;  /* 0x03682003000085a7 */ /* 0x000e64000800007f */
[----:B-1----:R-:W-:Y:S05]  /*25e80*/  @!P0 BRA `(.L_x_753) ;  /* 0xfffffffc00f08947 */ /* 0x002fea000383ffff */
[----:B------:R-:W-:Y:S05]  /*25e90*/  BRA `(.L_x_844) ;  /* 0xffffffe000f87947 */ /* 0x000fea000383ffff */
.L_x_754:
[----:B------:R-:W1:Y:S01]  /*25ea0*/  S2R R2, SR_TID.X ;  /* 0x0000000000027919 */ /* 0x000e620000002100 */
[----:B------:R-:W-:Y:S01]  /*25eb0*/  BSSY B0, `(.L_x_845) ;  /* 0x000000a000007945 */ /* 0x000fe20003800000 */
[----:B------:R-:W-:Y:S01]  /*25ec0*/  IMAD.MOV.U32 R12, RZ, RZ, RZ ;  /* 0x000000ffff0c7224 */ /* 0x000fe200078e00ff */
[----:B------:R-:W-:Y:S01]  /*25ed0*/  MOV R11, 0x1f ;  /* 0x0000001f000b7802 */ /* 0x000fe20000000f00 */
[----:B------:R-:W-:Y:S01]  /*25ee0*/  IMAD.MOV.U32 R15, RZ, RZ, -0x1 ;  /* 0xffffffffff0f7424 */ /* 0x000fe200078e00ff */
[----:B-1----:R-:W-:-:S04]  /*25ef0*/  SHF.R.U32.HI R2, RZ, 0x5, R2 ;  /* 0x00000005ff027819 */ /* 0x002fc80000011602 */
[----:B------:R-:W-:-:S04]  /*25f00*/  LOP3.LUT R2, R2, 0x3, RZ, 0xc0, !PT ;  /* 0x0000000302027812 */ /* 0x000fc800078ec0ff */
[----:B------:R-:W-:-:S07]  /*25f10*/  MOV R13, R2 ;  /* 0x00000002000d7202 */ /* 0x000fce0000000f00 */
[----:B0-----:R-:W-:Y:S05]  /*25f20*/  WARPSYNC.COLLECTIVE R15, `(.L_x_846) ;  /* 0x000000000f087348 */ /* 0x001fea0003c00000 */
[----:B------:R1:W2:Y:S02]  /*25f30*/  SHFL.IDX P6, R14, R13, R12, R11 ;  /* 0x0000000c0d0e7389 */ /* 0x0002a400000c000b */
[----:B012---:R-:W-:Y:S01]  /*25f40*/  ENDCOLLECTIVE ;  /* 0x000000000000791b */ /* 0x007fe20003800000 */
.L_x_846:
[----:B------:R-:W-:Y:S05]  /*25f50*/  BSYNC B0 ;  /* 0x0000000000007941 */ /* 0x000fea0003800000 */
.L_x_845:
[----:B------:R-:W-:Y:S05]  /*25f60*/  BRA `(.L_x_847) ;  /* 0xffffffe000e07947 */ /* 0x000fea000383ffff */
.L_x_755:
[----:B------:R-:W-:Y:S01]  /*25f70*/  BSSY B0, `(.L_x_848) ;  /* 0x0000006000007945 */ /* 0x000fe20003800000 */
[----:B------:R-:W-:-:S07]  /*25f80*/  MOV R15, 0xffffffff ;  /* 0xffffffff000f7802 */ /* 0x000fce0000000f00 */
[----:B01----:R-:W-:Y:S05]  /*25f90*/  WARPSYNC.COLLECTIVE R15, `(.L_x_849) ;  /* 0x000000000f0c7348 */ /* 0x003fea0003c00000 */
[----:B------:R-:W-:Y:S02]  /*25fa0*/  ELECT P6, UR62, PT ;  /* 0x00000000003e782f */ /* 0x000fe400038c0000 */
[----:B------:R-:W-:Y:S01]  /*25fb0*/  MOV R14, UR62 ;  /* 0x0000003e000e7c02 */ /* 0x000fe20008000f00 */
[----:B01----:R-:W-:Y:S10]  /*25fc0*/  ENDCOLLECTIVE ;  /* 0x000000000000791b */ /* 0x003ff40003800000 */
.L_x_849:
[----:B------:R-:W-:Y:S05]  /*25fd0*/  BSYNC B0 ;  /* 0x0000000000007941 */ /* 0x000fea0003800000 */
.L_x_848:
[----:B------:R-:W-:Y:S05]  /*25fe0*/  BRA `(.L_x_850) ;  /* 0xffffffe000d47947 */ /* 0x000fea000383ffff */
.L_x_757:
[----:B0-----:R0:W1:Y:S02]  /*25ff0*/  SYNCS.PHASECHK.TRANS64.TRYWAIT P0, [R6+URZ], R5 ;  /* 0x00000005060075a7 */ /* 0x001064000800017f */
[----:B-1----:R-:W-:Y:S05]  /*26000*/  @!P0 NANOSLEEP.SYNCS 0x989680 ;  /* 0x009896800000895d */ /* 0x002fea0003900000 */
[----:B------:R-:W1:Y:S02]  /*26010*/  @!P0 SYNCS.PHASECHK.TRANS64 P0, [R6+URZ], R5 ;  /* 0x00000005060085a7 */ /* 0x000e64000800007f */
[----:B-1----:R-:W-:Y:S05]  /*26020*/  @!P0 BRA `(.L_x_757) ;  /* 0xfffffffc00f08947 */ /* 0x002fea000383ffff */
[----:B------:R-:W-:Y:S05]  /*26030*/  BRA `(.L_x_851) ;  /* 0xffffffe400187947 */ /* 0x000fea000383ffff */
.L_x_758:
[----:B-1----:R1:W2:Y:S02]  /*26040*/  SYNCS.PHASECHK.TRANS64.TRYWAIT P0, [R7+URZ], R2 ;  /* 0x00000002070075a7 */ /* 0x0022a4000800017f */
[----:B--2---:R-:W-:Y:S05]  /*26050*/  @!P0 NANOSLEEP.SYNCS 0x989680 ;  /* 0x009896800000895d */ /* 0x004fea0003900000 */
[----:B------:R-:W2:Y:S02]  /*26060*/  @!P0 SYNCS.PHASECHK.TRANS64 P0, [R7+URZ], R2 ;  /* 0x00000002070085a7 */ /* 0x000ea4000800007f */
[----:B--2---:R-:W-:Y:S05]  /*26070*/  @!P0 BRA `(.L_x_758) ;  /* 0xfffffffc00f08947 */ /* 0x004fea000383ffff */
[----:B------:R-:W-:Y:S05]  /*26080*/  BRA `(.L_x_852) ;  /* 0xffffffe4000c7947 */ /* 0x000fea000383ffff */
.L_x_760:
[----:B--2---:R2:W3:Y:S02]  /*26090*/  SYNCS.PHASECHK.TRANS64.TRYWAIT P0, [R4+URZ], R5 ;  /* 0x00000005040075a7 */ /* 0x0044e4000800017f */
[----:B---3--:R-:W-:Y:S05]  /*260a0*/  @!P0 NANOSLEEP.SYNCS 0x989680 ;  /* 0x009896800000895d */ /* 0x008fea0003900000 */
[----:B------:R-:W3:Y:S02]  /*260b0*/  @!P0 SYNCS.PHASECHK.TRANS64 P0, [R4+URZ], R5 ;  /* 0x00000005040085a7 */ /* 0x000ee4000800007f */
[----:B---3--:R-:W-:Y:S05]  /*260c0*/  @!P0 BRA `(.L_x_760) ;  /* 0xfffffffc00f08947 */ /* 0x008fea000383ffff */
[----:B------:R-:W-:Y:S05]  /*260d0*/  BRA `(.L_x_853) ;  /* 0xffffffe400147947 */ /* 0x000fea000383ffff */
.L_x_854:
        /* <DEDUP_REMOVED lines=10> */
.L_x_2658:


//--------------------- .text._ZN7cutlass13device_kernelIN5flash11enable_sm90INS1_16FlashAttnFwdSm90INS1_25CollectiveMainloopFwdSm90ILi2EN4cute5tupleIJNS5_1CILi1EEES8_S8_EEENS6_IJNS7_ILi128EEENS7_ILi96EEENS7_ILi192EEEEEELi192ENS_6half_tEfNS_4arch4Sm90ELb0ELb1ELb1ELb0ELb0ELb0ELb0ELb1ELb1ELb0ELb0ELb0EEENS1_21CollectiveEpilogueFwdINS6_IJSA_SC_SB_EEES9_SE_SG_Li256ELb0ELb0ELb0ELb0EEENS1_30DynamicPersistentTileSchedulerILi256ELi32ELb0ELb0ELb1EEEEEEEEEvNT_6ParamsE --------------------------
	.section	.text._ZN7cutlass13device_kernelIN5flash11enable_sm90INS1_16FlashAttnFwdSm90INS1_25CollectiveMainloopFwdSm90ILi2EN4cute5tupleIJNS5_1CILi1EEES8_S8_EEENS6_IJNS7_ILi128EEENS7_ILi96EEENS7_ILi192EEEEEELi192ENS_6half_tEfNS_4arch4Sm90ELb0ELb1ELb1ELb0ELb0ELb0ELb0ELb1ELb1ELb0ELb0ELb0EEENS1_21CollectiveEpilogueFwdINS6_IJSA_SC_SB_EEES9_SE_SG_Li256ELb0ELb0ELb0ELb0EEENS1_30DynamicPersistentTileSchedulerILi256ELi32ELb0ELb0ELb1EEEEEEEEEvNT_6ParamsE,"ax",@progbits
	.align	128
.text._ZN7cutlass13device_kernelIN5flash11enable_sm90INS1_16FlashAttnFwdSm90INS1_25CollectiveMainloopFwdSm90ILi2EN4cute5tupleIJNS5_1CILi1EEES8_S8_EEENS6_IJNS7_ILi128EEENS7_ILi96EEENS7_ILi192EEEEEELi192ENS_6half_tEfNS_4arch4Sm90ELb0ELb1ELb1ELb0ELb0ELb0ELb0ELb1ELb1ELb0ELb0ELb0EEENS1_21CollectiveEpilogueFwdINS6_IJSA_SC_SB_EEES9_SE_SG_Li256ELb0ELb0ELb0ELb0EEENS1_30DynamicPersistentTileSchedulerILi256ELi32ELb0ELb0ELb1EEEEEEEEEvNT_6ParamsE:
        .type           _ZN7cutlass13device_kernelIN5flash11enable_sm90INS1_16FlashAttnFwdSm90INS1_25CollectiveMainloopFwdSm90ILi2EN4cute5tupleIJNS5_1CILi1EEES8_S8_EEENS6_IJNS7_ILi128EEENS7_ILi96EEENS7_ILi192EEEEEELi192ENS_6half_tEfNS_4arch4Sm90ELb0ELb1ELb1ELb0ELb0ELb0ELb0ELb1ELb1ELb0ELb0ELb0EEENS1_21CollectiveEpilogueFwdINS6_IJSA_SC_SB_EEES9_SE_SG_Li256ELb0ELb0ELb0ELb0EEENS1_30DynamicPersistentTileSchedulerILi256ELi32ELb0ELb0ELb1EEEEEEEEEvNT_6ParamsE,@function
        .size           _ZN7cutlass13device_kernelIN5flash11enable_sm90INS1_16FlashAttnFwdSm90INS1_25CollectiveMainloopFwdSm90ILi2EN4cute5tupleIJNS5_1CILi1EEES8_S8_EEENS6_IJNS7_ILi128EEENS7_ILi96EEENS7_ILi192EEEEEELi192ENS_6half_tEfNS_4arch4Sm90ELb0ELb1ELb1ELb0ELb0ELb0ELb0ELb1ELb1ELb0ELb0ELb0EEENS1_21CollectiveEpilogueFwdINS6_IJSA_SC_SB_EEES9_SE_SG_Li256ELb0ELb0ELb0ELb0EEENS1_30DynamicPersistentTileSchedulerILi256ELi32ELb0ELb0ELb1EEEEEEEEEvNT_6ParamsE,(.L_x_2659 - _ZN7cutlass13device_kernelIN5flash11enable_sm90INS1_16FlashAttnFwdSm90INS1_25CollectiveMainloopFwdSm90ILi2EN4cute5tupleIJNS5_1CILi1EEES8_S8_EEENS6_IJNS7_ILi128EEENS7_ILi96EEENS7_ILi192EEEEEELi192ENS_6half_tEfNS_4arch4Sm90ELb0ELb1ELb1ELb0ELb0ELb0ELb0ELb1ELb1ELb0ELb0ELb0EEENS1_21CollectiveEpilogueFwdINS6_IJSA_SC_SB_EEES9_SE_SG_Li256ELb0ELb0ELb0ELb0EEENS1_30DynamicPersistentTileSchedulerILi256ELi32ELb0ELb0ELb1EEEEEEEEEvNT_6ParamsE)
        .other          _ZN7cutlass13device_kernelIN5flash11enable_sm90INS1_16FlashAttnFwdSm90INS1_25CollectiveMainloopFwdSm90ILi2EN4cute5tupleIJNS5_1CILi1EEES8_S8_EEENS6_IJNS7_ILi128EEENS7_ILi96EEENS7_ILi192EEEEEELi192ENS_6half_tEfNS_4arch4Sm90ELb0ELb1ELb1ELb0ELb0ELb0ELb0ELb1ELb1ELb0ELb0ELb0EEENS1_21CollectiveEpilogueFwdINS6_IJSA_SC_SB_EEES9_SE_SG_Li256ELb0ELb0ELb0ELb0EEENS1_30DynamicPersistentTileSchedulerILi256ELi32ELb0ELb0ELb1EEEEEEEEEvNT_6ParamsE,@"STO_CUDA_ENTRY STV_DEFAULT"
_ZN7cutlass13device_kernelIN5flash11enable_sm90INS1_16FlashAttnFwdSm90INS1_25CollectiveMainloopFwdSm90ILi2EN4cute5tupleIJNS5_1CILi1EEES8_S8_EEENS6_IJNS7_ILi128EEENS7_ILi96EEENS7_ILi192EEEEEELi192ENS_6half_tEfNS_4arch4Sm90ELb0ELb1ELb1ELb0ELb0ELb0ELb0ELb1ELb1ELb0ELb0ELb0EEENS1_21CollectiveEpilogueFwdINS6_IJSA_SC_SB_EEES9_SE_SG_Li256ELb0ELb0ELb0ELb0EEENS1_30DynamicPersistentTileSchedulerILi256ELi32ELb0ELb0ELb1EEEEEEEEEvNT_6ParamsE:
        /* <DEDUP_REMOVED lines=24> */
.L_x_856:
[----:B------:R-:W-:Y:S05]  /*0180*/  BSYNC B0 ;  /* 0x0000000000007941 */ /* 0x000fea0003800000 */
.L_x_855:
        /* <DEDUP_REMOVED lines=37> */
.L_x_857:
        /* <DEDUP_REMOVED lines=22> */
.L_x_858:
        /* <DEDUP_REMOVED lines=18> */
.L_x_859:
        /* <DEDUP_REMOVED lines=22> */
.L_x_860:
        /* <DEDUP_REMOVED lines=22> */
.L_x_861:
[----:B-1----:R-:W-:Y:S01]  /*0920*/  UMOV UR4, 0x1 ;  /* 0x0000000100047882 */ /* 0x002fe20000000000 */
[----:B------:R-:W-:Y:S01]  /*0930*/  PLOP3.LUT P0, PT, PT, PT, UP0, 0x80, 0x0 ;  /* 0x000000000000781c */ /* 0x000fe20003f0f008 */
[----:B------:R-:W-:Y:S01]  /*0940*/  USEL UR4, UR4, 0x2, !UP0 ;  /* 0x0000000204047887 */ /* 0x000fe2000c000000 */
[----:B------:R-:W-:Y:S01]  /*0950*/  NOP ;  /* 0x0000000000007918 */ /* 0x000fe20000000000 */
[----:B------:R-:W-:-:S04]  /*0960*/  ULDC.64 UR60, c[0x0][0x208] ;  /* 0x00008200003c7ab9 */ /* 0x000fc80000000a00 */
[----:B------:R-:W-:-:S05]  /*0970*/  IMAD.U32 R2, RZ, RZ, UR4 ;  /* 0x00000004ff027e24 */ /* 0x000fca000f8e00ff */
[----:B------:R1:W-:Y:S01]  /*0980*/  STL [R1], R2 ;  /* 0x0000000201007387 */ /* 0x0003e20000100800 */
[----:B--23--:R-:W-:Y:S06]  /*0990*/  BAR.SYNC.DEFER_BLOCKING 0x0 ;  /* 0x0000000000007b1d */ /* 0x00cfec0000010000 */
[----:B------:R-:W-:Y:S05]  /*09a0*/  @!P0 BRA `(.L_x_862) ;  /* 0x000000fc002c8947 */ /* 0x000fea0003800000 */
.L_x_863:
[----:B------:R-:W-:-:S08]  /*09b0*/  NOP ;  /* 0x0000000000007918 */ /* 0x000fd00000000000 */
[----:B------:R-:W2:Y:S02]  /*09c0*/  USETMAXREG.TRY_ALLOC.CTAPOOL UP0, 0xf0 ;  /* 0x000000f0000079c8 */ /* 0x000ea40008000600 */
[----:B--2---:R-:W-:-:S13]  /*09d0*/  PLOP3.LUT P0, PT, PT, PT, UP0, 0x80, 0x0 ;  /* 0x000000000000781c */ /* 0x004fda0003f0f008 */
[----:B------:R-:W-:Y:S05]  /*09e0*/  @!P0 BRA `(.L_x_863) ;  /* 0xfffffffc00f08947 */ /* 0x000fea000383ffff */
[----:B------:R-:W2:Y:S08]  /*09f0*/  S2UR UR7, SR_CTAID.X ;  /* 0x00000000000779c3 */ /* 0x000eb00000002500 */
[----:B------:R-:W-:Y:S08]  /*0a00*/  BAR.ARV 0x4, 0x120 ;  /* 0x0104800000007b1d */ /* 0x000ff00000002000 */
[----:B------:R-:W2:Y:S08]  /*0a10*/  LDC R0, c[0x0][0xda8] ;  /* 0x00036a00ff007b82 */ /* 0x000eb00000000800 */
[----:B------:R-:W-:Y:S06]  /*0a20*/  BAR.ARV 0x8, 0x120 ;  /* 0x0204800000007b1d */ /* 0x000fec0000002000 */
[----:B--2---:R-:W-:-:S13]  /*0a30*/  ISETP.LE.AND P0, PT, R0, UR7, PT ;  /* 0x0000000700007c0c */ /* 0x004fda000bf03270 */
[----:B------:R-:W-:Y:S05]  /*0a40*/  @P0 EXIT ;  /* 0x000000000000094d */ /* 0x000fea0003800000 */
[----:B------:R-:W2:Y:S01]  /*0a50*/  LDL R3, [R1] ;  /* 0x0000000001037983 */ /* 0x000ea20000100800 */
[----:B------:R-:W3:Y:S01]  /*0a60*/  S2UR UR4, SR_CgaCtaId ;  /* 0x00000000000479c3 */ /* 0x000ee20000008800 */
[----:B------:R-:W-:Y:S01]  /*0a70*/  UMOV UR37, 0x400 ;  /* 0x0000040000257882 */ /* 0x000fe20000000000 */
[----:B------:R-:W-:Y:S01]  /*0a80*/  UMOV UR39, URZ ;  /* 0x0000003f00277c82 */ /* 0x000fe20008000000 */
[----:B-1----:R-:W1:Y:S01]  /*0a90*/  S2R R2, SR_TID.X ;  /* 0x0000000000027919 */ /* 0x002e620000002100 */
[----:B------:R-:W-:-:S04]  /*0aa0*/  UMOV UR36, URZ ;  /* 0x0000003f00247c82 */ /* 0x000fc80008000000 */
[----:B------:R-:W4:Y:S01]  /*0ab0*/  S2UR UR6, SR_SWINHI ;  /* 0x00000000000679c3 */ /* 0x000f220000002f00 */
[----:B---3--:R-:W-:-:S07]  /*0ac0*/  ULEA UR37, UR4, UR37, 0x18 ;  /* 0x0000002504257291 */ /* 0x008fce000f8ec03f */
[----:B------:R-:W-:Y:S01]  /*0ad0*/  UMOV UR4, UR37 ;  /* 0x0000002500047c82 */ /* 0x000fe20008000000 */
[----:B----4-:R-:W-:Y:S01]  /*0ae0*/  UMOV UR5, UR6 ;  /* 0x0000000600057c82 */ /* 0x010fe20008000000 */
[----:B------:R-:W-:Y:S01]  /*0af0*/  IMAD.U32 R22, RZ, RZ, UR4 ;  /* 0x00000004ff167e24 */ /* 0x000fe2000f8e00ff */
[----:B------:R-:W-:Y:S01]  /*0b00*/  UMOV UR4, UR7 ;  /* 0x0000000700047c82 */ /* 0x000fe20008000000 */
[----:B-1----:R-:W-:Y:S02]  /*0b10*/  VIADD R206, R2, 0xffffff80 ;  /* 0xffffff8002ce7836 */ /* 0x002fe40000000000 */
[----:B------:R-:W-:Y:S01]  /*0b20*/  IMAD.U32 R23, RZ, RZ, UR5 ;  /* 0x00000005ff177e24 */ /* 0x000fe2000f8e00ff */
[----:B--2---:R-:W-:Y:S02]  /*0b30*/  R2UR UR8, R3 ;  /* 0x00000000030872ca */ /* 0x004fe400000e0000 */
[----:B------:R-:W-:-:S04]  /*0b40*/  SHF.R.S32.HI R3, RZ, 0x1f, R206 ;  /* 0x0000001fff037819 */ /* 0x000fc800000114ce */
[CC--:B------:R-:W-:Y:S02]  /*0b50*/  LEA.HI R2, R3.reuse, R206.reuse, RZ, 0x4 ;  /* 0x000000ce03027211 */ /* 0x0c0fe400078f20ff */
[CC--:B------:R-:W-:Y:S02]  /*0b60*/  LEA.HI R0, R3.reuse, R206.reuse, RZ, 0x7 ;  /* 0x000000ce03007211 */ /* 0x0c0fe400078f38ff */
[----:B------:R-:W-:Y:S02]  /*0b70*/  SHF.R.S32.HI R5, RZ, 0x4, R2 ;  /* 0x00000004ff057819 */ /* 0x000fe40000011402 */
[----:B------:R-:W-:Y:S01]  /*0b80*/  LOP3.LUT R201, R0, 0xffffff80, RZ, 0xc0, !PT ;  /* 0xffffff8000c97812 */ /* 0x000fe200078ec0ff */
[----:B------:R-:W-:Y:S01]  /*0b90*/  ULOP3.LUT UR5, UR8, 0x1, URZ, 0xfc, !UPT ;  /* 0x0000000108057892 */ /* 0x000fe2000f8efc3f */
[----:B------:R-:W-:Y:S02]  /*0ba0*/  LEA.HI R4, R2, R5, RZ, 0x1 ;  /* 0x0000000502047211 */ /* 0x000fe400078f08ff */
[----:B------:R-:W-:Y:S01]  /*0bb0*/  LEA.HI R204, R3, R206, RZ, 0x5 ;  /* 0x000000ce03cc7211 */ /* 0x000fe200078f28ff */
[----:B------:R-:W-:Y:S01]  /*0bc0*/  IMAD.IADD R201, R206, 0x1, -R201 ;  /* 0x00000001cec97824 */ /* 0x000fe200078e0ac9 */
[----:B------:R-:W-:Y:S01]  /*0bd0*/  LOP3.LUT R4, R4, 0x1ffffffe, RZ, 0xc0, !PT ;  /* 0x1ffffffe04047812 */ /* 0x000fe200078ec0ff */
[----:B------:R-:W-:Y:S01]  /*0be0*/  IMAD.U32 R205, RZ, RZ, UR5 ;  /* 0x00000005ffcd7e24 */ /* 0x000fe2000f8e00ff */
[----:B------:R-:W-:Y:S01]  /*0bf0*/  SHF.R.S32.HI R204, RZ, 0x5, R204 ;  /* 0x00000005ffcc7819 */ /* 0x000fe200000114cc */
[----:B------:R-:W-:Y:S01]  /*0c00*/  UMOV UR5, URZ ;  /* 0x0000003f00057c82 */ /* 0x000fe20008000000 */
[----:B------:R-:W-:Y:S01]  /*0c10*/  SHF.R.S32.HI R6, RZ, 0x1f, R201 ;  /* 0x0000001fff067819 */ /* 0x000fe200000114c9 */
[----:B------:R-:W-:Y:S01]  /*0c20*/  IMAD.IADD R4, R5, 0x1, -R4 ;  /* 0x0000000105047824 */ /* 0x000fe200078e0a04 */
[----:B------:R-:W-:Y:S01]  /*0c30*/  LOP3.LUT R5, R2, 0x3fffff0, RZ, 0xc0, !PT ;  /* 0x03fffff002057812 */ /* 0x000fe200078ec0ff */
[----:B------:R-:W-:Y:S01]  /*0c40*/  IMAD.U32 R199, RZ, RZ, UR5 ;  /* 0x00000005ffc77e24 */ /* 0x000fe2000f8e00ff */
[----:B------:R-:W-:-:S02]  /*0c50*/  LEA.HI R2, R6, R201, RZ, 0x2 ;  /* 0x000000c906027211 */ /* 0x000fc400078f10ff */
[----:B------:R-:W-:Y:S01]  /*0c60*/  SHF.R.S32.HI R203, RZ, 0x7, R0 ;  /* 0x00000007ffcb7819 */ /* 0x000fe20000011400 */
[----:B------:R-:W-:Y:S01]  /*0c70*/  IMAD.IADD R5, R206, 0x1, -R5 ;  /* 0x00000001ce057824 */ /* 0x000fe200078e0a05 */
[--C-:B------:R-:W-:Y:S02]  /*0c80*/  SHF.R.S32.HI R7, RZ, 0x2, R2.reuse ;  /* 0x00000002ff077819 */ /* 0x100fe40000011402 */
[----:B------:R-:W-:Y:S01]  /*0c90*/  SHF.R.S32.HI R8, RZ, 0x1f, R2 ;  /* 0x0000001fff087819 */ /* 0x000fe20000011402 */
[----:B------:R-:W-:Y:S01]  /*0ca0*/  IMAD R5, R204, 0x10, R5 ;  /* 0x00000010cc057824 */ /* 0x000fe200078e0205 */
[----:B------:R-:W-:Y:S02]  /*0cb0*/  LEA.HI R6, R6, R201, RZ, 0x5 ;  /* 0x000000c906067211 */ /* 0x000fe400078f28ff */
[----:B------:R-:W-:Y:S01]  /*0cc0*/  LEA.HI R8, R8, R7, RZ, 0x3 ;  /* 0x0000000708087211 */ /* 0x000fe200078f18ff */
[----:B------:R-:W-:Y:S01]  /*0cd0*/  IMAD R5, R5, 0x8, R4 ;  /* 0x0000000805057824 */ /* 0x000fe200078e0204 */
[----:B------:R-:W-:-:S02]  /*0ce0*/  LEA.HI R0, R0, R203, RZ, 0x1 ;  /* 0x000000cb00007211 */ /* 0x000fc400078f08ff */
[----:B------:R-:W-:Y:S01]  /*0cf0*/  LOP3.LUT R8, R8, 0xfffffff8, RZ, 0xc0, !PT ;  /* 0xfffffff808087812 */ /* 0x000fe200078ec0ff */
[----:B------:R-:W-:Y:S01]  /*0d00*/  IMAD.SHL.U32 R5, R5, 0x8, RZ ;  /* 0x0000000805057824 */ /* 0x000fe200078e00ff */
[----:B------:R-:W-:Y:S02]  /*0d10*/  LEA.HI R3, R3, R206, RZ, 0x3 ;  /* 0x000000ce03037211 */ /* 0x000fe400078f18ff */
[----:B------:R-:W-:Y:S01]  /*0d20*/  SHF.R.S32.HI R6, RZ, 0x5, R6 ;  /* 0x00000005ff067819 */ /* 0x000fe20000011406 */
[----:B------:R-:W-:Y:S01]  /*0d30*/  IMAD.WIDE R22, R5, 0x2, R22 ;  /* 0x0000000205167825 */ /* 0x000fe200078e0216 */
[----:B------:R-:W-:Y:S02]  /*0d40*/  LOP3.LUT R0, R0, 0x3fffffe, RZ, 0xc0, !PT ;  /* 0x03fffffe00007812 */ /* 0x000fe400078ec0ff */
[----:B------:R-:W-:Y:S01]  /*0d50*/  LOP3.LUT R5, R3, 0x1ffffff8, RZ, 0xc0, !PT ;  /* 0x1ffffff803057812 */ /* 0x000fe200078ec0ff */
[----:B------:R-:W-:Y:S01]  /*0d60*/  IMAD.IADD R7, R7, 0x1, -R8 ;  /* 0x0000000107077824 */ /* 0x000fe200078e0a08 */
[----:B------:R-:W-:Y:S01]  /*0d70*/  LOP3.LUT R16, R2, 0x7ffffffc, RZ, 0xc0, !PT ;  /* 0x7ffffffc02107812 */ /* 0x000fe200078ec0ff */
[----:B------:R-:W-:Y:S01]  /*0d80*/  IMAD.IADD R0, R203, 0x1, -R0 ;  /* 0x00000001cb007824 */ /* 0x000fe200078e0a00 */
[----:B------:R-:W-:Y:S01]  /*0d90*/  SHF.R.S32.HI R196, RZ, 0x3, R3 ;  /* 0x00000003ffc47819 */ /* 0x000fe20000011403 */
[----:B------:R-:W-:-:S02]  /*0da0*/  IMAD R7, R6, 0x10, R7 ;  /* 0x0000001006077824 */ /* 0x000fc400078e0207 */
[----:B------:R-:W-:Y:S02]  /*0db0*/  IMAD.IADD R5, R206, 0x1, -R5 ;  /* 0x00000001ce057824 */ /* 0x000fe400078e0a05 */
[----:B------:R-:W-:Y:S02]  /*0dc0*/  IMAD R202, R0, 0x40, R7 ;  /* 0x0000004000ca7824 */ /* 0x000fe400078e0207 */
[----:B------:R-:W-:Y:S02]  /*0dd0*/  IMAD.SHL.U32 R192, R5, 0x8, RZ ;  /* 0x0000000805c07824 */ /* 0x000fe400078e00ff */
[----:B------:R-:W-:-:S07]  /*0de0*/  IMAD.IADD R16, R201, 0x1, -R16 ;  /* 0x00000001c9107824 */ /* 0x000fce00078e0a10 */
.L_x_956:
[----:B------:R-:W-:Y:S01]  /*0df0*/  ULDC UR5, c[0x0][0xdd0] ;  /* 0x0003740000057ab9 */ /* 0x000fe20000000800 */
[----:B-1----:R-:W1:Y:S01]  /*0e00*/  LDC R0, c[0x0][0xde8] ;  /* 0x00037a00ff007b82 */ /* 0x002e620000000800 */
[----:B------:R-:W-:Y:S01]  /*0e10*/  UISETP.NE.AND UP0, UPT, UR5, 0x1, UPT ;  /* 0x000000010500788c */ /* 0x000fe2000bf05270 */
[----:B------:R-:W-:-:S10]  /*0e20*/  UMOV UR8, UR4 ;  /* 0x0000000400087c82 */ /* 0x000fd40008000000 */
[----:B------:R-:W-:Y:S01]  /*0e30*/  @UP0 ULDC UR6, c[0x0][0xdd4] ;  /* 0x0003750000060ab9 */ /* 0x000fe20000000800 */
[----:B------:R-:W-:Y:S01]  /*0e40*/  @UP0 ULDC UR9, c[0x0][0xdd8] ;  /* 0x0003760000090ab9 */ /* 0x000fe20000000800 */
[----:B------:R-:W-:-:S04]  /*0e50*/  UIMAD.WIDE.U32 UR6, UR4, UR6, URZ ;  /* 0x00000006040672a5 */ /* 0x000fc8000f8e003f */
[----:B------:R-:W-:-:S04]  /*0e60*/  @UP0 USHF.R.U32.HI UR8, URZ, UR9, UR7 ;  /* 0x000000093f080299 */ /* 0x000fc80008011607 */
[----:B------:R-:W-:Y:S02]  /*0e70*/  UIADD3 UR6, -UR8, URZ, URZ ;  /* 0x0000003f08067290 */ /* 0x000fe4000fffe13f */
[----:B-1----:R-:W-:Y:S02]  /*0e80*/  ISETP.LE.AND P0, PT, R0, UR8, PT ;  /* 0x0000000800007c0c */ /* 0x002fe4000bf03270 */
[----:B------:R-:W-:-:S11]  /*0e90*/  UIMAD UR7, UR5, UR6, UR4 ;  /* 0x00000006050772a4 */ /* 0x000fd6000f8e0204 */
[----:B--234-:R-:W-:Y:S05]  /*0ea0*/  @!P0 BRA `(.L_x_864) ;  /* 0x0000000000248947 */ /* 0x01cfea0003800000 */
[----:B------:R-:W-:Y:S01]  /*0eb0*/  ULDC UR6, c[0x0][0xddc] ;  /* 0x0003770000067ab9 */ /* 0x000fe20000000800 */
[----:B------:R-:W-:Y:S01]  /*0ec0*/  UMOV UR9, UR7 ;  /* 0x0000000700097c82 */ /* 0x000fe20008000000 */
[----:B------:R-:W-:-:S11]  /*0ed0*/  UISETP.NE.AND UP0, UPT, UR6, 0x1, UPT ;  /* 0x000000010600788c */ /* 0x000fd6000bf05270 */
[----:B------:R-:W-:Y:S02]  /*0ee0*/  @UP0 ULDC.64 UR10, c[0x0][0xde0] ;  /* 0x00037800000a0ab9 */ /* 0x000fe40000000a00 */
[----:B------:R-:W-:-:S04]  /*0ef0*/  UIMAD.WIDE.U32 UR4, UR7, UR10, URZ ;  /* 0x0000000a070472a5 */ /* 0x000fc8000f8e003f */
[----:B------:R-:W-:-:S04]  /*0f00*/  @UP0 USHF.R.U32.HI UR9, URZ, UR11, UR5 ;  /* 0x0000000b3f090299 */ /* 0x000fc80008011605 */
[----:B------:R-:W-:Y:S02]  /*0f10*/  UIMAD UR4, UR9, UR6, URZ ;  /* 0x00000006090472a4 */ /* 0x000fe4000f8e023f */
[----:B------:R-:W-:Y:S01]  /*0f20*/  IMAD.U32 R198, RZ, RZ, UR9 ;  /* 0x00000009ffc67e24 */ /* 0x000fe2000f8e00ff */
[----:B------:R-:W-:Y:S09]  /*0f30*/  BRA `(.L_x_865) ;  /* 0x0000000000207947 */ /* 0x000ff20003800000 */
.L_x_864:
[----:B------:R-:W-:Y:S01]  /*0f40*/  ULDC UR6, c[0x0][0xdc4] ;  /* 0x0003710000067ab9 */ /* 0x000fe20000000800 */
[----:B------:R-:W-:Y:S01]  /*0f50*/  UMOV UR9, UR7 ;  /* 0x0000000700097c82 */ /* 0x000fe20008000000 */
[----:B------:R-:W-:-:S11]  /*0f60*/  UISETP.NE.AND UP0, UPT, UR6, 0x1, UPT ;  /* 0x000000010600788c */ /* 0x000fd6000bf05270 */
[----:B------:R-:W-:Y:S02]  /*0f70*/  @UP0 ULDC.64 UR10, c[0x0][0xdc8] ;  /* 0x00037200000a0ab9 */ /* 0x000fe40000000a00 */
[----:B------:R-:W-:-:S04]  /*0f80*/  UIMAD.WIDE.U32 UR4, UR7, UR10, URZ ;  /* 0x0000000a070472a5 */ /* 0x000fc8000f8e003f */
[----:B------:R-:W-:-:S04]  /*0f90*/  @UP0 USHF.R.U32.HI UR9, URZ, UR11, UR5 ;  /* 0x0000000b3f090299 */ /* 0x000fc80008011605 */
[----:B------:R-:W-:Y:S02]  /*0fa0*/  UIMAD UR4, UR9, UR6, URZ ;  /* 0x00000006090472a4 */ /* 0x000fe4000f8e023f */
[----:B------:R-:W-:-:S10]  /*0fb0*/  IMAD.U32 R198, RZ, RZ, UR9 ;  /* 0x00000009ffc67e24 */ /* 0x000fd4000f8e00ff */
.L_x_865:
[----:B------:R-:W-:Y:S01]  /*0fc0*/  R2UR UR5, R198 ;  /* 0x00000000c60572ca */ /* 0x000fe200000e0000 */
[----:B------:R-:W1:Y:S01]  /*0fd0*/  LDC.64 R8, c[0x0][0x9e0] ;  /* 0x00027800ff087b82 */ /* 0x000e620000000a00 */
[----:B------:R-:W-:Y:S01]  /*0fe0*/  ULDC UR43, c[0x0][0xdb8] ;  /* 0x00036e00002b7ab9 */ /* 0x000fe20000000800 */
[----:B------:R-:W-:Y:S01]  /*0ff0*/  ULDC UR6, c[0x0][0xdac] ;  /* 0x00036b0000067ab9 */ /* 0x000fe20000000800 */
[----:B------:R-:W-:Y:S02]  /*1000*/  UISETP.NE.AND UP0, UPT, UR43, 0x1, UPT ;  /* 0x000000012b00788c */ /* 0x000fe4000bf05270 */
[----:B------:R-:W-:Y:S01]  /*1010*/  UIADD3 UR4, UR7, -UR4, URZ ;  /* 0x8000000407047290 */ /* 0x000fe2000fffe03f */
[----:B------:R-:W-:Y:S02]  /*1020*/  ULDC.64 UR10, c[0x0][0x3f8] ;  /* 0x0000fe00000a7ab9 */ /* 0x000fe40000000a00 */
[----:B------:R-:W2:Y:S01]  /*1030*/  LDC R17, c[0x0][0x404] ;  /* 0x00010100ff117b82 */ /* 0x000ea20000000800 */
[----:B------:R-:W-:Y:S01]  /*1040*/  ULDC UR7, c[0x0][0xdc4] ;  /* 0x0003710000077ab9 */ /* 0x000fe20000000800 */
[----:B------:R-:W-:Y:S01]  /*1050*/  ISETP.NE.U32.AND P0, PT, RZ, UR10, PT ;  /* 0x0000000aff007c0c */ /* 0x000fe2000bf05070 */
[----:B------:R-:W-:-:S02]  /*1060*/  UIMAD UR8, UR8, UR7, UR4 ;  /* 0x00000007080872a4 */ /* 0x000fc4000f8e0204 */
[----:B------:R-:W-:Y:S01]  /*1070*/  ULOP3.LUT UR5, URZ, UR5, URZ, 0x33, !UPT ;  /* 0x000000053f057292 */ /* 0x000fe2000f8e333f */
[----:B------:R-:W-:Y:S01]  /*1080*/  ISETP.NE.AND.EX P0, PT, RZ, UR11, PT, P0 ;  /* 0x0000000bff007c0c */ /* 0x000fe2000bf05300 */
[----:B------:R-:W-:Y:S01]  /*1090*/  @UP0 ULDC UR4, c[0x0][0xdbc] ;  /* 0x00036f0000040ab9 */ /* 0x000fe20000000800 */
[----:B------:R-:W3:Y:S01]  /*10a0*/  LDC R5, c[0x0][0x288] ;  /* 0x0000a200ff057b82 */ /* 0x000ee20000000800 */
[----:B------:R-:W-:Y:S01]  /*10b0*/  UIADD3 UR5, UR5, UR6, URZ ;  /* 0x0000000605057290 */ /* 0x000fe2000fffe03f */
[----:B------:R-:W-:Y:S02]  /*10c0*/  UMOV UR44, UR8 ;  /* 0x00000008002c7c82 */ /* 0x000fe40008000000 */
[----:B------:R-:W-:Y:S01]  /*10d0*/  @UP0 ULDC UR6, c[0x0][0xdc0] ;  /* 0x0003700000060ab9 */ /* 0x000fe20000000800 */
[----:B------:R-:W-:Y:S02]  /*10e0*/  USHF.L.U32 UR42, UR5, 0x7, URZ ;  /* 0x00000007052a7899 */ /* 0x000fe4000800063f */
[----:B------:R-:W-:Y:S01]  /*10f0*/  UIMAD.WIDE.U32 UR4, UR8, UR4, URZ ;  /* 0x00000004080472a5 */ /* 0x000fe2000f8e003f */
[----:B------:R-:W4:Y:S01]  /*1100*/  LDC R6, c[0x0][0x2e0] ;  /* 0x0000b800ff067b82 */ /* 0x000f220000000800 */
[----:B-1----:R-:W-:-:S02]  /*1110*/  ISETP.GE.AND P1, PT, R9, 0x1, PT ;  /* 0x000000010900780c */ /* 0x002fc40003f26270 */
[----:B------:R-:W-:Y:S01]  /*1120*/  IMAD.U32 R200, RZ, RZ, UR42 ;  /* 0x0000002affc87e24 */ /* 0x000fe2000f8e00ff */
[----:B------:R-:W-:Y:S01]  /*1130*/  @UP0 USHF.R.U32.HI UR44, URZ, UR6, UR5 ;  /* 0x000000063f2c0299 */ /* 0x000fe20008011605 */
[----:B--2---:R-:W-:-:S03]  /*1140*/  SEL R17, R17, 0x1, P0 ;  /* 0x0000000111117807 */ /* 0x004fc60000000000 */
[----:B------:R-:W-:-:S04]  /*1150*/  UIADD3 UR4, -UR44, URZ, URZ ;  /* 0x0000003f2c047290 */ /* 0x000fc8000fffe13f */
[----:B------:R-:W-:Y:S01]  /*1160*/  UIMAD UR43, UR43, UR4, UR8 ;  /* 0x000000042b2b72a4 */ /* 0x000fe2000f8e0208 */
[----:B---3--:R-:W-:-:S05]  /*1170*/  IADD3 R194, R200, 0x80, -R5 ;  /* 0x00000080c8c27810 */ /* 0x008fca0007ffe805 */
[CC--:B----4-:R-:W-:Y:S02]  /*1180*/  IMAD R194, R17.reuse, R6.reuse, R194 ;  /* 0x0000000611c27224 */ /* 0x0d0fe400078e02c2 */
[----:B------:R-:W-:Y:S02]  /*1190*/  IMAD R72, R17, R6, RZ ;  /* 0x0000000611487224 */ /* 0x000fe400078e02ff */
[----:B------:R-:W-:Y:S01]  /*11a0*/  IMAD.IADD R0, R194, 0x1, R8 ;  /* 0x00000001c2007824 */ /* 0x000fe200078e0208 */
[----:B------:R-:W-:Y:S06]  /*11b0*/  @!P1 BRA `(.L_x_866) ;  /* 0x0000000000409947 */ /* 0x000fec0003800000 */
[C---:B------:R-:W-:Y:S01]  /*11c0*/  ISETP.GT.AND P0, PT, R194.reuse, RZ, PT ;  /* 0x000000ffc200720c */ /* 0x040fe20003f04270 */
[----:B------:R-:W-:-:S12]  /*11d0*/  VIADD R2, R194, 0xffffffff ;  /* 0xffffffffc2027836 */ /* 0x000fd80000000000 */
[----:B------:R-:W-:Y:S05]  /*11e0*/  @P0 BRA `(.L_x_867) ;  /* 0x00000000001c0947 */ /* 0x000fea0003800000 */
[----:B------:R-:W-:Y:S01]  /*11f0*/  ISETP.NE.AND P0, PT, R9, 0x1, PT ;  /* 0x000000010900780c */ /* 0x000fe20003f05270 */
[----:B------:R-:W-:-:S12]  /*1200*/  IMAD.MOV R3, RZ, RZ, -R194 ;  /* 0x000000ffff037224 */ /* 0x000fd800078e0ac2 */
[----:B------:R-:W1:Y:S02]  /*1210*/  @P0 LDC.64 R10, c[0x0][0x9e8] ;  /* 0x00027a00ff0a0b82 */ /* 0x000e640000000a00 */
[----:B-1----:R-:W-:-:S05]  /*1220*/  @P0 IMAD.HI.U32 R2, R3, R10, RZ ;  /* 0x0000000a03020227 */ /* 0x002fca00078e00ff */
[----:B------:R-:W-:-:S04]  /*1230*/  @P0 SHF.R.U32.HI R3, RZ, R11, R2 ;  /* 0x0000000bff030219 */ /* 0x000fc80000011602 */
[----:B------:R-:W-:Y:S01]  /*1240*/  LOP3.LUT R2, RZ, R3, RZ, 0x33, !PT ;  /* 0x00000003ff027212 */ /* 0x000fe200078e33ff */
[----:B------:R-:W-:Y:S06]  /*1250*/  BRA `(.L_x_868) ;  /* 0x0000000000107947 */ /* 0x000fec0003800000 */
.L_x_867:
[----:B------:R-:W-:-:S13]  /*1260*/  ISETP.NE.AND P0, PT, R9, 0x1, PT ;  /* 0x000000010900780c */ /* 0x000fda0003f05270 */
[----:B------:R-:W1:Y:S02]  /*1270*/  @P0 LDC.64 R10, c[0x0][0x9e8] ;  /* 0x00027a00ff0a0b82 */ /* 0x000e640000000a00 */
[----:B-1----:R-:W-:-:S05]  /*1280*/  @P0 IMAD.HI.U32 R4, R2, R10, RZ ;  /* 0x0000000a02040227 */ /* 0x002fca00078e00ff */
[----:B------:R-:W-:-:S07]  /*1290*/  @P0 SHF.R.U32.HI R2, RZ, R11, R4 ;  /* 0x0000000bff020219 */ /* 0x000fce0000011604 */
.L_x_868:
[----:B------:R-:W-:-:S05]  /*12a0*/  IMAD R3, R2, R9, R9 ;  /* 0x0000000902037224 */ /* 0x000fca00078e0209 */
[----:B------:R-:W-:-:S07]  /*12b0*/  VIMNMX R0, R0, R3, PT ;  /* 0x0000000300007248 */ /* 0x000fce0003fe0100 */
.L_x_866:
[----:B------:R-:W-:Y:S01]  /*12c0*/  VIADD R2, R0, 0x5f ;  /* 0x0000005f00027836 */ /* 0x000fe20000000000 */
[----:B------:R-:W-:Y:S01]  /*12d0*/  IADD3 R4, -R5, UR42, RZ ;  /* 0x0000002a05047c10 */ /* 0x000fe2000fffe1ff */
[----:B------:R-:W-:Y:S01]  /*12e0*/  IMAD R0, R17, R6, 0x5f ;  /* 0x0000005f11007424 */ /* 0x000fe200078e0206 */
[----:B------:R-:W-:Y:S01]  /*12f0*/  ULDC UR4, c[0x0][0x9dc] ;  /* 0x0002770000047ab9 */ /* 0x000fe20000000800 */
[----:B------:R-:W-:-:S04]  /*1300*/  IMAD.HI R2, R2, 0x2aaaaaab, RZ ;  /* 0x2aaaaaab02027827 */ /* 0x000fc800078e02ff */
[----:B------:R-:W-:Y:S01]  /*1310*/  IMAD.HI R0, R0, 0x2aaaaaab, RZ ;  /* 0x2aaaaaab00007827 */ /* 0x000fe200078e02ff */
[----:B------:R-:W-:-:S03]  /*1320*/  SHF.R.U32.HI R5, RZ, 0x1f, R2 ;  /* 0x0000001fff057819 */ /* 0x000fc60000011602 */
[----:B------:R-:W-:Y:S01]  /*1330*/  IMAD R4, R17, R6, R4 ;  /* 0x0000000611047224 */ /* 0x000fe200078e0204 */
[----:B------:R-:W-:Y:S02]  /*1340*/  SHF.R.U32.HI R3, RZ, 0x1f, R0 ;  /* 0x0000001fff037819 */ /* 0x000fe40000011600 */
[----:B------:R-:W-:Y:S01]  /*1350*/  LEA.HI.SX32 R2, R2, R5, 0x1c ;  /* 0x0000000502027211 */ /* 0x000fe200078fe2ff */
[----:B------:R-:W-:Y:S01]  /*1360*/  VIADD R6, R4, -UR4 ;  /* 0x8000000404067c36 */ /* 0x000fe20008000000 */
[----:B------:R-:W-:-:S04]  /*1370*/  LEA.HI.SX32 R3, R0, R3, 0x1c ;  /* 0x0000000300037211 */ /* 0x000fc800078fe2ff */
[----:B------:R-:W-:Y:S02]  /*1380*/  R2UR UR4, R6 ;  /* 0x00000000060472ca */ /* 0x000fe400000e0000 */
[----:B------:R-:W-:Y:S01]  /*1390*/  VIMNMX R19, R3, R2, PT ;  /* 0x0000000203137248 */ /* 0x000fe20003fe0100 */
[----:B------:R-:W-:-:S12]  /*13a0*/  @!P1 BRA `(.L_x_869) ;  /* 0x0000000000449947 */ /* 0x000fd80003800000 */
[----:B------:R-:W-:-:S13]  /*13b0*/  ISETP.GT.AND P0, PT, R4, -0x1, PT ;  /* 0xffffffff0400780c */ /* 0x000fda0003f04270 */
[----:B------:R-:W-:Y:S05]  /*13c0*/  @P0 BRA `(.L_x_870) ;  /* 0x00000000001c0947 */ /* 0x000fea0003800000 */
[----:B------:R-:W-:Y:S02]  /*13d0*/  ISETP.NE.AND P0, PT, R9, 0x1, PT ;  /* 0x000000010900780c */ /* 0x000fe40003f05270 */
[----:B------:R-:W-:-:S11]  /*13e0*/  LOP3.LUT R3, RZ, R4, RZ, 0x33, !PT ;  /* 0x00000004ff037212 */ /* 0x000fd600078e33ff */
[----:B------:R-:W1:Y:S02]  /*13f0*/  @P0 LDC.64 R6, c[0x0][0x9e8] ;  /* 0x00027a00ff060b82 */ /* 0x000e640000000a00 */
[----:B-1----:R-:W-:-:S05]  /*1400*/  @P0 IMAD.HI.U32 R0, R3, R6, RZ ;  /* 0x0000000603000227 */ /* 0x002fca00078e00ff */
[----:B------:R-:W-:-:S04]  /*1410*/  @P0 SHF.R.U32.HI R3, RZ, R7, R0 ;  /* 0x00000007ff030219 */ /* 0x000fc80000011600 */
[----:B------:R-:W-:Y:S01]  /*1420*/  LOP3.LUT R4, RZ, R3, RZ, 0x33, !PT ;  /* 0x00000003ff047212 */ /* 0x000fe200078e33ff */
[----:B------:R-:W-:Y:S06]  /*1430*/  BRA `(.L_x_871) ;  /* 0x0000000000107947 */ /* 0x000fec0003800000 */
.L_x_870:
[----:B------:R-:W-:-:S13]  /*1440*/  ISETP.NE.AND P0, PT, R9, 0x1, PT ;  /* 0x000000010900780c */ /* 0x000fda0003f05270 */
[----:B------:R-:W1:Y:S02]  /*1450*/  @P0 LDC.64 R2, c[0x0][0x9e8] ;  /* 0x00027a00ff020b82 */ /* 0x000e640000000a00 */
[----:B-1----:R-:W-:-:S05]  /*1460*/  @P0 IMAD.HI.U32 R0, R4, R2, RZ ;  /* 0x0000000204000227 */ /* 0x002fca00078e00ff */
[----:B------:R-:W-:-:S07]  /*1470*/  @P0 SHF.R.U32.HI R4, RZ, R3, R0 ;  /* 0x00000003ff040219 */ /* 0x000fce0000011600 */
.L_x_871:
[----:B------:R-:W-:-:S05]  /*1480*/  IMAD R4, R4, R9, RZ ;  /* 0x0000000904047224 */ /* 0x000fca00078e02ff */
[----:B------:R-:W-:-:S13]  /*1490*/  R2UR UR5, R4 ;  /* 0x00000000040572ca */ /* 0x000fda00000e0000 */
[----:B------:R-:W-:-:S04]  /*14a0*/  UISETP.LT.AND UP0, UPT, UR4, UR5, UPT ;  /* 0x000000050400728c */ /* 0x000fc8000bf01270 */
[----:B------:R-:W-:-:S12]  /*14b0*/  USEL UR4, UR4, UR5, !UP0 ;  /* 0x0000000504047287 */ /* 0x000fd8000c000000 */
.L_x_869:
[----:B------:R-:W-:Y:S01]  /*14c0*/  UIMAD.WIDE UR4, UR4, 0x2aaaaaab, URZ ;  /* 0x2aaaaaab040478a5 */ /* 0x000fe2000f8e023f */
[----:B------:R-:W-:Y:S02]  /*14d0*/  PLOP3.LUT P0, PT, PT, PT, PT, 0x80, 0x0 ;  /* 0x000000000000781c */ /* 0x000fe40003f0f070 */
[----:B------:R-:W-:Y:S01]  /*14e0*/  CS2R R2, SRZ ;  /* 0x0000000000027805 */ /* 0x000fe2000001ff00 */
[----:B------:R-:W-:Y:S01]  /*14f0*/  IMAD.MOV.U32 R0, RZ, RZ, RZ ;  /* 0x000000ffff007224 */ /* 0x000fe200078e00ff */
[----:B------:R-:W-:Y:S01]  /*1500*/  USHF.R.U32.HI UR4, URZ, 0x1f, UR5 ;  /* 0x0000001f3f047899 */ /* 0x000fe20008011605 */
[----:B------:R-:W-:Y:S02]  /*1510*/  CS2R R118, SRZ ;  /* 0x0000000000767805 */ /* 0x000fe4000001ff00 */
[----:B------:R-:W-:Y:S02]  /*1520*/  CS2R R116, SRZ ;  /* 0x0000000000747805 */ /* 0x000fe4000001ff00 */
[----:B------:R-:W-:Y:S01]  /*1530*/  CS2R R114, SRZ ;  /* 0x0000000000727805 */ /* 0x000fe2000001ff00 */
[----:B------:R-:W-:Y:S01]  /*1540*/  ULEA.HI.SX32 UR4, UR5, UR4, 0x1c ;  /* 0x0000000405047291 */ /* 0x000fe2000f8fe23f */
[----:B------:R-:W-:-:S02]  /*1550*/  CS2R R112, SRZ ;  /* 0x0000000000707805 */ /* 0x000fc4000001ff00 */
[----:B------:R-:W-:Y:S02]  /*1560*/  CS2R R110, SRZ ;  /* 0x00000000006e7805 */ /* 0x000fe4000001ff00 */
[----:B------:R-:W-:Y:S01]  /*1570*/  CS2R R108, SRZ ;  /* 0x00000000006c7805 */ /* 0x000fe2000001ff00 */
[----:B------:R-:W-:Y:S01]  /*1580*/  UISETP.LT.AND UP0, UPT, URZ, UR4, UPT ;  /* 0x000000043f00728c */ /* 0x000fe2000bf01270 */
[----:B------:R-:W-:Y:S02]  /*1590*/  CS2R R106, SRZ ;  /* 0x00000000006a7805 */ /* 0x000fe4000001ff00 */
[----:B------:R-:W-:Y:S02]  /*15a0*/  CS2R R104, SRZ ;  /* 0x0000000000687805 */ /* 0x000fe4000001ff00 */
[----:B------:R-:W-:Y:S01]  /*15b0*/  CS2R R102, SRZ ;  /* 0x0000000000667805 */ /* 0x000fe2000001ff00 */
[----:B------:R-:W-:Y:S01]  /*15c0*/  USEL UR47, URZ, UR4, !UP0 ;  /* 0x000000043f2f7287 */ /* 0x000fe2000c000000 */
[----:B------:R-:W-:-:S02]  /*15d0*/  CS2R R100, SRZ ;  /* 0x0000000000647805 */ /* 0x000fc4000001ff00 */
[----:B------:R-:W-:Y:S02]  /*15e0*/  CS2R R98, SRZ ;  /* 0x0000000000627805 */ /* 0x000fe4000001ff00 */
[----:B------:R-:W-:Y:S02]  /*15f0*/  CS2R R96, SRZ ;  /* 0x0000000000607805 */ /* 0x000fe4000001ff00 */
[----:B------:R-:W-:Y:S02]  /*1600*/  CS2R R94, SRZ ;  /* 0x00000000005e7805 */ /* 0x000fe4000001ff00 */
[----:B------:R-:W-:Y:S02]  /*1610*/  CS2R R92, SRZ ;  /* 0x00000000005c7805 */ /* 0x000fe4000001ff00 */
[----:B------:R-:W-:Y:S02]  /*1620*/  ISETP.GT.AND P1, PT, R19, UR47, PT ;  /* 0x0000002f13007c0c */ /* 0x000fe4000bf24270 */
        /* <DEDUP_REMOVED lines=9> */
[----:B------:R-:W-:Y:S01]  /*16c0*/  IMAD.MOV.U32 R73, RZ, RZ, RZ ;  /* 0x000000ffff497224 */ /* 0x000fe200078e00ff */
        /* <DEDUP_REMOVED lines=19> */
[----:B------:R-:W-:Y:S01]  /*1800*/  CS2R R36, SRZ ;  /* 0x0000000000247805 */ /* 0x000fe2000001ff00 */
[----:B------:R-:W-:Y:S01]  /*1810*/  IMAD.MOV.U32 R126, RZ, RZ, RZ ;  /* 0x000000ffff7e7224 */ /* 0x000fe200078e00ff */
[----:B------:R-:W-:Y:S01]  /*1820*/  CS2R R32, SRZ ;  /* 0x0000000000207805 */ /* 0x000fe2000001ff00 */
[----:B------:R-:W-:Y:S01]  /*1830*/  IMAD.MOV.U32 R120, RZ, RZ, RZ ;  /* 0x000000ffff787224 */ /* 0x000fe200078e00ff */
[----:B------:R-:W-:Y:S01]  /*1840*/  CS2R R6, SRZ ;  /* 0x0000000000067805 */ /* 0x000fe2000001ff00 */
[----:B------:R-:W-:Y:S02]  /*1850*/  IMAD.MOV.U32 R25, RZ, RZ, RZ ;  /* 0x000000ffff197224 */ /* 0x000fe400078e00ff */
[----:B------:R-:W-:-:S02]  /*1860*/  IMAD.MOV.U32 R27, RZ, RZ, RZ ;  /* 0x000000ffff1b7224 */ /* 0x000fc400078e00ff */
[----:B------:R-:W-:Y:S01]  /*1870*/  IMAD.MOV.U32 R122, RZ, RZ, RZ ;  /* 0x000000ffff7a7224 */ /* 0x000fe200078e00ff */
[----:B------:R-:W-:Y:S06]  /*1880*/  @!P1 BRA `(.L_x_872) ;  /* 0x000000d400e09947 */ /* 0x000fec0003800000 */
[----:B------:R-:W1:Y:S01]  /*1890*/  SHFL.IDX PT, R0, R203, RZ, 0x1f ;  /* 0x00001fffcb007589 */ /* 0x000e6200000e0000 */
[----:B------:R-:W-:-:S04]  /*18a0*/  UIADD3 UR6, UR37, 0x12400, URZ ;  /* 0x0001240025067890 */ /* 0x000fc8000fffe03f */
[----:B------:R-:W-:-:S06]  /*18b0*/  ULOP3.LUT UP0, URZ, UR6, 0x1bf, URZ, 0xc0, !UPT ;  /* 0x000001bf063f7892 */ /* 0x000fcc000f80c03f */
[----:B------:R-:W-:Y:S02]  /*18c0*/  PLOP3.LUT P0, PT, PT, PT, UP0, 0x80, 0x0 ;  /* 0x000000000000781c */ /* 0x000fe40003f0f008 */
[----:B-1----:R-:W-:-:S13]  /*18d0*/  R2UR UR4, R0 ;  /* 0x00000000000472ca */ /* 0x002fda00000e0000 */
[----:B------:R-:W-:-:S04]  /*18e0*/  ULEA.HI UR5, UR4, UR4, URZ, 0x1 ;  /* 0x0000000404057291 */ /* 0x000fc8000f8f083f */
        /* <DEDUP_REMOVED lines=9> */
[----:B------:R-:W-:Y:S01]  /*1980*/  IMAD.U32 R4, RZ, RZ, UR4 ;  /* 0x00000004ff047e24 */ /* 0x000fe2000f8e00ff */
[----:B------:R1:W2:Y:S01]  /*1990*/  LDC.64 R2, c[0x4][R0] ;  /* 0x0100000000027b82 */ /* 0x0002a20000000a00 */
[----:B------:R-:W-:Y:S01]  /*19a0*/  IMAD.U32 R5, RZ, RZ, UR5 ;  /* 0x00000005ff057e24 */ /* 0x000fe2000f8e00ff */
[----:B------:R-:W-:Y:S01]  /*19b0*/  ULDC.64 UR4, c[0x4][0xb0] ;  /* 0x01002c0000047ab9 */ /* 0x000fe20000000a00 */
[----:B------:R-:W-:Y:S02]  /*19c0*/  IMAD.U32 R10, RZ, RZ, UR6 ;  /* 0x00000006ff0a7e24 */ /* 0x000fe4000f8e00ff */
[----:B------:R-:W-:Y:S02]  /*19d0*/  IMAD.U32 R6, RZ, RZ, UR4 ;  /* 0x00000004ff067e24 */ /* 0x000fe4000f8e00ff */
[----:B------:R-:W-:-:S02]  /*19e0*/  IMAD.U32 R7, RZ, RZ, UR5 ;  /* 0x00000005ff077e24 */ /* 0x000fc4000f8e00ff */
[----:B------:R-:W-:Y:S02]  /*19f0*/  IMAD.U32 R11, RZ, RZ, UR7 ;  /* 0x00000007ff0b7e24 */ /* 0x000fe4000f8e00ff */
[----:B------:R-:W-:Y:S02]  /*1a00*/  IMAD.MOV.U32 R8, RZ, RZ, 0x70 ;  /* 0x00000070ff087424 */ /* 0x000fe400078e00ff */
[----:B------:R-:W-:Y:S02]  /*1a10*/  IMAD.MOV.U32 R12, RZ, RZ, 0x1 ;  /* 0x00000001ff0c7424 */ /* 0x000fe400078e00ff */
[----:B-1----:R-:W-:-:S07]  /*1a20*/  IMAD.MOV.U32 R13, RZ, RZ, RZ ;  /* 0x000000ffff0d7224 */ /* 0x002fce00078e00ff */
[----:B------:R-:W-:-:S07]  /*1a30*/  LEPC R20, `(.L_x_873) ;  /* 0x000000001014794e */ /* 0x000fce0000000000 */
[----:B--2---:R-:W-:Y:S05]  /*1a40*/  CALL.ABS.NOINC R2 ;  /* 0x0000000002007343 */ /* 0x004fea0003c00000 */
.L_x_873:
[----:B------:R-:W-:Y:S02]  /*1a50*/  R2UR UR6, R199 ;  /* 0x00000000c70672ca */ /* 0x000fe400000e0000 */
[----:B------:R-:W-:-:S11]  /*1a60*/  R2UR UR5, R205 ;  /* 0x00000000cd0572ca */ /* 0x000fd600000e0000 */
[----:B------:R-:W-:Y:S02]  /*1a70*/  ULEA.HI UR4, UR6, UR6, URZ, 0x1 ;  /* 0x0000000606047291 */ /* 0x000fe4000f8f083f */
[----:B------:R-:W-:Y:S02]  /*1a80*/  IMAD.U32 R2, RZ, RZ, UR5 ;  /* 0x00000005ff027e24 */ /* 0x000fe4000f8e00ff */
[----:B------:R-:W-:-:S03]  /*1a90*/  ULOP3.LUT UR4, UR4, 0xfffffffe, URZ, 0xc0, !UPT ;  /* 0xfffffffe04047892 */ /* 0x000fc6000f8ec03f */
[----:B------:R-:W-:Y:S01]  /*1aa0*/  ISETP.NE.AND P0, PT, R2, 0x3, PT ;  /* 0x000000030200780c */ /* 0x000fe20003f05270 */
[----:B------:R-:W-:-:S06]  /*1ab0*/  UIADD3 UR4, UR6, -UR4, URZ ;  /* 0x8000000406047290 */ /* 0x000fcc000fffe03f */
[----:B------:R-:W-:-:S05]  /*1ac0*/  IMAD.U32 R0, RZ, RZ, UR4 ;  /* 0x00000004ff007e24 */ /* 0x000fca000f8e00ff */
[----:B------:R-:W-:-:S04]  /*1ad0*/  SHF.L.U32 R0, R0, 0x1f, RZ ;  /* 0x0000001f00007819 */ /* 0x000fc800000006ff */
[----:B------:R-:W1:Y:S02]  /*1ae0*/  SYNCS.PHASECHK.TRANS64.TRYWAIT P1, [UR37+0x30800], R0 ;  /* 0x03080000ff0075a7 */ /* 0x000e640008020165 */
[----:B-1----:R-:W-:Y:S05]  /*1af0*/  @!P1 BRA `(.L_x_874) ;  /* 0x0000012000309947 */ /* 0x002fea0003800000 */
.L_x_1021:
[----:B------:R-:W-:Y:S05]  /*1b00*/  @!P0 BRA `(.L_x_875) ;  /* 0x0000000000048947 */ /* 0x000fea0003800000 */
[----:B------:R-:W-:Y:S01]  /*1b10*/  BPT.TRAP 0x1 ;  /* 0x000000040000795c */ /* 0x000fe20000300000 */
.L_x_875:
[----:B------:R-:W-:Y:S02]  /*1b20*/  IMAD.U32 R5, RZ, RZ, UR36 ;  /* 0x00000024ff057e24 */ /* 0x000fe4000f8e00ff */
[----:B-1----:R-:W-:-:S03]  /*1b30*/  IMAD.U32 R0, RZ, RZ, UR39 ;  /* 0x00000027ff007e24 */ /* 0x002fc6000f8e00ff */
[----:B------:R-:W-:Y:S02]  /*1b40*/  LEA R5, R5, UR37, 0x3 ;  /* 0x0000002505057c11 */ /* 0x000fe4000f8e18ff */
[----:B------:R-:W-:-:S04]  /*1b50*/  SHF.L.U32 R0, R0, 0x1f, RZ ;  /* 0x0000001f00007819 */ /* 0x000fc800000006ff */
[----:B------:R1:W2:Y:S01]  /*1b60*/  SYNCS.PHASECHK.TRANS64.TRYWAIT P1, [R5+URZ+0x30830], R0 ;  /* 0x03083000050075a7 */ /* 0x0002a2000802017f */
[----:B------:R-:W-:Y:S05]  /*1b70*/  @!P0 BRA `(.L_x_876) ;  /* 0x0000000000048947 */ /* 0x000fea0003800000 */
[----:B------:R-:W-:Y:S01]  /*1b80*/  BPT.TRAP 0x1 ;  /* 0x000000040000795c */ /* 0x000fe20000300000 */
.L_x_876:
[----:B------:R-:W3:Y:S01]  /*1b90*/  S2R R2, SR_TID.X ;  /* 0x0000000000027919 */ /* 0x000ee20000002100 */
[----:B------:R-:W-:Y:S02]  /*1ba0*/  LOP3.LUT R195, R195, 0xfff7ffff, RZ, 0xc0, !PT ;  /* 0xfff7ffffc3c37812 */ /* 0x000fe400078ec0ff */
[----:B---3--:R-:W-:-:S13]  /*1bb0*/  LOP3.LUT P2, RZ, R2, 0x7f, RZ, 0xc0, !PT ;  /* 0x0000007f02ff7812 */ /* 0x008fda000784c0ff */
[----:B------:R-:W-:Y:S01]  /*1bc0*/  @P2 LOP3.LUT R195, R195, 0x80000, RZ, 0xfc, !PT ;  /* 0x00080000c3c32812 */ /* 0x000fe200078efcff */
[----:B--2---:R-:W-:Y:S06]  /*1bd0*/  @P1 BRA `(.L_x_877) ;  /* 0x0000000000081947 */ /* 0x004fec0003800000 */
[----:B------:R-:W2:Y:S02]  /*1be0*/  SYNCS.PHASECHK.TRANS64.TRYWAIT P1, [R5+URZ+0x30830], R0 ;  /* 0x03083000050075a7 */ /* 0x000ea4000802017f */
[----:B--2---:R-:W-:Y:S05]  /*1bf0*/  @!P1 BRA `(.L_x_878) ;  /* 0x0000012000089947 */ /* 0x004fea0003800000 */
.L_x_877:
[----:B------:R-:W-:Y:S05]  /*1c00*/  WARPSYNC.ALL ;  /* 0x0000000000007948 */ /* 0x000fea0003800000 */
[----:B------:R-:W-:Y:S01]  /*1c10*/  UIADD3 UR4, UR37, 0x1e400, URZ ;  /* 0x0001e40025047890 */ /* 0x000fe2000fffe03f */
[----:B------:R-:W-:Y:S01]  /*1c20*/  WARPGROUP.ARRIVE ;  /* 0x00000000000079c5 */ /* 0x000fe20000000000 */
[----:B------:R-:W-:Y:S01]  /*1c30*/  UMOV UR9, 0x40000040 ;  /* 0x4000004000097882 */ /* 0x000fe20000000000 */
[----:B------:R-:W-:Y:S01]  /*1c40*/  UMOV UR11, 0x40000040 ;  /* 0x40000040000b7882 */ /* 0x000fe20000000000 */
[----:B------:R-:W-:Y:S01]  /*1c50*/  USHF.R.U32.HI UR4, URZ, 0x4, UR4 ;  /* 0x000000043f047899 */ /* 0x000fe20008011604 */
[----:B------:R-:W-:Y:S01]  /*1c60*/  IMAD.U32 R13, RZ, RZ, UR9 ;  /* 0x00000009ff0d7e24 */ /* 0x000fe2000f8e00ff */
[----:B------:R-:W-:Y:S01]  /*1c70*/  UMOV UR13, 0x40000040 ;  /* 0x40000040000d7882 */ /* 0x000fe20000000000 */
[----:B------:R-:W-:Y:S01]  /*1c80*/  UMOV UR15, 0x40000040 ;  /* 0x40000040000f7882 */ /* 0x000fe20000000000 */
[----:B------:R-:W-:Y:S01]  /*1c90*/  ULOP3.LUT UR4, UR4, 0x3fff, URZ, 0xc0, !UPT ;  /* 0x00003fff04047892 */ /* 0x000fe2000f8ec03f */
[----:B------:R-:W3:Y:S01]  /*1ca0*/  S2R R6, SR_TID.X ;  /* 0x0000000000067919 */ /* 0x000ee20000002100 */
[----:B------:R-:W-:Y:S01]  /*1cb0*/  UMOV UR17, 0x40000040 ;  /* 0x4000004000117882 */ /* 0x000fe20000000000 */
[----:B------:R-:W-:Y:S01]  /*1cc0*/  UMOV UR19, 0x40000040 ;  /* 0x4000004000137882 */ /* 0x000fe20000000000 */
[----:B------:R-:W-:Y:S01]  /*1cd0*/  ULOP3.LUT UR38, UR4, 0x10000, URZ, 0xfc, !UPT ;  /* 0x0001000004267892 */ /* 0x000fe2000f8efc3f */
[----:B------:R-:W4:Y:S01]  /*1ce0*/  LDC R15, c[0x0][0x288] ;  /* 0x0000a200ff0f7b82 */ /* 0x000f220000000800 */
[----:B------:R-:W-:-:S02]  /*1cf0*/  ULOP3.LUT UR4, UR40, 0x10000, URZ, 0xfc, !UPT ;  /* 0x0001000028047892 */ /* 0x000fc4000f8efc3f */
[----:B------:R-:W-:Y:S02]  /*1d00*/  UIMAD UR5, UR36, 0x900, UR38 ;  /* 0x00000900240578a4 */ /* 0x000fe4000f8e0226 */
[----:B------:R-:W-:Y:S02]  /*1d10*/  UIADD3 UR6, UR4, 0x2, URZ ;  /* 0x0000000204067890 */ /* 0x000fe4000fffe03f */
[----:B------:R-:W-:Y:S01]  /*1d20*/  UIADD3 UR7, UR5, 0x2, URZ ;  /* 0x0000000205077890 */ /* 0x000fe2000fffe03f */
[----:B------:R-:W5:Y:S01]  /*1d30*/  LDC R104, c[0x0][0x2e0] ;  /* 0x0000b800ff687b82 */ /* 0x000f620000000800 */
[----:B------:R-:W-:Y:S01]  /*1d40*/  UMOV UR8, UR4 ;  /* 0x0000000400087c82 */ /* 0x000fe20008000000 */
[----:B------:R-:W-:Y:S01]  /*1d50*/  UMOV UR10, UR5 ;  /* 0x00000005000a7c82 */ /* 0x000fe20008000000 */
[----:B------:R-:W-:Y:S01]  /*1d60*/  IMAD.U32 R12, RZ, RZ, UR8 ;  /* 0x00000008ff0c7e24 */ /* 0x000fe2000f8e00ff */
[----:B------:R-:W-:Y:S01]  /*1d70*/  HGMMA.64x96x16.F32 R24, gdesc[UR8], RZ, !UPT, gsb0 ;  /* 0x01600000081879f0 */ /* 0x000fe2000c0008ff */
[----:B------:R-:W-:Y:S01]  /*1d80*/  UMOV UR8, UR6 ;  /* 0x0000000600087c82 */ /* 0x000fe20008000000 */
[----:B------:R-:W-:Y:S01]  /*1d90*/  UMOV UR9, 0x40000040 ;  /* 0x4000004000097882 */ /* 0x000fe20000000000 */
[----:B------:R-:W-:Y:S01]  /*1da0*/  UMOV UR10, UR7 ;  /* 0x00000007000a7c82 */ /* 0x000fe20008000000 */
[----:B------:R-:W-:Y:S01]  /*1db0*/  UMOV UR11, 0x40000040 ;  /* 0x40000040000b7882 */ /* 0x000fe20000000000 */
[----:B------:R-:W-:Y:S01]  /*1dc0*/  UIADD3 UR6, UR4, 0x4, URZ ;  /* 0x0000000404067890 */ /* 0x000fe2000fffe03f */
[----:B------:R-:W-:Y:S01]  /*1dd0*/  IMAD.U32 R10, RZ, RZ, UR8 ;  /* 0x00000008ff0a7e24 */ /* 0x000fe2000f8e00ff */
[----:B------:R-:W-:Y:S01]  /*1de0*/  UIADD3 UR7, UR5, 0x4, URZ ;  /* 0x0000000405077890 */ /* 0x000fe2000fffe03f */
[----:B------:R-:W-:Y:S01]  /*1df0*/  IMAD.U32 R11, RZ, RZ, UR9 ;  /* 0x00000009ff0b7e24 */ /* 0x000fe2000f8e00ff */
[----:B------:R-:W-:-:S02]  /*1e00*/  UIADD3 UR12, UR4, 0x400, URZ ;  /* 0x00000400040c7890 */ /* 0x000fc4000fffe03f */
[----:B------:R-:W-:Y:S02]  /*1e10*/  UIADD3 UR14, UR5, 0x300, URZ ;  /* 0x00000300050e7890 */ /* 0x000fe4000fffe03f */
[----:B------:R-:W-:Y:S02]  /*1e20*/  UIADD3 UR16, UR4, 0x402, URZ ;  /* 0x0000040204107890 */ /* 0x000fe4000fffe03f */
[----:B------:R-:W-:Y:S01]  /*1e30*/  UIADD3 UR18, UR5, 0x302, URZ ;  /* 0x0000030205127890 */ /* 0x000fe2000fffe03f */
[----:B---3--:R-:W-:Y:S01]  /*1e40*/  LOP3.LUT P1, RZ, R6, 0x7f, RZ, 0xc0, !PT ;  /* 0x0000007f06ff7812 */ /* 0x008fe2000782c0ff */
[----:B------:R-:W-:Y:S01]  /*1e50*/  UIADD3 UR20, UR4, 0x404, URZ ;  /* 0x0000040404147890 */ /* 0x000fe2000fffe03f */
[----:B------:R-:W-:Y:S01]  /*1e60*/  IMAD R6, R19, -0x60, R72 ;  /* 0xffffffa013067824 */ /* 0x000fe200078e0248 */
[----:B------:R-:W-:Y:S01]  /*1e70*/  UIADD3 UR22, UR5, 0x304, URZ ;  /* 0x0000030405167890 */ /* 0x000fe2000fffe03f */
[----:B------:R-:W-:Y:S01]  /*1e80*/  UMOV UR21, 0x40000040 ;  /* 0x4000004000157882 */ /* 0x000fe20000000000 */
[----:B------:R-:W-:Y:S01]  /*1e90*/  UMOV UR23, 0x40000040 ;  /* 0x4000004000177882 */ /* 0x000fe20000000000 */
[----:B------:R-:W-:-:S02]  /*1ea0*/  UIADD3 UR24, UR4, 0x406, URZ ;  /* 0x0000040604187890 */ /* 0x000fc4000fffe03f */
[----:B------:R-:W-:Y:S01]  /*1eb0*/  UIADD3 UR26, UR5, 0x306, URZ ;  /* 0x00000306051a7890 */ /* 0x000fe2000fffe03f */
[----:B------:R-:W-:Y:S01]  /*1ec0*/  UMOV UR25, 0x40000040 ;  /* 0x4000004000197882 */ /* 0x000fe20000000000 */
[----:B------:R-:W-:Y:S01]  /*1ed0*/  UMOV UR27, 0x40000040 ;  /* 0x40000040001b7882 */ /* 0x000fe20000000000 */
[----:B------:R-:W-:Y:S02]  /*1ee0*/  UIADD3 UR28, UR4, 0x800, URZ ;  /* 0x00000800041c7890 */ /* 0x000fe4000fffe03f */
[----:B-12---:R-:W-:Y:S01]  /*1ef0*/  @!P1 VIADD R5, R5, 0x30840 ;  /* 0x0003084005059836 */ /* 0x006fe20000000000 */
[----:B------:R-:W-:Y:S01]  /*1f00*/  UIADD3 UR30, UR5, 0x600, URZ ;  /* 0x00000600051e7890 */ /* 0x000fe2000fffe03f */
[----:B------:R-:W-:Y:S01]  /*1f10*/  UMOV UR29, 0x40000040 ;  /* 0x40000040001d7882 */ /* 0x000fe20000000000 */
[----:B------:R-:W-:Y:S01]  /*1f20*/  UMOV UR31, 0x40000040 ;  /* 0x40000040001f7882 */ /* 0x000fe20000000000 */
[----:B------:R-:W-:Y:S01]  /*1f30*/  UIADD3 UR32, UR4, 0x802, URZ ;  /* 0x0000080204207890 */ /* 0x000fe2000fffe03f */
[----:B------:R-:W-:Y:S01]  /*1f40*/  @!P1 PRMT R5, RZ, 0x654, R5 ;  /* 0x00000654ff059816 */ /* 0x000fe20000000005 */
        /* <DEDUP_REMOVED lines=8> */
[----:B------:R-:W-:Y:S01]  /*1fd0*/  UIADD3 UR58, UR5, 0x606, URZ ;  /* 0x00000606053a7890 */ /* 0x000fe2000fffe03f */
[----:B------:R-:W-:Y:S01]  /*1fe0*/  UMOV UR57, 0x40000040 ;  /* 0x4000004000397882 */ /* 0x000fe20000000000 */
[----:B------:R-:W-:Y:S01]  /*1ff0*/  UMOV UR59, 0x40000040 ;  /* 0x40000040003b7882 */ /* 0x000fe20000000000 */
[----:B------:R-:W-:Y:S02]  /*2000*/  WARPGROUP.DEPBAR.LE gsb0, 0x0 ;  /* 0x00008000000079c5 */ /* 0x000fe40000010000 */
[----:B------:R-:W-:-:S06]  /*2010*/  WARPGROUP.ARRIVE ;  /* 0x00000000000079c5 */ /* 0x000fcc0000000000 */
[----:B------:R-:W-:Y:S01]  /*2020*/  HGMMA.64x96x16.F32 R24, gdesc[UR8], R24, gsb0 ;  /* 0x01600000081879f0 */ /* 0x000fe20008000818 */
[----:B------:R-:W-:Y:S01]  /*2030*/  UMOV UR8, UR6 ;  /* 0x0000000600087c82 */ /* 0x000fe20008000000 */
[----:B------:R-:W-:Y:S01]  /*2040*/  UMOV UR9, 0x40000040 ;  /* 0x4000004000097882 */ /* 0x000fe20000000000 */
[----:B------:R-:W-:Y:S01]  /*2050*/  UMOV UR10, UR7 ;  /* 0x00000007000a7c82 */ /* 0x000fe20008000000 */
[----:B------:R-:W-:Y:S01]  /*2060*/  UMOV UR11, 0x40000040 ;  /* 0x40000040000b7882 */ /* 0x000fe20000000000 */
[----:B------:R-:W-:Y:S01]  /*2070*/  IMAD.U32 R8, RZ, RZ, UR8 ;  /* 0x00000008ff087e24 */ /* 0x000fe2000f8e00ff */
[----:B------:R-:W-:Y:S01]  /*2080*/  ULDC.64 UR6, c[0x0][0x9d8] ;  /* 0x0002760000067ab9 */ /* 0x000fe20000000a00 */
[----:B------:R-:W-:Y:S01]  /*2090*/  IMAD.U32 R9, RZ, RZ, UR9 ;  /* 0x00000009ff097e24 */ /* 0x000fe2000f8e00ff */
[----:B------:R-:W-:Y:S01]  /*20a0*/  ULOP3.LUT UR45, URZ, UR7, URZ, 0x33, !UPT ;  /* 0x000000073f2d7292 */ /* 0x000fe2000f8e333f */
[----:B------:R-:W-:Y:S02]  /*20b0*/  WARPGROUP.DEPBAR.LE gsb0, 0x0 ;  /* 0x00008000000079c5 */ /* 0x000fe40000010000 */
[----:B------:R-:W-:-:S06]  /*20c0*/  WARPGROUP.ARRIVE ;  /* 0x00000000000079c5 */ /* 0x000fcc0000000000 */
[----:B------:R-:W-:Y:S01]  /*20d0*/  HGMMA.64x96x16.F32 R24, gdesc[UR8], R24, gsb0 ;  /* 0x01600000081879f0 */ /* 0x000fe20008000818 */
[----:B------:R-:W-:Y:S02]  /*20e0*/  UIADD3 UR8, UR4, 0x6, URZ ;  /* 0x0000000604087890 */ /* 0x000fe4000fffe03f */
[----:B------:R-:W-:Y:S01]  /*20f0*/  UIADD3 UR10, UR5, 0x6, URZ ;  /* 0x00000006050a7890 */ /* 0x000fe2000fffe03f */
[----:B------:R-:W-:Y:S01]  /*2100*/  UMOV UR9, 0x40000040 ;  /* 0x4000004000097882 */ /* 0x000fe20000000000 */
[----:B------:R-:W-:Y:S01]  /*2110*/  UMOV UR11, 0x40000040 ;  /* 0x40000040000b7882 */ /* 0x000fe20000000000 */
[----:B------:R-:W-:Y:S02]  /*2120*/  ULDC.64 UR4, c[0x0][0x9e0] ;  /* 0x0002780000047ab9 */ /* 0x000fe40000000a00 */
[----:B------:R-:W-:Y:S01]  /*2130*/  UISETP.GE.AND UP0, UPT, UR5, 0x1, UPT ;  /* 0x000000010500788c */ /* 0x000fe2000bf06270 */
[----:B------:R-:W-:Y:S02]  /*2140*/  WARPGROUP.DEPBAR.LE gsb0, 0x0 ;  /* 0x00008000000079c5 */ /* 0x000fe40000010000 */
[----:B------:R-:W-:-:S06]  /*2150*/  WARPGROUP.ARRIVE ;  /* 0x00000000000079c5 */ /* 0x000fcc0000000000 */
[----:B------:R-:W-:Y:S03]  /*2160*/  HGMMA.64x96x16.F32 R24, gdesc[UR8], R24, gsb0 ;  /* 0x01600000081879f0 */ /* 0x000fe60008000818 */
        /* <DEDUP_REMOVED lines=25> */
[----:B------:R-:W-:Y:S01]  /*2300*/  FMUL.FTZ R24, R24, UR6 ;  /* 0x0000000618187c20 */ /* 0x000fe20008410000 */
[----:B------:R-:W-:Y:S01]  /*2310*/  FMUL.FTZ R25, R25, UR6 ;  /* 0x0000000619197c20 */ /* 0x000fe20008410000 */
[----:B------:R-:W-:Y:S01]  /*2320*/  FMUL.FTZ R0, R26, UR6 ;  /* 0x000000061a007c20 */ /* 0x000fe20008410000 */
[----:B------:R-:W-:Y:S01]  /*2330*/  FMUL.FTZ R4, R27, UR6 ;  /* 0x000000061b047c20 */ /* 0x000fe20008410000 */
[----:B------:R1:W2:Y:S01]  /*2340*/  MUFU.TANH R21, R24 ;  /* 0x0000001800157308 */ /* 0x0002a20000002400 */
[----:B------:R-:W-:Y:S01]  /*2350*/  FMUL.FTZ R28, R28, UR6 ;  /* 0x000000061c1c7c20 */ /* 0x000fe20008410000 */
        /* <DEDUP_REMOVED lines=33> */
[----:B-1----:R-:W-:Y:S01]  /*2570*/  FMUL.FTZ R24, R71, UR6 ;  /* 0x0000000647187c20 */ /* 0x002fe20008410000 */
[----:B------:R-:W-:-:S02]  /*2580*/  IMAD.MOV.U32 R26, RZ, RZ, -0x60 ;  /* 0xffffffa0ff1a7424 */ /* 0x000fc400078e00ff */
[----:B------:R-:W-:Y:S01]  /*2590*/  FMUL.FTZ R51, R51, UR6 ;  /* 0x0000000633337c20 */ /* 0x000fe20008410000 */
[----:B------:R-:W-:Y:S01]  /*25a0*/  FMUL.FTZ R55, R55, UR6 ;  /* 0x0000000637377c20 */ /* 0x000fe20008410000 */
[----:B------:R-:W-:Y:S01]  /*25b0*/  FMUL.FTZ R59, R59, UR6 ;  /* 0x000000063b3b7c20 */ /* 0x000fe20008410000 */
[----:B------:R-:W-:Y:S01]  /*25c0*/  FMUL.FTZ R61, R61, UR6 ;  /* 0x000000063d3d7c20 */ /* 0x000fe20008410000 */
[----:B------:R-:W-:Y:S01]  /*25d0*/  FMUL.FTZ R65, R65, UR6 ;  /* 0x0000000641417c20 */ /* 0x000fe20008410000 */
[----:B------:R4:W-:Y:S01]  /*25e0*/  @!P1 SYNCS.ARRIVE.TRANS64.RED.A1T0 RZ, [R5+URZ], RZ ;  /* 0x000000ff05ff99a7 */ /* 0x0009e2000810043f */
[----:B------:R-:W-:Y:S01]  /*25f0*/  PLOP3.LUT P1, PT, PT, PT, UP0, 0x40, 0x0 ;  /* 0x000000000000781c */ /* 0x000fe20003f2e808 */
[----:B------:R-:W1:Y:S01]  /*2600*/  MUFU.TANH R73, R31 ;  /* 0x0000001f00497308 */ /* 0x000e620000002400 */
[----:B------:R-:W-:Y:S02]  /*2610*/  IMAD R26, R19, R26, 0x60 ;  /* 0x00000060131a7424 */ /* 0x000fe400078e021a */
[----:B------:R-:W-:Y:S01]  /*2620*/  FMUL.FTZ R30, R30, UR6 ;  /* 0x000000061e1e7c20 */ /* 0x000fe20008410000 */
[----:B------:R-:W-:Y:S01]  /*2630*/  FMUL.FTZ R39, R39, UR6 ;  /* 0x0000000627277c20 */ /* 0x000fe20008410000 */
[----:B------:R-:W-:Y:S01]  /*2640*/  FMUL.FTZ R43, R43, UR6 ;  /* 0x000000062b2b7c20 */ /* 0x000fe20008410000 */
[----:B-----5:R-:W-:Y:S01]  /*2650*/  IMAD R7, R17, R104, R26 ;  /* 0x0000006811077224 */ /* 0x020fe200078e021a */
[----:B----4-:R-:W-:Y:S01]  /*2660*/  IADD3 R5, -R15, 0x61, R6 ;  /* 0x000000610f057810 */ /* 0x010fe20007ffe106 */
[----:B------:R-:W-:Y:S01]  /*2670*/  FMUL.FTZ R47, R47, UR6 ;  /* 0x000000062f2f7c20 */ /* 0x000fe20008410000 */
[----:B------:R-:W3:Y:S03]  /*2680*/  MUFU.TANH R74, R35 ;  /* 0x00000023004a7308 */ /* 0x000ee60000002400 */
[----:B------:R-:W-:-:S02]  /*2690*/  IMAD R6, R16, -0x2, R5 ;  /* 0xfffffffe10067824 */ /* 0x000fc400078e0205 */
[----:B------:R-:W-:-:S03]  /*26a0*/  VIADD R5, R202, UR42 ;  /* 0x0000002aca057c36 */ /* 0x000fc60008000000 */
[----:B------:R-:W4:Y:S08]  /*26b0*/  MUFU.TANH R25, R25 ;  /* 0x0000001900197308 */ /* 0x000f300000002400 */
[----:B------:R-:W1:Y:S08]  /*26c0*/  MUFU.TANH R0, R0 ;  /* 0x0000000000007308 */ /* 0x000e700000002400 */
        /* <DEDUP_REMOVED lines=39> */
[----:B------:R5:W1:Y:S08]  /*2940*/  MUFU.TANH R27, R30 ;  /* 0x0000001e001b7308 */ /* 0x000a700000002400 */
[----:B------:R2:W1:Y:S01]  /*2950*/  MUFU.TANH R75, R39 ;  /* 0x00000027004b7308 */ /* 0x0004620000002400 */
[----:B-----5:R-:W-:-:S07]  /*2960*/  IMAD R30, R16, -0x2, R7 ;  /* 0xfffffffe101e7824 */ /* 0x020fce00078e0207 */
[----:B------:R5:W1:Y:S01]  /*2970*/  MUFU.TANH R76, R43 ;  /* 0x0000002b004c7308 */ /* 0x000a620000002400 */
[----:B--2---:R-:W-:-:S07]  /*2980*/  VIADD R39, R6, UR4 ;  /* 0x0000000406277c36 */ /* 0x004fce0008000000 */
[----:B------:R2:W1:Y:S01]  /*2990*/  MUFU.TANH R77, R47 ;  /* 0x0000002f004d7308 */ /* 0x0004620000002400 */
[----:B-----5:R-:W-:Y:S01]  /*29a0*/  VIADD R43, R6, UR45 ;  /* 0x0000002d062b7c36 */ /* 0x020fe20008000000 */
[----:B------:R-:W-:-:S03]  /*29b0*/  VIADDMNMX R6, R5, R39, R30, PT ;  /* 0x0000002705067246 */ /* 0x000fc6000380011e */
[----:B------:R-:W-:Y:S02]  /*29c0*/  IMAD.IADD R7, R43, 0x1, R5 ;  /* 0x000000012b077824 */ /* 0x000fe400078e0205 */
[----:B--2---:R-:W-:Y:S01]  /*29d0*/  IMAD R47, R16, -0x2, R26 ;  /* 0xfffffffe102f7824 */ /* 0x004fe200078e021a */
[----:B---34-:R-:W-:Y:S06]  /*29e0*/  @P1 BRA `(.L_x_879) ;  /* 0x0000000000581947 */ /* 0x018fec0003800000 */
[----:B------:R-:W-:Y:S01]  /*29f0*/  IMAD R18, R17, R104, R5 ;  /* 0x0000006811127224 */ /* 0x000fe200078e0205 */
[----:B------:R-:W-:Y:S03]  /*2a00*/  BSSY B0, `(.L_x_880) ;  /* 0x0000011000007945 */ /* 0x000fe60003800000 */
[----:B------:R-:W-:-:S05]  /*2a10*/  IMAD.IADD R18, R18, 0x1, -R15 ;  /* 0x0000000112127824 */ /* 0x000fca00078e0a0f */
[----:B------:R-:W-:-:S13]  /*2a20*/  ISETP.GT.AND P1, PT, R18, -0x1, PT ;  /* 0xffffffff1200780c */ /* 0x000fda0003f24270 */
[----:B------:R-:W-:Y:S05]  /*2a30*/  @P1 BRA `(.L_x_881) ;  /* 0x0000000000201947 */ /* 0x000fea0003800000 */
[----:B------:R-:W-:Y:S01]  /*2a40*/  UISETP.NE.AND UP1, UPT, UR5, 0x1, UPT ;  /* 0x000000010500788c */ /* 0x000fe2000bf25270 */
[----:B------:R-:W-:-:S05]  /*2a50*/  LOP3.LUT R18, RZ, R18, RZ, 0x33, !PT ;  /* 0x00000012ff127212 */ /* 0x000fca00078e33ff */
[----:B------:R-:W-:-:S05]  /*2a60*/  PLOP3.LUT P1, PT, PT, PT, UP1, 0x80, 0x0 ;  /* 0x000000000000781c */ /* 0x000fca0003f2f018 */
[----:B------:R-:W-:-:S08]  /*2a70*/  @UP1 ULDC.64 UR6, c[0x0][0x9e8] ;  /* 0x00027a0000061ab9 */ /* 0x000fd00000000a00 */
[----:B------:R-:W-:-:S05]  /*2a80*/  @P1 IMAD.HI.U32 R51, R18, UR6, RZ ;  /* 0x0000000612331c27 */ /* 0x000fca000f8e00ff */
[----:B------:R-:W-:-:S04]  /*2a90*/  @P1 SHF.R.U32.HI R18, RZ, UR7, R51 ;  /* 0x00000007ff121c19 */ /* 0x000fc80008011633 */
[----:B------:R-:W-:Y:S01]  /*2aa0*/  LOP3.LUT R18, RZ, R18, RZ, 0x33, !PT ;  /* 0x00000012ff127212 */ /* 0x000fe200078e33ff */
[----:B------:R-:W-:Y:S06]  /*2ab0*/  BRA `(.L_x_882) ;  /* 0x0000000000147947 */ /* 0x000fec0003800000 */
.L_x_881:
[----:B------:R-:W-:-:S06]  /*2ac0*/  UISETP.NE.AND UP1, UPT, UR5, 0x1, UPT ;  /* 0x000000010500788c */ /* 0x000fcc000bf25270 */
[----:B------:R-:W-:-:S05]  /*2ad0*/  PLOP3.LUT P1, PT, PT, PT, UP1, 0x80, 0x0 ;  /* 0x000000000000781c */ /* 0x000fca0003f2f018 */
[----:B------:R-:W-:-:S08]  /*2ae0*/  @UP1 ULDC.64 UR6, c[0x0][0x9e8] ;  /* 0x00027a0000061ab9 */ /* 0x000fd00000000a00 */
[----:B------:R-:W-:-:S05]  /*2af0*/  @P1 IMAD.HI.U32 R51, R18, UR6, RZ ;  /* 0x0000000612331c27 */ /* 0x000fca000f8e00ff */
[----:B------:R-:W-:-:S07]  /*2b00*/  @P1 SHF.R.U32.HI R18, RZ, UR7, R51 ;  /* 0x00000007ff121c19 */ /* 0x000fce0008011633 */
.L_x_882:
[----:B------:R-:W-:Y:S05]  /*2b10*/  BSYNC B0 ;  /* 0x0000000000007941 */ /* 0x000fea0003800000 */
.L_x_880:
[----:B------:R-:W-:-:S05]  /*2b20*/  IMAD R18, R18, UR5, R47 ;  /* 0x0000000512127c24 */ /* 0x000fca000f8e022f */
[----:B------:R-:W-:Y:S02]  /*2b30*/  VIMNMX R7, R7, R18, !PT ;  /* 0x0000001207077248 */ /* 0x000fe40007fe0100 */
[----:B------:R-:W-:-:S07]  /*2b40*/  VIADDMNMX R6, R18, UR5, R6, PT ;  /* 0x0000000512067c46 */ /* 0x000fce000b800106 */
.L_x_879:
[C---:B------:R-:W-:Y:S02]  /*2b50*/  ISETP.GE.AND P1, PT, R26.reuse, 0x2, PT ;  /* 0x000000021a00780c */ /* 0x040fe40003f26270 */
[C---:B------:R-:W-:Y:S02]  /*2b60*/  ISETP.GE.AND P5, PT, R26.reuse, 0xa, PT ;  /* 0x0000000a1a00780c */ /* 0x040fe40003fa6270 */
[----:B------:R-:W-:Y:S02]  /*2b70*/  ISETP.GT.AND P3, PT, R7, 0x1, !P1 ;  /* 0x000000010700780c */ /* 0x000fe40004f64270 */
[----:B------:R-:W-:Y:S02]  /*2b80*/  ISETP.GE.AND P2, PT, R26, 0x9, PT ;  /* 0x000000091a00780c */ /* 0x000fe40003f46270 */
[----:B------:R-:W-:Y:S02]  /*2b90*/  ISETP.LT.OR P3, PT, R6, 0x2, P3 ;  /* 0x000000020600780c */ /* 0x000fe40001f61670 */
[----:B------:R-:W-:-:S02]  /*2ba0*/  P2R R51, PR, RZ, 0x20 ;  /* 0x00000020ff337803 */ /* 0x000fc40000000000 */
[----:B------:R-:W-:Y:S02]  /*2bb0*/  FSEL R66, R25, -INF , !P3 ;  /* 0xff80000019427808 */ /* 0x000fe40005800000 */
[C---:B------:R-:W-:Y:S02]  /*2bc0*/  ISETP.GT.AND P3, PT, R7.reuse, 0x9, !P5 ;  /* 0x000000090700780c */ /* 0x040fe40006f64270 */
[----:B------:R-:W-:Y:S02]  /*2bd0*/  ISETP.GT.AND P4, PT, R7, 0x8, !P2 ;  /* 0x000000080700780c */ /* 0x000fe40005784270 */
[----:B------:R-:W-:Y:S02]  /*2be0*/  ISETP.LT.OR P3, PT, R6, 0xa, P3 ;  /* 0x0000000a0600780c */ /* 0x000fe40001f61670 */
[----:B------:R-:W-:Y:S02]  /*2bf0*/  ISETP.GE.AND P5, PT, R26, 0x11, PT ;  /* 0x000000111a00780c */ /* 0x000fe40003fa6270 */
[----:B-1----:R-:W-:-:S02]  /*2c00*/  FSEL R82, R29, -INF , !P3 ;  /* 0xff8000001d527808 */ /* 0x002fc40005800000 */
[----:B------:R-:W-:Y:S02]  /*2c10*/  ISETP.LT.OR P4, PT, R6, 0x9, P4 ;  /* 0x000000090600780c */ /* 0x000fe40002781670 */
[----:B------:R-:W-:Y:S02]  /*2c20*/  ISETP.GT.AND P3, PT, R7, 0x10, !P5 ;  /* 0x000000100700780c */ /* 0x000fe40006f64270 */
[----:B------:R-:W-:Y:S02]  /*2c30*/  FSEL R70, R28, -INF , !P4 ;  /* 0xff8000001c467808 */ /* 0x000fe40006000000 */
[----:B------:R-:W-:Y:S02]  /*2c40*/  ISETP.LT.OR P3, PT, R6, 0x11, P3 ;  /* 0x000000110600780c */ /* 0x000fe40001f61670 */
[----:B------:R-:W-:Y:S02]  /*2c50*/  ISETP.GE.AND P4, PT, R26, 0x12, PT ;  /* 0x000000121a00780c */ /* 0x000fe40003f86270 */
[----:B------:R-:W-:-:S02]  /*2c60*/  FSEL R84, R32, -INF , !P3 ;  /* 0xff80000020547808 */ /* 0x000fc40005800000 */
[----:B------:R-:W-:Y:S02]  /*2c70*/  ISETP.GT.AND P3, PT, R7, 0x11, !P4 ;  /* 0x000000110700780c */ /* 0x000fe40006764270 */
[----:B------:R-:W-:Y:S02]  /*2c80*/  P2R R32, PR, RZ, 0x10 ;  /* 0x00000010ff207803 */ /* 0x000fe40000000000 */
[----:B------:R-:W-:Y:S02]  /*2c90*/  ISETP.LT.OR P3, PT, R6, 0x12, P3 ;  /* 0x000000120600780c */ /* 0x000fe40001f61670 */
[----:B------:R-:W-:Y:S02]  /*2ca0*/  ISETP.GE.AND P4, PT, R26, 0x19, PT ;  /* 0x000000191a00780c */ /* 0x000fe40003f86270 */
[----:B------:R-:W-:Y:S02]  /*2cb0*/  FSEL R86, R33, -INF , !P3 ;  /* 0xff80000021567808 */ /* 0x000fe40005800000 */
[----:B------:R-:W-:-:S02]  /*2cc0*/  ISETP.GT.AND P3, PT, R7, 0x18, !P4 ;  /* 0x000000180700780c */ /* 0x000fc40006764270 */
[----:B------:R-:W-:Y:S02]  /*2cd0*/  P2R R59, PR, RZ, 0x10 ;  /* 0x00000010ff3b7803 */ /* 0x000fe40000000000 */
[----:B------:R-:W-:Y:S02]  /*2ce0*/  ISETP.LT.OR P3, PT, R6, 0x19, P3 ;  /* 0x000000190600780c */ /* 0x000fe40001f61670 */
[----:B------:R-:W-:Y:S02]  /*2cf0*/  ISETP.GE.AND P4, PT, R26, 0x1a, PT ;  /* 0x0000001a1a00780c */ /* 0x000fe40003f86270 */
[----:B------:R-:W-:Y:S02]  /*2d00*/  FSEL R88, R36, -INF , !P3 ;  /* 0xff80000024587808 */ /* 0x000fe40005800000 */
[----:B------:R-:W-:Y:S02]  /*2d10*/  ISETP.GT.AND P3, PT, R7, 0x19, !P4 ;  /* 0x000000190700780c */ /* 0x000fe40006764270 */
[----:B------:R-:W-:-:S02]  /*2d20*/  P2R R61, PR, RZ, 0x10 ;  /* 0x00000010ff3d7803 */ /* 0x000fc40000000000 */
[----:B------:R-:W-:Y:S02]  /*2d30*/  ISETP.LT.OR P3, PT, R6, 0x1a, P3 ;  /* 0x0000001a0600780c */ /* 0x000fe40001f61670 */
[----:B------:R-:W-:Y:S02]  /*2d40*/  ISETP.GE.AND P4, PT, R26, 0x21, PT ;  /* 0x000000211a00780c */ /* 0x000fe40003f86270 */
[----:B------:R-:W-:Y:S02]  /*2d50*/  FSEL R90, R37, -INF , !P3 ;  /* 0xff800000255a7808 */ /* 0x000fe40005800000 */
[----:B------:R-:W-:Y:S02]  /*2d60*/  ISETP.GT.AND P3, PT, R7, 0x20, !P4 ;  /* 0x000000200700780c */ /* 0x000fe40006764270 */
[----:B------:R-:W-:Y:S02]  /*2d70*/  P2R R37, PR, RZ, 0x10 ;  /* 0x00000010ff257803 */ /* 0x000fe40000000000 */
[----:B------:R-:W-:-:S02]  /*2d80*/  ISETP.LT.OR P3, PT, R6, 0x21, P3 ;  /* 0x000000210600780c */ /* 0x000fc40001f61670 */
[----:B------:R-:W-:Y:S02]  /*2d90*/  ISETP.GE.AND P4, PT, R26, 0x22, PT ;  /* 0x000000221a00780c */ /* 0x000fe40003f86270 */
[----:B------:R-:W-:Y:S02]  /*2da0*/  FSEL R92, R40, -INF , !P3 ;  /* 0xff800000285c7808 */ /* 0x000fe40005800000 */
[----:B------:R-:W-:Y:S02]  /*2db0*/  ISETP.GT.AND P3, PT, R7, 0x21, !P4 ;  /* 0x000000210700780c */ /* 0x000fe40006764270 */
[----:B------:R-:W-:Y:S02]  /*2dc0*/  P2R R40, PR, RZ, 0x10 ;  /* 0x00000010ff287803 */ /* 0x000fe40000000000 */
[----:B------:R-:W-:Y:S02]  /*2dd0*/  ISETP.LT.OR P3, PT, R6, 0x22, P3 ;  /* 0x000000220600780c */ /* 0x000fe40001f61670 */
[----:B------:R-:W-:-:S02]  /*2de0*/  ISETP.GE.AND P4, PT, R26, 0x29, PT ;  /* 0x000000291a00780c */ /* 0x000fc40003f86270 */
[----:B------:R-:W-:Y:S02]  /*2df0*/  FSEL R94, R41, -INF , !P3 ;  /* 0xff800000295e7808 */ /* 0x000fe40005800000 */
[----:B------:R-:W-:Y:S02]  /*2e00*/  ISETP.GT.AND P3, PT, R7, 0x28, !P4 ;  /* 0x000000280700780c */ /* 0x000fe40006764270 */
[----:B------:R-:W-:Y:S02]  /*2e10*/  P2R R63, PR, RZ, 0x10 ;  /* 0x00000010ff3f7803 */ /* 0x000fe40000000000 */
        /* <DEDUP_REMOVED lines=51> */
[----:B------:R-:W-:Y:S02]  /*3150*/  P2R R55, PR, RZ, 0x20 ;  /* 0x00000020ff377803 */ /* 0x000fe40000000000 */
[----:B------:R-:W-:Y:S02]  /*3160*/  FSEL R33, R64, -INF , !P3 ;  /* 0xff80000040217808 */ /* 0x000fe40005800000 */
[C---:B------:R-:W-:Y:S02]  /*3170*/  ISETP.GE.AND P3, PT, R26.reuse, 0x52, PT ;  /* 0x000000521a00780c */ /* 0x040fe40003f66270 */
[----:B------:R-:W-:Y:S02]  /*3180*/  ISETP.GE.AND P6, PT, R26, 0x1, PT ;  /* 0x000000011a00780c */ /* 0x000fe40003fc6270 */
[----:B------:R-:W-:-:S04]  /*3190*/  ISETP.GT.AND P4, PT, R7, 0x51, !P3 ;  /* 0x000000510700780c */ /* 0x000fc80005f84270 */
[----:B------:R-:W-:-:S04]  /*31a0*/  ISETP.LT.OR P4, PT, R6, 0x52, P4 ;  /* 0x000000520600780c */ /* 0x000fc80002781670 */
[----:B------:R-:W-:Y:S02]  /*31b0*/  FSEL R31, R31, -INF , !P4 ;  /* 0xff8000001f1f7808 */ /* 0x000fe40006000000 */
[----:B------:R-:W-:-:S04]  /*31c0*/  ISETP.GE.AND P4, PT, R26, 0x59, PT ;  /* 0x000000591a00780c */ /* 0x000fc80003f86270 */
[----:B------:R-:W-:-:S04]  /*31d0*/  ISETP.GT.AND P5, PT, R7, 0x58, !P4 ;  /* 0x000000580700780c */ /* 0x000fc800067a4270 */
[----:B------:R-:W-:-:S04]  /*31e0*/  ISETP.LT.OR P5, PT, R6, 0x59, P5 ;  /* 0x000000590600780c */ /* 0x000fc80002fa1670 */
[----:B------:R-:W-:Y:S02]  /*31f0*/  FSEL R25, R68, -INF , !P5 ;  /* 0xff80000044197808 */ /* 0x000fe40006800000 */
[----:B------:R-:W-:-:S04]  /*3200*/  ISETP.GT.AND P5, PT, R7, RZ, !P6 ;  /* 0x000000ff0700720c */ /* 0x000fc800077a4270 */
[----:B------:R-:W-:-:S04]  /*3210*/  ISETP.LT.OR P5, PT, R6, 0x1, P5 ;  /* 0x000000010600780c */ /* 0x000fc80002fa1670 */
[----:B------:R-:W-:Y:S02]  /*3220*/  FSEL R36, R21, -INF , !P5 ;  /* 0xff80000015247808 */ /* 0x000fe40006800000 */
[----:B------:R-:W-:-:S04]  /*3230*/  ISETP.GE.AND P5, PT, R26, 0x5a, PT ;  /* 0x0000005a1a00780c */ /* 0x000fc80003fa6270 */
[----:B------:R-:W-:Y:S02]  /*3240*/  P2R R64, PR, RZ, 0x20 ;  /* 0x00000020ff407803 */ /* 0x000fe40000000000 */
[----:B------:R-:W-:-:S04]  /*3250*/  ISETP.GT.AND P5, PT, R7, 0x59, !P5 ;  /* 0x000000590700780c */ /* 0x000fc80006fa4270 */
[----:B------:R-:W-:Y:S01]  /*3260*/  ISETP.LT.OR P5, PT, R6, 0x5a, P5 ;  /* 0x0000005a0600780c */ /* 0x000fe20002fa1670 */
[----:B------:R-:W-:-:S03]  /*3270*/  VIADD R6, R5, 0x8 ;  /* 0x0000000805067836 */ /* 0x000fc60000000000 */
[----:B------:R-:W-:Y:S01]  /*3280*/  FSEL R29, R69, -INF , !P5 ;  /* 0xff800000451d7808 */ /* 0x000fe20006800000 */
[----:B------:R-:W-:Y:S01]  /*3290*/  IMAD.IADD R28, R43, 0x1, R6 ;  /* 0x000000012b1c7824 */ /* 0x000fe200078e0206 */
[----:B------:R-:W-:Y:S02]  /*32a0*/  PLOP3.LUT P5, PT, PT, PT, UP0, 0x40, 0x0 ;  /* 0x000000000000781c */ /* 0x000fe40003fae808 */
[----:B------:R-:W-:-:S11]  /*32b0*/  VIADDMNMX R26, R6, R39, R30, PT ;  /* 0x00000027061a7246 */ /* 0x000fd6000380011e */
[----:B------:R-:W-:Y:S05]  /*32c0*/  @P5 BRA `(.L_x_883) ;  /* 0x0000000000605947 */ /* 0x000fea0003800000 */
        /* <DEDUP_REMOVED lines=9> */
[----:B------:R-:W-:Y:S01]  /*3360*/  @P5 IMAD.HI.U32 R7, R18, UR6, RZ ;  /* 0x0000000612075c27 */ /* 0x000fe2000f8e00ff */
[----:B------:R-:W-:-:S13]  /*3370*/  PLOP3.LUT P5, PT, PT, PT, UP1, 0x80, 0x0 ;  /* 0x000000000000781c */ /* 0x000fda0003faf018 */
[----:B------:R-:W-:-:S04]  /*3380*/  @P5 SHF.R.U32.HI R18, RZ, UR7, R7 ;  /* 0x00000007ff125c19 */ /* 0x000fc80008011607 */
[----:B------:R-:W-:Y:S01]  /*3390*/  LOP3.LUT R18, RZ, R18, RZ, 0x33, !PT ;  /* 0x00000012ff127212 */ /* 0x000fe200078e33ff */
[----:B------:R-:W-:Y:S06]  /*33a0*/  BRA `(.L_x_886) ;  /* 0x0000000000187947 */ /* 0x000fec0003800000 */
.L_x_885:
[----:B------:R-:W-:-:S06]  /*33b0*/  UISETP.NE.AND UP1, UPT, UR5, 0x1, UPT ;  /* 0x000000010500788c */ /* 0x000fcc000bf25270 */
[----:B------:R-:W-:-:S05]  /*33c0*/  PLOP3.LUT P5, PT, PT, PT, UP1, 0x80, 0x0 ;  /* 0x000000000000781c */ /* 0x000fca0003faf018 */
[----:B------:R-:W-:-:S08]  /*33d0*/  @UP1 ULDC.64 UR6, c[0x0][0x9e8] ;  /* 0x00027a0000061ab9 */ /* 0x000fd00000000a00 */
[----:B------:R-:W-:Y:S01]  /*33e0*/  @P5 IMAD.HI.U32 R7, R18, UR6, RZ ;  /* 0x0000000612075c27 */ /* 0x000fe2000f8e00ff */
[----:B------:R-:W-:-:S13]  /*33f0*/  PLOP3.LUT P5, PT, PT, PT, UP1, 0x80, 0x0 ;  /* 0x000000000000781c */ /* 0x000fda0003faf018 */
[----:B------:R-:W-:-:S07]  /*3400*/  @P5 SHF.R.U32.HI R18, RZ, UR7, R7 ;  /* 0x00000007ff125c19 */ /* 0x000fce0008011607 */
.L_x_886:
[----:B------:R-:W-:Y:S05]  /*3410*/  BSYNC B0 ;  /* 0x0000000000007941 */ /* 0x000fea0003800000 */
.L_x_884:
[----:B------:R-:W-:-:S05]  /*3420*/  IMAD R7, R18, UR5, R47 ;  /* 0x0000000512077c24 */ /* 0x000fca000f8e022f */
[----:B------:R-:W-:Y:S02]  /*3430*/  VIMNMX R28, R28, R7, !PT ;  /* 0x000000071c1c7248 */ /* 0x000fe40007fe0100 */
[----:B------:R-:W-:-:S07]  /*3440*/  VIADDMNMX R26, R7, UR5, R26, PT ;  /* 0x00000005071a7c46 */ /* 0x000fce000b80011a */
.L_x_883:
[C---:B------:R-:W-:Y:S01]  /*3450*/  ISETP.GT.AND P1, PT, R28.reuse, 0x1, !P1 ;  /* 0x000000011c00780c */ /* 0x040fe20004f24270 */
[----:B------:R-:W-:Y:S01]  /*3460*/  ULDC UR6, c[0x0][0x988] ;  /* 0x0002620000067ab9 */ /* 0x000fe20000000800 */
[----:B------:R-:W-:Y:S01]  /*3470*/  ISETP.GT.AND P2, PT, R28, 0x8, !P2 ;  /* 0x000000081c00780c */ /* 0x000fe20005744270 */
[----:B------:R-:W-:Y:S01]  /*3480*/  IMAD.U32 R18, RZ, RZ, UR6 ;  /* 0x00000006ff127e24 */ /* 0x000fe2000f8e00ff */
[----:B------:R-:W-:Y:S01]  /*3490*/  ISETP.LT.OR P1, PT, R26, 0x2, P1 ;  /* 0x000000021a00780c */ /* 0x000fe20000f21670 */
[----:B------:R-:W-:Y:S01]  /*34a0*/  IMAD.IADD R15, R72, 0x1, -R15 ;  /* 0x00000001480f7824 */ /* 0x000fe200078e0a0f */
[----:B------:R-:W-:Y:S01]  /*34b0*/  ISETP.LT.OR P2, PT, R26, 0x9, P2 ;  /* 0x000000091a00780c */ /* 0x000fe20001741670 */
[----:B------:R-:W-:Y:S01]  /*34c0*/  VIADD R19, R19, 0xfffffffe ;  /* 0xfffffffe13137836 */ /* 0x000fe20000000000 */
[----:B------:R-:W-:Y:S02]  /*34d0*/  FSEL R30, R4, -INF , !P1 ;  /* 0xff800000041e7808 */ /* 0x000fe40004800000 */
[----:B------:R-:W-:-:S02]  /*34e0*/  ISETP.NE.AND P1, PT, R51, RZ, PT ;  /* 0x000000ff3300720c */ /* 0x000fc40003f25270 */
[----:B------:R-:W-:Y:S02]  /*34f0*/  FSEL R39, R27, -INF , !P2 ;  /* 0xff8000001b277808 */ /* 0x000fe40005000000 */
[----:B------:R-:W-:Y:S02]  /*3500*/  ISETP.GT.AND P1, PT, R28, 0x9, !P1 ;  /* 0x000000091c00780c */ /* 0x000fe40004f24270 */
[----:B------:R-:W-:Y:S02]  /*3510*/  ISETP.NE.AND P2, PT, R32, RZ, PT ;  /* 0x000000ff2000720c */ /* 0x000fe40003f45270 */
[----:B------:R-:W-:Y:S02]  /*3520*/  ISETP.LT.OR P1, PT, R26, 0xa, P1 ;  /* 0x0000000a1a00780c */ /* 0x000fe40000f21670 */
[----:B------:R-:W-:Y:S02]  /*3530*/  ISETP.NE.AND P5, PT, R59, RZ, PT ;  /* 0x000000ff3b00720c */ /* 0x000fe40003fa5270 */
[----:B------:R-:W-:-:S02]  /*3540*/  FSEL R41, R73, -INF , !P1 ;  /* 0xff80000049297808 */ /* 0x000fc40004800000 */
[----:B------:R-:W-:Y:S02]  /*3550*/  ISETP.NE.AND P1, PT, R55, RZ, PT ;  /* 0x000000ff3700720c */ /* 0x000fe40003f25270 */
[C---:B------:R-:W-:Y:S02]  /*3560*/  ISETP.GT.AND P6, PT, R28.reuse, RZ, !P6 ;  /* 0x000000ff1c00720c */ /* 0x040fe400077c4270 */
[----:B------:R-:W-:Y:S02]  /*3570*/  ISETP.GT.AND P1, PT, R28, 0x10, !P1 ;  /* 0x000000101c00780c */ /* 0x000fe40004f24270 */
[C---:B------:R-:W-:Y:S02]  /*3580*/  ISETP.LT.OR P6, PT, R26.reuse, 0x1, P6 ;  /* 0x000000011a00780c */ /* 0x040fe400037c1670 */
[----:B------:R-:W-:Y:S02]  /*3590*/  ISETP.LT.OR P1, PT, R26, 0x11, P1 ;  /* 0x000000111a00780c */ /* 0x000fe40000f21670 */
[----:B------:R-:W-:-:S02]  /*35a0*/  ISETP.GT.AND P3, PT, R28, 0x51, !P3 ;  /* 0x000000511c00780c */ /* 0x000fc40005f64270 */
[----:B------:R-:W-:Y:S02]  /*35b0*/  FSEL R43, R34, -INF , !P1 ;  /* 0xff800000222b7808 */ /* 0x000fe40004800000 */
[----:B------:R-:W-:Y:S02]  /*35c0*/  ISETP.GT.AND P1, PT, R28, 0x11, !P2 ;  /* 0x000000111c00780c */ /* 0x000fe40005724270 */
[----:B------:R-:W-:Y:S02]  /*35d0*/  ISETP.NE.AND P2, PT, R49, RZ, PT ;  /* 0x000000ff3100720c */ /* 0x000fe40003f45270 */
[----:B------:R-:W-:Y:S02]  /*35e0*/  ISETP.LT.OR P1, PT, R26, 0x12, P1 ;  /* 0x000000121a00780c */ /* 0x000fe40000f21670 */
[----:B------:R-:W-:Y:S02]  /*35f0*/  ISETP.GT.AND P4, PT, R28, 0x58, !P4 ;  /* 0x000000581c00780c */ /* 0x000fe40006784270 */
[----:B------:R-:W-:-:S02]  /*3600*/  FSEL R45, R74, -INF , !P1 ;  /* 0xff8000004a2d7808 */ /* 0x000fc40004800000 */
[----:B------:R-:W-:Y:S02]  /*3610*/  ISETP.GT.AND P1, PT, R28, 0x18, !P5 ;  /* 0x000000181c00780c */ /* 0x000fe40006f24270 */
[----:B------:R-:W-:Y:S02]  /*3620*/  ISETP.NE.AND P5, PT, R53, RZ, PT ;  /* 0x000000ff3500720c */ /* 0x000fe40003fa5270 */
[C---:B------:R-:W-:Y:S02]  /*3630*/  ISETP.LT.OR P1, PT, R26.reuse, 0x19, P1 ;  /* 0x000000191a00780c */ /* 0x040fe40000f21670 */
[----:B------:R-:W-:Y:S02]  /*3640*/  ISETP.LT.OR P3, PT, R26, 0x52, P3 ;  /* 0x000000521a00780c */ /* 0x000fe40001f61670 */
[----:B------:R-:W-:Y:S02]  /*3650*/  FSEL R47, R38, -INF , !P1 ;  /* 0xff800000262f7808 */ /* 0x000fe40004800000 */
[----:B------:R-:W-:-:S02]  /*3660*/  ISETP.NE.AND P1, PT, R61, RZ, PT ;  /* 0x000000ff3d00720c */ /* 0x000fc40003f25270 */
[----:B------:R-:W-:Y:S02]  /*3670*/  ISETP.LT.OR P4, PT, R26, 0x59, P4 ;  /* 0x000000591a00780c */ /* 0x000fe40002781670 */
[----:B------:R-:W-:Y:S02]  /*3680*/  ISETP.GT.AND P1, PT, R28, 0x19, !P1 ;  /* 0x000000191c00780c */ /* 0x000fe40004f24270 */
[----:B------:R-:W-:Y:S02]  /*3690*/  FSEL R73, R20, -INF , !P4 ;  /* 0xff80000014497808 */ /* 0x000fe40006000000 */
[----:B------:R-:W-:-:S04]  /*36a0*/  ISETP.LT.OR P1, PT, R26, 0x1a, P1 ;  /* 0x0000001a1a00780c */ /* 0x000fc80000f21670 */
[----:B------:R-:W-:Y:S02]  /*36b0*/  FSEL R49, R75, -INF , !P1 ;  /* 0xff8000004b317808 */ /* 0x000fe40004800000 */
[----:B------:R-:W-:Y:S02]  /*36c0*/  ISETP.NE.AND P1, PT, R37, RZ, PT ;  /* 0x000000ff2500720c */ /* 0x000fe40003f25270 */
[----:B------:R-:W-:Y:S02]  /*36d0*/  FSEL R37, R0, -INF , !P6 ;  /* 0xff80000000257808 */ /* 0x000fe40007000000 */
[----:B------:R-:W-:Y:S02]  /*36e0*/  FMNMX.FTZ R0, R36, R66, !PT ;  /* 0x0000004224007209 */ /* 0x000fe40007810000 */
[----:B------:R-:W-:Y:S02]  /*36f0*/  ISETP.GT.AND P1, PT, R28, 0x20, !P1 ;  /* 0x000000201c00780c */ /* 0x000fe40004f24270 */
[----:B------:R-:W-:-:S02]  /*3700*/  FMNMX.FTZ R0, R70, R0, !PT ;  /* 0x0000000046007209 */ /* 0x000fc40007810000 */
[----:B------:R-:W-:Y:S02]  /*3710*/  ISETP.LT.OR P1, PT, R26, 0x21, P1 ;  /* 0x000000211a00780c */ /* 0x000fe40000f21670 */
[----:B------:R-:W-:Y:S02]  /*3720*/  FMNMX.FTZ R0, R82, R0, !PT ;  /* 0x0000000052007209 */ /* 0x000fe40007810000 */
[----:B------:R-:W-:Y:S02]  /*3730*/  FSEL R51, R42, -INF , !P1 ;  /* 0xff8000002a337808 */ /* 0x000fe40004800000 */
[----:B------:R-:W-:Y:S02]  /*3740*/  FMNMX.FTZ R0, R84, R0, !PT ;  /* 0x0000000054007209 */ /* 0x000fe40007810000 */
[----:B------:R-:W-:Y:S02]  /*3750*/  ISETP.NE.AND P1, PT, R40, RZ, PT ;  /* 0x000000ff2800720c */ /* 0x000fe40003f25270 */
[----:B------:R-:W-:-:S02]  /*3760*/  FMNMX.FTZ R0, R86, R0, !PT ;  /* 0x0000000056007209 */ /* 0x000fc40007810000 */
[----:B------:R-:W-:Y:S02]  /*3770*/  ISETP.GT.AND P1, PT, R28, 0x21, !P1 ;  /* 0x000000211c00780c */ /* 0x000fe40004f24270 */
[----:B------:R-:W-:Y:S02]  /*3780*/  FMNMX.FTZ R0, R88, R0, !PT ;  /* 0x0000000058007209 */ /* 0x000fe40007810000 */
[----:B------:R-:W-:Y:S02]  /*3790*/  ISETP.LT.OR P1, PT, R26, 0x22, P1 ;  /* 0x000000221a00780c */ /* 0x000fe40000f21670 */
[----:B------:R-:W-:Y:S02]  /*37a0*/  FMNMX.FTZ R0, R90, R0, !PT ;  /* 0x000000005a007209 */ /* 0x000fe40007810000 */
[----:B------:R-:W-:Y:S02]  /*37b0*/  FSEL R53, R76, -INF , !P1 ;  /* 0xff8000004c357808 */ /* 0x000fe40004800000 */
[----:B------:R-:W-:-:S02]  /*37c0*/  FMNMX.FTZ R0, R92, R0, !PT ;  /* 0x000000005c007209 */ /* 0x000fc40007810000 */
[----:B------:R-:W-:Y:S02]  /*37d0*/  ISETP.NE.AND P1, PT, R63, RZ, PT ;  /* 0x000000ff3f00720c */ /* 0x000fe40003f25270 */
[----:B------:R-:W-:Y:S02]  /*37e0*/  FMNMX.FTZ R0, R94, R0, !PT ;  /* 0x000000005e007209 */ /* 0x000fe40007810000 */
[----:B------:R-:W-:Y:S02]  /*37f0*/  ISETP.GT.AND P1, PT, R28, 0x28, !P1 ;  /* 0x000000281c00780c */ /* 0x000fe40004f24270 */
[----:B------:R-:W-:Y:S02]  /*3800*/  FMNMX.FTZ R0, R44, R0, !PT ;  /* 0x000000002c007209 */ /* 0x000fe40007810000 */
[----:B------:R-:W-:Y:S02]  /*3810*/  ISETP.LT.OR P1, PT, R26, 0x29, P1 ;  /* 0x000000291a00780c */ /* 0x000fe40000f21670 */
[----:B------:R-:W-:-:S02]  /*3820*/  FMNMX.FTZ R0, R96, R0, !PT ;  /* 0x0000000060007209 */ /* 0x000fc40007810000 */
[----:B------:R-:W-:Y:S02]  /*3830*/  FSEL R55, R46, -INF , !P1 ;  /* 0xff8000002e377808 */ /* 0x000fe40004800000 */
[----:B------:R-:W-:Y:S02]  /*3840*/  FMNMX.FTZ R0, R48, R0, !PT ;  /* 0x0000000030007209 */ /* 0x000fe40007810000 */
[----:B------:R-:W-:Y:S02]  /*3850*/  ISETP.NE.AND P1, PT, R65, RZ, PT ;  /* 0x000000ff4100720c */ /* 0x000fe40003f25270 */
        /* <DEDUP_REMOVED lines=22> */
[----:B------:R-:W-:Y:S01]  /*39c0*/  ISETP.NE.AND P1, PT, R81, RZ, PT ;  /* 0x000000ff5100720c */ /* 0x000fe20003f25270 */
[----:B------:R-:W1:Y:S01]  /*39d0*/  SHFL.BFLY PT, R65, R0, 0x2, 0x1f ;  /* 0x0c401f0000417f89 */ /* 0x000e6200000e0000 */
[----:B------:R-:W-:Y:S02]  /*39e0*/  ISETP.NE.AND P6, PT, R87, RZ, PT ;  /* 0x000000ff5700720c */ /* 0x000fe40003fc5270 */
[----:B------:R-:W-:Y:S02]  /*39f0*/  ISETP.GT.AND P1, PT, R28, 0x38, !P1 ;  /* 0x000000381c00780c */ /* 0x000fe40004f24270 */
[----:B------:R-:W-:Y:S02]  /*3a00*/  FSEL R71, R3, -INF , !P3 ;  /* 0xff80000003477808 */ /* 0x000fe40005800000 */
[----:B------:R-:W-:-:S04]  /*3a10*/  ISETP.LT.OR P1, PT, R26, 0x39, P1 ;  /* 0x000000391a00780c */ /* 0x000fc80000f21670 */
[----:B------:R-:W-:Y:S02]  /*3a20*/  FSEL R63, R54, -INF , !P1 ;  /* 0xff800000363f7808 */ /* 0x000fe40004800000 */
[----:B------:R-:W-:-:S04]  /*3a30*/  ISETP.NE.AND P1, PT, R83, RZ, PT ;  /* 0x000000ff5300720c */ /* 0x000fc80003f25270 */
[----:B------:R-:W-:-:S04]  /*3a40*/  ISETP.GT.AND P1, PT, R28, 0x39, !P1 ;  /* 0x000000391c00780c */ /* 0x000fc80004f24270 */
[----:B------:R-:W-:Y:S02]  /*3a50*/  ISETP.LT.OR P1, PT, R26, 0x3a, P1 ;  /* 0x0000003a1a00780c */ /* 0x000fe40000f21670 */
[----:B-1----:R-:W-:Y:S02]  /*3a60*/  FMNMX.FTZ R32, R0, R65, !PT ;  /* 0x0000004100207209 */ /* 0x002fe40007810000 */
[----:B------:R-:W-:Y:S02]  /*3a70*/  FMNMX.FTZ R0, R37, R30, !PT ;  /* 0x0000001e25007209 */ /* 0x000fe40007810000 */
[----:B------:R-:W-:Y:S01]  /*3a80*/  FSEL R27, R79, -INF , !P1 ;  /* 0xff8000004f1b7808 */ /* 0x000fe20004800000 */
[----:B------:R-:W1:Y:S01]  /*3a90*/  SHFL.BFLY PT, R65, R32, 0x1, 0x1f ;  /* 0x0c201f0020417f89 */ /* 0x000e6200000e0000 */
[----:B------:R-:W-:Y:S02]  /*3aa0*/  FMNMX.FTZ R0, R39, R0, !PT ;  /* 0x0000000027007209 */ /* 0x000fe40007810000 */
[----:B------:R-:W-:-:S02]  /*3ab0*/  ISETP.GT.AND P1, PT, R28, 0x40, !P2 ;  /* 0x000000401c00780c */ /* 0x000fc40005724270 */
[----:B------:R-:W-:Y:S02]  /*3ac0*/  FMNMX.FTZ R0, R41, R0, !PT ;  /* 0x0000000029007209 */ /* 0x000fe40007810000 */
[----:B------:R-:W-:Y:S02]  /*3ad0*/  ISETP.LT.OR P1, PT, R26, 0x41, P1 ;  /* 0x000000411a00780c */ /* 0x000fe40000f21670 */
[----:B------:R-:W-:Y:S02]  /*3ae0*/  FMNMX.FTZ R0, R43, R0, !PT ;  /* 0x000000002b007209 */ /* 0x000fe40007810000 */
[----:B------:R-:W-:Y:S02]  /*3af0*/  FSEL R21, R58, -INF , !P1 ;  /* 0xff8000003a157808 */ /* 0x000fe40004800000 */
[----:B------:R-:W-:Y:S02]  /*3b00*/  FMNMX.FTZ R0, R45, R0, !PT ;  /* 0x000000002d007209 */ /* 0x000fe40007810000 */
[----:B------:R-:W-:-:S02]  /*3b10*/  ISETP.GT.AND P1, PT, R28, 0x41, !P5 ;  /* 0x000000411c00780c */ /* 0x000fc40006f24270 */
[----:B------:R-:W-:Y:S02]  /*3b20*/  FMNMX.FTZ R0, R47, R0, !PT ;  /* 0x000000002f007209 */ /* 0x000fe40007810000 */
[----:B------:R-:W-:Y:S02]  /*3b30*/  ISETP.LT.OR P1, PT, R26, 0x42, P1 ;  /* 0x000000421a00780c */ /* 0x000fe40000f21670 */
[----:B------:R-:W-:Y:S02]  /*3b40*/  FMNMX.FTZ R0, R49, R0, !PT ;  /* 0x0000000031007209 */ /* 0x000fe40007810000 */
[----:B------:R-:W-:Y:S02]  /*3b50*/  FSEL R7, R80, -INF , !P1 ;  /* 0xff80000050077808 */ /* 0x000fe40004800000 */
[----:B------:R-:W-:Y:S02]  /*3b60*/  FMNMX.FTZ R0, R51, R0, !PT ;  /* 0x0000000033007209 */ /* 0x000fe40007810000 */
[----:B-1----:R-:W-:-:S02]  /*3b70*/  FMNMX.FTZ R4, R32, R65, !PT ;  /* 0x0000004120047209 */ /* 0x002fc40007810000 */
[----:B------:R-:W-:Y:S02]  /*3b80*/  FMNMX.FTZ R0, R53, R0, !PT ;  /* 0x0000000035007209 */ /* 0x000fe40007810000 */
[C---:B------:R-:W-:Y:S01]  /*3b90*/  FSETP.NEU.FTZ.AND P1, PT, R4.reuse, -INF , PT ;  /* 0xff8000000400780b */ /* 0x040fe20003f3d000 */
[----:B------:R-:W-:Y:S01]  /*3ba0*/  FMUL.FTZ R34, R4, R18 ;  /* 0x0000001204227220 */ /* 0x000fe20000410000 */
[----:B------:R-:W-:Y:S02]  /*3bb0*/  FMNMX.FTZ R0, R55, R0, !PT ;  /* 0x0000000037007209 */ /* 0x000fe40007810000 */
[----:B------:R-:W-:Y:S02]  /*3bc0*/  ISETP.NE.AND P5, PT, R85, RZ, PT ;  /* 0x000000ff5500720c */ /* 0x000fe40003fa5270 */
[----:B------:R-:W-:Y:S02]  /*3bd0*/  FMNMX.FTZ R0, R57, R0, !PT ;  /* 0x0000000039007209 */ /* 0x000fe40007810000 */
[----:B------:R-:W-:-:S02]  /*3be0*/  FSEL R77, R34, RZ, P1 ;  /* 0x000000ff224d7208 */ /* 0x000fc40000800000 */
[----:B------:R-:W-:Y:S02]  /*3bf0*/  FMNMX.FTZ R0, R59, R0, !PT ;  /* 0x000000003b007209 */ /* 0x000fe40007810000 */
[----:B------:R-:W-:Y:S01]  /*3c00*/  ISETP.GT.AND P1, PT, R28, 0x48, !P5 ;  /* 0x000000481c00780c */ /* 0x000fe20006f24270 */
[--C-:B------:R-:W-:Y:S01]  /*3c10*/  FFMA.FTZ R32, R36, R18, -R77.reuse ;  /* 0x0000001224207223 */ /* 0x100fe2000001084d */
[----:B------:R-:W-:Y:S01]  /*3c20*/  FMNMX.FTZ R0, R61, R0, !PT ;  /* 0x000000003d007209 */ /* 0x000fe20007810000 */
[-CC-:B------:R-:W-:Y:S01]  /*3c30*/  FFMA.FTZ R34, R66, R18.reuse, -R77.reuse ;  /* 0x0000001242227223 */ /* 0x180fe2000001084d */
[----:B------:R-:W-:Y:S01]  /*3c40*/  ISETP.LT.OR P1, PT, R26, 0x49, P1 ;  /* 0x000000491a00780c */ /* 0x000fe20000f21670 */
[--C-:B------:R-:W-:Y:S01]  /*3c50*/  FFMA.FTZ R36, R70, R18, -R77.reuse ;  /* 0x0000001246247223 */ /* 0x100fe2000001084d */
[----:B------:R-:W-:Y:S01]  /*3c60*/  FMNMX.FTZ R0, R63, R0, !PT ;  /* 0x000000003f007209 */ /* 0x000fe20007810000 */
[----:B------:R-:W-:Y:S01]  /*3c70*/  MUFU.EX2 R32, R32 ;  /* 0x0000002000207308 */ /* 0x000fe20000000800 */
[----:B------:R-:W-:Y:S01]  /*3c80*/  FSEL R65, R62, -INF , !P1 ;  /* 0xff8000003e417808 */ /* 0x000fe20004800000 */
[--C-:B------:R-:W-:Y:S01]  /*3c90*/  FFMA.FTZ R38, R82, R18, -R77.reuse ;  /* 0x0000001252267223 */ /* 0x100fe2000001084d */
[----:B------:R-:W-:Y:S01]  /*3ca0*/  FMNMX.FTZ R0, R27, R0, !PT ;  /* 0x000000001b007209 */ /* 0x000fe20007810000 */
[-CC-:B------:R-:W-:Y:S01]  /*3cb0*/  FFMA.FTZ R40, R84, R18.reuse, -R77.reuse ;  /* 0x0000001254287223 */ /* 0x180fe2000001084d */
[----:B------:R-:W-:Y:S01]  /*3cc0*/  ISETP.NE.AND P2, PT, R89, RZ, PT ;  /* 0x000000ff5900720c */ /* 0x000fe20003f45270 */
[--C-:B------:R-:W-:Y:S01]  /*3cd0*/  FFMA.FTZ R29, R29, R18, -R77.reuse ;  /* 0x000000121d1d7223 */ /* 0x100fe2000001084d */
[----:B------:R-:W-:Y:S01]  /*3ce0*/  ISETP.GT.AND P1, PT, R28, 0x49, !P6 ;  /* 0x000000491c00780c */ /* 0x000fe20007724270 */
[----:B------:R1:W2:Y:S01]  /*3cf0*/  MUFU.EX2 R79, R34 ;  /* 0x00000022004f7308 */ /* 0x0002a20000000800 */
[----:B------:R-:W-:Y:S01]  /*3d00*/  FMNMX.FTZ R0, R21, R0, !PT ;  /* 0x0000000015007209 */ /* 0x000fe20007810000 */
[-CC-:B------:R-:W-:Y:S01]  /*3d10*/  FFMA.FTZ R42, R88, R18.reuse, -R77.reuse ;  /* 0x00000012582a7223 */ /* 0x180fe2000001084d */
[----:B------:R-:W-:Y:S01]  /*3d20*/  ISETP.GT.AND P2, PT, R28, 0x50, !P2 ;  /* 0x000000501c00780c */ /* 0x000fe20005744270 */
[-CC-:B------:R-:W-:Y:S01]  /*3d30*/  FFMA.FTZ R20, R96, R18.reuse, -R77.reuse ;  /* 0x0000001260147223 */ /* 0x180fe2000001084d */
[C---:B------:R-:W-:Y:S01]  /*3d40*/  ISETP.LT.OR P1, PT, R26.reuse, 0x4a, P1 ;  /* 0x0000004a1a00780c */ /* 0x040fe20000f21670 */
[--C-:B------:R-:W-:Y:S01]  /*3d50*/  FFMA.FTZ R31, R31, R18, -R77.reuse ;  /* 0x000000121f1f7223 */ /* 0x100fe2000001084d */
[----:B------:R-:W-:Y:S01]  /*3d60*/  FMNMX.FTZ R0, R7, R0, !PT ;  /* 0x0000000007007209 */ /* 0x000fe20007810000 */
[----:B------:R-:W-:Y:S01]  /*3d70*/  MUFU.EX2 R36, R36 ;  /* 0x0000002400247308 */ /* 0x000fe20000000800 */
[----:B------:R-:W-:Y:S01]  /*3d80*/  ISETP.LT.OR P2, PT, R26, 0x51, P2 ;  /* 0x000000511a00780c */ /* 0x000fe20001741670 */
[-CC-:B-1----:R-:W-:Y:S01]  /*3d90*/  FFMA.FTZ R34, R86, R18.reuse, -R77.reuse ;  /* 0x0000001256227223 */ /* 0x182fe2000001084d */
[----:B------:R-:W-:Y:S01]  /*3da0*/  FSEL R67, R2, -INF , !P1 ;  /* 0xff80000002437808 */ /* 0x000fe20004800000 */
[--C-:B------:R-:W-:Y:S01]  /*3db0*/  FFMA.FTZ R2, R92, R18, -R77.reuse ;  /* 0x000000125c027223 */ /* 0x100fe2000001084d */
[----:B------:R-:W-:Y:S01]  /*3dc0*/  FMNMX.FTZ R0, R65, R0, !PT ;  /* 0x0000000041007209 */ /* 0x000fe20007810000 */
[-CC-:B------:R-:W-:Y:S01]  /*3dd0*/  FFMA.FTZ R35, R35, R18.reuse, -R77.reuse ;  /* 0x0000001223237223 */ /* 0x180fe2000001084d */
[----:B------:R-:W-:Y:S01]  /*3de0*/  ISETP.NE.AND P5, PT, R64, RZ, PT ;  /* 0x000000ff4000720c */ /* 0x000fe20003fa5270 */
[----:B------:R1:W-:Y:S01]  /*3df0*/  MUFU.EX2 R180, R2 ;  /* 0x0000000200b47308 */ /* 0x0003e20000000800 */
[----:B------:R-:W-:Y:S01]  /*3e00*/  FSEL R69, R14, -INF , !P2 ;  /* 0xff8000000e457808 */ /* 0x000fe20005000000 */
[--C-:B------:R-:W-:Y:S01]  /*3e10*/  FFMA.FTZ R14, R94, R18, -R77.reuse ;  /* 0x000000125e0e7223 */ /* 0x100fe2000001084d */
[----:B------:R-:W-:Y:S01]  /*3e20*/  FMNMX.FTZ R0, R67, R0, !PT ;  /* 0x0000000043007209 */ /* 0x000fe20007810000 */
[-CC-:B------:R-:W-:Y:S01]  /*3e30*/  FFMA.FTZ R33, R33, R18.reuse, -R77.reuse ;  /* 0x0000001221217223 */ /* 0x180fe2000001084d */
[----:B------:R-:W-:Y:S01]  /*3e40*/  ISETP.GT.AND P5, PT, R28, 0x59, !P5 ;  /* 0x000000591c00780c */ /* 0x000fe20006fa4270 */
[--C-:B------:R-:W-:Y:S01]  /*3e50*/  FFMA.FTZ R28, R100, R18, -R77.reuse ;  /* 0x00000012641c7223 */ /* 0x100fe2000001084d */
[----:B------:R-:W-:Y:S01]  /*3e60*/  FMNMX.FTZ R0, R69, R0, !PT ;  /* 0x0000000045007209 */ /* 0x000fe20007810000 */
[----:B------:R3:W4:Y:S01]  /*3e70*/  MUFU.EX2 R81, R38 ;  /* 0x0000002600517308 */ /* 0x0007220000000800 */
[----:B------:R-:W-:Y:S01]  /*3e80*/  ISETP.LT.OR P5, PT, R26, 0x5a, P5 ;  /* 0x0000005a1a00780c */ /* 0x000fe20002fa1670 */
[--C-:B-1----:R-:W-:Y:S01]  /*3e90*/  FFMA.FTZ R2, R44, R18, -R77.reuse ;  /* 0x000000122c027223 */ /* 0x102fe2000001084d */
[----:B------:R-:W-:Y:S01]  /*3ea0*/  FMNMX.FTZ R0, R71, R0, !PT ;  /* 0x0000000047007209 */ /* 0x000fe20007810000 */
[-CC-:B------:R-:W-:Y:S01]  /*3eb0*/  FFMA.FTZ R26, R52, R18.reuse, -R77.reuse ;  /* 0x00000012341a7223 */ /* 0x180fe2000001084d */
[----:B------:R-:W-:Y:S01]  /*3ec0*/  FSEL R75, R24, -INF , !P5 ;  /* 0xff800000184b7808 */ /* 0x000fe20006800000 */
[--C-:B------:R-:W-:Y:S01]  /*3ed0*/  FFMA.FTZ R24, R48, R18, -R77.reuse ;  /* 0x0000001230187223 */ /* 0x100fe2000001084d */
[----:B------:R-:W-:Y:S01]  /*3ee0*/  FMNMX.FTZ R0, R73, R0, !PT ;  /* 0x0000000049007209 */ /* 0x000fe20007810000 */
[----:B------:R-:W-:Y:S01]  /*3ef0*/  MUFU.EX2 R182, R2 ;  /* 0x0000000200b67308 */ /* 0x000fe20000000800 */
[--C-:B---3--:R-:W-:Y:S01]  /*3f00*/  FFMA.FTZ R38, R90, R18, -R77.reuse ;  /* 0x000000125a267223 */ /* 0x108fe2000001084d */
[----:B--2---:R-:W-:Y:S01]  /*3f10*/  F2FP.F16.F32.PACK_AB R188, R79, R32 ;  /* 0x000000204fbc723e */ /* 0x004fe200000000ff */
[----:B------:R-:W-:Y:S01]  /*3f20*/  FFMA.FTZ R25, R25, R18, -R77 ;  /* 0x0000001219197223 */ /* 0x000fe2000001084d */
[----:B------:R-:W-:-:S04]  /*3f30*/  FMNMX.FTZ R0, R75, R0, !PT ;  /* 0x000000004b007209 */ /* 0x000fc80007810000 */
[----:B------:R-:W-:Y:S01]  /*3f40*/  MUFU.EX2 R40, R40 ;  /* 0x0000002800287308 */ /* 0x000fe20000000800 */
[----:B------:R-:W1:Y:S01]  /*3f50*/  SHFL.BFLY PT, R3, R0, 0x2, 0x1f ;  /* 0x0c401f0000037f89 */ /* 0x000e6200000e0000 */
[----:B----4-:R-:W-:-:S06]  /*3f60*/  F2FP.F16.F32.PACK_AB R190, R81, R36 ;  /* 0x0000002451be723e */ /* 0x010fcc00000000ff */
[----:B------:R2:W3:Y:S08]  /*3f70*/  MUFU.EX2 R83, R34 ;  /* 0x0000002200537308 */ /* 0x0004f00000000800 */
[----:B------:R4:W-:Y:S01]  /*3f80*/  MUFU.EX2 R170, R29 ;  /* 0x0000001d00aa7308 */ /* 0x0009e20000000800 */
[----:B--2---:R-:W-:-:S07]  /*3f90*/  FFMA.FTZ R34, R56, R18, -R77 ;  /* 0x0000001238227223 */ /* 0x004fce000001084d */
[----:B------:R-:W2:Y:S01]  /*3fa0*/  MUFU.EX2 R42, R42 ;  /* 0x0000002a002a7308 */ /* 0x000ea20000000800 */
[----:B-1----:R-:W-:Y:S01]  /*3fb0*/  FMNMX.FTZ R2, R0, R3, !PT ;  /* 0x0000000300027209 */ /* 0x002fe20007810000 */
[----:B------:R-:W-:Y:S01]  /*3fc0*/  FFMA.FTZ R0, R102, R18, -R77 ;  /* 0x0000001266007223 */ /* 0x000fe2000001084d */
[----:B----4-:R-:W-:Y:S01]  /*3fd0*/  FADD.FTZ R29, R32, R79 ;  /* 0x0000004f201d7221 */ /* 0x010fe20000010000 */
[----:B---3--:R-:W-:Y:S02]  /*3fe0*/  F2FP.F16.F32.PACK_AB R184, R83, R40 ;  /* 0x0000002853b8723e */ /* 0x008fe400000000ff */
[----:B------:R-:W1:Y:S01]  /*3ff0*/  SHFL.BFLY PT, R3, R2, 0x1, 0x1f ;  /* 0x0c201f0002037f89 */ /* 0x000e6200000e0000 */
[----:B------:R-:W-:Y:S01]  /*4000*/  FADD.FTZ R46, R36, R29 ;  /* 0x0000001d242e7221 */ /* 0x000fe20000010000 */
[----:B------:R-:W-:Y:S03]  /*4010*/  MUFU.EX2 R95, R0 ;  /* 0x00000000005f7308 */ /* 0x000fe60000000800 */
[----:B------:R-:W-:-:S04]  /*4020*/  FADD.FTZ R29, R81, R46 ;  /* 0x0000002e511d7221 */ /* 0x000fc80000010000 */
[----:B------:R-:W-:Y:S01]  /*4030*/  FADD.FTZ R48, R40, R29 ;  /* 0x0000001d28307221 */ /* 0x000fe20000010000 */
[----:B------:R-:W3:Y:S03]  /*4040*/  MUFU.EX2 R85, R38 ;  /* 0x0000002600557308 */ /* 0x000ee60000000800 */
[----:B------:R-:W-:-:S04]  /*4050*/  FADD.FTZ R29, R83, R48 ;  /* 0x00000030531d7221 */ /* 0x000fc80000010000 */
[----:B--2---:R-:W-:Y:S01]  /*4060*/  FADD.FTZ R50, R42, R29 ;  /* 0x0000001d2a327221 */ /* 0x004fe20000010000 */
[----:B------:R2:W-:Y:S01]  /*4070*/  MUFU.EX2 R87, R14 ;  /* 0x0000000e00577308 */ /* 0x0005e20000000800 */
[----:B-1----:R-:W-:-:S07]  /*4080*/  FMNMX.FTZ R3, R2, R3, !PT ;  /* 0x0000000302037209 */ /* 0x002fce0007810000 */
[----:B------:R-:W-:Y:S01]  /*4090*/  MUFU.EX2 R89, R20 ;  /* 0x0000001400597308 */ /* 0x000fe20000000800 */
[-C--:B--2---:R-:W-:Y:S01]  /*40a0*/  FFMA.FTZ R14, R98, R18.reuse, -R77 ;  /* 0x00000012620e7223 */ /* 0x084fe2000001084d */
[C---:B------:R-:W-:Y:S01]  /*40b0*/  FSETP.NEU.FTZ.AND P1, PT, R3.reuse, -INF , PT ;  /* 0xff8000000300780b */ /* 0x040fe20003f3d000 */
[----:B------:R-:W-:Y:S01]  /*40c0*/  FMUL.FTZ R0, R3, R18 ;  /* 0x0000001203007220 */ /* 0x000fe20000410000 */
[----:B---3--:R-:W-:-:S04]  /*40d0*/  F2FP.F16.F32.PACK_AB R186, R85, R42 ;  /* 0x0000002a55ba723e */ /* 0x008fc800000000ff */
[----:B------:R-:W-:Y:S01]  /*40e0*/  FSEL R0, R0, RZ, P1 ;  /* 0x000000ff00007208 */ /* 0x000fe20000800000 */
[----:B------:R-:W-:Y:S01]  /*40f0*/  MUFU.EX2 R93, R28 ;  /* 0x0000001c005d7308 */ /* 0x000fe20000000800 */
[----:B------:R-:W-:-:S03]  /*4100*/  PLOP3.LUT P1, PT, PT, PT, UP0, 0x40, 0x0 ;  /* 0x000000000000781c */ /* 0x000fc60003f2e808 */
[-CC-:B------:R-:W-:Y:S01]  /*4110*/  FFMA.FTZ R37, R37, R18.reuse, -R0.reuse ;  /* 0x0000001225257223 */ /* 0x180fe20000010800 */
[-CC-:B------:R-:W-:Y:S01]  /*4120*/  FFMA.FTZ R30, R30, R18.reuse, -R0.reuse ;  /* 0x000000121e1e7223 */ /* 0x180fe20000010800 */
        /* <DEDUP_REMOVED lines=22> */
[-CC-:B------:R-:W-:Y:S01]  /*4290*/  FFMA.FTZ R71, R71, R18.reuse, -R0.reuse ;  /* 0x0000001247477223 */ /* 0x180fe20000010800 */
[-CC-:B------:R-:W-:Y:S01]  /*42a0*/  FFMA.FTZ R73, R73, R18.reuse, -R0.reuse ;  /* 0x0000001249497223 */ /* 0x180fe20000010800 */
[----:B------:R-:W-:-:S04]  /*42b0*/  FFMA.FTZ R75, R75, R18, -R0 ;  /* 0x000000124b4b7223 */ /* 0x000fc80000010800 */
[----:B------:R-:W3:Y:S01]  /*42c0*/  MUFU.EX2 R2, R41 ;  /* 0x0000002900027308 */ /* 0x000ee20000000800 */
[----:B-1----:R-:W-:Y:S01]  /*42d0*/  FADD.FTZ R48, R37, R30 ;  /* 0x0000001e25307221 */ /* 0x002fe20000010000 */
[----:B------:R-:W-:-:S06]  /*42e0*/  F2FP.F16.F32.PACK_AB R189, R30, R37 ;  /* 0x000000251ebd723e */ /* 0x000fcc00000000ff */
[----:B------:R-:W-:Y:S01]  /*42f0*/  MUFU.EX2 R43, R43 ;  /* 0x0000002b002b7308 */ /* 0x000fe20000000800 */
[----:B--2---:R-:W-:-:S07]  /*4300*/  FADD.FTZ R29, R39, R48 ;  /* 0x00000030271d7221 */ /* 0x004fce0000010000 */
[----:B------:R-:W1:Y:S01]  /*4310*/  MUFU.EX2 R20, R45 ;  /* 0x0000002d00147308 */ /* 0x000e620000000800 */
[----:B---3--:R-:W-:-:S07]  /*4320*/  F2FP.F16.F32.PACK_AB R191, R2, R39 ;  /* 0x0000002702bf723e */ /* 0x008fce00000000ff */
[----:B------:R-:W-:Y:S08]  /*4330*/  MUFU.EX2 R47, R47 ;  /* 0x0000002f002f7308 */ /* 0x000ff00000000800 */
[----:B------:R2:W-:Y:S01]  /*4340*/  MUFU.EX2 R168, R31 ;  /* 0x0000001f00a87308 */ /* 0x0005e20000000800 */
[----:B-1----:R-:W-:-:S07]  /*4350*/  F2FP.F16.F32.PACK_AB R185, R20, R43 ;  /* 0x0000002b14b9723e */ /* 0x002fce00000000ff */
[----:B------:R-:W1:Y:S01]  /*4360*/  MUFU.EX2 R28, R49 ;  /* 0x00000031001c7308 */ /* 0x000e620000000800 */
[----:B--2---:R-:W-:Y:S01]  /*4370*/  FADD.FTZ R31, R85, R50 ;  /* 0x00000032551f7221 */ /* 0x004fe20000010000 */
[----:B------:R-:W-:-:S03]  /*4380*/  FADD.FTZ R50, R2, R29 ;  /* 0x0000001d02327221 */ /* 0x000fc60000010000 */
[----:B------:R-:W-:Y:S01]  /*4390*/  FADD.FTZ R52, R180, R31 ;  /* 0x0000001fb4347221 */ /* 0x000fe20000010000 */
[----:B------:R-:W-:Y:S01]  /*43a0*/  FADD.FTZ R29, R43, R50 ;  /* 0x000000322b1d7221 */ /* 0x000fe20000010000 */
[C---:B------:R-:W-:Y:S01]  /*43b0*/  F2FP.F16.F32.PACK_AB R180, R87.reuse, R180 ;  /* 0x000000b457b4723e */ /* 0x040fe200000000ff */
[----:B------:R-:W-:Y:S01]  /*43c0*/  MUFU.EX2 R51, R51 ;  /* 0x0000003300337308 */ /* 0x000fe20000000800 */
[----:B------:R-:W-:Y:S01]  /*43d0*/  FADD.FTZ R31, R87, R52 ;  /* 0x00000034571f7221 */ /* 0x000fe20000010000 */
[----:B------:R-:W-:-:S03]  /*43e0*/  FADD.FTZ R50, R20, R29 ;  /* 0x0000001d14327221 */ /* 0x000fc60000010000 */
[----:B------:R-:W-:Y:S01]  /*43f0*/  FADD.FTZ R52, R182, R31 ;  /* 0x0000001fb6347221 */ /* 0x000fe20000010000 */
[C---:B------:R-:W-:Y:S02]  /*4400*/  F2FP.F16.F32.PACK_AB R182, R89.reuse, R182 ;  /* 0x000000b659b6723e */ /* 0x040fe400000000ff */
[----:B------:R-:W2:Y:S01]  /*4410*/  MUFU.EX2 R38, R53 ;  /* 0x0000003500267308 */ /* 0x000ea20000000800 */
[----:B------:R-:W-:Y:S01]  /*4420*/  FADD.FTZ R29, R89, R52 ;  /* 0x00000034591d7221 */ /* 0x000fe20000010000 */
[----:B-1----:R-:W-:-:S06]  /*4430*/  F2FP.F16.F32.PACK_AB R187, R28, R47 ;  /* 0x0000002f1cbb723e */ /* 0x002fcc00000000ff */
[----:B------:R-:W-:Y:S08]  /*4440*/  MUFU.EX2 R55, R55 ;  /* 0x0000003700377308 */ /* 0x000ff00000000800 */
[----:B------:R1:W-:Y:S01]  /*4450*/  MUFU.EX2 R48, R27 ;  /* 0x0000001b00307308 */ /* 0x0003e20000000800 */
[----:B--2---:R-:W-:-:S07]  /*4460*/  F2FP.F16.F32.PACK_AB R181, R38, R51 ;  /* 0x0000003326b5723e */ /* 0x004fce00000000ff */
[----:B------:R-:W2:Y:S01]  /*4470*/  MUFU.EX2 R44, R57 ;  /* 0x00000039002c7308 */ /* 0x000ea20000000800 */
[----:B-1----:R-:W-:-:S04]  /*4480*/  FADD.FTZ R27, R47, R50 ;  /* 0x000000322f1b7221 */ /* 0x002fc80000010000 */
[----:B------:R-:W-:-:S03]  /*4490*/  FADD.FTZ R52, R28, R27 ;  /* 0x0000001b1c347221 */ /* 0x000fc60000010000 */
[----:B------:R-:W1:Y:S01]  /*44a0*/  MUFU.EX2 R24, R24 ;  /* 0x0000001800187308 */ /* 0x000e620000000800 */
[----:B------:R-:W-:-:S04]  /*44b0*/  FADD.FTZ R27, R51, R52 ;  /* 0x00000034331b7221 */ /* 0x000fc80000010000 */
[----:B------:R-:W-:-:S03]  /*44c0*/  FADD.FTZ R52, R38, R27 ;  /* 0x0000001b26347221 */ /* 0x000fc60000010000 */
[----:B------:R-:W-:Y:S01]  /*44d0*/  MUFU.EX2 R59, R59 ;  /* 0x0000003b003b7308 */ /* 0x000fe20000000800 */
[----:B--2---:R-:W-:-:S07]  /*44e0*/  F2FP.F16.F32.PACK_AB R183, R44, R55 ;  /* 0x000000372cb7723e */ /* 0x004fce00000000ff */
[----:B------:R2:W3:Y:S01]  /*44f0*/  MUFU.EX2 R91, R14 ;  /* 0x0000000e005b7308 */ /* 0x0004e20000000800 */
[----:B-1----:R-:W-:-:S07]  /*4500*/  FADD.FTZ R54, R24, R29 ;  /* 0x0000001d18367221 */ /* 0x002fce0000010000 */
[----:B------:R-:W1:Y:S01]  /*4510*/  MUFU.EX2 R46, R61 ;  /* 0x0000003d002e7308 */ /* 0x000e620000000800 */
[----:B--2---:R-:W-:-:S07]  /*4520*/  FFMA.FTZ R14, R60, R18, -R77 ;  /* 0x000000123c0e7223 */ /* 0x004fce000001084d */
[----:B------:R-:W2:Y:S01]  /*4530*/  MUFU.EX2 R26, R26 ;  /* 0x0000001a001a7308 */ /* 0x000ea20000000800 */
[C---:B---3--:R-:W-:Y:S01]  /*4540*/  FADD.FTZ R29, R91.reuse, R54 ;  /* 0x000000365b1d7221 */ /* 0x048fe20000010000 */
[----:B------:R-:W-:-:S06]  /*4550*/  F2FP.F16.F32.PACK_AB R176, R91, R24 ;  /* 0x000000185bb0723e */ /* 0x000fcc00000000ff */
[----:B------:R-:W3:Y:S01]  /*4560*/  MUFU.EX2 R63, R63 ;  /* 0x0000003f003f7308 */ /* 0x000ee20000000800 */
[----:B-1----:R-:W-:-:S07]  /*4570*/  F2FP.F16.F32.PACK_AB R177, R46, R59 ;  /* 0x0000003b2eb1723e */ /* 0x002fce00000000ff */
[----:B------:R1:W-:Y:S01]  /*4580*/  MUFU.EX2 R50, R7 ;  /* 0x0000000700327308 */ /* 0x0003e20000000800 */
[----:B--2---:R-:W-:Y:S01]  /*4590*/  FADD.FTZ R54, R26, R29 ;  /* 0x0000001d1a367221 */ /* 0x004fe20000010000 */
[----:B------:R-:W-:Y:S01]  /*45a0*/  F2FP.F16.F32.PACK_AB R178, R93, R26 ;  /* 0x0000001a5db2723e */ /* 0x000fe200000000ff */
[----:B------:R-:W-:Y:S02]  /*45b0*/  VIADD R29, R15, UR42 ;  /* 0x0000002a0f1d7c36 */ /* 0x000fe40008000000 */
[----:B------:R-:W-:-:S03]  /*45c0*/  FADD.FTZ R27, R93, R54 ;  /* 0x000000365d1b7221 */ /* 0x000fc60000010000 */
[----:B------:R-:W2:Y:S01]  /*45d0*/  MUFU.EX2 R34, R34 ;  /* 0x0000002200227308 */ /* 0x000ea20000000800 */
[----:B-1----:R-:W-:Y:S01]  /*45e0*/  FADD.FTZ R7, R55, R52 ;  /* 0x0000003437077221 */ /* 0x002fe20000010000 */
[----:B------:R-:W-:Y:S02]  /*45f0*/  R2UR UR6, R29 ;  /* 0x000000001d0672ca */ /* 0x000fe400000e0000 */
[----:B---3--:R-:W-:Y:S01]  /*4600*/  F2FP.F16.F32.PACK_AB R179, R48, R63 ;  /* 0x0000003f30b3723e */ /* 0x008fe200000000ff */
[----:B------:R-:W-:-:S03]  /*4610*/  FADD.FTZ R32, R44, R7 ;  /* 0x000000072c207221 */ /* 0x000fc60000010000 */
[----:B------:R-:W1:Y:S01]  /*4620*/  MUFU.EX2 R21, R21 ;  /* 0x0000001500157308 */ /* 0x000e620000000800 */
[----:B------:R-:W-:-:S04]  /*4630*/  FADD.FTZ R7, R59, R32 ;  /* 0x000000203b077221 */ /* 0x000fc80000010000 */
[----:B------:R-:W-:Y:S02]  /*4640*/  FADD.FTZ R32, R46, R7 ;  /* 0x000000072e207221 */ /* 0x000fe40000010000 */
[----:B------:R-:W-:Y:S01]  /*4650*/  UIADD3 UR4, UR6, UR4, URZ ;  /* 0x0000000406047290 */ /* 0x000fe2000fffe03f */
[----:B------:R-:W3:Y:S01]  /*4660*/  MUFU.EX2 R14, R14 ;  /* 0x0000000e000e7308 */ /* 0x000ee20000000800 */
[----:B------:R-:W-:Y:S01]  /*4670*/  FADD.FTZ R7, R63, R32 ;  /* 0x000000203f077221 */ /* 0x000fe20000010000 */
[----:B--2---:R-:W-:Y:S01]  /*4680*/  FADD.FTZ R36, R34, R27 ;  /* 0x0000001b22247221 */ /* 0x004fe20000010000 */
[C---:B------:R-:W-:Y:S02]  /*4690*/  F2FP.F16.F32.PACK_AB R172, R95.reuse, R34 ;  /* 0x000000225fac723e */ /* 0x040fe400000000ff */
[----:B------:R-:W-:Y:S01]  /*46a0*/  FADD.FTZ R26, R48, R7 ;  /* 0x00000007301a7221 */ /* 0x000fe20000010000 */
[----:B------:R-:W-:Y:S02]  /*46b0*/  FADD.FTZ R27, R95, R36 ;  /* 0x000000245f1b7221 */ /* 0x000fe40000010000 */
[----:B------:R-:W2:Y:S01]  /*46c0*/  MUFU.EX2 R65, R65 ;  /* 0x0000004100417308 */ /* 0x000ea20000000800 */
[----:B-1----:R-:W-:Y:S01]  /*46d0*/  FADD.FTZ R7, R21, R26 ;  /* 0x0000001a15077221 */ /* 0x002fe20000010000 */
[----:B------:R-:W-:-:S03]  /*46e0*/  F2FP.F16.F32.PACK_AB R173, R50, R21 ;  /* 0x0000001532ad723e */ /* 0x000fc600000000ff */
[----:B------:R-:W-:-:S03]  /*46f0*/  FADD.FTZ R26, R50, R7 ;  /* 0x00000007321a7221 */ /* 0x000fc60000010000 */
[----:B------:R-:W1:Y:S01]  /*4700*/  MUFU.EX2 R35, R35 ;  /* 0x0000002300237308 */ /* 0x000e620000000800 */
[----:B---3--:R-:W-:-:S07]  /*4710*/  FADD.FTZ R36, R14, R27 ;  /* 0x0000001b0e247221 */ /* 0x008fce0000010000 */
[----:B------:R-:W3:Y:S01]  /*4720*/  MUFU.EX2 R0, R67 ;  /* 0x0000004300007308 */ /* 0x000ee20000000800 */
[----:B--2---:R-:W-:-:S07]  /*4730*/  FADD.FTZ R7, R65, R26 ;  /* 0x0000001a41077221 */ /* 0x004fce0000010000 */
[----:B------:R-:W2:Y:S01]  /*4740*/  MUFU.EX2 R33, R33 ;  /* 0x0000002100217308 */ /* 0x000ea20000000800 */
[C---:B-1----:R-:W-:Y:S01]  /*4750*/  FADD.FTZ R36, R35.reuse, R36 ;  /* 0x0000002423247221 */ /* 0x042fe20000010000 */
[----:B------:R-:W-:-:S06]  /*4760*/  F2FP.F16.F32.PACK_AB R174, R35, R14 ;  /* 0x0000000e23ae723e */ /* 0x000fcc00000000ff */
[----:B------:R-:W1:Y:S01]  /*4770*/  MUFU.EX2 R69, R69 ;  /* 0x0000004500457308 */ /* 0x000e620000000800 */
[C---:B---3--:R-:W-:Y:S01]  /*4780*/  FADD.FTZ R30, R0.reuse, R7 ;  /* 0x00000007001e7221 */ /* 0x048fe20000010000 */
[----:B------:R-:W-:-:S06]  /*4790*/  F2FP.F16.F32.PACK_AB R175, R0, R65 ;  /* 0x0000004100af723e */ /* 0x000fcc00000000ff */
[----:B------:R-:W3:Y:S01]  /*47a0*/  MUFU.EX2 R24, R71 ;  /* 0x0000004700187308 */ /* 0x000ee20000000800 */
[----:B--2---:R-:W-:-:S04]  /*47b0*/  FADD.FTZ R27, R33, R36 ;  /* 0x00000024211b7221 */ /* 0x004fc80000010000 */
[C---:B------:R-:W-:Y:S01]  /*47c0*/  FADD.FTZ R32, R168.reuse, R27 ;  /* 0x0000001ba8207221 */ /* 0x040fe20000010000 */
[----:B------:R-:W-:Y:S02]  /*47d0*/  F2FP.F16.F32.PACK_AB R168, R168, R33 ;  /* 0x00000021a8a8723e */ /* 0x000fe400000000ff */
[----:B------:R-:W2:Y:S01]  /*47e0*/  MUFU.EX2 R25, R25 ;  /* 0x0000001900197308 */ /* 0x000ea20000000800 */
[----:B-1----:R-:W-:-:S07]  /*47f0*/  FADD.FTZ R7, R69, R30 ;  /* 0x0000001e45077221 */ /* 0x002fce0000010000 */
[----:B------:R-:W1:Y:S01]  /*4800*/  MUFU.EX2 R73, R73 ;  /* 0x0000004900497308 */ /* 0x000e620000000800 */
[C---:B---3--:R-:W-:Y:S01]  /*4810*/  FADD.FTZ R2, R24.reuse, R7 ;  /* 0x0000000718027221 */ /* 0x048fe20000010000 */
[----:B------:R-:W-:-:S06]  /*4820*/  F2FP.F16.F32.PACK_AB R169, R24, R69 ;  /* 0x0000004518a9723e */ /* 0x000fcc00000000ff */
[----:B------:R-:W3:Y:S01]  /*4830*/  MUFU.EX2 R26, R75 ;  /* 0x0000004b001a7308 */ /* 0x000ee20000000800 */
[----:B--2---:R-:W-:-:S04]  /*4840*/  FADD.FTZ R27, R25, R32 ;  /* 0x00000020191b7221 */ /* 0x004fc80000010000 */
[C---:B------:R-:W-:Y:S01]  /*4850*/  FADD.FTZ R14, R170.reuse, R27 ;  /* 0x0000001baa0e7221 */ /* 0x040fe20000010000 */
[----:B------:R-:W-:Y:S01]  /*4860*/  F2FP.F16.F32.PACK_AB R170, R170, R25 ;  /* 0x00000019aaaa723e */ /* 0x000fe200000000ff */
[----:B-1----:R-:W-:-:S04]  /*4870*/  FADD.FTZ R7, R73, R2 ;  /* 0x0000000249077221 */ /* 0x002fc80000010000 */
[C---:B---3--:R-:W-:Y:S01]  /*4880*/  FADD.FTZ R7, R26.reuse, R7 ;  /* 0x000000071a077221 */ /* 0x048fe20000010000 */
[----:B------:R-:W-:Y:S01]  /*4890*/  F2FP.F16.F32.PACK_AB R171, R26, R73 ;  /* 0x000000491aab723e */ /* 0x000fe200000000ff */
[----:B------:R-:W-:Y:S06]  /*48a0*/  @P1 BRA `(.L_x_887) ;  /* 0x0000000000481947 */ /* 0x000fec0003800000 */
[C---:B------:R-:W-:Y:S01]  /*48b0*/  ISETP.GT.AND P1, PT, R29.reuse, RZ, PT ;  /* 0x000000ff1d00720c */ /* 0x040fe20003f24270 */
[----:B------:R-:W-:-:S05]  /*48c0*/  VIADD R0, R29, 0xffffffff ;  /* 0xffffffff1d007836 */ /* 0x000fca0000000000 */
[----:B------:R-:W-:-:S07]  /*48d0*/  R2UR UR14, R0 ;  /* 0x00000000000e72ca */ /* 0x000fce00000e0000 */
[----:B------:R-:W-:Y:S08]  /*48e0*/  @P1 BRA `(.L_x_888) ;  /* 0x00000000001c1947 */ /* 0x000ff00003800000 */
[----:B------:R-:W-:Y:S02]  /*48f0*/  UISETP.NE.AND UP1, UPT, UR5, 0x1, UPT ;  /* 0x000000010500788c */ /* 0x000fe4000bf25270 */
[----:B------:R-:W-:-:S09]  /*4900*/  UIADD3 UR14, -UR6, URZ, URZ ;  /* 0x0000003f060e7290 */ /* 0x000fd2000fffe13f */
[----:B------:R-:W-:Y:S02]  /*4910*/  @UP1 ULDC.64 UR6, c[0x0][0x9e8] ;  /* 0x00027a0000061ab9 */ /* 0x000fe40000000a00 */
[----:B------:R-:W-:-:S04]  /*4920*/  UIMAD.WIDE.U32 UR10, UR14, UR6, URZ ;  /* 0x000000060e0a72a5 */ /* 0x000fc8000f8e003f */
[----:B------:R-:W-:-:S04]  /*4930*/  @UP1 USHF.R.U32.HI UR14, URZ, UR7, UR11 ;  /* 0x000000073f0e1299 */ /* 0x000fc8000801160b */
[----:B------:R-:W-:Y:S01]  /*4940*/  ULOP3.LUT UR14, URZ, UR14, URZ, 0x33, !UPT ;  /* 0x0000000e3f0e7292 */ /* 0x000fe2000f8e333f */
[----:B------:R-:W-:Y:S11]  /*4950*/  BRA `(.L_x_889) ;  /* 0x0000000000107947 */ /* 0x000ff60003800000 */
.L_x_888:
[----:B------:R-:W-:-:S11]  /*4960*/  UISETP.NE.AND UP1, UPT, UR5, 0x1, UPT ;  /* 0x000000010500788c */ /* 0x000fd6000bf25270 */
[----:B------:R-:W-:Y:S02]  /*4970*/  @UP1 ULDC.64 UR6, c[0x0][0x9e8] ;  /* 0x00027a0000061ab9 */ /* 0x000fe40000000a00 */
[----:B------:R-:W-:-:S04]  /*4980*/  UIMAD.WIDE.U32 UR10, UR14, UR6, URZ ;  /* 0x000000060e0a72a5 */ /* 0x000fc8000f8e003f */
[----:B------:R-:W-:-:S12]  /*4990*/  @UP1 USHF.R.U32.HI UR14, URZ, UR7, UR11 ;  /* 0x000000073f0e1299 */ /* 0x000fd8000801160b */
.L_x_889:
[----:B------:R-:W-:-:S04]  /*49a0*/  UIMAD UR5, UR14, UR5, UR5 ;  /* 0x000000050e0572a4 */ /* 0x000fc8000f8e0205 */
[----:B------:R-:W-:-:S04]  /*49b0*/  UISETP.LT.AND UP1, UPT, UR4, UR5, UPT ;  /* 0x000000050400728c */ /* 0x000fc8000bf21270 */
[----:B------:R-:W-:-:S12]  /*49c0*/  USEL UR4, UR4, UR5, UP1 ;  /* 0x0000000504047287 */ /* 0x000fd80008800000 */
.L_x_887:
[----:B------:R-:W-:Y:S01]  /*49d0*/  UIMAD.WIDE UR4, UR4, 0x2aaaaaab, URZ ;  /* 0x2aaaaaab040478a5 */ /* 0x000fe2000f8e023f */
[----:B------:R-:W-:Y:S01]  /*49e0*/  IMAD.MOV.U32 R2, RZ, RZ, 0x3f800000 ;  /* 0x3f800000ff027424 */ /* 0x000fe200078e00ff */
[----:B------:R-:W-:Y:S01]  /*49f0*/  CS2R R118, SRZ ;  /* 0x0000000000767805 */ /* 0x000fe2000001ff00 */
[----:B------:R-:W-:Y:S01]  /*4a00*/  IMAD.MOV.U32 R0, RZ, RZ, 0x3f800000 ;  /* 0x3f800000ff007424 */ /* 0x000fe200078e00ff */
        /* <DEDUP_REMOVED lines=8> */
[----:B------:R-:W-:Y:S01]  /*4a90*/  UISETP.LT.AND UP1, UPT, UR47, UR4, UPT ;  /* 0x000000042f00728c */ /* 0x000fe2000bf21270 */
[----:B------:R-:W-:Y:S02]  /*4aa0*/  CS2R R104, SRZ ;  /* 0x0000000000687805 */ /* 0x000fe4000001ff00 */
[----:B------:R-:W-:Y:S02]  /*4ab0*/  CS2R R102, SRZ ;  /* 0x0000000000667805 */ /* 0x000fe4000001ff00 */
[----:B------:R-:W-:Y:S01]  /*4ac0*/  CS2R R100, SRZ ;  /* 0x0000000000647805 */ /* 0x000fe2000001ff00 */
[----:B------:R-:W-:Y:S01]  /*4ad0*/  USEL UR41, UR47, UR4, !UP1 ;  /* 0x000000042f297287 */ /* 0x000fe2000c800000 */
[----:B------:R-:W-:-:S02]  /*4ae0*/  CS2R R98, SRZ ;  /* 0x0000000000627805 */ /* 0x000fc4000001ff00 */
[----:B------:R-:W-:Y:S02]  /*4af0*/  CS2R R96, SRZ ;  /* 0x0000000000607805 */ /* 0x000fe4000001ff00 */
[----:B------:R-:W-:Y:S02]  /*4b00*/  CS2R R94, SRZ ;  /* 0x00000000005e7805 */ /* 0x000fe4000001ff00 */
[----:B------:R-:W-:Y:S02]  /*4b10*/  CS2R R92, SRZ ;  /* 0x00000000005c7805 */ /* 0x000fe4000001ff00 */
[----:B------:R-:W-:Y:S02]  /*4b20*/  CS2R R90, SRZ ;  /* 0x00000000005a7805 */ /* 0x000fe4000001ff00 */
[----:B------:R-:W-:Y:S02]  /*4b30*/  ISETP.GE.AND P1, PT, R19, UR41, PT ;  /* 0x0000002913007c0c */ /* 0x000fe4000bf26270 */
        /* <DEDUP_REMOVED lines=33> */
[----:B------:R-:W-:Y:S06]  /*4d50*/  @!P1 BRA `(.L_x_890) ;  /* 0x0000003400609947 */ /* 0x000fec0003800000 */
[----:B------:R-:W-:Y:S01]  /*4d60*/  IMAD.IADD R20, R5, 0x1, R15 ;  /* 0x0000000105147824 */ /* 0x000fe200078e020f */
[----:B------:R-:W-:Y:S01]  /*4d70*/  ULDC UR46, c[0x0][0x9e4] ;  /* 0x00027900002e7ab9 */ /* 0x000fe20000000800 */
[----:B------:R-:W-:Y:S01]  /*4d80*/  IMAD.MOV.U32 R2, RZ, RZ, 0x3f800000 ;  /* 0x3f800000ff027424 */ /* 0x000fe200078e00ff */
[----:B------:R-:W-:Y:S01]  /*4d90*/  ULDC UR59, c[0x0][0x2e0] ;  /* 0x0000b800003b7ab9 */ /* 0x000fe20000000800 */
[----:B------:R-:W-:Y:S01]  /*4da0*/  IMAD.MOV.U32 R119, RZ, RZ, RZ ;  /* 0x000000ffff777224 */ /* 0x000fe200078e00ff */
[----:B------:R-:W-:Y:S01]  /*4db0*/  ULDC UR4, c[0x0][0x9d8] ;  /* 0x0002760000047ab9 */ /* 0x000fe20000000800 */
[----:B------:R-:W-:-:S05]  /*4dc0*/  ULDC UR58, c[0x0][0x9e0] ;  /* 0x00027800003a7ab9 */ /* 0x000fca0000000800 */
.L_x_907:
[----:B------:R-:W-:-:S04]  /*4dd0*/  UIADD3 UR5, UR36, 0x1, URZ ;  /* 0x0000000124057890 */ /* 0x000fc8000fffe03f */
[----:B------:R-:W-:-:S04]  /*4de0*/  UISETP.NE.AND UP1, UPT, UR5, 0x2, UPT ;  /* 0x000000020500788c */ /* 0x000fc8000bf25270 */
[----:B------:R-:W-:Y:S02]  /*4df0*/  USEL UR40, URZ, 0x1, UP1 ;  /* 0x000000013f287887 */ /* 0x000fe40008800000 */
[----:B------:R-:W-:Y:S02]  /*4e00*/  USEL UR5, UR5, URZ, UP1 ;  /* 0x0000003f05057287 */ /* 0x000fe40008800000 */
[----:B------:R-:W-:Y:S01]  /*4e10*/  ULOP3.LUT UR40, UR39, UR40, URZ, 0x3c, !UPT ;  /* 0x0000002827287292 */ /* 0x000fe2000f8e3c3f */
[----:B------:R-:W-:Y:S11]  /*4e20*/  @!P0 BRA `(.L_x_891) ;  /* 0x0000000000048947 */ /* 0x000ff60003800000 */
[----:B------:R-:W-:Y:S01]  /*4e30*/  BPT.TRAP 0x1 ;  /* 0x000000040000795c */ /* 0x000fe20000300000 */
.L_x_891:
[----:B------:R-:W-:Y:S01]  /*4e40*/  ULEA UR7, UR5, UR37, 0x3 ;  /* 0x0000002505077291 */ /* 0x000fe2000f8e183f */
[----:B------:R-:W-:-:S05]  /*4e50*/  IMAD.U32 R18, RZ, RZ, UR40 ;  /* 0x00000028ff127e24 */ /* 0x000fca000f8e00ff */
[----:B------:R-:W-:-:S04]  /*4e60*/  SHF.L.U32 R18, R18, 0x1f, RZ ;  /* 0x0000001f12127819 */ /* 0x000fc800000006ff */
[----:B------:R1:W2:Y:S01]  /*4e70*/  SYNCS.PHASECHK.TRANS64.TRYWAIT P1, [UR7+0x30830], R18 ;  /* 0x03083012ff0075a7 */ /* 0x0002a20008020147 */
[----:B------:R-:W-:Y:S05]  /*4e80*/  @!P0 BRA `(.L_x_892) ;  /* 0x0000000000048947 */ /* 0x000fea0003800000 */
[----:B------:R-:W-:Y:S01]  /*4e90*/  BPT.TRAP 0x1 ;  /* 0x000000040000795c */ /* 0x000fe20000300000 */
.L_x_892:
[----:B--2---:R-:W-:Y:S05]  /*4ea0*/  @P1 BRA `(.L_x_893) ;  /* 0x0000000000081947 */ /* 0x004fea0003800000 */
[----:B------:R-:W2:Y:S02]  /*4eb0*/  SYNCS.PHASECHK.TRANS64.TRYWAIT P1, [UR7+0x30830], R18 ;  /* 0x03083012ff0075a7 */ /* 0x000ea40008020147 */
[----:B--2---:R-:W-:Y:S05]  /*4ec0*/  @!P1 BRA `(.L_x_894) ;  /* 0x000000ec00689947 */ /* 0x004fea0003800000 */
.L_x_893:
[----:B------:R-:W-:Y:S01]  /*4ed0*/  R2UR UR52, R12 ;  /* 0x000000000c3472ca */ /* 0x000fe200000e0000 */
[----:B------:R-:W-:Y:S01]  /*4ee0*/  UIMAD UR6, UR5, 0x900, UR38 ;  /* 0x00000900050678a4 */ /* 0x000fe2000f8e0226 */
[----:B------:R-:W-:Y:S01]  /*4ef0*/  R2UR UR53, R13 ;  /* 0x000000000d3572ca */ /* 0x000fe200000e0000 */
[----:B------:R-:W-:Y:S01]  /*4f00*/  WARPGROUP.ARRIVE ;  /* 0x00000000000079c5 */ /* 0x000fe20000000000 */
[----:B------:R-:W-:Y:S01]  /*4f10*/  UMOV UR55, 0x40000040 ;  /* 0x4000004000377882 */ /* 0x000fe20000000000 */
[----:B------:R-:W-:Y:S01]  /*4f20*/  UIADD3 UR10, UR6, 0x6, URZ ;  /* 0x00000006060a7890 */ /* 0x000fe2000fffe03f */
[-C--:B------:R-:W-:Y:S01]  /*4f30*/  FMUL.FTZ R24, R24, R0.reuse ;  /* 0x0000000018187220 */ /* 0x080fe20000410000 */
[----:B------:R-:W-:Y:S01]  /*4f40*/  UMOV UR11, 0x40000040 ;  /* 0x40000040000b7882 */ /* 0x000fe20000000000 */
[----:B------:R-:W-:Y:S01]  /*4f50*/  UMOV UR54, UR6 ;  /* 0x0000000600367c82 */ /* 0x000fe20008000000 */
[----:B------:R-:W-:Y:S01]  /*4f60*/  UIADD3 UR14, UR6, 0x300, URZ ;  /* 0x00000300060e7890 */ /* 0x000fe2000fffe03f */
[-C--:B------:R-:W-:Y:S01]  /*4f70*/  FMUL.FTZ R25, R25, R0.reuse ;  /* 0x0000000019197220 */ /* 0x080fe20000410000 */
[----:B------:R-:W-:Y:S01]  /*4f80*/  UMOV UR15, 0x40000040 ;  /* 0x40000040000f7882 */ /* 0x000fe20000000000 */
[----:B------:R-:W-:Y:S01]  /*4f90*/  UIADD3 UR18, UR6, 0x302, URZ ;  /* 0x0000030206127890 */ /* 0x000fe2000fffe03f */
[-C--:B------:R-:W-:Y:S01]  /*4fa0*/  FMUL.FTZ R28, R28, R0.reuse ;  /* 0x000000001c1c7220 */ /* 0x080fe20000410000 */
[----:B------:R-:W-:Y:S01]  /*4fb0*/  UMOV UR19, 0x40000040 ;  /* 0x4000004000137882 */ /* 0x000fe20000000000 */
[----:B------:R-:W-:Y:S01]  /*4fc0*/  HGMMA.64x96x16.F32 R120, gdesc[UR52], RZ, !UPT, gsb0 ;  /* 0x01600000347879f0 */ /* 0x000fe2000c0008ff */
[----:B------:R-:W-:Y:S01]  /*4fd0*/  R2UR UR52, R10 ;  /* 0x000000000a3472ca */ /* 0x000fe200000e0000 */
[----:B------:R-:W-:Y:S01]  /*4fe0*/  UIADD3 UR54, UR6, 0x2, URZ ;  /* 0x0000000206367890 */ /* 0x000fe2000fffe03f */
[----:B------:R-:W-:Y:S01]  /*4ff0*/  R2UR UR53, R11 ;  /* 0x000000000b3572ca */ /* 0x000fe200000e0000 */
[----:B------:R-:W-:Y:S01]  /*5000*/  UMOV UR55, 0x40000040 ;  /* 0x4000004000377882 */ /* 0x000fe20000000000 */
[----:B------:R-:W-:Y:S01]  /*5010*/  UIADD3 UR22, UR6, 0x304, URZ ;  /* 0x0000030406167890 */ /* 0x000fe2000fffe03f */
[-C--:B------:R-:W-:Y:S01]  /*5020*/  FMUL.FTZ R29, R29, R0.reuse ;  /* 0x000000001d1d7220 */ /* 0x080fe20000410000 */
        /* <DEDUP_REMOVED lines=102> */
[----:B------:R-:W-:Y:S01]  /*5690*/  HGMMA.64x96x16.F32 R120, gdesc[UR52], R120, gsb0 ;  /* 0x01600000347879f0 */ /* 0x000fe20008000878 */
[----:B------:R-:W-:Y:S01]  /*56a0*/  R2UR UR52, R8 ;  /* 0x00000000083472ca */ /* 0x000fe200000e0000 */
[----:B------:R-:W-:Y:S01]  /*56b0*/  UIADD3 UR54, UR6, 0x4, URZ ;  /* 0x0000000406367890 */ /* 0x000fe2000fffe03f */
[----:B------:R-:W-:Y:S01]  /*56c0*/  R2UR UR53, R9 ;  /* 0x00000000093572ca */ /* 0x000fe200000e0000 */
[----:B------:R-:W-:Y:S01]  /*56d0*/  UMOV UR55, 0x40000040 ;  /* 0x4000004000377882 */ /* 0x000fe20000000000 */
[----:B------:R-:W-:Y:S01]  /*56e0*/  FMUL.FTZ R119, R119, R2 ;  /* 0x0000000277777220 */ /* 0x000fe20000410000 */
[----:B------:R-:W-:-:S02]  /*56f0*/  WARPGROUP.DEPBAR.LE gsb0, 0x0 ;  /* 0x00008000000079c5 */ /* 0x000fc40000010000 */
[----:B------:R-:W-:-:S08]  /*5700*/  WARPGROUP.ARRIVE ;  /* 0x00000000000079c5 */ /* 0x000fd00000000000 */
[----:B------:R-:W-:Y:S01]  /*5710*/  HGMMA.64x96x16.F32 R120, gdesc[UR52], R120, gsb0 ;  /* 0x01600000347879f0 */ /* 0x000fe20008000878 */
[----:B------:R-:W-:Y:S01]  /*5720*/  UIADD3 UR54, UR6, 0x606, URZ ;  /* 0x0000060606367890 */ /* 0x000fe2000fffe03f */
[----:B------:R-:W-:Y:S01]  /*5730*/  UMOV UR52, UR56 ;  /* 0x0000003800347c82 */ /* 0x000fe20008000000 */
[----:B------:R-:W-:Y:S01]  /*5740*/  UMOV UR53, UR57 ;  /* 0x0000003900357c82 */ /* 0x000fe20008000000 */
[----:B------:R-:W-:Y:S01]  /*5750*/  UMOV UR55, 0x40000040 ;  /* 0x4000004000377882 */ /* 0x000fe20000000000 */
        /* <DEDUP_REMOVED lines=28> */
[----:B------:R-:W-:Y:S05]  /*5920*/  @!P0 BRA `(.L_x_895) ;  /* 0x0000000000048947 */ /* 0x000fea0003800000 */
[----:B------:R-:W-:Y:S01]  /*5930*/  BPT.TRAP 0x1 ;  /* 0x000000040000795c */ /* 0x000fe20000300000 */
.L_x_895:
[----:B------:R-:W-:Y:S01]  /*5940*/  ULEA UR6, UR36, UR37, 0x3 ;  /* 0x0000002524067291 */ /* 0x000fe2000f8e183f */
[----:B------:R-:W-:-:S05]  /*5950*/  IMAD.U32 R0, RZ, RZ, UR39 ;  /* 0x00000027ff007e24 */ /* 0x000fca000f8e00ff */
[----:B------:R-:W-:-:S04]  /*5960*/  SHF.L.U32 R0, R0, 0x1f, RZ ;  /* 0x0000001f00007819 */ /* 0x000fc800000006ff */
[----:B------:R3:W4:Y:S01]  /*5970*/  SYNCS.PHASECHK.TRANS64.TRYWAIT P1, [UR6+0x30850], R0 ;  /* 0x03085000ff0075a7 */ /* 0x0007220008020146 */
[----:B------:R-:W-:Y:S05]  /*5980*/  @!P0 BRA `(.L_x_896) ;  /* 0x0000000000048947 */ /* 0x000fea0003800000 */
[----:B------:R-:W-:Y:S01]  /*5990*/  BPT.TRAP 0x1 ;  /* 0x000000040000795c */ /* 0x000fe20000300000 */
.L_x_896:
[----:B----4-:R-:W-:Y:S05]  /*59a0*/  @P1 BRA `(.L_x_897) ;  /* 0x0000000000081947 */ /* 0x010fea0003800000 */
[----:B------:R-:W4:Y:S02]  /*59b0*/  SYNCS.PHASECHK.TRANS64.TRYWAIT P1, [UR6+0x30850], R0 ;  /* 0x03085000ff0075a7 */ /* 0x000f240008020146 */
[----:B----4-:R-:W-:Y:S05]  /*59c0*/  @!P1 BRA `(.L_x_898) ;  /* 0x000000e000c09947 */ /* 0x010fea0003800000 */
.L_x_897:
[----:B------:R-:W-:Y:S01]  /*59d0*/  UIADD3 UR10, UR37, 0x400, URZ ;  /* 0x00000400250a7890 */ /* 0x000fe2000fffe03f */
[----:B------:R-:W-:Y:S01]  /*59e0*/  WARPGROUP.ARRIVE ;  /* 0x00000000000079c5 */ /* 0x000fe20000000000 */
[----:B------:R-:W-:-:S05]  /*59f0*/  UMOV UR11, 0x40000040 ;  /* 0x40000040000b7882 */ /* 0x000fca0000000000 */
[----:B------:R-:W4:Y:S01]  /*5a00*/  S2R R216, SR_TID.X ;  /* 0x0000000000d87919 */ /* 0x000f220000002100 */
[----:B------:R-:W-:Y:S01]  /*5a10*/  USHF.R.U32.HI UR10, URZ, 0x4, UR10 ;  /* 0x000000043f0a7899 */ /* 0x000fe2000801160a */
[----:B-12---:R-:W-:Y:S01]  /*5a20*/  FMUL.FTZ R18, R123, UR4 ;  /* 0x000000047b127c20 */ /* 0x006fe20008410000 */
[----:B------:R-:W-:Y:S01]  /*5a30*/  FMUL.FTZ R123, R130, UR4 ;  /* 0x00000004827b7c20 */ /* 0x000fe20008410000 */
[----:B------:R-:W-:Y:S01]  /*5a40*/  FMUL.FTZ R130, R143, UR4 ;  /* 0x000000048f827c20 */ /* 0x000fe20008410000 */
[----:B------:R-:W-:Y:S01]  /*5a50*/  ULOP3.LUT UR10, UR10, 0x3fff, URZ, 0xc0, !UPT ;  /* 0x00003fff0a0a7892 */ /* 0x000fe2000f8ec03f */
[----:B------:R-:W-:Y:S01]  /*5a60*/  FMUL.FTZ R143, R144, UR4 ;  /* 0x00000004908f7c20 */ /* 0x000fe20008410000 */
[----:B------:R-:W-:Y:S01]  /*5a70*/  FMUL.FTZ R144, R145, UR4 ;  /* 0x0000000491907c20 */ /* 0x000fe20008410000 */
[----:B------:R-:W-:Y:S01]  /*5a80*/  FMUL.FTZ R145, R148, UR4 ;  /* 0x0000000494917c20 */ /* 0x000fe20008410000 */
[----:B------:R-:W-:Y:S01]  /*5a90*/  ULOP3.LUT UR10, UR10, 0x3000000, URZ, 0xfc, !UPT ;  /* 0x030000000a0a7892 */ /* 0x000fe2000f8efc3f */
[----:B------:R-:W-:Y:S01]  /*5aa0*/  FMUL.FTZ R148, R152, UR4 ;  /* 0x0000000498947c20 */ /* 0x000fe20008410000 */
[----:B------:R-:W-:Y:S01]  /*5ab0*/  FMUL.FTZ R152, R156, UR4 ;  /* 0x000000049c987c20 */ /* 0x000fe20008410000 */
[----:B------:R-:W-:Y:S01]  /*5ac0*/  FMUL.FTZ R156, R160, UR4 ;  /* 0x00000004a09c7c20 */ /* 0x000fe20008410000 */
[----:B------:R-:W-:Y:S01]  /*5ad0*/  UIMAD UR14, UR36, 0x900, UR10 ;  /* 0x00000900240e78a4 */ /* 0x000fe2000f8e020a */
[----:B------:R-:W1:Y:S01]  /*5ae0*/  LDC R160, c[0x0][0x288] ;  /* 0x0000a200ffa07b82 */ /* 0x000e620000000800 */
[----:B------:R-:W-:Y:S01]  /*5af0*/  FMUL.FTZ R2, R120, UR4 ;  /* 0x0000000478027c20 */ /* 0x000fe20008410000 */
[----:B------:R-:W-:-:S02]  /*5b00*/  IMAD.U32 R120, RZ, RZ, UR7 ;  /* 0x00000007ff787e24 */ /* 0x000fc4000f8e00ff */
[----:B---3--:R-:W-:Y:S01]  /*5b10*/  FMUL.FTZ R0, R122, UR4 ;  /* 0x000000047a007c20 */ /* 0x008fe20008410000 */
[----:B------:R-:W-:Y:S01]  /*5b20*/  FMUL.FTZ R21, R126, UR4 ;  /* 0x000000047e157c20 */ /* 0x000fe20008410000 */
[----:B------:R-:W-:Y:S01]  /*5b30*/  FMUL.FTZ R122, R127, UR4 ;  /* 0x000000047f7a7c20 */ /* 0x000fe20008410000 */
[----:B------:R-:W-:Y:S01]  /*5b40*/  UMOV UR10, UR14 ;  /* 0x0000000e000a7c82 */ /* 0x000fe20008000000 */
[----:B------:R-:W-:Y:S01]  /*5b50*/  FMUL.FTZ R126, R135, UR4 ;  /* 0x00000004877e7c20 */ /* 0x000fe20008410000 */
[----:B------:R-:W-:Y:S01]  /*5b60*/  HGMMA.64x192x16.F32 R24, R188, gdesc[UR8].tnspB, R24, gsb0 ;  /* 0x42e00008bc187df0 */ /* 0x000fe20008000818 */
[----:B------:R-:W-:Y:S01]  /*5b70*/  UIADD3 UR10, UR14, 0x80, URZ ;  /* 0x000000800e0a7890 */ /* 0x000fe2000fffe03f */
[----:B------:R-:W-:Y:S01]  /*5b80*/  FMUL.FTZ R127, R138, UR4 ;  /* 0x000000048a7f7c20 */ /* 0x000fe20008410000 */
[----:B------:R-:W-:Y:S01]  /*5b90*/  UMOV UR11, 0x40000040 ;  /* 0x40000040000b7882 */ /* 0x000fe20000000000 */
[----:B------:R-:W-:Y:S01]  /*5ba0*/  FMUL.FTZ R138, R154, UR4 ;  /* 0x000000049a8a7c20 */ /* 0x000fe20008410000 */
[----:B------:R-:W-:Y:S01]  /*5bb0*/  FMUL.FTZ R135, R162, UR4 ;  /* 0x00000004a2877c20 */ /* 0x000fe20008410000 */
[----:B------:R-:W-:Y:S01]  /*5bc0*/  FMUL.FTZ R154, R157, UR4 ;  /* 0x000000049d9a7c20 */ /* 0x000fe20008410000 */
[----:B------:R-:W-:Y:S01]  /*5bd0*/  FMUL.FTZ R162, R165, UR4 ;  /* 0x00000004a5a27c20 */ /* 0x000fe20008410000 */
[----:B------:R-:W2:Y:S01]  /*5be0*/  MUFU.TANH R2, R2 ;  /* 0x0000000200027308 */ /* 0x000ea20000002400 */
[----:B----4-:R-:W-:-:S07]  /*5bf0*/  LOP3.LUT P1, RZ, R216, 0x7f, RZ, 0xc0, !PT ;  /* 0x0000007fd8ff7812 */ /* 0x010fce000782c0ff */
[----:B------:R-:W3:Y:S06]  /*5c00*/  MUFU.TANH R0, R0 ;  /* 0x0000000000007308 */ /* 0x000eec0000002400 */
[----:B------:R-:W-:Y:S02]  /*5c10*/  @!P1 VIADD R120, R120, 0x30840 ;  /* 0x0003084078789836 */ /* 0x000fe40000000000 */
[----:B------:R-:W4:Y:S03]  /*5c20*/  MUFU.TANH R18, R18 ;  /* 0x0000001200127308 */ /* 0x000f260000002400 */
[----:B------:R-:W-:-:S05]  /*5c30*/  @!P1 PRMT R120, RZ, 0x654, R120 ;  /* 0x00000654ff789816 */ /* 0x000fca0000000078 */
        /* <DEDUP_REMOVED lines=15> */
[----:B------:R-:W1:Y:S01]  /*5d30*/  MUFU.TANH R162, R162 ;  /* 0x000000a200a27308 */ /* 0x000e620000002400 */
[----:B------:R-:W-:-:S02]  /*5d40*/  WARPGROUP.DEPBAR.LE gsb0, 0x0 ;  /* 0x00008000000079c5 */ /* 0x000fc40000010000 */
[----:B------:R-:W-:-:S06]  /*5d50*/  WARPGROUP.ARRIVE ;  /* 0x00000000000079c5 */ /* 0x000fcc0000000000 */
[----:B------:R-:W-:Y:S01]  /*5d60*/  HGMMA.64x192x16.F32 R24, R184, gdesc[UR8].tnspB, R24, gsb0 ;  /* 0x42e00008b8187df0 */ /* 0x000fe20008000818 */
[----:B------:R-:W-:Y:S01]  /*5d70*/  UIADD3 UR10, UR14, 0x100, URZ ;  /* 0x000001000e0a7890 */ /* 0x000fe2000fffe03f */
[----:B------:R-:W-:Y:S01]  /*5d80*/  UMOV UR11, 0x40000040 ;  /* 0x40000040000b7882 */ /* 0x000fe20000000000 */
[----:B------:R-:W-:Y:S02]  /*5d90*/  WARPGROUP.DEPBAR.LE gsb0, 0x0 ;  /* 0x00008000000079c5 */ /* 0x000fe40000010000 */
[----:B------:R-:W-:Y:S01]  /*5da0*/  WARPGROUP.ARRIVE ;  /* 0x00000000000079c5 */ /* 0x000fe20000000000 */
[----:B------:R-:W-:Y:S01]  /*5db0*/  FMUL.FTZ R185, R133, UR4 ;  /* 0x0000000485b97c20 */ /* 0x000fe20008410000 */
[----:B------:R-:W-:Y:S01]  /*5dc0*/  FMUL.FTZ R187, R136, UR4 ;  /* 0x0000000488bb7c20 */ /* 0x000fe20008410000 */
[----:B------:R-:W-:Y:S01]  /*5dd0*/  FMUL.FTZ R133, R151, UR4 ;  /* 0x0000000497857c20 */ /* 0x000fe20008410000 */
[----:B------:R-:W-:-:S11]  /*5de0*/  FMUL.FTZ R136, R163, UR4 ;  /* 0x00000004a3887c20 */ /* 0x000fd60008410000 */
[----:B------:R-:W-:Y:S01]  /*5df0*/  HGMMA.64x192x16.F32 R24, R180, gdesc[UR8].tnspB, R24, gsb0 ;  /* 0x42e00008b4187df0 */ /* 0x000fe20008000818 */
[----:B------:R-:W-:Y:S01]  /*5e00*/  UIADD3 UR10, UR14, 0x180, URZ ;  /* 0x000001800e0a7890 */ /* 0x000fe2000fffe03f */
[----:B------:R-:W1:Y:S01]  /*5e10*/  MUFU.TANH R185, R185 ;  /* 0x000000b900b97308 */ /* 0x000e620000002400 */
[----:B------:R-:W-:-:S07]  /*5e20*/  UMOV UR11, 0x40000040 ;  /* 0x40000040000b7882 */ /* 0x000fce0000000000 */
[----:B------:R-:W1:Y:S08]  /*5e30*/  MUFU.TANH R187, R187 ;  /* 0x000000bb00bb7308 */ /* 0x000e700000002400 */
[----:B------:R-:W1:Y:S08]  /*5e40*/  MUFU.TANH R133, R133 ;  /* 0x0000008500857308 */ /* 0x000e700000002400 */
[----:B------:R-:W1:Y:S01]  /*5e50*/  MUFU.TANH R136, R136 ;  /* 0x0000008800887308 */ /* 0x000e620000002400 */
[----:B------:R-:W-:-:S02]  /*5e60*/  WARPGROUP.DEPBAR.LE gsb0, 0x0 ;  /* 0x00008000000079c5 */ /* 0x000fc40000010000 */
[----:B------:R-:W-:Y:S01]  /*5e70*/  WARPGROUP.ARRIVE ;  /* 0x00000000000079c5 */ /* 0x000fe20000000000 */
[----:B------:R-:W-:Y:S01]  /*5e80*/  FMUL.FTZ R181, R129, UR4 ;  /* 0x0000000481b57c20 */ /* 0x000fe20008410000 */
[----:B------:R-:W-:Y:S01]  /*5e90*/  FMUL.FTZ R129, R142, UR4 ;  /* 0x000000048e817c20 */ /* 0x000fe20008410000 */
[----:B------:R-:W-:Y:S01]  /*5ea0*/  FMUL.FTZ R183, R132, UR4 ;  /* 0x0000000484b77c20 */ /* 0x000fe20008410000 */
[----:B------:R-:W-:Y:S01]  /*5eb0*/  FMUL.FTZ R142, R158, UR4 ;  /* 0x000000049e8e7c20 */ /* 0x000fe20008410000 */
[----:B------:R-:W-:Y:S01]  /*5ec0*/  FMUL.FTZ R132, R147, UR4 ;  /* 0x0000000493847c20 */ /* 0x000fe20008410000 */
[----:B------:R-:W-:Y:S01]  /*5ed0*/  HGMMA.64x192x16.F32 R24, R176, gdesc[UR8].tnspB, R24, gsb0 ;  /* 0x42e00008b0187df0 */ /* 0x000fe20008000818 */
[----:B------:R-:W-:Y:S01]  /*5ee0*/  UIADD3 UR10, UR14, 0x200, URZ ;  /* 0x000002000e0a7890 */ /* 0x000fe2000fffe03f */
[----:B------:R-:W-:Y:S01]  /*5ef0*/  FMUL.FTZ R158, R161, UR4 ;  /* 0x00000004a19e7c20 */ /* 0x000fe20008410000 */
[----:B------:R-:W-:Y:S01]  /*5f00*/  UMOV UR11, 0x40000040 ;  /* 0x40000040000b7882 */ /* 0x000fe20000000000 */
[----:B------:R-:W1:Y:S08]  /*5f10*/  MUFU.TANH R181, R181 ;  /* 0x000000b500b57308 */ /* 0x000e700000002400 */
[----:B------:R-:W1:Y:S08]  /*5f20*/  MUFU.TANH R183, R183 ;  /* 0x000000b700b77308 */ /* 0x000e700000002400 */
[----:B------:R-:W1:Y:S08]  /*5f30*/  MUFU.TANH R129, R129 ;  /* 0x0000008100817308 */ /* 0x000e700000002400 */
        /* <DEDUP_REMOVED lines=46> */
[----:B------:R-:W2:Y:S01]  /*6220*/  MUFU.TANH R140, R140 ;  /* 0x0000008c008c7308 */ /* 0x000ea20000002400 */
[----:B------:R-:W-:-:S02]  /*6230*/  WARPGROUP.DEPBAR.LE gsb0, 0x0 ;  /* 0x00008000000079c5 */ /* 0x000fc40000010000 */
[----:B------:R-:W-:Y:S01]  /*6240*/  FMUL.FTZ R168, R164, UR4 ;  /* 0x00000004a4a87c20 */ /* 0x000fe20008410000 */
[----:B------:R-:W-:Y:S01]  /*6250*/  IMAD R164, R19, -0x60, RZ ;  /* 0xffffffa013a47824 */ /* 0x000fe200078e02ff */
[----:B------:R1:W-:Y:S01]  /*6260*/  @!P1 SYNCS.ARRIVE.TRANS64.RED.A1T0 RZ, [R120+URZ], RZ ;  /* 0x000000ff78ff99a7 */ /* 0x0003e2000810043f */
[----:B------:R-:W-:Y:S02]  /*6270*/  PLOP3.LUT P1, PT, PT, PT, UP0, 0x40, 0x0 ;  /* 0x000000000000781c */ /* 0x000fe40003f2e808 */
[----:B------:R-:W-:Y:S01]  /*6280*/  IMAD R121, R17, UR59, R164 ;  /* 0x0000003b11797c24 */ /* 0x000fe2000f8e02a4 */
[----:B------:R-:W2:Y:S04]  /*6290*/  MUFU.TANH R168, R168 ;  /* 0x000000a800a87308 */ /* 0x000ea80000002400 */
[----:B-1----:R-:W-:Y:S01]  /*62a0*/  IADD3 R121, R121, 0x1, -R160 ;  /* 0x0000000179797810 */ /* 0x002fe20007ffe8a0 */
[----:B------:R-:W-:-:S04]  /*62b0*/  IMAD R160, R16, -0x2, R164 ;  /* 0xfffffffe10a07824 */ /* 0x000fc800078e02a4 */
[----:B------:R-:W-:-:S04]  /*62c0*/  IMAD R121, R16, -0x2, R121 ;  /* 0xfffffffe10797824 */ /* 0x000fc800078e0279 */
[C---:B------:R-:W-:Y:S02]  /*62d0*/  VIADD R170, R121.reuse, UR58 ;  /* 0x0000003a79aa7c36 */ /* 0x040fe40008000000 */
[----:B------:R-:W-:Y:S02]  /*62e0*/  VIADD R166, R121, UR45 ;  /* 0x0000002d79a67c36 */ /* 0x000fe40008000000 */
[C---:B------:R-:W-:Y:S02]  /*62f0*/  IMAD.IADD R182, R5.reuse, 0x1, R170 ;  /* 0x0000000105b67824 */ /* 0x040fe400078e02aa */
[----:B------:R-:W-:Y:S01]  /*6300*/  IMAD.IADD R180, R5, 0x1, R166 ;  /* 0x0000000105b47824 */ /* 0x000fe200078e02a6 */
[----:B--234-:R-:W-:Y:S06]  /*6310*/  @P1 BRA `(.L_x_899) ;  /* 0x0000000000581947 */ /* 0x01cfec0003800000 */
[----:B------:R-:W-:Y:S01]  /*6320*/  ISETP.GT.AND P1, PT, R20, -0x1, PT ;  /* 0xffffffff1400780c */ /* 0x000fe20003f24270 */
[----:B------:R-:W-:-:S12]  /*6330*/  BSSY B0, `(.L_x_900) ;  /* 0x0000011000007945 */ /* 0x000fd80003800000 */
[----:B------:R-:W-:Y:S05]  /*6340*/  @P1 BRA `(.L_x_901) ;  /* 0x0000000000201947 */ /* 0x000fea0003800000 */
[----:B------:R-:W-:Y:S01]  /*6350*/  IMAD.U32 R149, RZ, RZ, UR46 ;  /* 0x0000002eff957e24 */ /* 0x000fe2000f8e00ff */
[----:B------:R-:W-:-:S04]  /*6360*/  LOP3.LUT R147, RZ, R20, RZ, 0x33, !PT ;  /* 0x00000014ff937212 */ /* 0x000fc800078e33ff */
[----:B------:R-:W-:-:S13]  /*6370*/  ISETP.NE.AND P1, PT, R149, 0x1, PT ;  /* 0x000000019500780c */ /* 0x000fda0003f25270 */
[----:B------:R-:W1:Y:S02]  /*6380*/  @P1 LDC.64 R120, c[0x0][0x9e8] ;  /* 0x00027a00ff781b82 */ /* 0x000e640000000a00 */
[----:B-1----:R-:W-:-:S05]  /*6390*/  @P1 IMAD.HI.U32 R120, R147, R120, RZ ;  /* 0x0000007893781227 */ /* 0x002fca00078e00ff */
[----:B------:R-:W-:-:S04]  /*63a0*/  @P1 SHF.R.U32.HI R147, RZ, R121, R120 ;  /* 0x00000079ff931219 */ /* 0x000fc80000011678 */
[----:B------:R-:W-:Y:S01]  /*63b0*/  LOP3.LUT R147, RZ, R147, RZ, 0x33, !PT ;  /* 0x00000093ff937212 */ /* 0x000fe200078e33ff */
[----:B------:R-:W-:Y:S06]  /*63c0*/  BRA `(.L_x_902) ;  /* 0x00000000001c7947 */ /* 0x000fec0003800000 */
.L_x_901:
[----:B------:R-:W-:-:S05]  /*63d0*/  IMAD.U32 R149, RZ, RZ, UR46 ;  /* 0x0000002eff957e24 */ /* 0x000fca000f8e00ff */
[----:B------:R-:W-:-:S13]  /*63e0*/  ISETP.NE.AND P1, PT, R149, 0x1, PT ;  /* 0x000000019500780c */ /* 0x000fda0003f25270 */
[----:B------:R-:W1:Y:S01]  /*63f0*/  @P1 LDC.64 R120, c[0x0][0x9e8] ;  /* 0x00027a00ff781b82 */ /* 0x000e620000000a00 */
[----:B------:R-:W-:-:S04]  /*6400*/  @P1 IMAD.IADD R147, R5, 0x1, R15 ;  /* 0x0000000105931824 */ /* 0x000fc800078e020f */
[----:B-1----:R-:W-:-:S04]  /*6410*/  @P1 IMAD.HI.U32 R120, R147, R120, RZ ;  /* 0x0000007893781227 */ /* 0x002fc800078e00ff */
[----:B------:R-:W-:Y:S01]  /*6420*/  IMAD.MOV.U32 R147, RZ, RZ, R20 ;  /* 0x000000ffff937224 */ /* 0x000fe200078e0014 */
[----:B------:R-:W-:-:S07]  /*6430*/  @P1 SHF.R.U32.HI R147, RZ, R121, R120 ;  /* 0x00000079ff931219 */ /* 0x000fce0000011678 */
.L_x_902:
[----:B------:R-:W-:Y:S05]  /*6440*/  BSYNC B0 ;  /* 0x0000000000007941 */ /* 0x000fea0003800000 */
.L_x_900:
[----:B------:R-:W-:-:S05]  /*6450*/  IMAD R121, R147, R149, R160 ;  /* 0x0000009593797224 */ /* 0x000fca00078e02a0 */
[----:B------:R-:W-:Y:S02]  /*6460*/  VIADDMNMX R182, R121, R149, R182, PT ;  /* 0x0000009579b67246 */ /* 0x000fe400038001b6 */
[----:B------:R-:W-:-:S07]  /*6470*/  VIMNMX R180, R180, R121, !PT ;  /* 0x00000079b4b47248 */ /* 0x000fce0007fe0100 */
.L_x_899:
[C---:B------:R-:W-:Y:S02]  /*6480*/  ISETP.GE.AND P1, PT, R164.reuse, 0x2, PT ;  /* 0x00000002a400780c */ /* 0x040fe40003f26270 */
[----:B------:R-:W-:Y:S02]  /*6490*/  ISETP.GE.AND P5, PT, R164, 0xa, PT ;  /* 0x0000000aa400780c */ /* 0x000fe40003fa6270 */
[----:B------:R-:W-:Y:S02]  /*64a0*/  ISETP.GT.AND P3, PT, R180, 0x1, !P1 ;  /* 0x00000001b400780c */ /* 0x000fe40004f64270 */
[----:B------:R-:W-:Y:S02]  /*64b0*/  ISETP.GE.AND P2, PT, R164, 0x9, PT ;  /* 0x00000009a400780c */ /* 0x000fe40003f46270 */
[----:B------:R-:W-:Y:S02]  /*64c0*/  ISETP.LT.OR P3, PT, R182, 0x2, P3 ;  /* 0x00000002b600780c */ /* 0x000fe40001f61670 */
[----:B------:R-:W-:-:S02]  /*64d0*/  ISETP.GT.AND P4, PT, R180, 0x8, !P2 ;  /* 0x00000008b400780c */ /* 0x000fc40005784270 */
[----:B------:R-:W-:Y:S02]  /*64e0*/  FSEL R173, R176, -INF , !P3 ;  /* 0xff800000b0ad7808 */ /* 0x000fe40005800000 */
[----:B------:R-:W-:Y:S02]  /*64f0*/  ISETP.GT.AND P3, PT, R180, 0x9, !P5 ;  /* 0x00000009b400780c */ /* 0x000fe40006f64270 */
[----:B------:R-:W-:Y:S02]  /*6500*/  P2R R176, PR, RZ, 0x20 ;  /* 0x00000020ffb07803 */ /* 0x000fe40000000000 */
[----:B------:R-:W-:Y:S02]  /*6510*/  ISETP.LT.OR P3, PT, R182, 0xa, P3 ;  /* 0x0000000ab600780c */ /* 0x000fe40001f61670 */
[----:B------:R-:W-:Y:S02]  /*6520*/  ISETP.GE.AND P5, PT, R164, 0x11, PT ;  /* 0x00000011a400780c */ /* 0x000fe40003fa6270 */
[----:B------:R-:W-:-:S02]  /*6530*/  FSEL R177, R177, -INF , !P3 ;  /* 0xff800000b1b17808 */ /* 0x000fc40005800000 */
        /* <DEDUP_REMOVED lines=50> */
[----:B------:R-:W-:Y:S01]  /*6860*/  FSEL R151, R144, -INF , !P3 ;  /* 0xff80000090977808 */ /* 0x000fe20005800000 */
[----:B------:R-:W-:Y:S01]  /*6870*/  IMAD.IADD R144, R6, 0x1, R166 ;  /* 0x0000000106907824 */ /* 0x000fe200078e02a6 */
        /* <DEDUP_REMOVED lines=28> */
[----:B------:R-:W-:Y:S02]  /*6a40*/  P2R R184, PR, RZ, 0x20 ;  /* 0x00000020ffb87803 */ /* 0x000fe40000000000 */
[----:B------:R-:W-:Y:S02]  /*6a50*/  FSEL R163, R154, -INF , !P3 ;  /* 0xff8000009aa37808 */ /* 0x000fe40005800000 */
[----:B------:R-:W-:-:S04]  /*6a60*/  ISETP.GE.AND P3, PT, R164, 0x51, PT ;  /* 0x00000051a400780c */ /* 0x000fc80003f66270 */
[----:B------:R-:W-:-:S04]  /*6a70*/  ISETP.GT.AND P4, PT, R180, 0x50, !P3 ;  /* 0x00000050b400780c */ /* 0x000fc80005f84270 */
[----:B------:R-:W-:-:S04]  /*6a80*/  ISETP.LT.OR P4, PT, R182, 0x51, P4 ;  /* 0x00000051b600780c */ /* 0x000fc80002781670 */
        /* <DEDUP_REMOVED lines=10> */
[----:B------:R-:W-:Y:S02]  /*6b30*/  P2R R152, PR, RZ, 0x40 ;  /* 0x00000040ff987803 */ /* 0x000fe40000000000 */
[----:B------:R-:W-:-:S04]  /*6b40*/  ISETP.GT.AND P6, PT, R180, RZ, !P6 ;  /* 0x000000ffb400720c */ /* 0x000fc800077c4270 */
[----:B------:R-:W-:-:S04]  /*6b50*/  ISETP.LT.OR P6, PT, R182, 0x1, P6 ;  /* 0x00000001b600780c */ /* 0x000fc800037c1670 */
[----:B------:R-:W-:Y:S01]  /*6b60*/  FSEL R223, R2, -INF , !P6 ;  /* 0xff80000002df7808 */ /* 0x000fe20007000000 */
[----:B------:R-:W-:Y:S01]  /*6b70*/  IMAD.IADD R2, R6, 0x1, R170 ;  /* 0x0000000106027824 */ /* 0x000fe200078e02aa */
[----:B------:R-:W-:-:S04]  /*6b80*/  ISETP.GE.AND P6, PT, R164, 0x5a, PT ;  /* 0x0000005aa400780c */ /* 0x000fc80003fc6270 */
[----:B------:R-:W-:Y:S02]  /*6b90*/  P2R R146, PR, RZ, 0x40 ;  /* 0x00000040ff927803 */ /* 0x000fe40000000000 */
[----:B------:R-:W-:-:S04]  /*6ba0*/  ISETP.GT.AND P6, PT, R180, 0x59, !P6 ;  /* 0x00000059b400780c */ /* 0x000fc800077c4270 */
[----:B------:R-:W-:-:S04]  /*6bb0*/  ISETP.LT.OR P6, PT, R182, 0x5a, P6 ;  /* 0x0000005ab600780c */ /* 0x000fc800037c1670 */
[----:B------:R-:W-:Y:S02]  /*6bc0*/  FSEL R143, R162, -INF , !P6 ;  /* 0xff800000a28f7808 */ /* 0x000fe40007000000 */
[----:B------:R-:W-:-:S13]  /*6bd0*/  PLOP3.LUT P6, PT, PT, PT, UP0, 0x40, 0x0 ;  /* 0x000000000000781c */ /* 0x000fda0003fce808 */
[----:B------:R-:W-:Y:S05]  /*6be0*/  @P6 BRA `(.L_x_903) ;  /* 0x0000000000546947 */ /* 0x000fea0003800000 */
[----:B------:R-:W-:Y:S01]  /*6bf0*/  IMAD.IADD R189, R6, 0x1, R15 ;  /* 0x0000000106bd7824 */ /* 0x000fe200078e020f */
[----:B------:R-:W-:Y:S04]  /*6c00*/  BSSY B0, `(.L_x_904) ;  /* 0x0000010000007945 */ /* 0x000fe80003800000 */
[----:B------:R-:W-:-:S13]  /*6c10*/  ISETP.GT.AND P6, PT, R189, -0x1, PT ;  /* 0xffffffffbd00780c */ /* 0x000fda0003fc4270 */
        /* <DEDUP_REMOVED lines=9> */
.L_x_905:
[----:B------:R-:W-:-:S05]  /*6cb0*/  IMAD.U32 R150, RZ, RZ, UR46 ;  /* 0x0000002eff967e24 */ /* 0x000fca000f8e00ff */
[----:B------:R-:W-:-:S13]  /*6cc0*/  ISETP.NE.AND P6, PT, R150, 0x1, PT ;  /* 0x000000019600780c */ /* 0x000fda0003fc5270 */
[----:B------:R-:W1:Y:S02]  /*6cd0*/  @P6 LDC.64 R120, c[0x0][0x9e8] ;  /* 0x00027a00ff786b82 */ /* 0x000e640000000a00 */
[----:B-1----:R-:W-:-:S05]  /*6ce0*/  @P6 IMAD.HI.U32 R120, R189, R120, RZ ;  /* 0x00000078bd786227 */ /* 0x002fca00078e00ff */
[----:B------:R-:W-:-:S07]  /*6cf0*/  @P6 SHF.R.U32.HI R189, RZ, R121, R120 ;  /* 0x00000079ffbd6219 */ /* 0x000fce0000011678 */
.L_x_906:
[----:B------:R-:W-:Y:S05]  /*6d00*/  BSYNC B0 ;  /* 0x0000000000007941 */ /* 0x000fea0003800000 */
.L_x_904:
[----:B------:R-:W-:-:S05]  /*6d10*/  IMAD R189, R189, R150, R160 ;  /* 0x00000096bdbd7224 */ /* 0x000fca00078e02a0 */
[----:B------:R-:W-:Y:S02]  /*6d20*/  VIADDMNMX R2, R189, R150, R2, PT ;  /* 0x00000096bd027246 */ /* 0x000fe40003800102 */
[----:B------:R-:W-:-:S07]  /*6d30*/  VIMNMX R144, R144, R189, !PT ;  /* 0x000000bd90907248 */ /* 0x000fce0007fe0100 */
.L_x_903:
[C---:B------:R-:W-:Y:S01]  /*6d40*/  ISETP.GT.AND P1, PT, R144.reuse, 0x1, !P1 ;  /* 0x000000019000780c */ /* 0x040fe20004f24270 */
[----:B------:R-:W-:Y:S01]  /*6d50*/  UMOV UR39, UR40 ;  /* 0x0000002800277c82 */ /* 0x000fe20008000000 */
[----:B------:R-:W-:Y:S01]  /*6d60*/  ISETP.GT.AND P2, PT, R144, 0x8, !P2 ;  /* 0x000000089000780c */ /* 0x000fe20005744270 */
[----:B------:R-:W-:Y:S01]  /*6d70*/  UMOV UR36, UR5 ;  /* 0x0000000500247c82 */ /* 0x000fe20008000000 */
[C---:B------:R-:W-:Y:S02]  /*6d80*/  ISETP.LT.OR P1, PT, R2.reuse, 0x2, P1 ;  /* 0x000000020200780c */ /* 0x040fe40000f21670 */
[----:B------:R-:W-:Y:S02]  /*6d90*/  ISETP.LT.OR P2, PT, R2, 0x9, P2 ;  /* 0x000000090200780c */ /* 0x000fe40001741670 */
        /* <DEDUP_REMOVED lines=9> */
[----:B------:R-:W-:Y:S02]  /*6e30*/  FMNMX.FTZ R18, R223, R4, !PT ;  /* 0x00000004df127209 */ /* 0x000fe40007810000 */
[----:B------:R-:W-:Y:S02]  /*6e40*/  ISETP.GT.AND P1, PT, R144, 0x10, !P1 ;  /* 0x000000109000780c */ /* 0x000fe40004f24270 */
[----:B------:R-:W-:Y:S02]  /*6e50*/  FMNMX.FTZ R18, R173, R18, !PT ;  /* 0x00000012ad127209 */ /* 0x000fe40007810000 */
[----:B------:R-:W-:Y:S02]  /*6e60*/  ISETP.LT.OR P1, PT, R2, 0x11, P1 ;  /* 0x000000110200780c */ /* 0x000fe40000f21670 */
[----:B------:R-:W-:-:S02]  /*6e70*/  FMNMX.FTZ R18, R175, R18, !PT ;  /* 0x00000012af127209 */ /* 0x000fc40007810000 */
[----:B------:R-:W-:Y:S02]  /*6e80*/  FSEL R209, R123, -INF , !P1 ;  /* 0xff8000007bd17808 */ /* 0x000fe40004800000 */
[----:B------:R-:W-:Y:S02]  /*6e90*/  ISETP.NE.AND P1, PT, R186, RZ, PT ;  /* 0x000000ffba00720c */ /* 0x000fe40003f25270 */
[----:B------:R-:W-:Y:S02]  /*6ea0*/  FMNMX.FTZ R18, R177, R18, !PT ;  /* 0x00000012b1127209 */ /* 0x000fe40007810000 */
[----:B------:R-:W-:Y:S02]  /*6eb0*/  ISETP.GT.AND P1, PT, R144, 0x11, !P1 ;  /* 0x000000119000780c */ /* 0x000fe40004f24270 */
[----:B------:R-:W-:Y:S02]  /*6ec0*/  FMNMX.FTZ R18, R179, R18, !PT ;  /* 0x00000012b3127209 */ /* 0x000fe40007810000 */
[----:B------:R-:W-:-:S02]  /*6ed0*/  ISETP.LT.OR P1, PT, R2, 0x12, P1 ;  /* 0x000000120200780c */ /* 0x000fc40000f21670 */
[----:B------:R-:W-:Y:S02]  /*6ee0*/  FMNMX.FTZ R18, R181, R18, !PT ;  /* 0x00000012b5127209 */ /* 0x000fe40007810000 */
[----:B------:R-:W-:Y:S02]  /*6ef0*/  FSEL R217, R124, -INF , !P1 ;  /* 0xff8000007cd97808 */ /* 0x000fe40004800000 */
[----:B------:R-:W-:Y:S02]  /*6f00*/  ISETP.NE.AND P1, PT, R188, RZ, PT ;  /* 0x000000ffbc00720c */ /* 0x000fe40003f25270 */
[----:B------:R-:W-:Y:S02]  /*6f10*/  FMNMX.FTZ R18, R183, R18, !PT ;  /* 0x00000012b7127209 */ /* 0x000fe40007810000 */
[----:B------:R-:W-:Y:S02]  /*6f20*/  ISETP.GT.AND P1, PT, R144, 0x18, !P1 ;  /* 0x000000189000780c */ /* 0x000fe40004f24270 */
[----:B------:R-:W-:-:S02]  /*6f30*/  FMNMX.FTZ R18, R185, R18, !PT ;  /* 0x00000012b9127209 */ /* 0x000fc40007810000 */
[----:B------:R-:W-:Y:S02]  /*6f40*/  ISETP.LT.OR P1, PT, R2, 0x19, P1 ;  /* 0x000000190200780c */ /* 0x000fe40000f21670 */
[----:B------:R-:W-:Y:S02]  /*6f50*/  FMNMX.FTZ R18, R187, R18, !PT ;  /* 0x00000012bb127209 */ /* 0x000fe40007810000 */
[----:B------:R-:W-:Y:S02]  /*6f60*/  FSEL R191, R125, -INF , !P1 ;  /* 0xff8000007dbf7808 */ /* 0x000fe40004800000 */
[----:B------:R-:W-:Y:S02]  /*6f70*/  ISETP.GT.AND P1, PT, R144, 0x19, !P2 ;  /* 0x000000199000780c */ /* 0x000fe40005724270 */
[----:B------:R-:W-:Y:S02]  /*6f80*/  ISETP.NE.AND P2, PT, R211, RZ, PT ;  /* 0x000000ffd300720c */ /* 0x000fe40003f45270 */
[----:B------:R-:W-:-:S02]  /*6f90*/  ISETP.LT.OR P1, PT, R2, 0x1a, P1 ;  /* 0x0000001a0200780c */ /* 0x000fc40000f21670 */
[----:B------:R-:W-:Y:S02]  /*6fa0*/  FMNMX.FTZ R18, R171, R18, !PT ;  /* 0x00000012ab127209 */ /* 0x000fe40007810000 */
[----:B------:R-:W-:Y:S02]  /*6fb0*/  FSEL R215, R126, -INF , !P1 ;  /* 0xff8000007ed77808 */ /* 0x000fe40004800000 */
[----:B------:R-:W-:Y:S02]  /*6fc0*/  ISETP.GT.AND P1, PT, R144, 0x20, !P6 ;  /* 0x000000209000780c */ /* 0x000fe40007724270 */
[----:B------:R-:W-:Y:S02]  /*6fd0*/  ISETP.NE.AND P6, PT, R213, RZ, PT ;  /* 0x000000ffd500720c */ /* 0x000fe40003fc5270 */
        /* <DEDUP_REMOVED lines=17> */
[----:B------:R-:W-:Y:S02]  /*70f0*/  ISETP.NE.AND P1, PT, R174, RZ, PT ;  /* 0x000000ffae00720c */ /* 0x000fe40003f25270 */
[----:B------:R-:W-:Y:S02]  /*7100*/  FMNMX.FTZ R18, R159, R18, !PT ;  /* 0x000000129f127209 */ /* 0x000fe40007810000 */
[----:B------:R-:W-:-:S02]  /*7110*/  ISETP.GT.AND P1, PT, R144, 0x29, !P1 ;  /* 0x000000299000780c */ /* 0x000fc40004f24270 */
[----:B------:R-:W-:Y:S02]  /*7120*/  FMNMX.FTZ R18, R161, R18, !PT ;  /* 0x00000012a1127209 */ /* 0x000fe40007810000 */
[----:B------:R-:W-:Y:S02]  /*7130*/  ISETP.LT.OR P1, PT, R2, 0x2a, P1 ;  /* 0x0000002a0200780c */ /* 0x000fe40000f21670 */
[----:B------:R-:W-:Y:S02]  /*7140*/  FMNMX.FTZ R18, R163, R18, !PT ;  /* 0x00000012a3127209 */ /* 0x000fe40007810000 */
[----:B------:R-:W-:Y:S02]  /*7150*/  FSEL R211, R130, -INF , !P1 ;  /* 0xff80000082d37808 */ /* 0x000fe40004800000 */
[----:B------:R-:W-:Y:S02]  /*7160*/  ISETP.NE.AND P1, PT, R178, RZ, PT ;  /* 0x000000ffb200720c */ /* 0x000fe40003f25270 */
[----:B------:R-:W-:-:S02]  /*7170*/  FMNMX.FTZ R18, R165, R18, !PT ;  /* 0x00000012a5127209 */ /* 0x000fc40007810000 */
[----:B------:R-:W-:Y:S02]  /*7180*/  ISETP.GT.AND P1, PT, R144, 0x30, !P1 ;  /* 0x000000309000780c */ /* 0x000fe40004f24270 */
[----:B------:R-:W-:Y:S02]  /*7190*/  FMNMX.FTZ R18, R167, R18, !PT ;  /* 0x00000012a7127209 */ /* 0x000fe40007810000 */
[----:B------:R-:W-:Y:S02]  /*71a0*/  ISETP.LT.OR P1, PT, R2, 0x31, P1 ;  /* 0x000000310200780c */ /* 0x000fe40000f21670 */
[----:B------:R-:W-:Y:S02]  /*71b0*/  FMNMX.FTZ R18, R145, R18, !PT ;  /* 0x0000001291127209 */ /* 0x000fe40007810000 */
[----:B------:R-:W-:Y:S02]  /*71c0*/  FSEL R131, R131, -INF , !P1 ;  /* 0xff80000083837808 */ /* 0x000fe40004800000 */
[----:B------:R-:W-:-:S02]  /*71d0*/  ISETP.NE.AND P1, PT, R208, RZ, PT ;  /* 0x000000ffd000720c */ /* 0x000fc40003f25270 */
[----:B------:R-:W-:Y:S02]  /*71e0*/  FMNMX.FTZ R122, R143, R18, !PT ;  /* 0x000000128f7a7209 */ /* 0x000fe40007810000 */
[C---:B------:R-:W-:Y:S01]  /*71f0*/  ISETP.GT.AND P1, PT, R144.reuse, 0x31, !P1 ;  /* 0x000000319000780c */ /* 0x040fe20004f24270 */
[----:B------:R-:W1:Y:S01]  /*7200*/  LDC R18, c[0x0][0x988] ;  /* 0x00026200ff127b82 */ /* 0x000e620000000800 */
[----:B------:R-:W-:Y:S01]  /*7210*/  ISETP.GT.AND P3, PT, R144, 0x50, !P3 ;  /* 0x000000509000780c */ /* 0x000fe20005f64270 */
[----:B------:R-:W2:Y:S01]  /*7220*/  SHFL.BFLY PT, R21, R122, 0x2, 0x1f ;  /* 0x0c401f007a157f89 */ /* 0x000ea200000e0000 */
[----:B------:R-:W-:Y:S02]  /*7230*/  ISETP.LT.OR P1, PT, R2, 0x32, P1 ;  /* 0x000000320200780c */ /* 0x000fe40000f21670 */
[----:B------:R-:W-:Y:S02]  /*7240*/  ISETP.GT.AND P4, PT, R144, 0x51, !P4 ;  /* 0x000000519000780c */ /* 0x000fe40006784270 */
[----:B------:R-:W-:-:S02]  /*7250*/  FSEL R121, R132, -INF , !P1 ;  /* 0xff80000084797808 */ /* 0x000fc40004800000 */
[----:B------:R-:W-:Y:S02]  /*7260*/  ISETP.NE.AND P1, PT, R210, RZ, PT ;  /* 0x000000ffd200720c */ /* 0x000fe40003f25270 */
[----:B------:R-:W-:Y:S02]  /*7270*/  ISETP.LT.OR P3, PT, R2, 0x51, P3 ;  /* 0x000000510200780c */ /* 0x000fe40001f61670 */
[C---:B------:R-:W-:Y:S02]  /*7280*/  ISETP.GT.AND P1, PT, R144.reuse, 0x38, !P1 ;  /* 0x000000389000780c */ /* 0x040fe40004f24270 */
[----:B------:R-:W-:Y:S02]  /*7290*/  ISETP.GT.AND P5, PT, R144, 0x58, !P5 ;  /* 0x000000589000780c */ /* 0x000fe40006fa4270 */
[C---:B------:R-:W-:Y:S02]  /*72a0*/  ISETP.LT.OR P1, PT, R2.reuse, 0x39, P1 ;  /* 0x000000390200780c */ /* 0x040fe40000f21670 */
[----:B------:R-:W-:-:S02]  /*72b0*/  ISETP.LT.OR P4, PT, R2, 0x52, P4 ;  /* 0x000000520200780c */ /* 0x000fc40002781670 */
[----:B------:R-:W-:Y:S02]  /*72c0*/  FSEL R127, R134, -INF , !P1 ;  /* 0xff800000867f7808 */ /* 0x000fe40004800000 */
[----:B------:R-:W-:Y:S02]  /*72d0*/  ISETP.NE.AND P1, PT, R212, RZ, PT ;  /* 0x000000ffd400720c */ /* 0x000fe40003f25270 */
[----:B------:R-:W-:Y:S02]  /*72e0*/  ISETP.LT.OR P5, PT, R2, 0x59, P5 ;  /* 0x000000590200780c */ /* 0x000fe40002fa1670 */
[----:B------:R-:W-:Y:S02]  /*72f0*/  ISETP.GT.AND P1, PT, R144, 0x39, !P1 ;  /* 0x000000399000780c */ /* 0x000fe40004f24270 */
[----:B--2---:R-:W-:Y:S02]  /*7300*/  FMNMX.FTZ R124, R122, R21, !PT ;  /* 0x000000157a7c7209 */ /* 0x004fe40007810000 */
[----:B------:R-:W-:-:S02]  /*7310*/  ISETP.LT.OR P1, PT, R2, 0x3a, P1 ;  /* 0x0000003a0200780c */ /* 0x000fc40000f21670 */
[----:B------:R-:W-:Y:S01]  /*7320*/  FSEL R139, R139, -INF , !P5 ;  /* 0xff8000008b8b7808 */ /* 0x000fe20006800000 */
[----:B------:R-:W2:Y:S01]  /*7330*/  SHFL.BFLY PT, R21, R124, 0x1, 0x1f ;  /* 0x0c201f007c157f89 */ /* 0x000ea200000e0000 */
[----:B------:R-:W-:Y:S02]  /*7340*/  FSEL R133, R133, -INF , !P1 ;  /* 0xff80000085857808 */ /* 0x000fe40004800000 */
[----:B------:R-:W-:-:S04]  /*7350*/  ISETP.NE.AND P1, PT, R214, RZ, PT ;  /* 0x000000ffd600720c */ /* 0x000fc80003f25270 */
[----:B------:R-:W-:-:S04]  /*7360*/  ISETP.GT.AND P1, PT, R144, 0x40, !P1 ;  /* 0x000000409000780c */ /* 0x000fc80004f24270 */
[----:B------:R-:W-:-:S04]  /*7370*/  ISETP.LT.OR P1, PT, R2, 0x41, P1 ;  /* 0x000000410200780c */ /* 0x000fc80000f21670 */
[----:B------:R-:W-:Y:S02]  /*7380*/  FSEL R125, R138, -INF , !P1 ;  /* 0xff8000008a7d7808 */ /* 0x000fe40004800000 */
[----:B------:R-:W-:-:S04]  /*7390*/  ISETP.NE.AND P1, PT, R148, RZ, PT ;  /* 0x000000ff9400720c */ /* 0x000fc80003f25270 */
[----:B------:R-:W-:Y:S02]  /*73a0*/  ISETP.GT.AND P1, PT, R144, 0x41, !P1 ;  /* 0x000000419000780c */ /* 0x000fe40004f24270 */
[----:B--2---:R-:W-:Y:S02]  /*73b0*/  FMNMX.FTZ R21, R124, R21, !PT ;  /* 0x000000157c157209 */ /* 0x004fe40007810000 */
[----:B------:R-:W-:-:S04]  /*73c0*/  ISETP.LT.OR P1, PT, R2, 0x42, P1 ;  /* 0x000000420200780c */ /* 0x000fc80000f21670 */
[----:B------:R-:W-:Y:S02]  /*73d0*/  FSEL R137, R137, -INF , !P1 ;  /* 0xff80000089897808 */ /* 0x000fe40004800000 */
[----:B------:R-:W-:-:S04]  /*73e0*/  ISETP.GT.AND P1, PT, R144, 0x48, !P2 ;  /* 0x000000489000780c */ /* 0x000fc80005724270 */
[----:B------:R-:W-:-:S04]  /*73f0*/  ISETP.LT.OR P1, PT, R2, 0x49, P1 ;  /* 0x000000490200780c */ /* 0x000fc80000f21670 */
[----:B------:R-:W-:Y:S02]  /*7400*/  FSEL R123, R142, -INF , !P1 ;  /* 0xff8000008e7b7808 */ /* 0x000fe40004800000 */
[----:B------:R-:W-:Y:S02]  /*7410*/  ISETP.GT.AND P1, PT, R144, 0x49, !P6 ;  /* 0x000000499000780c */ /* 0x000fe40007724270 */
[----:B------:R-:W-:Y:S02]  /*7420*/  ISETP.NE.AND P6, PT, R152, RZ, PT ;  /* 0x000000ff9800720c */ /* 0x000fe40003fc5270 */
[----:B------:R-:W-:-:S04]  /*7430*/  ISETP.LT.OR P1, PT, R2, 0x4a, P1 ;  /* 0x0000004a0200780c */ /* 0x000fc80000f21670 */
[----:B------:R-:W-:Y:S02]  /*7440*/  FSEL R141, R141, -INF , !P1 ;  /* 0xff8000008d8d7808 */ /* 0x000fe40004800000 */
[----:B------:R-:W-:Y:S02]  /*7450*/  ISETP.GT.AND P1, PT, R144, RZ, !P6 ;  /* 0x000000ff9000720c */ /* 0x000fe40007724270 */
[----:B------:R-:W-:Y:S02]  /*7460*/  ISETP.NE.AND P6, PT, R146, RZ, PT ;  /* 0x000000ff9200720c */ /* 0x000fe40003fc5270 */
[----:B------:R-:W-:Y:S02]  /*7470*/  ISETP.LT.OR P1, PT, R2, 0x1, P1 ;  /* 0x000000010200780c */ /* 0x000fe40000f21670 */
[----:B------:R-:W-:Y:S02]  /*7480*/  ISETP.GT.AND P2, PT, R144, 0x59, !P6 ;  /* 0x000000599000780c */ /* 0x000fe40007744270 */
[----:B------:R-:W-:Y:S01]  /*7490*/  FSEL R120, R0, -INF , !P1 ;  /* 0xff80000000787808 */ /* 0x000fe20004800000 */
[C---:B-1----:R-:W-:Y:S01]  /*74a0*/  FMUL.FTZ R0, R21.reuse, R18 ;  /* 0x0000001215007220 */ /* 0x042fe20000410000 */
[----:B------:R-:W-:-:S02]  /*74b0*/  FSETP.NEU.FTZ.AND P1, PT, R21, -INF , PT ;  /* 0xff8000001500780b */ /* 0x000fc40003f3d000 */
[----:B------:R-:W-:Y:S02]  /*74c0*/  FMNMX.FTZ R122, R120, R3, !PT ;  /* 0x00000003787a7209 */ /* 0x000fe40007810000 */
[----:B------:R-:W-:Y:S02]  /*74d0*/  FSEL R0, R0, RZ, P1 ;  /* 0x000000ff00007208 */ /* 0x000fe40000800000 */
[----:B------:R-:W-:Y:S02]  /*74e0*/  FMNMX.FTZ R122, R221, R122, !PT ;  /* 0x0000007add7a7209 */ /* 0x000fe40007810000 */
[----:B------:R-:W-:Y:S01]  /*74f0*/  ISETP.LT.OR P2, PT, R2, 0x5a, P2 ;  /* 0x0000005a0200780c */ /* 0x000fe20001741670 */
[--C-:B------:R-:W-:Y:S01]  /*7500*/  FFMA.FTZ R184, R179, R18, -R0.reuse ;  /* 0x00000012b3b87223 */ /* 0x100fe20000010800 */
[----:B------:R-:W-:Y:S01]  /*7510*/  FMNMX.FTZ R122, R189, R122, !PT ;  /* 0x0000007abd7a7209 */ /* 0x000fe20007810000 */
[-CC-:B------:R-:W-:Y:S01]  /*7520*/  FFMA.FTZ R182, R169, R18.reuse, -R0.reuse ;  /* 0x00000012a9b67223 */ /* 0x180fe20000010800 */
[----:B------:R-:W-:Y:S01]  /*7530*/  FSEL R179, R135, -INF , !P3 ;  /* 0xff80000087b37808 */ /* 0x000fe20005800000 */
        /* <DEDUP_REMOVED lines=11> */
[----:B------:R-:W-:Y:S01]  /*75f0*/  FSEL R159, R21, RZ, P1 ;  /* 0x000000ff159f7208 */ /* 0x000fe20000800000 */
[--C-:B------:R-:W-:Y:S01]  /*7600*/  FFMA.FTZ R188, R173, R18, -R0.reuse ;  /* 0x00000012adbc7223 */ /* 0x100fe20000010800 */
[----:B------:R-:W-:Y:S01]  /*7610*/  FMNMX.FTZ R122, R191, R122, !PT ;  /* 0x0000007abf7a7209 */ /* 0x000fe20007810000 */
[-CC-:B------:R-:W-:Y:S01]  /*7620*/  FFMA.FTZ R149, R151, R18.reuse, -R0.reuse ;  /* 0x0000001297957223 */ /* 0x180fe20000010800 */
[----:B------:R-:W-:Y:S01]  /*7630*/  FFMA.FTZ R173, R177, R18, -R0 ;  /* 0x00000012b1ad7223 */ /* 0x000fe20000010800 */
[----:B------:R-:W-:Y:S01]  /*7640*/  FADD.FTZ R159, -R159, R4 ;  /* 0x000000049f9f7221 */ /* 0x000fe20000010100 */
        /* <DEDUP_REMOVED lines=17> */
[-C--:B------:R-:W-:Y:S01]  /*7760*/  FFMA.FTZ R143, R143, R18.reuse, -R0 ;  /* 0x000000128f8f7223 */ /* 0x080fe20000010800 */
[----:B------:R-:W-:Y:S01]  /*7770*/  FMUL.FTZ R0, R159, R18 ;  /* 0x000000129f007220 */ /* 0x000fe20000410000 */
[----:B------:R-:W-:Y:S01]  /*7780*/  MUFU.EX2 R223, R223 ;  /* 0x000000df00df7308 */ /* 0x000fe20000000800 */
[----:B------:R-:W-:-:S02]  /*7790*/  FMNMX.FTZ R122, R131, R122, !PT ;  /* 0x0000007a837a7209 */ /* 0x000fc40007810000 */
[----:B------:R-:W-:Y:S02]  /*77a0*/  LOP3.LUT P6, RZ, R216, 0x7f, RZ, 0xc0, !PT ;  /* 0x0000007fd8ff7812 */ /* 0x000fe400078cc0ff */
        /* <DEDUP_REMOVED lines=8> */
[----:B------:R-:W-:-:S04]  /*7830*/  FMNMX.FTZ R122, R123, R122, !PT ;  /* 0x0000007a7b7a7209 */ /* 0x000fc80007810000 */
[----:B------:R-:W-:-:S03]  /*7840*/  FMNMX.FTZ R122, R141, R122, !PT ;  /* 0x0000007a8d7a7209 */ /* 0x000fc60007810000 */
[----:B------:R-:W4:Y:S01]  /*7850*/  MUFU.EX2 R173, R173 ;  /* 0x000000ad00ad7308 */ /* 0x000f220000000800 */
[----:B------:R-:W-:-:S04]  /*7860*/  FMNMX.FTZ R122, R179, R122, !PT ;  /* 0x0000007ab37a7209 */ /* 0x000fc80007810000 */
[----:B------:R-:W-:-:S03]  /*7870*/  FMNMX.FTZ R122, R171, R122, !PT ;  /* 0x0000007aab7a7209 */ /* 0x000fc60007810000 */
[----:B------:R-:W5:Y:S01]  /*7880*/  MUFU.EX2 R184, R184 ;  /* 0x000000b800b87308 */ /* 0x000f620000000800 */
[----:B------:R-:W-:-:S04]  /*7890*/  FMNMX.FTZ R122, R139, R122, !PT ;  /* 0x0000007a8b7a7209 */ /* 0x000fc80007810000 */
[----:B------:R-:W-:-:S03]  /*78a0*/  FMNMX.FTZ R122, R169, R122, !PT ;  /* 0x0000007aa97a7209 */ /* 0x000fc60007810000 */
[----:B------:R-:W5:Y:S02]  /*78b0*/  MUFU.EX2 R175, R175 ;  /* 0x000000af00af7308 */ /* 0x000f640000000800 */
[----:B------:R-:W1:Y:S06]  /*78c0*/  SHFL.BFLY PT, R181, R122, 0x2, 0x1f ;  /* 0x0c401f007ab57f89 */ /* 0x000e6c00000e0000 */
[----:B------:R-:W5:Y:S08]  /*78d0*/  MUFU.EX2 R186, R186 ;  /* 0x000000ba00ba7308 */ /* 0x000f700000000800 */
[----:B------:R-:W-:Y:S08]  /*78e0*/  MUFU.EX2 R177, R177 ;  /* 0x000000b100b17308 */ /* 0x000ff00000000800 */
[----:B------:R-:W-:Y:S01]  /*78f0*/  MUFU.EX2 R180, R180 ;  /* 0x000000b400b47308 */ /* 0x000fe20000000800 */
[----:B-1----:R-:W-:-:S05]  /*7900*/  FMNMX.FTZ R181, R122, R181, !PT ;  /* 0x000000b57ab57209 */ /* 0x002fca0007810000 */
[----:B------:R-:W1:Y:S02]  /*7910*/  SHFL.BFLY PT, R2, R181, 0x1, 0x1f ;  /* 0x0c201f00b5027f89 */ /* 0x000e6400000e0000 */
[----:B------:R-:W-:Y:S08]  /*7920*/  MUFU.EX2 R135, R135 ;  /* 0x0000008700877308 */ /* 0x000ff00000000800 */
[----:B------:R-:W-:Y:S08]  /*7930*/  MUFU.EX2 R182, R182 ;  /* 0x000000b600b67308 */ /* 0x000ff00000000800 */
[----:B------:R-:W-:Y:S01]  /*7940*/  MUFU.EX2 R147, R147 ;  /* 0x0000009300937308 */ /* 0x000fe20000000800 */
[----:B-1----:R-:W-:-:S07]  /*7950*/  FMNMX.FTZ R145, R181, R2, !PT ;  /* 0x00000002b5917209 */ /* 0x002fce0007810000 */
[----:B------:R-:W-:Y:S01]  /*7960*/  MUFU.EX2 R176, R176 ;  /* 0x000000b000b07308 */ /* 0x000fe20000000800 */
[C---:B------:R-:W-:Y:S01]  /*7970*/  FSETP.NEU.FTZ.AND P1, PT, R145.reuse, -INF , PT ;  /* 0xff8000009100780b */ /* 0x040fe20003f3d000 */
[----:B------:R-:W-:-:S03]  /*7980*/  FMUL.FTZ R124, R145, R18 ;  /* 0x00000012917c7220 */ /* 0x000fc60000410000 */
[----:B------:R-:W-:-:S03]  /*7990*/  FSEL R2, R145, RZ, P1 ;  /* 0x000000ff91027208 */ /* 0x000fc60000800000 */
[----:B------:R-:W-:Y:S01]  /*79a0*/  MUFU.EX2 R149, R149 ;  /* 0x0000009500957308 */ /* 0x000fe20000000800 */
[----:B------:R-:W-:Y:S02]  /*79b0*/  FSEL R124, R124, RZ, P1 ;  /* 0x000000ff7c7c7208 */ /* 0x000fe40000800000 */
[C---:B------:R-:W-:Y:S01]  /*79c0*/  ISETP.GT.AND P1, PT, R19.reuse, UR41, PT ;  /* 0x0000002913007c0c */ /* 0x040fe2000bf24270 */
[----:B------:R-:W-:Y:S01]  /*79d0*/  FADD.FTZ R3, -R2, R3 ;  /* 0x0000000302037221 */ /* 0x000fe20000010100 */
[----:B------:R-:W-:Y:S02]  /*79e0*/  VIADD R19, R19, 0xffffffff ;  /* 0xffffffff13137836 */ /* 0x000fe40000000000 */
[-CC-:B------:R-:W-:Y:S01]  /*79f0*/  FFMA.FTZ R159, R120, R18.reuse, -R124.reuse ;  /* 0x00000012789f7223 */ /* 0x180fe2000001087c */
[-CC-:B------:R-:W-:Y:S01]  /*7a00*/  FFMA.FTZ R4, R221, R18.reuse, -R124.reuse ;  /* 0x00000012dd047223 */ /* 0x180fe2000001087c */
[-C--:B------:R-:W-:Y:S01]  /*7a10*/  FMUL.FTZ R2, R3, R18.reuse ;  /* 0x0000001203027220 */ /* 0x080fe20000410000 */
[--C-:B------:R-:W-:Y:S01]  /*7a20*/  FFMA.FTZ R183, R129, R18, -R124.reuse ;  /* 0x0000001281b77223 */ /* 0x100fe2000001087c */
[----:B------:R-:W-:Y:S01]  /*7a30*/  FFMA.FTZ R129, R0, R14, R223 ;  /* 0x0000000e00817223 */ /* 0x000fe200000100df */
[-CC-:B------:R-:W-:Y:S01]  /*7a40*/  FFMA.FTZ R120, R189, R18.reuse, -R124.reuse ;  /* 0x00000012bd787223 */ /* 0x180fe2000001087c */
[----:B------:R-:W-:Y:S01]  /*7a50*/  MUFU.EX2 R159, R159 ;  /* 0x0000009f009f7308 */ /* 0x000fe20000000800 */
[-CC-:B------:R-:W-:Y:S01]  /*7a60*/  FFMA.FTZ R161, R219, R18.reuse, -R124.reuse ;  /* 0x00000012dba17223 */ /* 0x180fe2000001087c */
[----:B--2---:R-:W-:Y:S01]  /*7a70*/  FADD.FTZ R129, R188, R129 ;  /* 0x00000081bc817221 */ /* 0x004fe20000010000 */
[-CC-:B------:R-:W-:Y:S01]  /*7a80*/  FFMA.FTZ R185, R209, R18.reuse, -R124.reuse ;  /* 0x00000012d1b97223 */ /* 0x180fe2000001087c */
[-CC-:B------:R-:W-:Y:S01]  /*7a90*/  FFMA.FTZ R132, R121, R18.reuse, -R124.reuse ;  /* 0x0000001279847223 */ /* 0x180fe2000001087c */
[-CC-:B------:R-:W-:Y:S01]  /*7aa0*/  FFMA.FTZ R122, R217, R18.reuse, -R124.reuse ;  /* 0x00000012d97a7223 */ /* 0x180fe2000001087c */
[----:B---3--:R-:W-:Y:S01]  /*7ab0*/  FADD.FTZ R14, R190, R129 ;  /* 0x00000081be0e7221 */ /* 0x008fe20000010000 */
[-CC-:B------:R-:W-:Y:S01]  /*7ac0*/  FFMA.FTZ R187, R191, R18.reuse, -R124.reuse ;  /* 0x00000012bfbb7223 */ /* 0x180fe2000001087c */
[----:B------:R-:W1:Y:S01]  /*7ad0*/  MUFU.EX2 R2, R2 ;  /* 0x0000000200027308 */ /* 0x000e620000000800 */
[-C--:B------:R-:W-:Y:S01]  /*7ae0*/  FFMA.FTZ R126, R215, R18.reuse, -R124 ;  /* 0x00000012d77e7223 */ /* 0x080fe2000001087c */
[----:B----4-:R-:W-:Y:S01]  /*7af0*/  FADD.FTZ R121, R173, R14 ;  /* 0x0000000ead797221 */ /* 0x010fe20000010000 */
[-CC-:B------:R-:W-:Y:S01]  /*7b00*/  FFMA.FTZ R181, R207, R18.reuse, -R124.reuse ;  /* 0x00000012cfb57223 */ /* 0x180fe2000001087c */
[-CC-:B------:R-:W-:Y:S01]  /*7b10*/  FFMA.FTZ R128, R213, R18.reuse, -R124.reuse ;  /* 0x00000012d5807223 */ /* 0x180fe2000001087c */
[-CC-:B------:R-:W-:Y:S01]  /*7b20*/  FFMA.FTZ R127, R127, R18.reuse, -R124.reuse ;  /* 0x000000127f7f7223 */ /* 0x180fe2000001087c */
[----:B-----5:R-:W-:Y:S01]  /*7b30*/  FADD.FTZ R14, R184, R121 ;  /* 0x00000079b80e7221 */ /* 0x020fe20000010000 */
[-CC-:B------:R-:W-:Y:S01]  /*7b40*/  FFMA.FTZ R130, R211, R18.reuse, -R124.reuse ;  /* 0x00000012d3827223 */ /* 0x180fe2000001087c */
[----:B------:R-:W2:Y:S01]  /*7b50*/  MUFU.EX2 R4, R4 ;  /* 0x0000000400047308 */ /* 0x000ea20000000800 */
[-C--:B------:R-:W-:Y:S01]  /*7b60*/  FFMA.FTZ R3, R131, R18.reuse, -R124 ;  /* 0x0000001283037223 */ /* 0x080fe2000001087c */
[----:B------:R-:W-:Y:S01]  /*7b70*/  FADD.FTZ R129, R175, R14 ;  /* 0x0000000eaf817221 */ /* 0x000fe20000010000 */
[-CC-:B------:R-:W-:Y:S01]  /*7b80*/  FFMA.FTZ R134, R133, R18.reuse, -R124.reuse ;  /* 0x0000001285867223 */ /* 0x180fe2000001087c */
[-CC-:B------:R-:W-:Y:S01]  /*7b90*/  FFMA.FTZ R123, R123, R18.reuse, -R124.reuse ;  /* 0x000000127b7b7223 */ /* 0x180fe2000001087c */
[-CC-:B------:R-:W-:Y:S01]  /*7ba0*/  FFMA.FTZ R141, R141, R18.reuse, -R124.reuse ;  /* 0x000000128d8d7223 */ /* 0x180fe2000001087c */
[----:B------:R-:W-:Y:S01]  /*7bb0*/  FADD.FTZ R136, R186, R129 ;  /* 0x00000081ba887221 */ /* 0x000fe20000010000 */
[-CC-:B------:R-:W-:Y:S01]  /*7bc0*/  FFMA.FTZ R179, R179, R18.reuse, -R124.reuse ;  /* 0x00000012b3b37223 */ /* 0x180fe2000001087c */
[----:B------:R-:W3:Y:S01]  /*7bd0*/  MUFU.EX2 R120, R120 ;  /* 0x0000007800787308 */ /* 0x000ee20000000800 */
[----:B-1----:R-:W-:Y:S01]  /*7be0*/  FFMA.FTZ R121, R2, R7, R159 ;  /* 0x0000000702797223 */ /* 0x002fe2000001009f */
[-CC-:B------:R-:W-:Y:S01]  /*7bf0*/  FFMA.FTZ R171, R171, R18.reuse, -R124.reuse ;  /* 0x00000012abab7223 */ /* 0x180fe2000001087c */
[----:B------:R-:W-:Y:S01]  /*7c00*/  FFMA.FTZ R139, R139, R18, -R124 ;  /* 0x000000128b8b7223 */ /* 0x000fe2000001087c */
[----:B------:R-:W-:Y:S01]  /*7c10*/  IMAD.U32 R129, RZ, RZ, UR6 ;  /* 0x00000006ff817e24 */ /* 0x000fe2000f8e00ff */
[----:B------:R-:W-:-:S02]  /*7c20*/  F2FP.F16.F32.PACK_AB R186, R177, R186 ;  /* 0x000000bab1ba723e */ /* 0x000fc400000000ff */
[----:B------:R-:W-:Y:S01]  /*7c30*/  F2FP.F16.F32.PACK_AB R190, R173, R190 ;  /* 0x000000beadbe723e */ /* 0x000fe200000000ff */
[----:B------:R-:W1:Y:S01]  /*7c40*/  MUFU.EX2 R161, R161 ;  /* 0x000000a100a17308 */ /* 0x000e620000000800 */
[C---:B--2---:R-:W-:Y:S01]  /*7c50*/  FADD.FTZ R121, R4.reuse, R121 ;  /* 0x0000007904797221 */ /* 0x044fe20000010000 */
[----:B------:R-:W-:Y:S01]  /*7c60*/  @!P6 VIADD R129, R129, 0x30860 ;  /* 0x000308608181e836 */ /* 0x000fe20000000000 */
[----:B------:R-:W-:Y:S02]  /*7c70*/  F2FP.F16.F32.PACK_AB R184, R175, R184 ;  /* 0x000000b8afb8723e */ /* 0x000fe400000000ff */
[----:B------:R-:W-:Y:S01]  /*7c80*/  F2FP.F16.F32.PACK_AB R189, R4, R159 ;  /* 0x0000009f04bd723e */ /* 0x000fe200000000ff */
[----:B------:R-:W-:Y:S01]  /*7c90*/  IMAD.MOV.U32 R4, RZ, RZ, R21 ;  /* 0x000000ffff047224 */ /* 0x000fe200078e0015 */
[----:B------:R-:W-:Y:S01]  /*7ca0*/  @!P6 PRMT R129, RZ, 0x654, R129 ;  /* 0x00000654ff81e816 */ /* 0x000fe20000000081 */
[----:B------:R-:W2:Y:S01]  /*7cb0*/  MUFU.EX2 R185, R185 ;  /* 0x000000b900b97308 */ /* 0x000ea20000000800 */
[----:B---3--:R-:W-:Y:S01]  /*7cc0*/  FADD.FTZ R14, R120, R121 ;  /* 0x00000079780e7221 */ /* 0x008fe20000010000 */
[----:B------:R-:W-:Y:S01]  /*7cd0*/  FADD.FTZ R121, R177, R136 ;  /* 0x00000088b1797221 */ /* 0x000fe20000010000 */
[----:B------:R3:W-:Y:S01]  /*7ce0*/  @!P6 SYNCS.ARRIVE.TRANS64.RED.A1T0 RZ, [R129+URZ], RZ ;  /* 0x000000ff81ffe9a7 */ /* 0x0007e2000810043f */
[----:B------:R-:W-:-:S02]  /*7cf0*/  F2FP.F16.F32.PACK_AB R188, R188, R223 ;  /* 0x000000dfbcbc723e */ /* 0x000fc400000000ff */
[----:B------:R-:W-:Y:S01]  /*7d00*/  FADD.FTZ R136, R180, R121 ;  /* 0x00000079b4887221 */ /* 0x000fe20000010000 */
[----:B------:R-:W-:Y:S01]  /*7d10*/  FFMA.FTZ R121, R125, R18, -R124 ;  /* 0x000000127d797223 */ /* 0x000fe2000001087c */
[----:B------:R-:W4:Y:S01]  /*7d20*/  MUFU.EX2 R122, R122 ;  /* 0x0000007a007a7308 */ /* 0x000f220000000800 */
[----:B-1----:R-:W-:Y:S01]  /*7d30*/  FADD.FTZ R14, R161, R14 ;  /* 0x0000000ea10e7221 */ /* 0x002fe20000010000 */
[----:B------:R-:W-:Y:S02]  /*7d40*/  F2FP.F16.F32.PACK_AB R180, R135, R180 ;  /* 0x000000b487b4723e */ /* 0x000fe400000000ff */
[----:B------:R-:W-:-:S04]  /*7d50*/  F2FP.F16.F32.PACK_AB R191, R161, R120 ;  /* 0x00000078a1bf723e */ /* 0x000fc800000000ff */
[----:B------:R-:W1:Y:S01]  /*7d60*/  MUFU.EX2 R187, R187 ;  /* 0x000000bb00bb7308 */ /* 0x000e620000000800 */
[----:B--2---:R-:W-:-:S07]  /*7d70*/  FADD.FTZ R125, R185, R14 ;  /* 0x0000000eb97d7221 */ /* 0x004fce0000010000 */
[----:B------:R-:W2:Y:S01]  /*7d80*/  MUFU.EX2 R126, R126 ;  /* 0x0000007e007e7308 */ /* 0x000ea20000000800 */
[C---:B----4-:R-:W-:Y:S01]  /*7d90*/  FADD.FTZ R14, R122.reuse, R125 ;  /* 0x0000007d7a0e7221 */ /* 0x050fe20000010000 */
[----:B------:R-:W-:-:S06]  /*7da0*/  F2FP.F16.F32.PACK_AB R185, R122, R185 ;  /* 0x000000b97ab9723e */ /* 0x000fcc00000000ff */
[----:B------:R-:W4:Y:S01]  /*7db0*/  MUFU.EX2 R181, R181 ;  /* 0x000000b500b57308 */ /* 0x000f220000000800 */
[----:B-1----:R-:W-:-:S07]  /*7dc0*/  FADD.FTZ R125, R187, R14 ;  /* 0x0000000ebb7d7221 */ /* 0x002fce0000010000 */
[----:B------:R-:W1:Y:S01]  /*7dd0*/  MUFU.EX2 R128, R128 ;  /* 0x0000008000807308 */ /* 0x000e620000000800 */
[C---:B--2---:R-:W-:Y:S01]  /*7de0*/  FADD.FTZ R14, R126.reuse, R125 ;  /* 0x0000007d7e0e7221 */ /* 0x044fe20000010000 */
[----:B------:R-:W-:-:S06]  /*7df0*/  F2FP.F16.F32.PACK_AB R187, R126, R187 ;  /* 0x000000bb7ebb723e */ /* 0x000fcc00000000ff */
[----:B------:R2:W-:Y:S01]  /*7e00*/  MUFU.EX2 R7, R127 ;  /* 0x0000007f00077308 */ /* 0x0005e20000000800 */
[----:B----4-:R-:W-:-:S07]  /*7e10*/  FADD.FTZ R125, R181, R14 ;  /* 0x0000000eb57d7221 */ /* 0x010fce0000010000 */
[----:B------:R-:W4:Y:S01]  /*7e20*/  MUFU.EX2 R183, R183 ;  /* 0x000000b700b77308 */ /* 0x000f220000000800 */
[----:B--2---:R-:W-:Y:S01]  /*7e30*/  FADD.FTZ R127, R135, R136 ;  /* 0x00000088877f7221 */ /* 0x004fe20000010000 */
[----:B-1----:R-:W-:Y:S01]  /*7e40*/  FADD.FTZ R14, R128, R125 ;  /* 0x0000007d800e7221 */ /* 0x002fe20000010000 */
[-CC-:B------:R-:W-:Y:S01]  /*7e50*/  FFMA.FTZ R136, R137, R18.reuse, -R124.reuse ;  /* 0x0000001289887223 */ /* 0x180fe2000001087c */
[----:B------:R-:W-:Y:S01]  /*7e60*/  FFMA.FTZ R124, R169, R18, -R124 ;  /* 0x00000012a97c7223 */ /* 0x000fe2000001087c */
[----:B------:R-:W-:Y:S01]  /*7e70*/  FADD.FTZ R138, R182, R127 ;  /* 0x0000007fb68a7221 */ /* 0x000fe20000010000 */
[C---:B------:R-:W-:Y:S02]  /*7e80*/  F2FP.F16.F32.PACK_AB R182, R147.reuse, R182 ;  /* 0x000000b693b6723e */ /* 0x040fe400000000ff */
[----:B------:R-:W1:Y:S01]  /*7e90*/  MUFU.EX2 R178, R178 ;  /* 0x000000b200b27308 */ /* 0x000e620000000800 */
[----:B------:R-:W-:Y:S01]  /*7ea0*/  FADD.FTZ R127, R147, R138 ;  /* 0x0000008a937f7221 */ /* 0x000fe20000010000 */
[----:B------:R-:W-:-:S03]  /*7eb0*/  F2FP.F16.F32.PACK_AB R181, R128, R181 ;  /* 0x000000b580b5723e */ /* 0x000fc600000000ff */
[----:B------:R-:W-:Y:S01]  /*7ec0*/  FADD.FTZ R138, R176, R127 ;  /* 0x0000007fb08a7221 */ /* 0x000fe20000010000 */
[C---:B------:R-:W-:Y:S02]  /*7ed0*/  F2FP.F16.F32.PACK_AB R176, R149.reuse, R176 ;  /* 0x000000b095b0723e */ /* 0x040fe400000000ff */
[----:B------:R-:W2:Y:S01]  /*7ee0*/  MUFU.EX2 R130, R130 ;  /* 0x0000008200827308 */ /* 0x000ea20000000800 */
[----:B------:R-:W-:Y:S01]  /*7ef0*/  FADD.FTZ R127, R149, R138 ;  /* 0x0000008a957f7221 */ /* 0x000fe20000010000 */
[----:B----4-:R-:W-:-:S06]  /*7f00*/  FADD.FTZ R125, R183, R14 ;  /* 0x0000000eb77d7221 */ /* 0x010fcc0000010000 */
[----:B------:R-:W4:Y:S01]  /*7f10*/  MUFU.EX2 R151, R151 ;  /* 0x0000009700977308 */ /* 0x000f220000000800 */
[----:B-1----:R-:W-:-:S07]  /*7f20*/  FADD.FTZ R138, R178, R127 ;  /* 0x0000007fb28a7221 */ /* 0x002fce0000010000 */
[----:B------:R-:W-:Y:S01]  /*7f30*/  MUFU.EX2 R3, R3 ;  /* 0x0000000300037308 */ /* 0x000fe20000000800 */
[C---:B--2---:R-:W-:Y:S01]  /*7f40*/  FADD.FTZ R14, R130.reuse, R125 ;  /* 0x0000007d820e7221 */ /* 0x044fe20000010000 */
[----:B------:R-:W-:-:S06]  /*7f50*/  F2FP.F16.F32.PACK_AB R183, R130, R183 ;  /* 0x000000b782b7723e */ /* 0x000fcc00000000ff */
[----:B------:R-:W1:Y:S01]  /*7f60*/  MUFU.EX2 R172, R172 ;  /* 0x000000ac00ac7308 */ /* 0x000e620000000800 */
[C---:B----4-:R-:W-:Y:S01]  /*7f70*/  FADD.FTZ R127, R151.reuse, R138 ;  /* 0x0000008a977f7221 */ /* 0x050fe20000010000 */
[----:B------:R-:W-:-:S06]  /*7f80*/  F2FP.F16.F32.PACK_AB R178, R151, R178 ;  /* 0x000000b297b2723e */ /* 0x000fcc00000000ff */
[----:B------:R-:W2:Y:S08]  /*7f90*/  MUFU.EX2 R132, R132 ;  /* 0x0000008400847308 */ /* 0x000eb00000000800 */
[----:B------:R-:W4:Y:S01]  /*7fa0*/  MUFU.EX2 R153, R153 ;  /* 0x0000009900997308 */ /* 0x000f220000000800 */
[----:B-1----:R-:W-:-:S07]  /*7fb0*/  FADD.FTZ R138, R172, R127 ;  /* 0x0000007fac8a7221 */ /* 0x002fce0000010000 */
[----:B------:R-:W1:Y:S01]  /*7fc0*/  MUFU.EX2 R174, R174 ;  /* 0x000000ae00ae7308 */ /* 0x000e620000000800 */
[----:B--2---:R-:W-:-:S07]  /*7fd0*/  F2FP.F16.F32.PACK_AB R177, R132, R3 ;  /* 0x0000000384b1723e */ /* 0x004fce00000000ff */
[----:B------:R-:W-:Y:S01]  /*7fe0*/  MUFU.EX2 R134, R134 ;  /* 0x0000008600867308 */ /* 0x000fe20000000800 */
[C---:B----4-:R-:W-:Y:S01]  /*7ff0*/  FADD.FTZ R125, R153.reuse, R138 ;  /* 0x0000008a997d7221 */ /* 0x050fe20000010000 */
[----:B------:R-:W-:-:S06]  /*8000*/  F2FP.F16.F32.PACK_AB R172, R153, R172 ;  /* 0x000000ac99ac723e */ /* 0x000fcc00000000ff */
[----:B------:R-:W2:Y:S01]  /*8010*/  MUFU.EX2 R155, R155 ;  /* 0x0000009b009b7308 */ /* 0x000ea20000000800 */
[----:B-1----:R-:W-:-:S07]  /*8020*/  FADD.FTZ R138, R174, R125 ;  /* 0x0000007dae8a7221 */ /* 0x002fce0000010000 */
[----:B------:R-:W1:Y:S08]  /*8030*/  MUFU.EX2 R121, R121 ;  /* 0x0000007900797308 */ /* 0x000e700000000800 */
[----:B------:R4:W-:Y:S01]  /*8040*/  MUFU.EX2 R140, R123 ;  /* 0x0000007b008c7308 */ /* 0x0009e20000000800 */
[C---:B--2---:R-:W-:Y:S01]  /*8050*/  FADD.FTZ R125, R155.reuse, R138 ;  /* 0x0000008a9b7d7221 */ /* 0x044fe20000010000 */
[----:B------:R-:W-:-:S06]  /*8060*/  F2FP.F16.F32.PACK_AB R174, R155, R174 ;  /* 0x000000ae9bae723e */ /* 0x000fcc00000000ff */
[----:B------:R-:W2:Y:S01]  /*8070*/  MUFU.EX2 R168, R168 ;  /* 0x000000a800a87308 */ /* 0x000ea20000000800 */
[----:B----4-:R-:W-:Y:S01]  /*8080*/  FADD.FTZ R123, R3, R14 ;  /* 0x0000000e037b7221 */ /* 0x010fe20000010000 */
[----:B------:R-:W-:-:S03]  /*8090*/  IMAD.MOV.U32 R3, RZ, RZ, R145 ;  /* 0x000000ffff037224 */ /* 0x000fc600078e0091 */
[----:B------:R-:W-:-:S03]  /*80a0*/  FADD.FTZ R14, R132, R123 ;  /* 0x0000007b840e7221 */ /* 0x000fc60000010000 */
[----:B------:R-:W4:Y:S01]  /*80b0*/  MUFU.EX2 R136, R136 ;  /* 0x0000008800887308 */ /* 0x000f220000000800 */
[----:B------:R-:W-:-:S04]  /*80c0*/  FADD.FTZ R123, R7, R14 ;  /* 0x0000000e077b7221 */ /* 0x000fc80000010000 */
[----:B------:R-:W-:-:S03]  /*80d0*/  FADD.FTZ R14, R134, R123 ;  /* 0x0000007b860e7221 */ /* 0x000fc60000010000 */
[----:B------:R-:W5:Y:S01]  /*80e0*/  MUFU.EX2 R157, R157 ;  /* 0x0000009d009d7308 */ /* 0x000f620000000800 */
[----:B-1----:R-:W-:Y:S01]  /*80f0*/  FADD.FTZ R123, R121, R14 ;  /* 0x0000000e797b7221 */ /* 0x002fe20000010000 */
[----:B--2---:R-:W-:-:S06]  /*8100*/  FADD.FTZ R138, R168, R125 ;  /* 0x0000007da88a7221 */ /* 0x004fcc0000010000 */
[----:B------:R-:W1:Y:S01]  /*8110*/  MUFU.EX2 R141, R141 ;  /* 0x0000008d008d7308 */ /* 0x000e620000000800 */
[C---:B----4-:R-:W-:Y:S01]  /*8120*/  FADD.FTZ R123, R136.reuse, R123 ;  /* 0x0000007b887b7221 */ /* 0x050fe20000010000 */
[----:B------:R-:W-:-:S03]  /*8130*/  F2FP.F16.F32.PACK_AB R173, R136, R121 ;  /* 0x0000007988ad723e */ /* 0x000fc600000000ff */
[----:B------:R-:W-:-:S03]  /*8140*/  FADD.FTZ R123, R140, R123 ;  /* 0x0000007b8c7b7221 */ /* 0x000fc60000010000 */
[----:B------:R2:W4:Y:S01]  /*8150*/  MUFU.EX2 R142, R179 ;  /* 0x000000b3008e7308 */ /* 0x0005220000000800 */
[C---:B-----5:R-:W-:Y:S01]  /*8160*/  FADD.FTZ R125, R157.reuse, R138 ;  /* 0x0000008a9d7d7221 */ /* 0x060fe20000010000 */
[----:B------:R-:W-:-:S06]  /*8170*/  F2FP.F16.F32.PACK_AB R168, R157, R168 ;  /* 0x000000a89da8723e */ /* 0x000fcc00000000ff */
[----:B------:R-:W5:Y:S01]  /*8180*/  MUFU.EX2 R169, R171 ;  /* 0x000000ab00a97308 */ /* 0x000f620000000800 */
[C---:B-1----:R-:W-:Y:S01]  /*8190*/  FADD.FTZ R123, R141.reuse, R123 ;  /* 0x0000007b8d7b7221 */ /* 0x042fe20000010000 */
[----:B--2---:R-:W-:Y:S02]  /*81a0*/  F2FP.F16.F32.PACK_AB R179, R134, R7 ;  /* 0x0000000786b3723e */ /* 0x004fe400000000ff */
[----:B------:R-:W-:-:S04]  /*81b0*/  F2FP.F16.F32.PACK_AB R175, R141, R140 ;  /* 0x0000008c8daf723e */ /* 0x000fc800000000ff */
[----:B------:R-:W1:Y:S01]  /*81c0*/  MUFU.EX2 R170, R170 ;  /* 0x000000aa00aa7308 */ /* 0x000e620000000800 */
[----:B----4-:R-:W-:-:S07]  /*81d0*/  FADD.FTZ R123, R142, R123 ;  /* 0x0000007b8e7b7221 */ /* 0x010fce0000010000 */
[----:B------:R-:W2:Y:S01]  /*81e0*/  MUFU.EX2 R138, R139 ;  /* 0x0000008b008a7308 */ /* 0x000ea20000000800 */
[C---:B-----5:R-:W-:Y:S01]  /*81f0*/  FADD.FTZ R123, R169.reuse, R123 ;  /* 0x0000007ba97b7221 */ /* 0x060fe20000010000 */
[----:B------:R-:W-:-:S06]  /*8200*/  F2FP.F16.F32.PACK_AB R169, R169, R142 ;  /* 0x0000008ea9a9723e */ /* 0x000fcc00000000ff */
[----:B------:R-:W4:Y:S01]  /*8210*/  MUFU.EX2 R143, R143 ;  /* 0x0000008f008f7308 */ /* 0x000f220000000800 */
[----:B-1----:R-:W-:-:S07]  /*8220*/  FADD.FTZ R14, R170, R125 ;  /* 0x0000007daa0e7221 */ /* 0x002fce0000010000 */
[----:B------:R-:W1:Y:S01]  /*8230*/  MUFU.EX2 R124, R124 ;  /* 0x0000007c007c7308 */ /* 0x000e620000000800 */
[----:B--2---:R-:W-:Y:S01]  /*8240*/  FADD.FTZ R123, R138, R123 ;  /* 0x0000007b8a7b7221 */ /* 0x004fe20000010000 */
[C---:B----4-:R-:W-:Y:S01]  /*8250*/  FADD.FTZ R14, R143.reuse, R14 ;  /* 0x0000000e8f0e7221 */ /* 0x050fe20000010000 */
[----:B------:R-:W-:Y:S02]  /*8260*/  F2FP.F16.F32.PACK_AB R170, R143, R170 ;  /* 0x000000aa8faa723e */ /* 0x000fe400000000ff */
[C---:B-1----:R-:W-:Y:S01]  /*8270*/  FADD.FTZ R7, R124.reuse, R123 ;  /* 0x0000007b7c077221 */ /* 0x042fe20000010000 */
[----:B------:R-:W-:Y:S01]  /*8280*/  F2FP.F16.F32.PACK_AB R171, R124, R138 ;  /* 0x0000008a7cab723e */ /* 0x000fe200000000ff */
[----:B---3--:R-:W-:Y:S06]  /*8290*/  @P1 BRA `(.L_x_907) ;  /* 0xffffffc800cc1947 */ /* 0x008fec000383ffff */
[----:B------:R-:W-:Y:S01]  /*82a0*/  IMAD.MOV.U32 R3, RZ, RZ, R145 ;  /* 0x000000ffff037224 */ /* 0x000fe200078e0091 */
[----:B------:R-:W-:Y:S01]  /*82b0*/  UMOV UR36, UR5 ;  /* 0x0000000500247c82 */ /* 0x000fe20008000000 */
[----:B------:R-:W-:Y:S01]  /*82c0*/  IMAD.MOV.U32 R4, RZ, RZ, R21 ;  /* 0x000000ffff047224 */ /* 0x000fe200078e0015 */
[----:B------:R-:W-:-:S06]  /*82d0*/  UMOV UR39, UR40 ;  /* 0x0000002800277c82 */ /* 0x000fcc0008000000 */
.L_x_890:
[----:B------:R-:W1:Y:S01]  /*82e0*/  LDC R20, c[0x0][0x9e4] ;  /* 0x00027900ff147b82 */ /* 0x000e620000000800 */
[----:B------:R-:W-:Y:S01]  /*82f0*/  ULDC UR4, c[0x0][0x9dc] ;  /* 0x0002770000047ab9 */ /* 0x000fe20000000800 */
[----:B------:R-:W-:Y:S01]  /*8300*/  LOP3.LUT R195, R195, 0xffefffff, RZ, 0xc0, !PT ;  /* 0xffefffffc3c37812 */ /* 0x000fe200078ec0ff */
[----:B------:R-:W-:-:S05]  /*8310*/  VIADD R21, R194, -UR4 ;  /* 0x80000004c2157c36 */ /* 0x000fca0008000000 */
[----:B------:R-:W-:Y:S02]  /*8320*/  R2UR UR4, R21 ;  /* 0x00000000150472ca */ /* 0x000fe400000e0000 */
[----:B-1----:R-:W-:-:S13]  /*8330*/  ISETP.GE.AND P1, PT, R20, 0x1, PT ;  /* 0x000000011400780c */ /* 0x002fda0003f26270 */
[----:B------:R-:W-:Y:S01]  /*8340*/  @P1 LOP3.LUT R195, R195, 0x100000, RZ, 0xfc, !PT ;  /* 0x00100000c3c31812 */ /* 0x000fe200078efcff */
[----:B------:R-:W-:Y:S06]  /*8350*/  @!P1 BRA `(.L_x_908) ;  /* 0x0000000000449947 */ /* 0x000fec0003800000 */
        /* <DEDUP_REMOVED lines=9> */
.L_x_909:
[----:B------:R-:W-:-:S13]  /*83f0*/  ISETP.NE.AND P1, PT, R20, 0x1, PT ;  /* 0x000000011400780c */ /* 0x000fda0003f25270 */
[----:B------:R-:W1:Y:S02]  /*8400*/  @P1 LDC.64 R120, c[0x0][0x9e8] ;  /* 0x00027a00ff781b82 */ /* 0x000e640000000a00 */
[----:B-1----:R-:W-:-:S05]  /*8410*/  @P1 IMAD.HI.U32 R120, R194, R120, RZ ;  /* 0x00000078c2781227 */ /* 0x002fca00078e00ff */
[----:B------:R-:W-:-:S07]  /*8420*/  @P1 SHF.R.U32.HI R194, RZ, R121, R120 ;  /* 0x00000079ffc21219 */ /* 0x000fce0000011678 */
.L_x_910:
[----:B------:R-:W-:-:S05]  /*8430*/  IMAD R194, R194, R20, RZ ;  /* 0x00000014c2c27224 */ /* 0x000fca00078e02ff */
[----:B------:R-:W-:-:S13]  /*8440*/  R2UR UR5, R194 ;  /* 0x00000000c20572ca */ /* 0x000fda00000e0000 */
[----:B------:R-:W-:-:S04]  /*8450*/  UISETP.LT.AND UP0, UPT, UR4, UR5, UPT ;  /* 0x000000050400728c */ /* 0x000fc8000bf01270 */
[----:B------:R-:W-:-:S12]  /*8460*/  USEL UR4, UR4, UR5, !UP0 ;  /* 0x0000000504047287 */ /* 0x000fd8000c000000 */
.L_x_908:
[----:B------:R-:W-:-:S04]  /*8470*/  UIADD3 UR4, UR4, 0x5f, URZ ;  /* 0x0000005f04047890 */ /* 0x000fc8000fffe03f */
[----:B------:R-:W-:-:S04]  /*8480*/  UIMAD.WIDE UR4, UR4, 0x2aaaaaab, URZ ;  /* 0x2aaaaaab040478a5 */ /* 0x000fc8000f8e023f */
[----:B------:R-:W-:-:S04]  /*8490*/  USHF.R.U32.HI UR4, URZ, 0x1f, UR5 ;  /* 0x0000001f3f047899 */ /* 0x000fc80008011605 */
[----:B------:R-:W-:-:S04]  /*84a0*/  ULEA.HI.SX32 UR4, UR5, UR4, 0x1c ;  /* 0x0000000405047291 */ /* 0x000fc8000f8fe23f */
[----:B------:R-:W-:-:S04]  /*84b0*/  UISETP.LT.AND UP0, UPT, UR47, UR4, UPT ;  /* 0x000000042f00728c */ /* 0x000fc8000bf01270 */
[----:B------:R-:W-:-:S06]  /*84c0*/  USEL UR40, UR47, UR4, !UP0 ;  /* 0x000000042f287287 */ /* 0x000fcc000c000000 */
[----:B------:R-:W-:-:S13]  /*84d0*/  ISETP.GE.AND P1, PT, R19, UR40, PT ;  /* 0x0000002813007c0c */ /* 0x000fda000bf26270 */
[----:B------:R-:W-:Y:S05]  /*84e0*/  @!P1 BRA `(.L_x_911) ;  /* 0x00000024000c9947 */ /* 0x000fea0003800000 */
[----:B------:R-:W-:Y:S01]  /*84f0*/  IMAD.MOV.U32 R194, RZ, RZ, R3 ;  /* 0x000000ffffc27224 */ /* 0x000fe200078e0003 */
[----:B------:R-:W-:Y:S01]  /*8500*/  UMOV UR7, UR39 ;  /* 0x0000002700077c82 */ /* 0x000fe20008000000 */
[----:B------:R-:W-:Y:S01]  /*8510*/  IMAD.MOV.U32 R21, RZ, RZ, R4 ;  /* 0x000000ffff157224 */ /* 0x000fe200078e0004 */
[----:B------:R-:W-:Y:S01]  /*8520*/  UMOV UR4, UR36 ;  /* 0x0000002400047c82 */ /* 0x000fe20008000000 */
[----:B------:R-:W-:-:S05]  /*8530*/  ULDC UR5, c[0x0][0x9d8] ;  /* 0x0002760000057ab9 */ /* 0x000fca0000000800 */
.L_x_920:
[----:B------:R-:W-:-:S04]  /*8540*/  UIADD3 UR36, UR4, 0x1, URZ ;  /* 0x0000000104247890 */ /* 0x000fc8000fffe03f */
[----:B------:R-:W-:-:S04]  /*8550*/  UISETP.NE.AND UP0, UPT, UR36, 0x2, UPT ;  /* 0x000000022400788c */ /* 0x000fc8000bf05270 */
[----:B------:R-:W-:Y:S02]  /*8560*/  USEL UR39, URZ, 0x1, UP0 ;  /* 0x000000013f277887 */ /* 0x000fe40008000000 */
[----:B------:R-:W-:Y:S02]  /*8570*/  USEL UR36, UR36, URZ, UP0 ;  /* 0x0000003f24247287 */ /* 0x000fe40008000000 */
[----:B------:R-:W-:Y:S01]  /*8580*/  ULOP3.LUT UR39, UR7, UR39, URZ, 0x3c, !UPT ;  /* 0x0000002707277292 */ /* 0x000fe2000f8e3c3f */
[----:B------:R-:W-:Y:S11]  /*8590*/  @!P0 BRA `(.L_x_912) ;  /* 0x0000000000048947 */ /* 0x000ff60003800000 */
[----:B------:R-:W-:Y:S01]  /*85a0*/  BPT.TRAP 0x1 ;  /* 0x000000040000795c */ /* 0x000fe20000300000 */
.L_x_912:
[----:B------:R-:W-:Y:S01]  /*85b0*/  ULEA UR6, UR36, UR37, 0x3 ;  /* 0x0000002524067291 */ /* 0x000fe2000f8e183f */
[----:B------:R-:W-:-:S05]  /*85c0*/  IMAD.U32 R3, RZ, RZ, UR39 ;  /* 0x00000027ff037e24 */ /* 0x000fca000f8e00ff */
[----:B------:R-:W-:-:S04]  /*85d0*/  SHF.L.U32 R3, R3, 0x1f, RZ ;  /* 0x0000001f03037819 */ /* 0x000fc800000006ff */
[----:B------:R1:W2:Y:S01]  /*85e0*/  SYNCS.PHASECHK.TRANS64.TRYWAIT P1, [UR6+0x30830], R3 ;  /* 0x03083003ff0075a7 */ /* 0x0002a20008020146 */
[----:B------:R-:W-:Y:S05]  /*85f0*/  @!P0 BRA `(.L_x_913) ;  /* 0x0000000000048947 */ /* 0x000fea0003800000 */
[----:B------:R-:W-:Y:S01]  /*8600*/  BPT.TRAP 0x1 ;  /* 0x000000040000795c */ /* 0x000fe20000300000 */
.L_x_913:
[----:B--2---:R-:W-:Y:S05]  /*8610*/  @P1 BRA `(.L_x_914) ;  /* 0x0000000000081947 */ /* 0x004fea0003800000 */
[----:B------:R-:W2:Y:S02]  /*8620*/  SYNCS.PHASECHK.TRANS64.TRYWAIT P1, [UR6+0x30830], R3 ;  /* 0x03083003ff0075a7 */ /* 0x000ea40008020146 */
[----:B--2---:R-:W-:Y:S05]  /*8630*/  @!P1 BRA `(.L_x_915) ;  /* 0x000000b400bc9947 */ /* 0x004fea0003800000 */
.L_x_914:
        /* <DEDUP_REMOVED lines=167> */
.L_x_916:
[----:B------:R-:W-:Y:S01]  /*90b0*/  ULEA UR10, UR4, UR37, 0x3 ;  /* 0x00000025040a7291 */ /* 0x000fe2000f8e183f */
[----:B------:R-:W-:-:S05]  /*90c0*/  IMAD.U32 R0, RZ, RZ, UR7 ;  /* 0x00000007ff007e24 */ /* 0x000fca000f8e00ff */
[----:B------:R-:W-:-:S04]  /*90d0*/  SHF.L.U32 R0, R0, 0x1f, RZ ;  /* 0x0000001f00007819 */ /* 0x000fc800000006ff */
[----:B------:R3:W4:Y:S01]  /*90e0*/  SYNCS.PHASECHK.TRANS64.TRYWAIT P1, [UR10+0x30850], R0 ;  /* 0x03085000ff0075a7 */ /* 0x000722000802014a */
[----:B------:R-:W-:Y:S05]  /*90f0*/  @!P0 BRA `(.L_x_917) ;  /* 0x0000000000048947 */ /* 0x000fea0003800000 */
[----:B------:R-:W-:Y:S01]  /*9100*/  BPT.TRAP 0x1 ;  /* 0x000000040000795c */ /* 0x000fe20000300000 */
.L_x_917:
[----:B----4-:R-:W-:Y:S05]  /*9110*/  @P1 BRA `(.L_x_918) ;  /* 0x0000000000081947 */ /* 0x010fea0003800000 */
[----:B------:R-:W4:Y:S02]  /*9120*/  SYNCS.PHASECHK.TRANS64.TRYWAIT P1, [UR10+0x30850], R0 ;  /* 0x03085000ff0075a7 */ /* 0x000f24000802014a */
[----:B----4-:R-:W-:Y:S05]  /*9130*/  @!P1 BRA `(.L_x_919) ;  /* 0x000000ac00149947 */ /* 0x010fea0003800000 */
.L_x_918:
[----:B------:R-:W-:Y:S01]  /*9140*/  UIADD3 UR6, UR37, 0x400, URZ ;  /* 0x0000040025067890 */ /* 0x000fe2000fffe03f */
[----:B------:R-:W-:Y:S01]  /*9150*/  WARPGROUP.ARRIVE ;  /* 0x00000000000079c5 */ /* 0x000fe20000000000 */
[----:B------:R-:W-:Y:S01]  /*9160*/  UMOV UR7, 0x40000040 ;  /* 0x4000004000077882 */ /* 0x000fe20000000000 */
[----:B------:R-:W-:Y:S01]  /*9170*/  FMUL.FTZ R2, R120, UR5 ;  /* 0x0000000578027c20 */ /* 0x000fe20008410000 */
[----:B------:R-:W-:Y:S01]  /*9180*/  USHF.R.U32.HI UR6, URZ, 0x4, UR6 ;  /* 0x000000043f067899 */ /* 0x000fe20008011606 */
[----:B-12---:R-:W-:Y:S01]  /*9190*/  FMUL.FTZ R3, R121, UR5 ;  /* 0x0000000579037c20 */ /* 0x006fe20008410000 */
[----:B------:R-:W-:Y:S01]  /*91a0*/  FMUL.FTZ R207, R132, UR5 ;  /* 0x0000000584cf7c20 */ /* 0x000fe20008410000 */
[----:B------:R-:W-:Y:S01]  /*91b0*/  FMUL.FTZ R209, R133, UR5 ;  /* 0x0000000585d17c20 */ /* 0x000fe20008410000 */
[----:B------:R-:W-:Y:S01]  /*91c0*/  ULOP3.LUT UR6, UR6, 0x3fff, URZ, 0xc0, !UPT ;  /* 0x00003fff06067892 */ /* 0x000fe2000f8ec03f */
[----:B------:R-:W3:Y:S01]  /*91d0*/  MUFU.TANH R2, R2 ;  /* 0x0000000200027308 */ /* 0x000ee20000002400 */
[----:B------:R-:W-:Y:S01]  /*91e0*/  FMUL.FTZ R213, R136, UR5 ;  /* 0x0000000588d57c20 */ /* 0x000fe20008410000 */
[----:B------:R-:W-:Y:S01]  /*91f0*/  FMUL.FTZ R211, R137, UR5 ;  /* 0x0000000589d37c20 */ /* 0x000fe20008410000 */
[----:B------:R-:W-:Y:S01]  /*9200*/  ULOP3.LUT UR6, UR6, 0x3000000, URZ, 0xfc, !UPT ;  /* 0x0300000006067892 */ /* 0x000fe2000f8efc3f */
[----:B------:R-:W-:Y:S01]  /*9210*/  FMUL.FTZ R215, R140, UR5 ;  /* 0x000000058cd77c20 */ /* 0x000fe20008410000 */
[----:B------:R-:W-:Y:S01]  /*9220*/  FMUL.FTZ R217, R141, UR5 ;  /* 0x000000058dd97c20 */ /* 0x000fe20008410000 */
[----:B------:R-:W-:Y:S01]  /*9230*/  FMUL.FTZ R219, R144, UR5 ;  /* 0x0000000590db7c20 */ /* 0x000fe20008410000 */
[----:B------:R-:W-:Y:S01]  /*9240*/  UIMAD UR4, UR4, 0x900, UR6 ;  /* 0x00000900040478a4 */ /* 0x000fe2000f8e0206 */
[----:B------:R-:W1:Y:S01]  /*9250*/  MUFU.TANH R3, R3 ;  /* 0x0000000300037308 */ /* 0x000e620000002400 */
[----:B------:R-:W-:Y:S01]  /*9260*/  FMUL.FTZ R221, R145, UR5 ;  /* 0x0000000591dd7c20 */ /* 0x000fe20008410000 */
[----:B------:R-:W-:Y:S01]  /*9270*/  FMUL.FTZ R225, R152, UR5 ;  /* 0x0000000598e17c20 */ /* 0x000fe20008410000 */
[----:B------:R-:W-:Y:S01]  /*9280*/  FMUL.FTZ R233, R153, UR5 ;  /* 0x0000000599e97c20 */ /* 0x000fe20008410000 */
[----:B------:R-:W-:Y:S01]  /*9290*/  FMUL.FTZ R227, R156, UR5 ;  /* 0x000000059ce37c20 */ /* 0x000fe20008410000 */
[----:B------:R-:W-:Y:S01]  /*92a0*/  FMUL.FTZ R121, R122, UR5 ;  /* 0x000000057a797c20 */ /* 0x000fe20008410000 */
[----:B------:R-:W-:Y:S01]  /*92b0*/  UMOV UR6, UR4 ;  /* 0x0000000400067c82 */ /* 0x000fe20008000000 */
[----:B------:R-:W-:Y:S01]  /*92c0*/  FMUL.FTZ R237, R157, UR5 ;  /* 0x000000059ded7c20 */ /* 0x000fe20008410000 */
[----:B------:R-:W-:Y:S01]  /*92d0*/  HGMMA.64x192x16.F32 R24, R188, gdesc[UR4].tnspB, R24, gsb0 ;  /* 0x42e00004bc187df0 */ /* 0x000fe20008000818 */
[----:B------:R-:W-:Y:S01]  /*92e0*/  UIADD3 UR6, UR4, 0x80, URZ ;  /* 0x0000008004067890 */ /* 0x000fe2000fffe03f */
[----:B---3--:R-:W-:Y:S01]  /*92f0*/  FMNMX.FTZ R0, R2, R21, !PT ;  /* 0x0000001502007209 */ /* 0x008fe20007810000 */
[----:B------:R-:W-:Y:S01]  /*9300*/  UMOV UR7, 0x40000040 ;  /* 0x4000004000077882 */ /* 0x000fe20000000000 */
[----:B------:R-:W-:Y:S01]  /*9310*/  MUFU.TANH R207, R207 ;  /* 0x000000cf00cf7308 */ /* 0x000fe20000002400 */
[----:B------:R-:W-:Y:S01]  /*9320*/  FMUL.FTZ R123, R123, UR5 ;  /* 0x000000057b7b7c20 */ /* 0x000fe20008410000 */
[----:B------:R-:W-:Y:S01]  /*9330*/  FMUL.FTZ R229, R160, UR5 ;  /* 0x00000005a0e57c20 */ /* 0x000fe20008410000 */
[----:B------:R-:W-:Y:S01]  /*9340*/  FMUL.FTZ R235, R161, UR5 ;  /* 0x00000005a1eb7c20 */ /* 0x000fe20008410000 */
[----:B------:R-:W-:Y:S01]  /*9350*/  FMUL.FTZ R127, R127, UR5 ;  /* 0x000000057f7f7c20 */ /* 0x000fe20008410000 */
[----:B-1----:R-:W-:Y:S01]  /*9360*/  FMNMX.FTZ R0, R3, R0, !PT ;  /* 0x0000000003007209 */ /* 0x002fe20007810000 */
        /* <DEDUP_REMOVED lines=21> */
[----:B------:R-:W1:Y:S01]  /*94c0*/  LDC R18, c[0x0][0x988] ;  /* 0x00026200ff127b82 */ /* 0x000e620000000800 */
[----:B------:R-:W-:Y:S01]  /*94d0*/  FMUL.FTZ R167, R167, UR5 ;  /* 0x00000005a7a77c20 */ /* 0x000fe20008410000 */
[----:B------:R-:W2:Y:S03]  /*94e0*/  S2R R208, SR_TID.X ;  /* 0x0000000000d07919 */ /* 0x000ea60000002100 */
[----:B------:R-:W-:Y:S08]  /*94f0*/  MUFU.TANH R215, R215 ;  /* 0x000000d700d77308 */ /* 0x000ff00000002400 */
[----:B------:R-:W-:Y:S08]  /*9500*/  MUFU.TANH R217, R217 ;  /* 0x000000d900d97308 */ /* 0x000ff00000002400 */
[----:B------:R-:W-:Y:S08]  /*9510*/  MUFU.TANH R219, R219 ;  /* 0x000000db00db7308 */ /* 0x000ff00000002400 */
[----:B------:R-:W-:Y:S01]  /*9520*/  MUFU.TANH R221, R221 ;  /* 0x000000dd00dd7308 */ /* 0x000fe20000002400 */
[----:B--2---:R-:W-:-:S07]  /*9530*/  LOP3.LUT P1, RZ, R208, 0x7f, RZ, 0xc0, !PT ;  /* 0x0000007fd0ff7812 */ /* 0x004fce000782c0ff */
[----:B------:R-:W-:Y:S08]  /*9540*/  MUFU.TANH R225, R225 ;  /* 0x000000e100e17308 */ /* 0x000ff00000002400 */
[----:B------:R-:W-:Y:S08]  /*9550*/  MUFU.TANH R233, R233 ;  /* 0x000000e900e97308 */ /* 0x000ff00000002400 */
[----:B------:R-:W-:Y:S08]  /*9560*/  MUFU.TANH R227, R227 ;  /* 0x000000e300e37308 */ /* 0x000ff00000002400 */
[----:B------:R-:W2:Y:S08]  /*9570*/  MUFU.TANH R121, R121 ;  /* 0x0000007900797308 */ /* 0x000eb00000002400 */
[----:B------:R-:W-:Y:S08]  /*9580*/  MUFU.TANH R237, R237 ;  /* 0x000000ed00ed7308 */ /* 0x000ff00000002400 */
[----:B------:R-:W3:Y:S01]  /*9590*/  MUFU.TANH R123, R123 ;  /* 0x0000007b007b7308 */ /* 0x000ee20000002400 */
[----:B--2---:R-:W-:-:S07]  /*95a0*/  FMNMX.FTZ R122, R121, R194, !PT ;  /* 0x000000c2797a7209 */ /* 0x004fce0007810000 */
[----:B------:R-:W-:Y:S08]  /*95b0*/  MUFU.TANH R229, R229 ;  /* 0x000000e500e57308 */ /* 0x000ff00000002400 */
[----:B------:R-:W-:Y:S01]  /*95c0*/  MUFU.TANH R235, R235 ;  /* 0x000000eb00eb7308 */ /* 0x000fe20000002400 */
[----:B---3--:R-:W-:-:S07]  /*95d0*/  FMNMX.FTZ R122, R123, R122, !PT ;  /* 0x0000007a7b7a7209 */ /* 0x008fce0007810000 */
        /* <DEDUP_REMOVED lines=38> */
[----:B------:R-:W2:Y:S01]  /*9840*/  MUFU.TANH R185, R185 ;  /* 0x000000b900b97308 */ /* 0x000ea20000002400 */
[----:B------:R-:W-:-:S07]  /*9850*/  UMOV UR7, 0x40000040 ;  /* 0x4000004000077882 */ /* 0x000fce0000000000 */
[----:B------:R-:W3:Y:S08]  /*9860*/  MUFU.TANH R187, R187 ;  /* 0x000000bb00bb7308 */ /* 0x000ef00000002400 */
[----:B------:R-:W4:Y:S01]  /*9870*/  MUFU.TANH R125, R125 ;  /* 0x0000007d007d7308 */ /* 0x000f220000002400 */
[----:B--2---:R-:W-:-:S04]  /*9880*/  FMNMX.FTZ R0, R185, R0, !PT ;  /* 0x00000000b9007209 */ /* 0x004fc80007810000 */
[----:B---3--:R-:W-:-:S04]  /*9890*/  FMNMX.FTZ R0, R187, R0, !PT ;  /* 0x00000000bb007209 */ /* 0x008fc80007810000 */
[----:B------:R-:W-:-:S04]  /*98a0*/  FMNMX.FTZ R0, R189, R0, !PT ;  /* 0x00000000bd007209 */ /* 0x000fc80007810000 */
[----:B------:R-:W-:Y:S02]  /*98b0*/  FMNMX.FTZ R0, R191, R0, !PT ;  /* 0x00000000bf007209 */ /* 0x000fe40007810000 */
[----:B----4-:R-:W-:Y:S02]  /*98c0*/  FMNMX.FTZ R122, R125, R122, !PT ;  /* 0x0000007a7d7a7209 */ /* 0x010fe40007810000 */
        /* <DEDUP_REMOVED lines=41> */
[----:B------:R-:W-:-:S04]  /*9b60*/  FMNMX.FTZ R0, R235, R0, !PT ;  /* 0x00000000eb007209 */ /* 0x000fc80007810000 */
[----:B------:R-:W-:-:S04]  /*9b70*/  FMNMX.FTZ R0, R231, R0, !PT ;  /* 0x00000000e7007209 */ /* 0x000fc80007810000 */
[----:B------:R-:W-:-:S05]  /*9b80*/  FMNMX.FTZ R0, R223, R0, !PT ;  /* 0x00000000df007209 */ /* 0x000fca0007810000 */
[----:B------:R-:W2:Y:S02]  /*9b90*/  SHFL.BFLY PT, R157, R0, 0x2, 0x1f ;  /* 0x0c401f00009d7f89 */ /* 0x000ea400000e0000 */
[----:B--2---:R-:W-:Y:S01]  /*9ba0*/  FMNMX.FTZ R4, R0, R157, !PT ;  /* 0x0000009d00047209 */ /* 0x004fe20007810000 */
[----:B------:R-:W-:-:S06]  /*9bb0*/  FMUL.FTZ R157, R158, UR5 ;  /* 0x000000059e9d7c20 */ /* 0x000fcc0008410000 */
[----:B------:R-:W2:Y:S02]  /*9bc0*/  MUFU.TANH R157, R157 ;  /* 0x0000009d009d7308 */ /* 0x000ea40000002400 */
[----:B--2---:R-:W-:-:S04]  /*9bd0*/  FMNMX.FTZ R122, R157, R122, !PT ;  /* 0x0000007a9d7a7209 */ /* 0x004fc80007810000 */
[----:B------:R-:W-:-:S04]  /*9be0*/  FMNMX.FTZ R122, R159, R122, !PT ;  /* 0x0000007a9f7a7209 */ /* 0x000fc80007810000 */
[----:B------:R-:W-:-:S04]  /*9bf0*/  FMNMX.FTZ R122, R161, R122, !PT ;  /* 0x0000007aa17a7209 */ /* 0x000fc80007810000 */
[----:B------:R-:W-:-:S04]  /*9c00*/  FMNMX.FTZ R122, R163, R122, !PT ;  /* 0x0000007aa37a7209 */ /* 0x000fc80007810000 */
[----:B------:R-:W-:-:S04]  /*9c10*/  FMNMX.FTZ R122, R165, R122, !PT ;  /* 0x0000007aa57a7209 */ /* 0x000fc80007810000 */
[----:B------:R-:W-:Y:S01]  /*9c20*/  FMNMX.FTZ R122, R167, R122, !PT ;  /* 0x0000007aa77a7209 */ /* 0x000fe20007810000 */
[----:B------:R-:W-:Y:S02]  /*9c30*/  WARPGROUP.DEPBAR.LE gsb0, 0x0 ;  /* 0x00008000000079c5 */ /* 0x000fe40000010000 */
[----:B------:R-:W-:Y:S01]  /*9c40*/  WARPGROUP.ARRIVE ;  /* 0x00000000000079c5 */ /* 0x000fe20000000000 */
[----:B------:R-:W2:Y:S05]  /*9c50*/  SHFL.BFLY PT, R177, R4, 0x1, 0x1f ;  /* 0x0c201f0004b17f89 */ /* 0x000eaa00000e0000 */
[----:B------:R-:W-:Y:S01]  /*9c60*/  HGMMA.64x192x16.F32 R24, R172, gdesc[UR4].tnspB, R24, gsb0 ;  /* 0x42e00004ac187df0 */ /* 0x000fe20008000818 */
[----:B------:R-:W-:Y:S01]  /*9c70*/  UIADD3 UR6, UR4, 0x280, URZ ;  /* 0x0000028004067890 */ /* 0x000fe2000fffe03f */
[----:B------:R-:W-:-:S02]  /*9c80*/  UMOV UR7, 0x40000040 ;  /* 0x4000004000077882 */ /* 0x000fc40000000000 */
[----:B------:R-:W-:Y:S01]  /*9c90*/  UMOV UR4, UR36 ;  /* 0x0000002400047c82 */ /* 0x000fe20008000000 */
[----:B--2---:R-:W-:-:S05]  /*9ca0*/  FMNMX.FTZ R4, R4, R177, !PT ;  /* 0x000000b104047209 */ /* 0x004fca0007810000 */
[C---:B-1----:R-:W-:Y:S01]  /*9cb0*/  FMUL.FTZ R120, R4.reuse, R18 ;  /* 0x0000001204787220 */ /* 0x042fe20000410000 */
[----:B------:R-:W-:-:S03]  /*9cc0*/  FADD.FTZ R21, -R4, R21 ;  /* 0x0000001504157221 */ /* 0x000fc60000010100 */
[-CC-:B------:R-:W-:Y:S01]  /*9cd0*/  FFMA.FTZ R188, R3, R18.reuse, -R120.reuse ;  /* 0x0000001203bc7223 */ /* 0x180fe20000010878 */
[-C--:B------:R-:W-:Y:S01]  /*9ce0*/  FMUL.FTZ R0, R21, R18.reuse ;  /* 0x0000001215007220 */ /* 0x080fe20000410000 */
[----:B------:R-:W1:Y:S01]  /*9cf0*/  SHFL.BFLY PT, R3, R122, 0x2, 0x1f ;  /* 0x0c401f007a037f89 */ /* 0x000e6200000e0000 */
        /* <DEDUP_REMOVED lines=18> */
[----:B-1----:R-:W-:Y:S01]  /*9e20*/  FMNMX.FTZ R2, R122, R3, !PT ;  /* 0x000000037a027209 */ /* 0x002fe20007810000 */
[----:B------:R-:W-:-:S06]  /*9e30*/  FFMA.FTZ R122, R229, R18, -R120 ;  /* 0x00000012e57a7223 */ /* 0x000fcc0000010878 */
[----:B------:R-:W-:Y:S01]  /*9e40*/  MUFU.EX2 R21, R21 ;  /* 0x0000001500157308 */ /* 0x000fe20000000800 */
[----:B------:R-:W1:Y:S07]  /*9e50*/  SHFL.BFLY PT, R3, R2, 0x1, 0x1f ;  /* 0x0c201f0002037f89 */ /* 0x000e6e00000e0000 */
[----:B------:R-:W-:Y:S08]  /*9e60*/  MUFU.EX2 R188, R188 ;  /* 0x000000bc00bc7308 */ /* 0x000ff00000000800 */
[----:B------:R-:W-:Y:S08]  /*9e70*/  MUFU.EX2 R190, R190 ;  /* 0x000000be00be7308 */ /* 0x000ff00000000800 */
[----:B------:R-:W-:Y:S01]  /*9e80*/  MUFU.EX2 R177, R177 ;  /* 0x000000b100b17308 */ /* 0x000fe20000000800 */
[----:B-1----:R-:W-:-:S05]  /*9e90*/  FMNMX.FTZ R3, R2, R3, !PT ;  /* 0x0000000302037209 */ /* 0x002fca0007810000 */
[----:B------:R-:W-:Y:S02]  /*9ea0*/  FADD.FTZ R181, -R3, R194 ;  /* 0x000000c203b57221 */ /* 0x000fe40000010100 */
[----:B------:R-:W-:Y:S01]  /*9eb0*/  MUFU.EX2 R184, R184 ;  /* 0x000000b800b87308 */ /* 0x000fe20000000800 */
[----:B------:R-:W-:Y:S02]  /*9ec0*/  IMAD.MOV.U32 R194, RZ, RZ, R3 ;  /* 0x000000ffffc27224 */ /* 0x000fe400078e0003 */
[----:B------:R-:W-:-:S05]  /*9ed0*/  FMUL.FTZ R181, R181, R18 ;  /* 0x00000012b5b57220 */ /* 0x000fca0000410000 */
[----:B------:R1:W-:Y:S08]  /*9ee0*/  MUFU.EX2 R2, R181 ;  /* 0x000000b500027308 */ /* 0x0003f00000000800 */
        /* <DEDUP_REMOVED lines=18> */
[-CC-:B------:R-:W-:Y:S01]  /*a010*/  FFMA.FTZ R174, R227, R18.reuse, -R120.reuse ;  /* 0x00000012e3ae7223 */ /* 0x180fe20000010878 */
[-C--:B------:R-:W-:Y:S01]  /*a020*/  FFMA.FTZ R217, R223, R18.reuse, -R120 ;  /* 0x00000012dfd97223 */ /* 0x080fe20000010878 */
[----:B------:R-:W-:Y:S01]  /*a030*/  HGMMA.64x192x16.F32 R24, R168, gdesc[UR4].tnspB, R24, gsb0 ;  /* 0x42e00004a8187df0 */ /* 0x000fe20008000818 */
[-C--:B------:R-:W-:Y:S01]  /*a040*/  FMUL.FTZ R120, R3, R18.reuse ;  /* 0x0000001203787220 */ /* 0x080fe20000410000 */
[----:B------:R-:W-:Y:S01]  /*a050*/  MUFU.EX2 R173, R173 ;  /* 0x000000ad00ad7308 */ /* 0x000fe20000000800 */
[----:B------:R-:W-:Y:S02]  /*a060*/  UMOV UR7, UR39 ;  /* 0x0000002700077c82 */ /* 0x000fe40008000000 */
[-CC-:B------:R-:W-:Y:S01]  /*a070*/  FFMA.FTZ R189, R121, R18.reuse, -R120.reuse ;  /* 0x0000001279bd7223 */ /* 0x180fe20000010878 */
[----:B------:R-:W-:Y:S01]  /*a080*/  FFMA.FTZ R191, R125, R18, -R120 ;  /* 0x000000127dbf7223 */ /* 0x000fe20000010878 */
[----:B------:R-:W-:-:S02]  /*a090*/  IMAD.U32 R125, RZ, RZ, UR36 ;  /* 0x00000024ff7d7e24 */ /* 0x000fc4000f8e00ff */
[-CC-:B------:R-:W-:Y:S01]  /*a0a0*/  FFMA.FTZ R126, R123, R18.reuse, -R120.reuse ;  /* 0x000000127b7e7223 */ /* 0x180fe20000010878 */
[-CC-:B------:R-:W-:Y:S01]  /*a0b0*/  FFMA.FTZ R128, R127, R18.reuse, -R120.reuse ;  /* 0x000000127f807223 */ /* 0x180fe20000010878 */
[-CC-:B------:R-:W-:Y:S01]  /*a0c0*/  FFMA.FTZ R185, R129, R18.reuse, -R120.reuse ;  /* 0x0000001281b97223 */ /* 0x180fe20000010878 */
[----:B------:R-:W2:Y:S01]  /*a0d0*/  MUFU.EX2 R189, R189 ;  /* 0x000000bd00bd7308 */ /* 0x000ea20000000800 */
[----:B------:R-:W-:Y:S01]  /*a0e0*/  @!P1 LEA R125, R125, UR37, 0x3 ;  /* 0x000000257d7d9c11 */ /* 0x000fe2000f8e18ff */
[-CC-:B------:R-:W-:Y:S01]  /*a0f0*/  FFMA.FTZ R130, R131, R18.reuse, -R120.reuse ;  /* 0x0000001283827223 */ /* 0x180fe20000010878 */
[----:B------:R-:W-:Y:S02]  /*a100*/  IMAD.U32 R129, RZ, RZ, UR10 ;  /* 0x0000000aff817e24 */ /* 0x000fe4000f8e00ff */
[-CC-:B------:R-:W-:Y:S01]  /*a110*/  FFMA.FTZ R121, R133, R18.reuse, -R120.reuse ;  /* 0x0000001285797223 */ /* 0x180fe20000010878 */
[----:B------:R-:W-:Y:S01]  /*a120*/  FFMA.FTZ R132, R135, R18, -R120 ;  /* 0x0000001287847223 */ /* 0x000fe20000010878 */
[----:B------:R-:W-:-:S02]  /*a130*/  @!P1 VIADD R125, R125, 0x30840 ;  /* 0x000308407d7d9836 */ /* 0x000fc40000000000 */
[-CC-:B-1----:R-:W-:Y:S01]  /*a140*/  FFMA.FTZ R181, R137, R18.reuse, -R120.reuse ;  /* 0x0000001289b57223 */ /* 0x182fe20000010878 */
[----:B------:R-:W1:Y:S01]  /*a150*/  MUFU.EX2 R126, R126 ;  /* 0x0000007e007e7308 */ /* 0x000e620000000800 */
[----:B------:R-:W-:Y:S02]  /*a160*/  @!P1 VIADD R129, R129, 0x30860 ;  /* 0x0003086081819836 */ /* 0x000fe40000000000 */
[-CC-:B------:R-:W-:Y:S01]  /*a170*/  FFMA.FTZ R134, R139, R18.reuse, -R120.reuse ;  /* 0x000000128b867223 */ /* 0x180fe20000010878 */
[----:B------:R-:W-:Y:S01]  /*a180*/  @!P1 PRMT R125, RZ, 0x654, R125 ;  /* 0x00000654ff7d9816 */ /* 0x000fe2000000007d */
[-CC-:B------:R-:W-:Y:S01]  /*a190*/  FFMA.FTZ R183, R141, R18.reuse, -R120.reuse ;  /* 0x000000128db77223 */ /* 0x180fe20000010878 */
[-CC-:B------:R-:W-:Y:S01]  /*a1a0*/  FFMA.FTZ R136, R143, R18.reuse, -R120.reuse ;  /* 0x000000128f887223 */ /* 0x180fe20000010878 */
[----:B------:R-:W-:Y:S01]  /*a1b0*/  @!P1 PRMT R129, RZ, 0x654, R129 ;  /* 0x00000654ff819816 */ /* 0x000fe20000000081 */
[-CC-:B------:R-:W-:Y:S01]  /*a1c0*/  FFMA.FTZ R123, R145, R18.reuse, -R120.reuse ;  /* 0x00000012917b7223 */ /* 0x180fe20000010878 */
[----:B------:R-:W3:Y:S01]  /*a1d0*/  MUFU.EX2 R191, R191 ;  /* 0x000000bf00bf7308 */ /* 0x000ee20000000800 */
[----:B--2---:R-:W-:Y:S01]  /*a1e0*/  FFMA.FTZ R127, R2, R7, R189 ;  /* 0x00000007027f7223 */ /* 0x004fe200000100bd */
[-CC-:B------:R-:W-:Y:S01]  /*a1f0*/  FFMA.FTZ R138, R147, R18.reuse, -R120.reuse ;  /* 0x00000012938a7223 */ /* 0x180fe20000010878 */
[-CC-:B------:R-:W-:Y:S01]  /*a200*/  FFMA.FTZ R149, R149, R18.reuse, -R120.reuse ;  /* 0x0000001295957223 */ /* 0x180fe20000010878 */
[-CC-:B------:R-:W-:Y:S01]  /*a210*/  FFMA.FTZ R155, R155, R18.reuse, -R120.reuse ;  /* 0x000000129b9b7223 */ /* 0x180fe20000010878 */
[-CC-:B------:R-:W-:Y:S01]  /*a220*/  FFMA.FTZ R157, R157, R18.reuse, -R120.reuse ;  /* 0x000000129d9d7223 */ /* 0x180fe20000010878 */
[-CC-:B------:R-:W-:Y:S01]  /*a230*/  FFMA.FTZ R159, R159, R18.reuse, -R120.reuse ;  /* 0x000000129f9f7223 */ /* 0x180fe20000010878 */
[-CC-:B------:R-:W-:Y:S01]  /*a240*/  FFMA.FTZ R161, R161, R18.reuse, -R120.reuse ;  /* 0x00000012a1a17223 */ /* 0x180fe20000010878 */
[----:B------:R-:W2:Y:S01]  /*a250*/  MUFU.EX2 R128, R128 ;  /* 0x0000008000807308 */ /* 0x000ea20000000800 */
[C---:B-1----:R-:W-:Y:S01]  /*a260*/  FADD.FTZ R140, R126.reuse, R127 ;  /* 0x0000007f7e8c7221 */ /* 0x042fe20000010000 */
[----:B------:R-:W-:Y:S01]  /*a270*/  F2FP.F16.F32.PACK_AB R189, R126, R189 ;  /* 0x000000bd7ebd723e */ /* 0x000fe200000000ff */
[-CC-:B------:R-:W-:Y:S01]  /*a280*/  FFMA.FTZ R163, R163, R18.reuse, -R120.reuse ;  /* 0x00000012a3a37223 */ /* 0x180fe20000010878 */
[----:B------:R-:W-:-:S04]  /*a290*/  FFMA.FTZ R165, R165, R18, -R120 ;  /* 0x00000012a5a57223 */ /* 0x000fc80000010878 */
[----:B------:R-:W1:Y:S01]  /*a2a0*/  MUFU.EX2 R185, R185 ;  /* 0x000000b900b97308 */ /* 0x000e620000000800 */
[----:B---3--:R-:W-:-:S07]  /*a2b0*/  FADD.FTZ R127, R191, R140 ;  /* 0x0000008cbf7f7221 */ /* 0x008fce0000010000 */
[----:B------:R-:W3:Y:S01]  /*a2c0*/  MUFU.EX2 R130, R130 ;  /* 0x0000008200827308 */ /* 0x000ee20000000800 */
[C---:B--2---:R-:W-:Y:S01]  /*a2d0*/  FADD.FTZ R140, R128.reuse, R127 ;  /* 0x0000007f808c7221 */ /* 0x044fe20000010000 */
[----:B------:R-:W-:-:S06]  /*a2e0*/  F2FP.F16.F32.PACK_AB R191, R128, R191 ;  /* 0x000000bf80bf723e */ /* 0x000fcc00000000ff */
[----:B------:R-:W2:Y:S01]  /*a2f0*/  MUFU.EX2 R121, R121 ;  /* 0x0000007900797308 */ /* 0x000ea20000000800 */
[----:B-1----:R-:W-:-:S07]  /*a300*/  FADD.FTZ R127, R185, R140 ;  /* 0x0000008cb97f7221 */ /* 0x002fce0000010000 */
[----:B------:R-:W1:Y:S01]  /*a310*/  MUFU.EX2 R132, R132 ;  /* 0x0000008400847308 */ /* 0x000e620000000800 */
[C---:B---3--:R-:W-:Y:S01]  /*a320*/  FADD.FTZ R140, R130.reuse, R127 ;  /* 0x0000007f828c7221 */ /* 0x048fe20000010000 */
[----:B------:R-:W-:-:S06]  /*a330*/  F2FP.F16.F32.PACK_AB R185, R130, R185 ;  /* 0x000000b982b9723e */ /* 0x000fcc00000000ff */
[----:B------:R-:W-:Y:S01]  /*a340*/  MUFU.EX2 R181, R181 ;  /* 0x000000b500b57308 */ /* 0x000fe20000000800 */
[----:B--2---:R-:W-:-:S07]  /*a350*/  FADD.FTZ R127, R121, R140 ;  /* 0x0000008c797f7221 */ /* 0x004fce0000010000 */
[----:B------:R-:W-:Y:S01]  /*a360*/  MUFU.EX2 R134, R134 ;  /* 0x0000008600867308 */ /* 0x000fe20000000800 */
[----:B-1----:R-:W-:-:S07]  /*a370*/  FADD.FTZ R140, R132, R127 ;  /* 0x0000007f848c7221 */ /* 0x002fce0000010000 */
        /* <DEDUP_REMOVED lines=12> */
[----:B------:R-:W1:Y:S08]  /*a440*/  MUFU.EX2 R163, R163 ;  /* 0x000000a300a37308 */ /* 0x000e700000000800 */
[----:B------:R-:W-:Y:S08]  /*a450*/  MUFU.EX2 R124, R124 ;  /* 0x0000007c007c7308 */ /* 0x000ff00000000800 */
[----:B------:R-:W-:Y:S01]  /*a460*/  MUFU.EX2 R165, R165 ;  /* 0x000000a500a57308 */ /* 0x000fe20000000800 */
[----:B------:R-:W-:-:S02]  /*a470*/  WARPGROUP.DEPBAR.LE gsb0, 0x0 ;  /* 0x00008000000079c5 */ /* 0x000fc40000010000 */
[----:B------:R2:W-:Y:S01]  /*a480*/  @!P1 SYNCS.ARRIVE.TRANS64.RED.A1T0 RZ, [R125+URZ], RZ ;  /* 0x000000ff7dff99a7 */ /* 0x0005e2000810043f */
[----:B------:R-:W-:-:S04]  /*a490*/  F2FP.F16.F32.PACK_AB R168, R215, R122 ;  /* 0x0000007ad7a8723e */ /* 0x000fc800000000ff */
[----:B------:R-:W-:Y:S01]  /*a4a0*/  MUFU.EX2 R217, R217 ;  /* 0x000000d900d97308 */ /* 0x000fe20000000800 */
[----:B-1----:R-:W-:Y:S01]  /*a4b0*/  F2FP.F16.F32.PACK_AB R169, R163, R161 ;  /* 0x000000a1a3a9723e */ /* 0x002fe200000000ff */
[----:B--2---:R-:W-:Y:S01]  /*a4c0*/  FFMA.FTZ R125, R0, R14, R21 ;  /* 0x0000000e007d7223 */ /* 0x004fe20000010015 */
[----:B------:R1:W-:Y:S01]  /*a4d0*/  @!P1 SYNCS.ARRIVE.TRANS64.RED.A1T0 RZ, [R129+URZ], RZ ;  /* 0x000000ff81ff99a7 */ /* 0x0003e2000810043f */
[-C--:B------:R-:W-:Y:S01]  /*a4e0*/  FFMA.FTZ R14, R151, R18.reuse, -R120 ;  /* 0x00000012970e7223 */ /* 0x080fe20000010878 */
[----:B------:R-:W-:Y:S01]  /*a4f0*/  ISETP.GT.AND P1, PT, R19, UR40, PT ;  /* 0x0000002813007c0c */ /* 0x000fe2000bf24270 */
[C---:B------:R-:W-:Y:S01]  /*a500*/  FADD.FTZ R125, R188.reuse, R125 ;  /* 0x0000007dbc7d7221 */ /* 0x040fe20000010000 */
[----:B------:R-:W-:Y:S01]  /*a510*/  F2FP.F16.F32.PACK_AB R188, R188, R21 ;  /* 0x00000015bcbc723e */ /* 0x000fe200000000ff */
[----:B------:R-:W-:Y:S01]  /*a520*/  FADD.FTZ R21, R181, R140 ;  /* 0x0000008cb5157221 */ /* 0x000fe20000010000 */
[----:B------:R-:W-:Y:S01]  /*a530*/  F2FP.F16.F32.PACK_AB R181, R134, R181 ;  /* 0x000000b586b5723e */ /* 0x000fe200000000ff */
[----:B------:R-:W-:Y:S01]  /*a540*/  FADD.FTZ R142, R190, R125 ;  /* 0x0000007dbe8e7221 */ /* 0x000fe20000010000 */
[-C--:B------:R-:W-:Y:S01]  /*a550*/  FFMA.FTZ R125, R153, R18.reuse, -R120 ;  /* 0x00000012997d7223 */ /* 0x080fe20000010878 */
[----:B------:R-:W-:Y:S01]  /*a560*/  FADD.FTZ R140, R134, R21 ;  /* 0x00000015868c7221 */ /* 0x000fe20000010000 */
[----:B------:R-:W2:Y:S01]  /*a570*/  MUFU.EX2 R14, R14 ;  /* 0x0000000e000e7308 */ /* 0x000ea20000000800 */
[----:B-1----:R-:W-:Y:S01]  /*a580*/  FADD.FTZ R129, R177, R142 ;  /* 0x0000008eb1817221 */ /* 0x002fe20000010000 */
[----:B------:R-:W-:Y:S01]  /*a590*/  FFMA.FTZ R120, R167, R18, -R120 ;  /* 0x00000012a7787223 */ /* 0x000fe20000010878 */
[----:B------:R-:W-:Y:S01]  /*a5a0*/  FADD.FTZ R21, R183, R140 ;  /* 0x0000008cb7157221 */ /* 0x000fe20000010000 */
[----:B------:R-:W-:Y:S01]  /*a5b0*/  F2FP.F16.F32.PACK_AB R190, R177, R190 ;  /* 0x000000beb1be723e */ /* 0x000fe200000000ff */
[----:B------:R-:W-:Y:S01]  /*a5c0*/  FADD.FTZ R142, R184, R129 ;  /* 0x00000081b88e7221 */ /* 0x000fe20000010000 */
[C---:B------:R-:W-:Y:S01]  /*a5d0*/  F2FP.F16.F32.PACK_AB R184, R179.reuse, R184 ;  /* 0x000000b8b3b8723e */ /* 0x040fe200000000ff */
[C---:B------:R-:W-:Y:S01]  /*a5e0*/  FADD.FTZ R126, R136.reuse, R21 ;  /* 0x00000015887e7221 */ /* 0x040fe20000010000 */
[----:B------:R-:W1:Y:S01]  /*a5f0*/  MUFU.EX2 R125, R125 ;  /* 0x0000007d007d7308 */ /* 0x000e620000000800 */
[----:B------:R-:W-:Y:S01]  /*a600*/  FADD.FTZ R129, R179, R142 ;  /* 0x0000008eb3817221 */ /* 0x000fe20000010000 */
[----:B------:R-:W-:Y:S01]  /*a610*/  F2FP.F16.F32.PACK_AB R183, R136, R183 ;  /* 0x000000b788b7723e */ /* 0x000fe200000000ff */
[----:B------:R-:W-:Y:S01]  /*a620*/  FADD.FTZ R21, R123, R126 ;  /* 0x0000007e7b157221 */ /* 0x000fe20000010000 */
[----:B------:R-:W-:Y:S01]  /*a630*/  F2FP.F16.F32.PACK_AB R177, R138, R123 ;  /* 0x0000007b8ab1723e */ /* 0x000fe200000000ff */
[----:B------:R-:W-:Y:S01]  /*a640*/  FADD.FTZ R142, R186, R129 ;  /* 0x00000081ba8e7221 */ /* 0x000fe20000010000 */
[C---:B------:R-:W-:Y:S01]  /*a650*/  F2FP.F16.F32.PACK_AB R186, R187.reuse, R186 ;  /* 0x000000babbba723e */ /* 0x040fe200000000ff */
[----:B------:R-:W-:Y:S01]  /*a660*/  FADD.FTZ R126, R138, R21 ;  /* 0x000000158a7e7221 */ /* 0x000fe20000010000 */
[----:B------:R-:W3:Y:S01]  /*a670*/  MUFU.EX2 R120, R120 ;  /* 0x0000007800787308 */ /* 0x000ee20000000800 */
[----:B------:R-:W-:Y:S01]  /*a680*/  FADD.FTZ R129, R187, R142 ;  /* 0x0000008ebb817221 */ /* 0x000fe20000010000 */
[----:B------:R-:W-:Y:S01]  /*a690*/  F2FP.F16.F32.PACK_AB R187, R132, R121 ;  /* 0x0000007984bb723e */ /* 0x000fe200000000ff */
[----:B------:R-:W-:Y:S01]  /*a6a0*/  FADD.FTZ R21, R7, R126 ;  /* 0x0000007e07157221 */ /* 0x000fe20000010000 */
[----:B--2---:R-:W-:Y:S01]  /*a6b0*/  F2FP.F16.F32.PACK_AB R179, R14, R7 ;  /* 0x000000070eb3723e */ /* 0x004fe200000000ff */
[----:B------:R-:W-:Y:S01]  /*a6c0*/  FADD.FTZ R142, R180, R129 ;  /* 0x00000081b48e7221 */ /* 0x000fe20000010000 */
[----:B------:R-:W-:Y:S01]  /*a6d0*/  F2FP.F16.F32.PACK_AB R180, R207, R180 ;  /* 0x000000b4cfb4723e */ /* 0x000fe200000000ff */
[----:B------:R-:W-:Y:S01]  /*a6e0*/  FADD.FTZ R126, R14, R21 ;  /* 0x000000150e7e7221 */ /* 0x000fe20000010000 */
[----:B------:R-:W-:-:S02]  /*a6f0*/  VIADD R19, R19, 0xffffffff ;  /* 0xffffffff13137836 */ /* 0x000fc40000000000 */
[----:B------:R-:W-:Y:S01]  /*a700*/  FADD.FTZ R127, R207, R142 ;  /* 0x0000008ecf7f7221 */ /* 0x000fe20000010000 */
[----:B------:R-:W-:Y:S01]  /*a710*/  F2FP.F16.F32.PACK_AB R170, R217, R124 ;  /* 0x0000007cd9aa723e */ /* 0x000fe200000000ff */
[----:B-1----:R-:W-:Y:S02]  /*a720*/  FADD.FTZ R126, R125, R126 ;  /* 0x0000007e7d7e7221 */ /* 0x002fe40000010000 */
[----:B------:R-:W-:Y:S01]  /*a730*/  FADD.FTZ R142, R182, R127 ;  /* 0x0000007fb68e7221 */ /* 0x000fe20000010000 */
[----:B------:R-:W-:Y:S01]  /*a740*/  F2FP.F16.F32.PACK_AB R182, R173, R182 ;  /* 0x000000b6adb6723e */ /* 0x000fe200000000ff */
[----:B------:R-:W-:Y:S02]  /*a750*/  FADD.FTZ R126, R155, R126 ;  /* 0x0000007e9b7e7221 */ /* 0x000fe40000010000 */
[----:B------:R-:W-:Y:S01]  /*a760*/  FADD.FTZ R127, R173, R142 ;  /* 0x0000008ead7f7221 */ /* 0x000fe20000010000 */
[----:B------:R-:W-:Y:S01]  /*a770*/  F2FP.F16.F32.PACK_AB R173, R155, R125 ;  /* 0x0000007d9bad723e */ /* 0x000fe200000000ff */
[----:B------:R-:W-:Y:S01]  /*a780*/  FADD.FTZ R126, R157, R126 ;  /* 0x0000007e9d7e7221 */ /* 0x000fe20000010000 */
[----:B---3--:R-:W-:Y:S01]  /*a790*/  F2FP.F16.F32.PACK_AB R171, R120, R165 ;  /* 0x000000a578ab723e */ /* 0x008fe200000000ff */
[----:B------:R-:W-:Y:S01]  /*a7a0*/  FADD.FTZ R128, R176, R127 ;  /* 0x0000007fb0807221 */ /* 0x000fe20000010000 */
[----:B------:R-:W-:Y:S01]  /*a7b0*/  F2FP.F16.F32.PACK_AB R176, R175, R176 ;  /* 0x000000b0afb0723e */ /* 0x000fe200000000ff */
[----:B------:R-:W-:-:S02]  /*a7c0*/  FADD.FTZ R126, R159, R126 ;  /* 0x0000007e9f7e7221 */ /* 0x000fc40000010000 */
[----:B------:R-:W-:Y:S01]  /*a7d0*/  FADD.FTZ R121, R175, R128 ;  /* 0x00000080af797221 */ /* 0x000fe20000010000 */
[----:B------:R-:W-:Y:S01]  /*a7e0*/  F2FP.F16.F32.PACK_AB R175, R159, R157 ;  /* 0x0000009d9faf723e */ /* 0x000fe200000000ff */
[----:B------:R-:W-:Y:S02]  /*a7f0*/  FADD.FTZ R126, R161, R126 ;  /* 0x0000007ea17e7221 */ /* 0x000fe40000010000 */
[----:B------:R-:W-:Y:S01]  /*a800*/  FADD.FTZ R128, R178, R121 ;  /* 0x00000079b2807221 */ /* 0x000fe20000010000 */
[----:B------:R-:W-:Y:S01]  /*a810*/  F2FP.F16.F32.PACK_AB R178, R209, R178 ;  /* 0x000000b2d1b2723e */ /* 0x000fe200000000ff */
[----:B------:R-:W-:Y:S02]  /*a820*/  FADD.FTZ R126, R163, R126 ;  /* 0x0000007ea37e7221 */ /* 0x000fe40000010000 */
[----:B------:R-:W-:Y:S02]  /*a830*/  FADD.FTZ R121, R209, R128 ;  /* 0x00000080d1797221 */ /* 0x000fe40000010000 */
[----:B------:R-:W-:-:S02]  /*a840*/  FADD.FTZ R126, R165, R126 ;  /* 0x0000007ea57e7221 */ /* 0x000fc40000010000 */
[----:B------:R-:W-:Y:S01]  /*a850*/  FADD.FTZ R128, R172, R121 ;  /* 0x00000079ac807221 */ /* 0x000fe20000010000 */
[----:B------:R-:W-:-:S03]  /*a860*/  F2FP.F16.F32.PACK_AB R172, R211, R172 ;  /* 0x000000acd3ac723e */ /* 0x000fc600000000ff */
[----:B------:R-:W-:-:S04]  /*a870*/  FADD.FTZ R21, R211, R128 ;  /* 0x00000080d3157221 */ /* 0x000fc80000010000 */
[----:B------:R-:W-:Y:S01]  /*a880*/  FADD.FTZ R128, R174, R21 ;  /* 0x00000015ae807221 */ /* 0x000fe20000010000 */
[C---:B------:R-:W-:Y:S01]  /*a890*/  F2FP.F16.F32.PACK_AB R174, R213.reuse, R174 ;  /* 0x000000aed5ae723e */ /* 0x040fe200000000ff */
[----:B------:R-:W-:Y:S02]  /*a8a0*/  IMAD.MOV.U32 R21, RZ, RZ, R4 ;  /* 0x000000ffff157224 */ /* 0x000fe400078e0004 */
[----:B------:R-:W-:-:S04]  /*a8b0*/  FADD.FTZ R7, R213, R128 ;  /* 0x00000080d5077221 */ /* 0x000fc80000010000 */
[----:B------:R-:W-:-:S04]  /*a8c0*/  FADD.FTZ R14, R122, R7 ;  /* 0x000000077a0e7221 */ /* 0x000fc80000010000 */
[----:B------:R-:W-:-:S04]  /*a8d0*/  FADD.FTZ R7, R215, R14 ;  /* 0x0000000ed7077221 */ /* 0x000fc80000010000 */
[----:B------:R-:W-:Y:S01]  /*a8e0*/  FADD.FTZ R14, R124, R7 ;  /* 0x000000077c0e7221 */ /* 0x000fe20000010000 */
[----:B------:R-:W-:-:S03]  /*a8f0*/  FADD.FTZ R7, R120, R126 ;  /* 0x0000007e78077221 */ /* 0x000fc60000010000 */
[----:B------:R-:W-:Y:S01]  /*a900*/  FADD.FTZ R14, R217, R14 ;  /* 0x0000000ed90e7221 */ /* 0x000fe20000010000 */
[----:B------:R-:W-:Y:S06]  /*a910*/  @P1 BRA `(.L_x_920) ;  /* 0xffffffdc00081947 */ /* 0x000fec000383ffff */
.L_x_911:
[----:B------:R-:W-:-:S13]  /*a920*/  ISETP.GE.AND P1, PT, R19, UR47, PT ;  /* 0x0000002f13007c0c */ /* 0x000fda000bf26270 */
[----:B------:R-:W-:Y:S05]  /*a930*/  @!P1 BRA `(.L_x_921) ;  /* 0x00000034005c9947 */ /* 0x000fea0003800000 */
[----:B------:R-:W-:Y:S01]  /*a940*/  IMAD.MOV.U32 R207, RZ, RZ, R3 ;  /* 0x000000ffffcf7224 */ /* 0x000fe200078e0003 */
[----:B------:R-:W-:Y:S01]  /*a950*/  UMOV UR7, UR39 ;  /* 0x0000002700077c82 */ /* 0x000fe20008000000 */
[----:B------:R-:W-:Y:S01]  /*a960*/  IMAD.MOV.U32 R194, RZ, RZ, R4 ;  /* 0x000000ffffc27224 */ /* 0x000fe200078e0004 */
[----:B------:R-:W-:Y:S01]  /*a970*/  UMOV UR4, UR36 ;  /* 0x0000002400047c82 */ /* 0x000fe20008000000 */
[----:B------:R-:W-:Y:S01]  /*a980*/  IMAD.IADD R21, R5, 0x1, R15 ;  /* 0x0000000105157824 */ /* 0x000fe200078e020f */
[----:B------:R-:W-:Y:S01]  /*a990*/  ULDC UR40, c[0x0][0x9e4] ;  /* 0x0002790000287ab9 */ /* 0x000fe20000000800 */
[----:B------:R-:W-:Y:S01]  /*a9a0*/  ULDC UR46, c[0x0][0x2e0] ;  /* 0x0000b800002e7ab9 */ /* 0x000fe20000000800 */
[----:B------:R-:W-:Y:S01]  /*a9b0*/  ULDC UR5, c[0x0][0x9d8] ;  /* 0x0002760000057ab9 */ /* 0x000fe20000000800 */
[----:B------:R-:W-:-:S05]  /*a9c0*/  ULDC UR41, c[0x0][0x9e0] ;  /* 0x0002780000297ab9 */ /* 0x000fca0000000800 */
.L_x_938:
[----:B------:R-:W-:-:S04]  /*a9d0*/  UIADD3 UR36, UR4, 0x1, URZ ;  /* 0x0000000104247890 */ /* 0x000fc8000fffe03f */
[----:B------:R-:W-:-:S04]  /*a9e0*/  UISETP.NE.AND UP0, UPT, UR36, 0x2, UPT ;  /* 0x000000022400788c */ /* 0x000fc8000bf05270 */
[----:B------:R-:W-:Y:S02]  /*a9f0*/  USEL UR39, URZ, 0x1, UP0 ;  /* 0x000000013f277887 */ /* 0x000fe40008000000 */
[----:B------:R-:W-:Y:S02]  /*aa00*/  USEL UR36, UR36, URZ, UP0 ;  /* 0x0000003f24247287 */ /* 0x000fe40008000000 */
[----:B------:R-:W-:Y:S01]  /*aa10*/  ULOP3.LUT UR39, UR7, UR39, URZ, 0x3c, !UPT ;  /* 0x0000002707277292 */ /* 0x000fe2000f8e3c3f */
[----:B------:R-:W-:Y:S11]  /*aa20*/  @!P0 BRA `(.L_x_922) ;  /* 0x0000000000048947 */ /* 0x000ff60003800000 */
[----:B------:R-:W-:Y:S01]  /*aa30*/  BPT.TRAP 0x1 ;  /* 0x000000040000795c */ /* 0x000fe20000300000 */
.L_x_922:
[----:B------:R-:W-:Y:S01]  /*aa40*/  ULEA UR6, UR36, UR37, 0x3 ;  /* 0x0000002524067291 */ /* 0x000fe2000f8e183f */
[----:B------:R-:W-:-:S05]  /*aa50*/  IMAD.U32 R3, RZ, RZ, UR39 ;  /* 0x00000027ff037e24 */ /* 0x000fca000f8e00ff */
[----:B------:R-:W-:-:S04]  /*aa60*/  SHF.L.U32 R3, R3, 0x1f, RZ ;  /* 0x0000001f03037819 */ /* 0x000fc800000006ff */
[----:B------:R1:W2:Y:S01]  /*aa70*/  SYNCS.PHASECHK.TRANS64.TRYWAIT P1, [UR6+0x30830], R3 ;  /* 0x03083003ff0075a7 */ /* 0x0002a20008020146 */
[----:B------:R-:W-:Y:S05]  /*aa80*/  @!P0 BRA `(.L_x_923) ;  /* 0x0000000000048947 */ /* 0x000fea0003800000 */
[----:B------:R-:W-:Y:S01]  /*aa90*/  BPT.TRAP 0x1 ;  /* 0x000000040000795c */ /* 0x000fe20000300000 */
.L_x_923:
[----:B--2---:R-:W-:Y:S05]  /*aaa0*/  @P1 BRA `(.L_x_924) ;  /* 0x0000000000081947 */ /* 0x004fea0003800000 */
[----:B------:R-:W2:Y:S02]  /*aab0*/  SYNCS.PHASECHK.TRANS64.TRYWAIT P1, [UR6+0x30830], R3 ;  /* 0x03083003ff0075a7 */ /* 0x000ea40008020146 */
[----:B--2---:R-:W-:Y:S05]  /*aac0*/  @!P1 BRA `(.L_x_925) ;  /* 0x0000009000c89947 */ /* 0x004fea0003800000 */
.L_x_924:
        /* <DEDUP_REMOVED lines=167> */
.L_x_926:
[----:B------:R-:W-:Y:S01]  /*b540*/  ULEA UR10, UR4, UR37, 0x3 ;  /* 0x00000025040a7291 */ /* 0x000fe2000f8e183f */
[----:B------:R-:W-:-:S05]  /*b550*/  IMAD.U32 R0, RZ, RZ, UR7 ;  /* 0x00000007ff007e24 */ /* 0x000fca000f8e00ff */
[----:B------:R-:W-:-:S04]  /*b560*/  SHF.L.U32 R0, R0, 0x1f, RZ ;  /* 0x0000001f00007819 */ /* 0x000fc800000006ff */
[----:B------:R3:W4:Y:S01]  /*b570*/  SYNCS.PHASECHK.TRANS64.TRYWAIT P1, [UR10+0x30850], R0 ;  /* 0x03085000ff0075a7 */ /* 0x000722000802014a */
[----:B------:R-:W-:Y:S05]  /*b580*/  @!P0 BRA `(.L_x_927) ;  /* 0x0000000000048947 */ /* 0x000fea0003800000 */
[----:B------:R-:W-:Y:S01]  /*b590*/  BPT.TRAP 0x1 ;  /* 0x000000040000795c */ /* 0x000fe20000300000 */
.L_x_927:
[----:B----4-:R-:W-:Y:S05]  /*b5a0*/  @P1 BRA `(.L_x_928) ;  /* 0x0000000000081947 */ /* 0x010fea0003800000 */
[----:B------:R-:W4:Y:S02]  /*b5b0*/  SYNCS.PHASECHK.TRANS64.TRYWAIT P1, [UR10+0x30850], R0 ;  /* 0x03085000ff0075a7 */ /* 0x000f24000802014a */
[----:B----4-:R-:W-:Y:S05]  /*b5c0*/  @!P1 BRA `(.L_x_929) ;  /* 0x0000008800209947 */ /* 0x010fea0003800000 */
.L_x_928:
[----:B------:R-:W-:Y:S01]  /*b5d0*/  UIADD3 UR6, UR37, 0x400, URZ ;  /* 0x0000040025067890 */ /* 0x000fe2000fffe03f */
[----:B------:R-:W-:Y:S01]  /*b5e0*/  WARPGROUP.ARRIVE ;  /* 0x00000000000079c5 */ /* 0x000fe20000000000 */
[----:B------:R-:W-:-:S05]  /*b5f0*/  UMOV UR7, 0x40000040 ;  /* 0x4000004000077882 */ /* 0x000fca0000000000 */
[----:B------:R-:W4:Y:S01]  /*b600*/  S2R R216, SR_TID.X ;  /* 0x0000000000d87919 */ /* 0x000f220000002100 */
[----:B------:R-:W-:Y:S01]  /*b610*/  USHF.R.U32.HI UR6, URZ, 0x4, UR6 ;  /* 0x000000043f067899 */ /* 0x000fe20008011606 */
[----:B------:R-:W-:Y:S01]  /*b620*/  FMUL.FTZ R18, R126, UR5 ;  /* 0x000000057e127c20 */ /* 0x000fe20008410000 */
[----:B------:R-:W-:Y:S02]  /*b630*/  IMAD.U32 R126, RZ, RZ, UR36 ;  /* 0x00000024ff7e7e24 */ /* 0x000fe4000f8e00ff */
[----:B-12---:R-:W-:Y:S01]  /*b640*/  FMUL.FTZ R3, R121, UR5 ;  /* 0x0000000579037c20 */ /* 0x006fe20008410000 */
[----:B------:R-:W-:Y:S01]  /*b650*/  ULOP3.LUT UR6, UR6, 0x3fff, URZ, 0xc0, !UPT ;  /* 0x00003fff06067892 */ /* 0x000fe2000f8ec03f */
[----:B---3--:R-:W-:Y:S01]  /*b660*/  FMUL.FTZ R0, R122, UR5 ;  /* 0x000000057a007c20 */ /* 0x008fe20008410000 */
[----:B------:R-:W-:Y:S01]  /*b670*/  FMUL.FTZ R4, R123, UR5 ;  /* 0x000000057b047c20 */ /* 0x000fe20008410000 */
[----:B------:R-:W-:Y:S01]  /*b680*/  FMUL.FTZ R121, R130, UR5 ;  /* 0x0000000582797c20 */ /* 0x000fe20008410000 */
[----:B------:R-:W-:Y:S01]  /*b690*/  ULOP3.LUT UR6, UR6, 0x3000000, URZ, 0xfc, !UPT ;  /* 0x0300000006067892 */ /* 0x000fe2000f8efc3f */
[----:B------:R-:W-:Y:S01]  /*b6a0*/  FMUL.FTZ R122, R131, UR5 ;  /* 0x00000005837a7c20 */ /* 0x000fe20008410000 */
[----:B------:R-:W-:Y:S01]  /*b6b0*/  FMUL.FTZ R123, R134, UR5 ;  /* 0x00000005867b7c20 */ /* 0x000fe20008410000 */
[----:B------:R-:W-:Y:S01]  /*b6c0*/  FMUL.FTZ R2, R120, UR5 ;  /* 0x0000000578027c20 */ /* 0x000fe20008410000 */
[----:B------:R-:W-:Y:S01]  /*b6d0*/  UIMAD UR4, UR4, 0x900, UR6 ;  /* 0x00000900040478a4 */ /* 0x000fe2000f8e0206 */
[----:B------:R-:W-:Y:S01]  /*b6e0*/  FMUL.FTZ R130, R143, UR5 ;  /* 0x000000058f827c20 */ /* 0x000fe20008410000 */
        /* <DEDUP_REMOVED lines=13> */
[----:B------:R-:W1:Y:S01]  /*b7c0*/  MUFU.TANH R2, R2 ;  /* 0x0000000200027308 */ /* 0x000e620000002400 */
[----:B----4-:R-:W-:-:S07]  /*b7d0*/  LOP3.LUT P1, RZ, R216, 0x7f, RZ, 0xc0, !PT ;  /* 0x0000007fd8ff7812 */ /* 0x010fce000782c0ff */
[----:B------:R-:W2:Y:S08]  /*b7e0*/  MUFU.TANH R3, R3 ;  /* 0x0000000300037308 */ /* 0x000eb00000002400 */
[----:B------:R-:W3:Y:S01]  /*b7f0*/  MUFU.TANH R0, R0 ;  /* 0x0000000000007308 */ /* 0x000ee20000002400 */
[----:B------:R-:W-:-:S05]  /*b800*/  @!P1 LEA R126, R126, UR37, 0x3 ;  /* 0x000000257e7e9c11 */ /* 0x000fca000f8e18ff */
        /* <DEDUP_REMOVED lines=54> */
[----:B------:R-:W5:Y:S01]  /*bb70*/  LDC R162, c[0x0][0x288] ;  /* 0x0000a200ffa27b82 */ /* 0x000f620000000800 */
        /* <DEDUP_REMOVED lines=43> */
[----:B------:R-:W-:Y:S02]  /*be30*/  IMAD R170, R19, -0x60, RZ ;  /* 0xffffffa013aa7824 */ /* 0x000fe400078e02ff */
[----:B------:R-:W-:Y:S01]  /*be40*/  FMUL.FTZ R168, R164, UR5 ;  /* 0x00000005a4a87c20 */ /* 0x000fe20008410000 */
[----:B------:R-:W-:Y:S01]  /*be50*/  FMUL.FTZ R164, R165, UR5 ;  /* 0x00000005a5a47c20 */ /* 0x000fe20008410000 */
[----:B------:R1:W-:Y:S01]  /*be60*/  @!P1 SYNCS.ARRIVE.TRANS64.RED.A1T0 RZ, [R126+URZ], RZ ;  /* 0x000000ff7eff99a7 */ /* 0x0003e2000810043f */
[----:B------:R-:W-:Y:S01]  /*be70*/  IMAD R127, R17, UR46, R170 ;  /* 0x0000002e117f7c24 */ /* 0x000fe2000f8e02aa */
[----:B------:R-:W-:Y:S02]  /*be80*/  ISETP.GE.AND P1, PT, R20, 0x1, PT ;  /* 0x000000011400780c */ /* 0x000fe40003f26270 */
[----:B------:R-:W1:Y:S02]  /*be90*/  MUFU.TANH R168, R168 ;  /* 0x000000a800a87308 */ /* 0x000e640000002400 */
[----:B-----5:R-:W-:Y:S01]  /*bea0*/  IADD3 R127, R127, 0x1, -R162 ;  /* 0x000000017f7f7810 */ /* 0x020fe20007ffe8a2 */
[----:B------:R-:W-:-:S04]  /*beb0*/  IMAD R162, R16, -0x2, R170 ;  /* 0xfffffffe10a27824 */ /* 0x000fc800078e02aa */
[----:B------:R-:W-:Y:S01]  /*bec0*/  IMAD R127, R16, -0x2, R127 ;  /* 0xfffffffe107f7824 */ /* 0x000fe200078e027f */
[----:B------:R-:W1:Y:S03]  /*bed0*/  MUFU.TANH R164, R164 ;  /* 0x000000a400a47308 */ /* 0x000e660000002400 */
[C---:B------:R-:W-:Y:S02]  /*bee0*/  VIADD R178, R127.reuse, UR41 ;  /* 0x000000297fb27c36 */ /* 0x040fe40008000000 */
[----:B------:R-:W-:Y:S02]  /*bef0*/  VIADD R166, R127, UR45 ;  /* 0x0000002d7fa67c36 */ /* 0x000fe40008000000 */
[C---:B------:R-:W-:Y:S02]  /*bf00*/  IMAD.IADD R182, R5.reuse, 0x1, R178 ;  /* 0x0000000105b67824 */ /* 0x040fe400078e02b2 */
[----:B------:R-:W-:Y:S01]  /*bf10*/  IMAD.IADD R180, R5, 0x1, R166 ;  /* 0x0000000105b47824 */ /* 0x000fe200078e02a6 */
[----:B--234-:R-:W-:Y:S06]  /*bf20*/  @!P1 BRA `(.L_x_930) ;  /* 0x0000000000589947 */ /* 0x01cfec0003800000 */
[----:B------:R-:W-:Y:S01]  /*bf30*/  ISETP.GT.AND P1, PT, R21, -0x1, PT ;  /* 0xffffffff1500780c */ /* 0x000fe20003f24270 */
[----:B------:R-:W-:-:S12]  /*bf40*/  BSSY B0, `(.L_x_931) ;  /* 0x0000011000007945 */ /* 0x000fd80003800000 */
[----:B------:R-:W-:Y:S05]  /*bf50*/  @P1 BRA `(.L_x_932) ;  /* 0x0000000000201947 */ /* 0x000fea0003800000 */
[----:B------:R-:W-:Y:S01]  /*bf60*/  IMAD.U32 R147, RZ, RZ, UR40 ;  /* 0x00000028ff937e24 */ /* 0x000fe2000f8e00ff */
[----:B------:R-:W-:-:S04]  /*bf70*/  LOP3.LUT R145, RZ, R21, RZ, 0x33, !PT ;  /* 0x00000015ff917212 */ /* 0x000fc800078e33ff */
[----:B------:R-:W-:-:S13]  /*bf80*/  ISETP.NE.AND P1, PT, R147, 0x1, PT ;  /* 0x000000019300780c */ /* 0x000fda0003f25270 */
[----:B-1----:R-:W1:Y:S02]  /*bf90*/  @P1 LDC.64 R126, c[0x0][0x9e8] ;  /* 0x00027a00ff7e1b82 */ /* 0x002e640000000a00 */
[----:B-1----:R-:W-:-:S05]  /*bfa0*/  @P1 IMAD.HI.U32 R126, R145, R126, RZ ;  /* 0x0000007e917e1227 */ /* 0x002fca00078e00ff */
[----:B------:R-:W-:-:S04]  /*bfb0*/  @P1 SHF.R.U32.HI R145, RZ, R127, R126 ;  /* 0x0000007fff911219 */ /* 0x000fc8000001167e */
[----:B------:R-:W-:Y:S01]  /*bfc0*/  LOP3.LUT R145, RZ, R145, RZ, 0x33, !PT ;  /* 0x00000091ff917212 */ /* 0x000fe200078e33ff */
[----:B------:R-:W-:Y:S06]  /*bfd0*/  BRA `(.L_x_933) ;  /* 0x00000000001c7947 */ /* 0x000fec0003800000 */
.L_x_932:
[----:B------:R-:W-:-:S05]  /*bfe0*/  IMAD.U32 R147, RZ, RZ, UR40 ;  /* 0x00000028ff937e24 */ /* 0x000fca000f8e00ff */
[----:B------:R-:W-:-:S13]  /*bff0*/  ISETP.NE.AND P1, PT, R147, 0x1, PT ;  /* 0x000000019300780c */ /* 0x000fda0003f25270 */
[----:B-1----:R-:W1:Y:S01]  /*c000*/  @P1 LDC.64 R126, c[0x0][0x9e8] ;  /* 0x00027a00ff7e1b82 */ /* 0x002e620000000a00 */
[----:B------:R-:W-:-:S04]  /*c010*/  @P1 IMAD.IADD R145, R5, 0x1, R15 ;  /* 0x0000000105911824 */ /* 0x000fc800078e020f */
[----:B-1----:R-:W-:-:S04]  /*c020*/  @P1 IMAD.HI.U32 R126, R145, R126, RZ ;  /* 0x0000007e917e1227 */ /* 0x002fc800078e00ff */
[----:B------:R-:W-:Y:S01]  /*c030*/  IMAD.MOV.U32 R145, RZ, RZ, R21 ;  /* 0x000000ffff917224 */ /* 0x000fe200078e0015 */
[----:B------:R-:W-:-:S07]  /*c040*/  @P1 SHF.R.U32.HI R145, RZ, R127, R126 ;  /* 0x0000007fff911219 */ /* 0x000fce000001167e */
.L_x_933:
[----:B------:R-:W-:Y:S05]  /*c050*/  BSYNC B0 ;  /* 0x0000000000007941 */ /* 0x000fea0003800000 */
.L_x_931:
[----:B------:R-:W-:-:S05]  /*c060*/  IMAD R127, R145, R147, R162 ;  /* 0x00000093917f7224 */ /* 0x000fca00078e02a2 */
[----:B------:R-:W-:Y:S02]  /*c070*/  VIADDMNMX R182, R127, R147, R182, PT ;  /* 0x000000937fb67246 */ /* 0x000fe400038001b6 */
[----:B------:R-:W-:-:S07]  /*c080*/  VIMNMX R180, R180, R127, !PT ;  /* 0x0000007fb4b47248 */ /* 0x000fce0007fe0100 */
.L_x_930:
[----:B------:R-:W-:Y:S01]  /*c090*/  ISETP.GE.AND P2, PT, R170, 0x9, PT ;  /* 0x00000009aa00780c */ /* 0x000fe20003f46270 */
[----:B-1----:R-:W-:Y:S01]  /*c0a0*/  IMAD.IADD R126, R6, 0x1, R178 ;  /* 0x00000001067e7824 */ /* 0x002fe200078e02b2 */
[----:B------:R-:W-:Y:S02]  /*c0b0*/  ISETP.GE.AND P1, PT, R170, 0x2, PT ;  /* 0x00000002aa00780c */ /* 0x000fe40003f26270 */
[C---:B------:R-:W-:Y:S02]  /*c0c0*/  ISETP.GT.AND P3, PT, R180.reuse, 0x8, !P2 ;  /* 0x00000008b400780c */ /* 0x040fe40005764270 */
[----:B------:R-:W-:Y:S02]  /*c0d0*/  ISETP.GT.AND P4, PT, R180, 0x1, !P1 ;  /* 0x00000001b400780c */ /* 0x000fe40004f84270 */
[----:B------:R-:W-:Y:S02]  /*c0e0*/  ISETP.LT.OR P3, PT, R182, 0x9, P3 ;  /* 0x00000009b600780c */ /* 0x000fe40001f61670 */
[----:B------:R-:W-:-:S02]  /*c0f0*/  ISETP.GE.AND P5, PT, R170, 0xa, PT ;  /* 0x0000000aaa00780c */ /* 0x000fc40003fa6270 */
[----:B------:R-:W-:Y:S02]  /*c100*/  FSEL R171, R172, -INF , !P3 ;  /* 0xff800000acab7808 */ /* 0x000fe40005800000 */
[----:B------:R-:W-:Y:S02]  /*c110*/  ISETP.LT.OR P4, PT, R182, 0x2, P4 ;  /* 0x00000002b600780c */ /* 0x000fe40002781670 */
[----:B------:R-:W-:Y:S02]  /*c120*/  ISETP.GT.AND P3, PT, R180, 0x9, !P5 ;  /* 0x00000009b400780c */ /* 0x000fe40006f64270 */
[----:B------:R-:W-:Y:S02]  /*c130*/  FSEL R169, R3, -INF , !P4 ;  /* 0xff80000003a97808 */ /* 0x000fe40006000000 */
        /* <DEDUP_REMOVED lines=100> */
[----:B------:R-:W-:Y:S02]  /*c780*/  FSEL R227, R2, -INF , !P6 ;  /* 0xff80000002e37808 */ /* 0x000fe40007000000 */
[----:B------:R-:W-:-:S04]  /*c790*/  ISETP.GE.AND P6, PT, R170, 0x5a, PT ;  /* 0x0000005aaa00780c */ /* 0x000fc80003fc6270 */
[----:B------:R-:W-:Y:S02]  /*c7a0*/  P2R R146, PR, RZ, 0x40 ;  /* 0x00000040ff927803 */ /* 0x000fe40000000000 */
[----:B------:R-:W-:-:S04]  /*c7b0*/  ISETP.GT.AND P6, PT, R180, 0x59, !P6 ;  /* 0x00000059b400780c */ /* 0x000fc800077c4270 */
[----:B------:R-:W-:-:S04]  /*c7c0*/  ISETP.LT.OR P6, PT, R182, 0x5a, P6 ;  /* 0x0000005ab600780c */ /* 0x000fc800037c1670 */
[----:B------:R-:W-:Y:S02]  /*c7d0*/  FSEL R127, R164, -INF , !P6 ;  /* 0xff800000a47f7808 */ /* 0x000fe40007000000 */
[----:B------:R-:W-:-:S13]  /*c7e0*/  ISETP.GE.AND P6, PT, R20, 0x1, PT ;  /* 0x000000011400780c */ /* 0x000fda0003fc6270 */
[----:B------:R-:W-:Y:S05]  /*c7f0*/  @!P6 BRA `(.L_x_934) ;  /* 0x000000000054e947 */ /* 0x000fea0003800000 */
        /* <DEDUP_REMOVED lines=12> */
.L_x_936:
[----:B------:R-:W-:-:S05]  /*c8c0*/  IMAD.U32 R148, RZ, RZ, UR40 ;  /* 0x00000028ff947e24 */ /* 0x000fca000f8e00ff */
[----:B------:R-:W-:-:S13]  /*c8d0*/  ISETP.NE.AND P6, PT, R148, 0x1, PT ;  /* 0x000000019400780c */ /* 0x000fda0003fc5270 */
[----:B------:R-:W1:Y:S02]  /*c8e0*/  @P6 LDC.64 R2, c[0x0][0x9e8] ;  /* 0x00027a00ff026b82 */ /* 0x000e640000000a00 */
[----:B-1----:R-:W-:-:S05]  /*c8f0*/  @P6 IMAD.HI.U32 R2, R187, R2, RZ ;  /* 0x00000002bb026227 */ /* 0x002fca00078e00ff */
[----:B------:R-:W-:-:S07]  /*c900*/  @P6 SHF.R.U32.HI R187, RZ, R3, R2 ;  /* 0x00000003ffbb6219 */ /* 0x000fce0000011602 */
.L_x_937:
[----:B------:R-:W-:Y:S05]  /*c910*/  BSYNC B0 ;  /* 0x0000000000007941 */ /* 0x000fea0003800000 */
.L_x_935:
[----:B------:R-:W-:-:S05]  /*c920*/  IMAD R187, R187, R148, R162 ;  /* 0x00000094bbbb7224 */ /* 0x000fca00078e02a2 */
[----:B------:R-:W-:Y:S02]  /*c930*/  VIADDMNMX R126, R187, R148, R126, PT ;  /* 0x00000094bb7e7246 */ /* 0x000fe4000380017e */
[----:B------:R-:W-:-:S07]  /*c940*/  VIMNMX R144, R144, R187, !PT ;  /* 0x000000bb90907248 */ /* 0x000fce0007fe0100 */
.L_x_934:
[----:B------:R-:W-:Y:S01]  /*c950*/  ISETP.GT.AND P1, PT, R144, 0x1, !P1 ;  /* 0x000000019000780c */ /* 0x000fe20004f24270 */
[----:B------:R-:W-:Y:S01]  /*c960*/  UMOV UR7, UR39 ;  /* 0x0000002700077c82 */ /* 0x000fe20008000000 */
[----:B------:R-:W-:Y:S01]  /*c970*/  ISETP.NE.AND P6, PT, R209, RZ, PT ;  /* 0x000000ffd100720c */ /* 0x000fe20003fc5270 */
[----:B------:R-:W-:Y:S01]  /*c980*/  UMOV UR4, UR36 ;  /* 0x0000002400047c82 */ /* 0x000fe20008000000 */
[----:B------:R-:W-:Y:S02]  /*c990*/  ISETP.LT.OR P1, PT, R126, 0x2, P1 ;  /* 0x000000027e00780c */ /* 0x000fe40000f21670 */
[----:B------:R-:W-:Y:S02]  /*c9a0*/  ISETP.GT.AND P2, PT, R144, 0x8, !P2 ;  /* 0x000000089000780c */ /* 0x000fe40005744270 */
[----:B------:R-:W-:Y:S02]  /*c9b0*/  FSEL R223, R4, -INF , !P1 ;  /* 0xff80000004df7808 */ /* 0x000fe40004800000 */
[----:B------:R-:W-:-:S02]  /*c9c0*/  ISETP.NE.AND P1, PT, R189, RZ, PT ;  /* 0x000000ffbd00720c */ /* 0x000fc40003f25270 */
[----:B------:R-:W-:Y:S02]  /*c9d0*/  ISETP.LT.OR P2, PT, R126, 0x9, P2 ;  /* 0x000000097e00780c */ /* 0x000fe40001741670 */
[----:B------:R-:W-:Y:S02]  /*c9e0*/  ISETP.GT.AND P1, PT, R144, 0x9, !P1 ;  /* 0x000000099000780c */ /* 0x000fe40004f24270 */
[----:B------:R-:W-:Y:S02]  /*c9f0*/  FSEL R187, R18, -INF , !P2 ;  /* 0xff80000012bb7808 */ /* 0x000fe40005000000 */
[----:B------:R-:W-:Y:S01]  /*ca00*/  ISETP.LT.OR P1, PT, R126, 0xa, P1 ;  /* 0x0000000a7e00780c */ /* 0x000fe20000f21670 */
[----:B------:R-:W1:Y:S01]  /*ca10*/  LDC R18, c[0x0][0x988] ;  /* 0x00026200ff127b82 */ /* 0x000e620000000800 */
        /* <DEDUP_REMOVED lines=61> */
[----:B------:R-:W-:Y:S01]  /*cdf0*/  ISETP.NE.AND P1, PT, R208, RZ, PT ;  /* 0x000000ffd000720c */ /* 0x000fe20003f25270 */
[----:B------:R-:W2:Y:S01]  /*ce00*/  SHFL.BFLY PT, R2, R3, 0x2, 0x1f ;  /* 0x0c401f0003027f89 */ /* 0x000ea200000e0000 */
[----:B------:R-:W-:-:S02]  /*ce10*/  ISETP.NE.AND P6, PT, R154, RZ, PT ;  /* 0x000000ff9a00720c */ /* 0x000fc40003fc5270 */
[C---:B------:R-:W-:Y:S02]  /*ce20*/  ISETP.GT.AND P1, PT, R144.reuse, 0x31, !P1 ;  /* 0x000000319000780c */ /* 0x040fe40004f24270 */
[----:B------:R-:W-:Y:S02]  /*ce30*/  ISETP.GT.AND P3, PT, R144, 0x50, !P3 ;  /* 0x000000509000780c */ /* 0x000fe40005f64270 */
[C---:B------:R-:W-:Y:S02]  /*ce40*/  ISETP.LT.OR P1, PT, R126.reuse, 0x32, P1 ;  /* 0x000000327e00780c */ /* 0x040fe40000f21670 */
[----:B------:R-:W-:Y:S02]  /*ce50*/  ISETP.LT.OR P3, PT, R126, 0x51, P3 ;  /* 0x000000517e00780c */ /* 0x000fe40001f61670 */
[----:B------:R-:W-:Y:S02]  /*ce60*/  FSEL R123, R132, -INF , !P1 ;  /* 0xff800000847b7808 */ /* 0x000fe40004800000 */
[----:B------:R-:W-:-:S02]  /*ce70*/  ISETP.NE.AND P1, PT, R210, RZ, PT ;  /* 0x000000ffd200720c */ /* 0x000fc40003f25270 */
[C---:B------:R-:W-:Y:S02]  /*ce80*/  ISETP.GT.AND P4, PT, R144.reuse, 0x51, !P4 ;  /* 0x000000519000780c */ /* 0x040fe40006784270 */
[----:B------:R-:W-:Y:S02]  /*ce90*/  ISETP.GT.AND P1, PT, R144, 0x38, !P1 ;  /* 0x000000389000780c */ /* 0x000fe40004f24270 */
[----:B------:R-:W-:Y:S02]  /*cea0*/  FSEL R225, R142, -INF , !P3 ;  /* 0xff8000008ee17808 */ /* 0x000fe40005800000 */
[----:B------:R-:W-:Y:S02]  /*ceb0*/  ISETP.LT.OR P1, PT, R126, 0x39, P1 ;  /* 0x000000397e00780c */ /* 0x000fe40000f21670 */
[----:B------:R-:W-:Y:S02]  /*cec0*/  ISETP.GT.AND P5, PT, R144, 0x58, !P5 ;  /* 0x000000589000780c */ /* 0x000fe40006fa4270 */
[----:B------:R-:W-:-:S02]  /*ced0*/  FSEL R125, R134, -INF , !P1 ;  /* 0xff800000867d7808 */ /* 0x000fc40004800000 */
[----:B------:R-:W-:Y:S02]  /*cee0*/  ISETP.NE.AND P1, PT, R212, RZ, PT ;  /* 0x000000ffd400720c */ /* 0x000fe40003f25270 */
[----:B--2---:R-:W-:Y:S02]  /*cef0*/  FMNMX.FTZ R122, R3, R2, !PT ;  /* 0x00000002037a7209 */ /* 0x004fe40007810000 */
[----:B------:R-:W-:Y:S02]  /*cf00*/  ISETP.GT.AND P1, PT, R144, 0x39, !P1 ;  /* 0x000000399000780c */ /* 0x000fe40004f24270 */
[C---:B------:R-:W-:Y:S01]  /*cf10*/  ISETP.LT.OR P4, PT, R126.reuse, 0x52, P4 ;  /* 0x000000527e00780c */ /* 0x040fe20002781670 */
[----:B------:R-:W2:Y:S01]  /*cf20*/  SHFL.BFLY PT, R229, R122, 0x1, 0x1f ;  /* 0x0c201f007ae57f89 */ /* 0x000ea200000e0000 */
[C---:B------:R-:W-:Y:S02]  /*cf30*/  ISETP.LT.OR P1, PT, R126.reuse, 0x3a, P1 ;  /* 0x0000003a7e00780c */ /* 0x040fe40000f21670 */
[----:B------:R-:W-:-:S02]  /*cf40*/  ISETP.LT.OR P5, PT, R126, 0x59, P5 ;  /* 0x000000597e00780c */ /* 0x000fc40002fa1670 */
[----:B------:R-:W-:Y:S02]  /*cf50*/  FSEL R133, R133, -INF , !P1 ;  /* 0xff80000085857808 */ /* 0x000fe40004800000 */
[----:B------:R-:W-:-:S04]  /*cf60*/  ISETP.NE.AND P1, PT, R214, RZ, PT ;  /* 0x000000ffd600720c */ /* 0x000fc80003f25270 */
[----:B------:R-:W-:-:S04]  /*cf70*/  ISETP.GT.AND P1, PT, R144, 0x40, !P1 ;  /* 0x000000409000780c */ /* 0x000fc80004f24270 */
[----:B------:R-:W-:-:S04]  /*cf80*/  ISETP.LT.OR P1, PT, R126, 0x41, P1 ;  /* 0x000000417e00780c */ /* 0x000fc80000f21670 */
[----:B------:R-:W-:Y:S02]  /*cf90*/  FSEL R137, R137, -INF , !P1 ;  /* 0xff80000089897808 */ /* 0x000fe40004800000 */
[----:B------:R-:W-:Y:S02]  /*cfa0*/  ISETP.NE.AND P1, PT, R150, RZ, PT ;  /* 0x000000ff9600720c */ /* 0x000fe40003f25270 */
[----:B--2---:R-:W-:Y:S02]  /*cfb0*/  FMNMX.FTZ R4, R122, R229, !PT ;  /* 0x000000e57a047209 */ /* 0x004fe40007810000 */
[----:B------:R-:W-:-:S04]  /*cfc0*/  ISETP.GT.AND P1, PT, R144, 0x41, !P1 ;  /* 0x000000419000780c */ /* 0x000fc80004f24270 */
        /* <DEDUP_REMOVED lines=61> */
[----:B------:R-:W-:Y:S01]  /*d3a0*/  FMNMX.FTZ R120, R131, R120, !PT ;  /* 0x0000007883787209 */ /* 0x000fe20007810000 */
[----:B------:R-:W-:Y:S01]  /*d3b0*/  IMAD.MOV.U32 R194, RZ, RZ, R4 ;  /* 0x000000ffffc27224 */ /* 0x000fe200078e0004 */
[----:B------:R-:W-:-:S02]  /*d3c0*/  LOP3.LUT P6, RZ, R216, 0x7f, RZ, 0xc0, !PT ;  /* 0x0000007fd8ff7812 */ /* 0x000fc400078cc0ff */
        /* <DEDUP_REMOVED lines=12> */
[----:B------:R-:W-:Y:S01]  /*d490*/  FMNMX.FTZ R120, R225, R120, !PT ;  /* 0x00000078e1787209 */ /* 0x000fe20007810000 */
[C---:B--2---:R-:W-:Y:S01]  /*d4a0*/  FADD.FTZ R161, R188.reuse, R161 ;  /* 0x000000a1bca17221 */ /* 0x044fe20000010000 */
[----:B------:R-:W-:Y:S02]  /*d4b0*/  F2FP.F16.F32.PACK_AB R188, R188, R227 ;  /* 0x000000e3bcbc723e */ /* 0x000fe400000000ff */
[----:B------:R-:W-:-:S03]  /*d4c0*/  FMNMX.FTZ R120, R175, R120, !PT ;  /* 0x00000078af787209 */ /* 0x000fc60007810000 */
[----:B------:R-:W2:Y:S01]  /*d4d0*/  MUFU.EX2 R184, R184 ;  /* 0x000000b800b87308 */ /* 0x000ea20000000800 */
[----:B------:R-:W-:Y:S01]  /*d4e0*/  FMNMX.FTZ R120, R177, R120, !PT ;  /* 0x00000078b1787209 */ /* 0x000fe20007810000 */
[----:B---3--:R-:W-:-:S03]  /*d4f0*/  FADD.FTZ R14, R190, R161 ;  /* 0x000000a1be0e7221 */ /* 0x008fc60000010000 */
[----:B------:R-:W-:-:S03]  /*d500*/  FMNMX.FTZ R120, R139, R120, !PT ;  /* 0x000000788b787209 */ /* 0x000fc60007810000 */
[----:B------:R-:W3:Y:S01]  /*d510*/  MUFU.EX2 R171, R171 ;  /* 0x000000ab00ab7308 */ /* 0x000ee20000000800 */
[----:B-1----:R-:W-:Y:S01]  /*d520*/  F2FP.F16.F32.PACK_AB R190, R169, R190 ;  /* 0x000000bea9be723e */ /* 0x002fe200000000ff */
[----:B------:R-:W1:Y:S06]  /*d530*/  SHFL.BFLY PT, R3, R120, 0x2, 0x1f ;  /* 0x0c401f0078037f89 */ /* 0x000e6c00000e0000 */
[----:B------:R-:W4:Y:S08]  /*d540*/  MUFU.EX2 R186, R186 ;  /* 0x000000ba00ba7308 */ /* 0x000f300000000800 */
[----:B------:R5:W-:Y:S08]  /*d550*/  MUFU.EX2 R135, R185 ;  /* 0x000000b900877308 */ /* 0x000bf00000000800 */
        /* <DEDUP_REMOVED lines=9> */
[----:B------:R-:W-:-:S06]  /*d5f0*/  FMUL.FTZ R126, R3, R18 ;  /* 0x00000012037e7220 */ /* 0x000fcc0000410000 */
[----:B------:R-:W-:Y:S01]  /*d600*/  MUFU.EX2 R147, R147 ;  /* 0x0000009300937308 */ /* 0x000fe20000000800 */
[----:B------:R-:W-:-:S05]  /*d610*/  FSEL R126, R126, RZ, P1 ;  /* 0x000000ff7e7e7208 */ /* 0x000fca0000800000 */
[-CC-:B------:R-:W-:Y:S01]  /*d620*/  FFMA.FTZ R143, R2, R18.reuse, -R126.reuse ;  /* 0x00000012028f7223 */ /* 0x180fe2000001087e */
[----:B------:R-:W-:Y:S01]  /*d630*/  FSEL R2, R3, RZ, P1 ;  /* 0x000000ff03027208 */ /* 0x000fe20000800000 */
[-CC-:B------:R-:W-:Y:S01]  /*d640*/  FFMA.FTZ R120, R223, R18.reuse, -R126.reuse ;  /* 0x00000012df787223 */ /* 0x180fe2000001087e */
[-CC-:B------:R-:W-:Y:S01]  /*d650*/  FFMA.FTZ R122, R187, R18.reuse, -R126.reuse ;  /* 0x00000012bb7a7223 */ /* 0x180fe2000001087e */
[-CC-:B------:R-:W-:Y:S01]  /*d660*/  FFMA.FTZ R157, R221, R18.reuse, -R126.reuse ;  /* 0x00000012dd9d7223 */ /* 0x180fe2000001087e */
[-CC-:B-----5:R-:W-:Y:S01]  /*d670*/  FFMA.FTZ R185, R209, R18.reuse, -R126.reuse ;  /* 0x00000012d1b97223 */ /* 0x1a0fe2000001087e */
[----:B------:R-:W-:Y:S01]  /*d680*/  FADD.FTZ R159, -R2, R207 ;  /* 0x000000cf029f7221 */ /* 0x000fe20000010100 */
[----:B------:R-:W-:Y:S01]  /*d690*/  MUFU.EX2 R143, R143 ;  /* 0x0000008f008f7308 */ /* 0x000fe20000000800 */
[-CC-:B------:R-:W-:Y:S01]  /*d6a0*/  FFMA.FTZ R134, R123, R18.reuse, -R126.reuse ;  /* 0x000000127b867223 */ /* 0x180fe2000001087e */
[-C--:B------:R-:W-:Y:S01]  /*d6b0*/  FFMA.FTZ R124, R219, R18.reuse, -R126 ;  /* 0x00000012db7c7223 */ /* 0x080fe2000001087e */
[-C--:B------:R-:W-:Y:S01]  /*d6c0*/  FMUL.FTZ R159, R159, R18.reuse ;  /* 0x000000129f9f7220 */ /* 0x080fe20000410000 */
[----:B------:R-:W-:Y:S01]  /*d6d0*/  FADD.FTZ R123, R169, R14 ;  /* 0x0000000ea97b7221 */ /* 0x000fe20000010000 */
[-CC-:B------:R-:W-:Y:S01]  /*d6e0*/  FFMA.FTZ R187, R189, R18.reuse, -R126.reuse ;  /* 0x00000012bdbb7223 */ /* 0x180fe2000001087e */
[-CC-:B------:R-:W-:Y:S01]  /*d6f0*/  FFMA.FTZ R128, R217, R18.reuse, -R126.reuse ;  /* 0x00000012d9807223 */ /* 0x180fe2000001087e */
[-CC-:B------:R-:W-:Y:S01]  /*d700*/  FFMA.FTZ R181, R191, R18.reuse, -R126.reuse ;  /* 0x00000012bfb57223 */ /* 0x180fe2000001087e */
[----:B------:R-:W1:Y:S01]  /*d710*/  MUFU.EX2 R2, R159 ;  /* 0x0000009f00027308 */ /* 0x000e620000000800 */
[----:B--2---:R-:W-:Y:S01]  /*d720*/  FADD.FTZ R14, R184, R123 ;  /* 0x0000007bb80e7221 */ /* 0x004fe20000010000 */
[-CC-:B------:R-:W-:Y:S01]  /*d730*/  FFMA.FTZ R130, R215, R18.reuse, -R126.reuse ;  /* 0x00000012d7827223 */ /* 0x180fe2000001087e */
[-CC-:B------:R-:W-:Y:S01]  /*d740*/  FFMA.FTZ R183, R211, R18.reuse, -R126.reuse ;  /* 0x00000012d3b77223 */ /* 0x180fe2000001087e */
[-C--:B------:R-:W-:Y:S01]  /*d750*/  FFMA.FTZ R179, R125, R18.reuse, -R126 ;  /* 0x000000127db37223 */ /* 0x080fe2000001087e */
[----:B---3--:R-:W-:Y:S01]  /*d760*/  FADD.FTZ R123, R171, R14 ;  /* 0x0000000eab7b7221 */ /* 0x008fe20000010000 */
[-CC-:B------:R-:W-:Y:S01]  /*d770*/  FFMA.FTZ R132, R213, R18.reuse, -R126.reuse ;  /* 0x00000012d5847223 */ /* 0x180fe2000001087e */
[-CC-:B------:R-:W-:Y:S01]  /*d780*/  FFMA.FTZ R131, R131, R18.reuse, -R126.reuse ;  /* 0x0000001283837223 */ /* 0x180fe2000001087e */
[----:B------:R-:W2:Y:S01]  /*d790*/  MUFU.EX2 R120, R120 ;  /* 0x0000007800787308 */ /* 0x000ea20000000800 */
[----:B----4-:R-:W-:Y:S01]  /*d7a0*/  FADD.FTZ R138, R186, R123 ;  /* 0x0000007bba8a7221 */ /* 0x010fe20000010000 */
[-CC-:B------:R-:W-:Y:S01]  /*d7b0*/  FFMA.FTZ R136, R133, R18.reuse, -R126.reuse ;  /* 0x0000001285887223 */ /* 0x180fe2000001087e */
[-CC-:B------:R-:W-:Y:S01]  /*d7c0*/  FFMA.FTZ R141, R141, R18.reuse, -R126.reuse ;  /* 0x000000128d8d7223 */ /* 0x180fe2000001087e */
[-CC-:B------:R-:W-:Y:S01]  /*d7d0*/  FFMA.FTZ R129, R129, R18.reuse, -R126.reuse ;  /* 0x0000001281817223 */ /* 0x180fe2000001087e */
[-CC-:B------:R-:W-:Y:S01]  /*d7e0*/  FFMA.FTZ R225, R225, R18.reuse, -R126.reuse ;  /* 0x00000012e1e17223 */ /* 0x180fe2000001087e */
[-CC-:B------:R-:W-:Y:S01]  /*d7f0*/  FFMA.FTZ R175, R175, R18.reuse, -R126.reuse ;  /* 0x00000012afaf7223 */ /* 0x180fe2000001087e */
[----:B------:R-:W-:Y:S01]  /*d800*/  FFMA.FTZ R177, R177, R18, -R126 ;  /* 0x00000012b1b17223 */ /* 0x000fe2000001087e */
[----:B------:R-:W3:Y:S01]  /*d810*/  MUFU.EX2 R122, R122 ;  /* 0x0000007a007a7308 */ /* 0x000ee20000000800 */
[----:B-1----:R-:W-:Y:S01]  /*d820*/  FFMA.FTZ R7, R2, R7, R143 ;  /* 0x0000000702077223 */ /* 0x002fe2000001008f */
[----:B------:R-:W-:Y:S01]  /*d830*/  IMAD.U32 R133, RZ, RZ, UR10 ;  /* 0x0000000aff857e24 */ /* 0x000fe2000f8e00ff */
[C---:B------:R-:W-:Y:S01]  /*d840*/  ISETP.GT.AND P1, PT, R19.reuse, UR47, PT ;  /* 0x0000002f13007c0c */ /* 0x040fe2000bf24270 */
[----:B------:R-:W-:Y:S01]  /*d850*/  VIADD R19, R19, 0xffffffff ;  /* 0xffffffff13137836 */ /* 0x000fe20000000000 */
[----:B------:R-:W-:Y:S01]  /*d860*/  F2FP.F16.F32.PACK_AB R186, R173, R186 ;  /* 0x000000baadba723e */ /* 0x000fe200000000ff */
[----:B------:R-:W-:Y:S01]  /*d870*/  @!P6 VIADD R133, R133, 0x30860 ;  /* 0x000308608585e836 */ /* 0x000fe20000000000 */
[----:B------:R-:W-:Y:S01]  /*d880*/  F2FP.F16.F32.PACK_AB R184, R171, R184 ;  /* 0x000000b8abb8723e */ /* 0x000fe200000000ff */
[----:B------:R-:W1:Y:S01]  /*d890*/  MUFU.EX2 R157, R157 ;  /* 0x0000009d009d7308 */ /* 0x000e620000000800 */
[C---:B--2---:R-:W-:Y:S01]  /*d8a0*/  FADD.FTZ R7, R120.reuse, R7 ;  /* 0x0000000778077221 */ /* 0x044fe20000010000 */
[----:B------:R-:W-:Y:S01]  /*d8b0*/  F2FP.F16.F32.PACK_AB R189, R120, R143 ;  /* 0x0000008f78bd723e */ /* 0x000fe200000000ff */
[----:B------:R-:W-:Y:S01]  /*d8c0*/  IMAD.MOV.U32 R207, RZ, RZ, R3 ;  /* 0x000000ffffcf7224 */ /* 0x000fe200078e0003 */
[----:B------:R-:W-:-:S04]  /*d8d0*/  @!P6 PRMT R133, RZ, 0x654, R133 ;  /* 0x00000654ff85e816 */ /* 0x000fc80000000085 */
[----:B------:R-:W2:Y:S01]  /*d8e0*/  MUFU.EX2 R185, R185 ;  /* 0x000000b900b97308 */ /* 0x000ea20000000800 */
[----:B---3--:R-:W-:Y:S01]  /*d8f0*/  FADD.FTZ R14, R122, R7 ;  /* 0x000000077a0e7221 */ /* 0x008fe20000010000 */
[----:B------:R-:W-:Y:S01]  /*d900*/  FADD.FTZ R7, R173, R138 ;  /* 0x0000008aad077221 */ /* 0x000fe20000010000 */
[----:B------:R3:W-:Y:S03]  /*d910*/  @!P6 SYNCS.ARRIVE.TRANS64.RED.A1T0 RZ, [R133+URZ], RZ ;  /* 0x000000ff85ffe9a7 */ /* 0x0007e6000810043f */
[----:B------:R-:W-:Y:S01]  /*d920*/  FADD.FTZ R138, R180, R7 ;  /* 0x00000007b48a7221 */ /* 0x000fe20000010000 */
[-C--:B------:R-:W-:Y:S01]  /*d930*/  FFMA.FTZ R7, R137, R18.reuse, -R126 ;  /* 0x0000001289077223 */ /* 0x080fe2000001087e */
[----:B------:R-:W4:Y:S01]  /*d940*/  MUFU.EX2 R124, R124 ;  /* 0x0000007c007c7308 */ /* 0x000f220000000800 */
[----:B-1----:R-:W-:Y:S01]  /*d950*/  FADD.FTZ R14, R157, R14 ;  /* 0x0000000e9d0e7221 */ /* 0x002fe20000010000 */
[----:B------:R-:W-:Y:S01]  /*d960*/  FADD.FTZ R125, R135, R138 ;  /* 0x0000008a877d7221 */ /* 0x000fe20000010000 */
[-CC-:B------:R-:W-:Y:S01]  /*d970*/  FFMA.FTZ R138, R121, R18.reuse, -R126.reuse ;  /* 0x00000012798a7223 */ /* 0x180fe2000001087e */
[----:B------:R-:W-:Y:S01]  /*d980*/  FFMA.FTZ R126, R139, R18, -R126 ;  /* 0x000000128b7e7223 */ /* 0x000fe2000001087e */
[----:B------:R-:W-:Y:S01]  /*d990*/  F2FP.F16.F32.PACK_AB R180, R135, R180 ;  /* 0x000000b487b4723e */ /* 0x000fe200000000ff */
[----:B------:R-:W-:Y:S01]  /*d9a0*/  FADD.FTZ R140, R182, R125 ;  /* 0x0000007db68c7221 */ /* 0x000fe20000010000 */
[----:B------:R-:W-:Y:S01]  /*d9b0*/  F2FP.F16.F32.PACK_AB R182, R145, R182 ;  /* 0x000000b691b6723e */ /* 0x000fe200000000ff */
[----:B------:R-:W1:Y:S01]  /*d9c0*/  MUFU.EX2 R187, R187 ;  /* 0x000000bb00bb7308 */ /* 0x000e620000000800 */
[----:B--2---:R-:W-:Y:S01]  /*d9d0*/  FADD.FTZ R123, R185, R14 ;  /* 0x0000000eb97b7221 */ /* 0x004fe20000010000 */
[----:B------:R-:W-:-:S06]  /*d9e0*/  F2FP.F16.F32.PACK_AB R191, R157, R122 ;  /* 0x0000007a9dbf723e */ /* 0x000fcc00000000ff */
[----:B------:R-:W2:Y:S01]  /*d9f0*/  MUFU.EX2 R128, R128 ;  /* 0x0000008000807308 */ /* 0x000ea20000000800 */
[C---:B----4-:R-:W-:Y:S01]  /*da00*/  FADD.FTZ R14, R124.reuse, R123 ;  /* 0x0000007b7c0e7221 */ /* 0x050fe20000010000 */
[----:B------:R-:W-:Y:S01]  /*da10*/  FADD.FTZ R123, R145, R140 ;  /* 0x0000008c917b7221 */ /* 0x000fe20000010000 */
[----:B------:R-:W-:-:S03]  /*da20*/  F2FP.F16.F32.PACK_AB R185, R124, R185 ;  /* 0x000000b97cb9723e */ /* 0x000fc600000000ff */
[----:B------:R-:W-:Y:S01]  /*da30*/  FADD.FTZ R140, R176, R123 ;  /* 0x0000007bb08c7221 */ /* 0x000fe20000010000 */
[----:B------:R-:W-:Y:S01]  /*da40*/  F2FP.F16.F32.PACK_AB R176, R147, R176 ;  /* 0x000000b093b0723e */ /* 0x000fe200000000ff */
[----:B------:R-:W4:Y:S01]  /*da50*/  MUFU.EX2 R181, R181 ;  /* 0x000000b500b57308 */ /* 0x000f220000000800 */
[----:B-1----:R-:W-:Y:S01]  /*da60*/  FADD.FTZ R121, R187, R14 ;  /* 0x0000000ebb797221 */ /* 0x002fe20000010000 */
[----:B------:R-:W-:-:S06]  /*da70*/  FADD.FTZ R123, R147, R140 ;  /* 0x0000008c937b7221 */ /* 0x000fcc0000010000 */
[----:B------:R-:W1:Y:S01]  /*da80*/  MUFU.EX2 R130, R130 ;  /* 0x0000008200827308 */ /* 0x000e620000000800 */
[C---:B--2---:R-:W-:Y:S01]  /*da90*/  FADD.FTZ R14, R128.reuse, R121 ;  /* 0x00000079800e7221 */ /* 0x044fe20000010000 */
[----:B------:R-:W-:-:S06]  /*daa0*/  F2FP.F16.F32.PACK_AB R187, R128, R187 ;  /* 0x000000bb80bb723e */ /* 0x000fcc00000000ff */
[----:B------:R-:W2:Y:S01]  /*dab0*/  MUFU.EX2 R183, R183 ;  /* 0x000000b700b77308 */ /* 0x000ea20000000800 */
[----:B----4-:R-:W-:-:S07]  /*dac0*/  FADD.FTZ R121, R181, R14 ;  /* 0x0000000eb5797221 */ /* 0x010fce0000010000 */
[----:B------:R-:W4:Y:S01]  /*dad0*/  MUFU.EX2 R178, R178 ;  /* 0x000000b200b27308 */ /* 0x000f220000000800 */
[C---:B-1----:R-:W-:Y:S01]  /*dae0*/  FADD.FTZ R14, R130.reuse, R121 ;  /* 0x00000079820e7221 */ /* 0x042fe20000010000 */
[----:B------:R-:W-:-:S06]  /*daf0*/  F2FP.F16.F32.PACK_AB R181, R130, R181 ;  /* 0x000000b582b5723e */ /* 0x000fcc00000000ff */
[----:B------:R-:W1:Y:S01]  /*db00*/  MUFU.EX2 R132, R132 ;  /* 0x0000008400847308 */ /* 0x000e620000000800 */
[----:B--2---:R-:W-:-:S07]  /*db10*/  FADD.FTZ R121, R183, R14 ;  /* 0x0000000eb7797221 */ /* 0x004fce0000010000 */
[----:B------:R-:W2:Y:S01]  /*db20*/  MUFU.EX2 R149, R149 ;  /* 0x0000009500957308 */ /* 0x000ea20000000800 */
[----:B----4-:R-:W-:-:S07]  /*db30*/  FADD.FTZ R140, R178, R123 ;  /* 0x0000007bb28c7221 */ /* 0x010fce0000010000 */
[----:B------:R-:W4:Y:S01]  /*db40*/  MUFU.EX2 R131, R131 ;  /* 0x0000008300837308 */ /* 0x000f220000000800 */
[C---:B-1----:R-:W-:Y:S01]  /*db50*/  FADD.FTZ R14, R132.reuse, R121 ;  /* 0x00000079840e7221 */ /* 0x042fe20000010000 */
[----:B------:R-:W-:-:S06]  /*db60*/  F2FP.F16.F32.PACK_AB R183, R132, R183 ;  /* 0x000000b784b7723e */ /* 0x000fcc00000000ff */
[----:B------:R-:W1:Y:S01]  /*db70*/  MUFU.EX2 R172, R172 ;  /* 0x000000ac00ac7308 */ /* 0x000e620000000800 */
[C---:B--2---:R-:W-:Y:S01]  /*db80*/  FADD.FTZ R123, R149.reuse, R140 ;  /* 0x0000008c957b7221 */ /* 0x044fe20000010000 */
[----:B------:R-:W-:-:S06]  /*db90*/  F2FP.F16.F32.PACK_AB R178, R149, R178 ;  /* 0x000000b295b2723e */ /* 0x000fcc00000000ff */
[----:B------:R-:W2:Y:S01]  /*dba0*/  MUFU.EX2 R134, R134 ;  /* 0x0000008600867308 */ /* 0x000ea20000000800 */
[----:B----4-:R-:W-:-:S07]  /*dbb0*/  FADD.FTZ R121, R131, R14 ;  /* 0x0000000e83797221 */ /* 0x010fce0000010000 */
[----:B------:R-:W4:Y:S01]  /*dbc0*/  MUFU.EX2 R151, R151 ;  /* 0x0000009700977308 */ /* 0x000f220000000800 */
[----:B-1----:R-:W-:-:S07]  /*dbd0*/  FADD.FTZ R140, R172, R123 ;  /* 0x0000007bac8c7221 */ /* 0x002fce0000010000 */
        /* <DEDUP_REMOVED lines=27> */
[----:B------:R4:W5:Y:S01]  /*dd90*/  MUFU.EX2 R169, R175 ;  /* 0x000000af00a97308 */ /* 0x0009620000000800 */
[----:B-1----:R-:W-:-:S07]  /*dda0*/  FADD.FTZ R121, R129, R121 ;  /* 0x0000007981797221 */ /* 0x002fce0000010000 */
[----:B------:R-:W1:Y:S01]  /*ddb0*/  MUFU.EX2 R170, R170 ;  /* 0x000000aa00aa7308 */ /* 0x000e620000000800 */
[----:B--2---:R-:W-:Y:S01]  /*ddc0*/  FADD.FTZ R121, R144, R121 ;  /* 0x0000007990797221 */ /* 0x004fe20000010000 */
[----:B----4-:R-:W-:-:S06]  /*ddd0*/  F2FP.F16.F32.PACK_AB R175, R129, R142 ;  /* 0x0000008e81af723e */ /* 0x010fcc00000000ff */
[----:B------:R2:W4:Y:S01]  /*dde0*/  MUFU.EX2 R140, R177 ;  /* 0x000000b1008c7308 */ /* 0x0005220000000800 */
[C---:B-----5:R-:W-:Y:S01]  /*ddf0*/  FADD.FTZ R121, R169.reuse, R121 ;  /* 0x00000079a9797221 */ /* 0x060fe20000010000 */
[----:B------:R-:W-:-:S06]  /*de00*/  F2FP.F16.F32.PACK_AB R169, R169, R144 ;  /* 0x00000090a9a9723e */ /* 0x000fcc00000000ff */
[----:B------:R-:W5:Y:S01]  /*de10*/  MUFU.EX2 R127, R127 ;  /* 0x0000007f007f7308 */ /* 0x000f620000000800 */
[----:B-1----:R-:W-:Y:S01]  /*de20*/  FADD.FTZ R14, R170, R123 ;  /* 0x0000007baa0e7221 */ /* 0x002fe20000010000 */
[----:B--2---:R-:W-:-:S06]  /*de30*/  F2FP.F16.F32.PACK_AB R177, R134, R131 ;  /* 0x0000008386b1723e */ /* 0x004fcc00000000ff */
[----:B------:R-:W1:Y:S01]  /*de40*/  MUFU.EX2 R126, R126 ;  /* 0x0000007e007e7308 */ /* 0x000e620000000800 */
[----:B----4-:R-:W-:Y:S01]  /*de50*/  FADD.FTZ R121, R140, R121 ;  /* 0x000000798c797221 */ /* 0x010fe20000010000 */
[C---:B-----5:R-:W-:Y:S01]  /*de60*/  FADD.FTZ R14, R127.reuse, R14 ;  /* 0x0000000e7f0e7221 */ /* 0x060fe20000010000 */
[----:B------:R-:W-:Y:S02]  /*de70*/  F2FP.F16.F32.PACK_AB R170, R127, R170 ;  /* 0x000000aa7faa723e */ /* 0x000fe400000000ff */
[C---:B-1----:R-:W-:Y:S01]  /*de80*/  FADD.FTZ R7, R126.reuse, R121 ;  /* 0x000000797e077221 */ /* 0x042fe20000010000 */
[----:B------:R-:W-:Y:S01]  /*de90*/  F2FP.F16.F32.PACK_AB R171, R126, R140 ;  /* 0x0000008c7eab723e */ /* 0x000fe200000000ff */
[----:B---3--:R-:W-:Y:S06]  /*dea0*/  @P1 BRA `(.L_x_938) ;  /* 0xffffffc800c81947 */ /* 0x008fec000383ffff */
.L_x_921:
        /* <DEDUP_REMOVED lines=99> */
.L_x_939:
[----:B------:R-:W-:Y:S01]  /*e4e0*/  ULEA UR5, UR36, UR37, 0x3 ;  /* 0x0000002524057291 */ /* 0x000fe2000f8e183f */
[----:B------:R-:W-:-:S05]  /*e4f0*/  IMAD.U32 R0, RZ, RZ, UR39 ;  /* 0x00000027ff007e24 */ /* 0x000fca000f8e00ff */
[----:B------:R-:W-:-:S04]  /*e500*/  SHF.L.U32 R0, R0, 0x1f, RZ ;  /* 0x0000001f00007819 */ /* 0x000fc800000006ff */
[----:B------:R1:W2:Y:S01]  /*e510*/  SYNCS.PHASECHK.TRANS64.TRYWAIT P1, [UR5+0x30850], R0 ;  /* 0x03085000ff0075a7 */ /* 0x0002a20008020145 */
[----:B------:R-:W-:Y:S05]  /*e520*/  @!P0 BRA `(.L_x_940) ;  /* 0x0000000000048947 */ /* 0x000fea0003800000 */
[----:B------:R-:W-:Y:S01]  /*e530*/  BPT.TRAP 0x1 ;  /* 0x000000040000795c */ /* 0x000fe20000300000 */
.L_x_940:
[----:B--2---:R-:W-:Y:S05]  /*e540*/  @P1 BRA `(.L_x_941) ;  /* 0x0000000000081947 */ /* 0x004fea0003800000 */
[----:B------:R-:W2:Y:S02]  /*e550*/  SYNCS.PHASECHK.TRANS64.TRYWAIT P0, [UR5+0x30850], R0 ;  /* 0x03085000ff0075a7 */ /* 0x000ea40008000145 */
[----:B--2---:R-:W-:Y:S05]  /*e560*/  @!P0 BRA `(.L_x_942) ;  /* 0x0000005800508947 */ /* 0x004fea0003800000 */
.L_x_941:
[----:B------:R-:W-:Y:S01]  /*e570*/  UIADD3 UR37, UR37, 0x400, URZ ;  /* 0x0000040025257890 */ /* 0x000fe2000fffe03f */
[----:B------:R-:W-:Y:S01]  /*e580*/  WARPGROUP.ARRIVE ;  /* 0x00000000000079c5 */ /* 0x000fe20000000000 */
[----:B------:R-:W-:Y:S01]  /*e590*/  UMOV UR7, 0x40000040 ;  /* 0x4000004000077882 */ /* 0x000fe20000000000 */
[----:B--2---:R-:W2:Y:S01]  /*e5a0*/  SHFL.BFLY PT, R5, R14, 0x2, 0x1f ;  /* 0x0c401f000e057f89 */ /* 0x004ea200000e0000 */
[----:B------:R-:W-:Y:S01]  /*e5b0*/  USHF.R.U32.HI UR37, URZ, 0x4, UR37 ;  /* 0x000000043f257899 */ /* 0x000fe20008011625 */
[----:B------:R-:W-:Y:S02]  /*e5c0*/  R2UR UR8, R199 ;  /* 0x00000000c70872ca */ /* 0x000fe400000e0000 */
[----:B-1----:R-:W1:Y:S01]  /*e5d0*/  SHFL.BFLY PT, R0, R7, 0x2, 0x1f ;  /* 0x0c401f0007007f89 */ /* 0x002e6200000e0000 */
[----:B------:R-:W-:Y:S01]  /*e5e0*/  ULOP3.LUT UR37, UR37, 0x3fff, URZ, 0xc0, !UPT ;  /* 0x00003fff25257892 */ /* 0x000fe2000f8ec03f */
[----:B------:R-:W3:Y:S03]  /*e5f0*/  S2R R13, SR_TID.X ;  /* 0x00000000000d7919 */ /* 0x000ee60000002100 */
[----:B------:R-:W-:-:S04]  /*e600*/  ULOP3.LUT UR4, UR37, 0x3000000, URZ, 0xfc, !UPT ;  /* 0x0300000025047892 */ /* 0x000fc8000f8efc3f */
[----:B------:R-:W-:Y:S02]  /*e610*/  UIMAD UR4, UR36, 0x900, UR4 ;  /* 0x00000900240478a4 */ /* 0x000fe4000f8e0204 */
[----:B------:R-:W-:Y:S02]  /*e620*/  UIADD3 UR36, UR36, 0x1, URZ ;  /* 0x0000000124247890 */ /* 0x000fe4000fffe03f */
[----:B------:R-:W-:Y:S02]  /*e630*/  UIADD3 UR8, UR8, 0x1, URZ ;  /* 0x0000000108087890 */ /* 0x000fe4000fffe03f */
[----:B------:R-:W-:Y:S01]  /*e640*/  UISETP.NE.AND UP0, UPT, UR36, 0x2, UPT ;  /* 0x000000022400788c */ /* 0x000fe2000bf05270 */
[----:B------:R-:W-:Y:S02]  /*e650*/  UMOV UR6, UR4 ;  /* 0x0000000400067c82 */ /* 0x000fe40008000000 */
[----:B------:R-:W-:Y:S01]  /*e660*/  HGMMA.64x192x16.F32 R24, R188, gdesc[UR4].tnspB, R24, gsb0 ;  /* 0x42e00004bc187df0 */ /* 0x000fe20008000818 */
[----:B------:R-:W-:Y:S01]  /*e670*/  UIADD3 UR6, UR4, 0x80, URZ ;  /* 0x0000008004067890 */ /* 0x000fe2000fffe03f */
[----:B--2---:R-:W-:Y:S01]  /*e680*/  FADD.FTZ R5, R5, R14 ;  /* 0x0000000e05057221 */ /* 0x004fe20000010000 */
[----:B------:R-:W-:Y:S01]  /*e690*/  UMOV UR7, 0x40000040 ;  /* 0x4000004000077882 */ /* 0x000fe20000000000 */
[----:B------:R-:W-:-:S02]  /*e6a0*/  IMAD.U32 R199, RZ, RZ, UR8 ;  /* 0x00000008ffc77e24 */ /* 0x000fc4000f8e00ff */
[----:B-1----:R-:W-:Y:S01]  /*e6b0*/  FADD.FTZ R2, R0, R7 ;  /* 0x0000000700027221 */ /* 0x002fe20000010000 */
[----:B------:R-:W-:Y:S01]  /*e6c0*/  IMAD.U32 R7, RZ, RZ, UR5 ;  /* 0x00000005ff077e24 */ /* 0x000fe2000f8e00ff */
[----:B------:R-:W1:Y:S01]  /*e6d0*/  SHFL.BFLY PT, R0, R5, 0x1, 0x1f ;  /* 0x0c201f0005007f89 */ /* 0x000e6200000e0000 */
[----:B------:R-:W-:-:S03]  /*e6e0*/  USEL UR36, UR36, URZ, UP0 ;  /* 0x0000003f24247287 */ /* 0x000fc60008000000 */
[----:B------:R-:W2:Y:S01]  /*e6f0*/  SHFL.BFLY PT, R9, R2, 0x1, 0x1f ;  /* 0x0c201f0002097f89 */ /* 0x000ea200000e0000 */
[----:B---3--:R-:W-:-:S13]  /*e700*/  LOP3.LUT P2, RZ, R13, 0x7f, RZ, 0xc0, !PT ;  /* 0x0000007f0dff7812 */ /* 0x008fda000784c0ff */
[----:B------:R-:W-:Y:S02]  /*e710*/  @!P2 VIADD R7, R7, 0x30860 ;  /* 0x000308600707a836 */ /* 0x000fe40000000000 */
[----:B-1----:R-:W-:Y:S01]  /*e720*/  FADD.FTZ R11, R5, R0 ;  /* 0x00000000050b7221 */ /* 0x002fe20000010000 */
[----:B------:R-:W-:Y:S02]  /*e730*/  IMAD.MOV.U32 R0, RZ, RZ, -0x800000 ;  /* 0xff800000ff007424 */ /* 0x000fe400078e00ff */
[----:B--2---:R-:W-:Y:S02]  /*e740*/  FADD.FTZ R12, R2, R9 ;  /* 0x00000009020c7221 */ /* 0x004fe40000010000 */
[----:B------:R-:W-:Y:S02]  /*e750*/  FSETP.NE.FTZ.AND P0, PT, R11, RZ, PT ;  /* 0x000000ff0b00720b */ /* 0x000fe40003f15000 */
[----:B------:R-:W-:Y:S01]  /*e760*/  CS2R R8, SRZ ;  /* 0x0000000000087805 */ /* 0x000fe2000001ff00 */
[----:B------:R-:W-:Y:S01]  /*e770*/  IMAD.MOV.U32 R2, RZ, RZ, -0x800000 ;  /* 0xff800000ff027424 */ /* 0x000fe200078e00ff */
[----:B------:R-:W-:-:S09]  /*e780*/  FSETP.NE.FTZ.AND P1, PT, R12, RZ, PT ;  /* 0x000000ff0c00720b */ /* 0x000fd20003f35000 */
[----:B------:R-:W1:Y:S01]  /*e790*/  @P0 MUFU.LG2 R6, R11 ;  /* 0x0000000b00060308 */ /* 0x000e620000000c00 */
[----:B------:R-:W-:-:S03]  /*e7a0*/  @P0 FMUL.FTZ R5, R18, 0.69314718246459960938 ;  /* 0x3f31721812050820 */ /* 0x000fc60000410000 */
[----:B------:R-:W-:-:S04]  /*e7b0*/  @P1 FMUL.FTZ R13, R18, 0.69314718246459960938 ;  /* 0x3f317218120d1820 */ /* 0x000fc80000410000 */
[----:B------:R-:W2:Y:S08]  /*e7c0*/  @P1 MUFU.LG2 R10, R12 ;  /* 0x0000000c000a1308 */ /* 0x000eb00000000c00 */
[----:B------:R-:W3:Y:S01]  /*e7d0*/  @P0 MUFU.RCP R8, R11 ;  /* 0x0000000b00080308 */ /* 0x000ee20000001000 */
[----:B-1----:R-:W-:-:S04]  /*e7e0*/  @P0 FMUL.FTZ R6, R6, 0.69314718246459960938 ;  /* 0x3f31721806060820 */ /* 0x002fc80000410000 */
[----:B------:R-:W-:Y:S01]  /*e7f0*/  @P0 FFMA.FTZ R0, R5, R4, R6 ;  /* 0x0000000405000223 */ /* 0x000fe20000010006 */
[----:B------:R-:W-:Y:S02]  /*e800*/  @!P2 PRMT R4, RZ, 0x654, R7 ;  /* 0x00000654ff04a816 */ /* 0x000fe40000000007 */
[----:B------:R-:W1:Y:S01]  /*e810*/  @P1 MUFU.RCP R9, R12 ;  /* 0x0000000c00091308 */ /* 0x000e620000001000 */
[----:B--2---:R-:W-:Y:S01]  /*e820*/  @P1 FMUL.FTZ R10, R10, 0.69314718246459960938 ;  /* 0x3f3172180a0a1820 */ /* 0x004fe20000410000 */
[----:B------:R-:W-:-:S03]  /*e830*/  PLOP3.LUT P0, PT, PT, PT, PT, 0x8, 0x0 ;  /* 0x000000000000781c */ /* 0x000fc60003f0e170 */
        /* <DEDUP_REMOVED lines=22> */
[----:B------:R-:W-:-:S04]  /*e9a0*/  USEL UR4, URZ, 0x1, UP0 ;  /* 0x000000013f047887 */ /* 0x000fc80008000000 */
[----:B------:R-:W-:Y:S01]  /*e9b0*/  ULOP3.LUT UR39, UR39, UR4, URZ, 0x3c, !UPT ;  /* 0x0000000427277292 */ /* 0x000fe2000f8e3c3f */
[----:B------:R-:W-:Y:S02]  /*e9c0*/  WARPGROUP.DEPBAR.LE gsb0, 0x0 ;  /* 0x00008000000079c5 */ /* 0x000fe40000010000 */
[----:B------:R-:W-:-:S10]  /*e9d0*/  WARPGROUP.ARRIVE ;  /* 0x00000000000079c5 */ /* 0x000fd40000000000 */
[----:B------:R-:W-:Y:S03]  /*e9e0*/  HGMMA.64x192x16.F32 R24, R168, gdesc[UR4].tnspB, R24, gsb0 ;  /* 0x42e00004a8187df0 */ /* 0x000fe60008000818 */
[----:B------:R-:W-:Y:S02]  /*e9f0*/  WARPGROUP.DEPBAR.LE gsb0, 0x0 ;  /* 0x00008000000079c5 */ /* 0x000fe40000010000 */
[----:B------:R2:W-:Y:S01]  /*ea00*/  @!P2 SYNCS.ARRIVE.TRANS64.RED.A1T0 RZ, [R4+URZ], RZ ;  /* 0x000000ff04ffa9a7 */ /* 0x0005e2000810043f */
[-C--:B---3--:R-:W-:Y:S01]  /*ea10*/  FMUL.FTZ R122, R25, R8.reuse ;  /* 0x00000008197a7220 */ /* 0x088fe20000410000 */
        /* <DEDUP_REMOVED lines=94> */
[----:B--2---:R-:W-:-:S07]  /*f000*/  FMUL.FTZ R119, R119, R9 ;  /* 0x0000000977777220 */ /* 0x004fce0000410000 */
.L_x_872:
[----:B------:R-:W1:Y:S08]  /*f010*/  S2UR UR4, SR_CgaCtaId ;  /* 0x00000000000479c3 */ /* 0x000e700000008800 */
[----:B------:R-:W-:Y:S06]  /*f020*/  BAR.SYNC.DEFER_BLOCKING 0x5, 0x120 ;  /* 0x0144800000007b1d */ /* 0x000fec0000010000 */
[----:B------:R-:W-:-:S02]  /*f030*/  UMOV UR37, 0x400 ;  /* 0x0000040000257882 */ /* 0x000fc40000000000 */
[----:B-1----:R-:W-:-:S09]  /*f040*/  ULEA UR37, UR4, UR37, 0x18 ;  /* 0x0000002504257291 */ /* 0x002fd2000f8ec03f */
[----:B------:R-:W1:Y:S02]  /*f050*/  LDS R4, [UR37+0x308d0] ;  /* 0x0308d025ff047984 */ /* 0x000e640008000800 */
[----:B-1----:R-:W-:Y:S01]  /*f060*/  R2UR UR4, R4 ;  /* 0x00000000040472ca */ /* 0x002fe200000e0000 */
[----:B------:R-:W-:Y:S06]  /*f070*/  BAR.ARV 0x4, 0x120 ;  /* 0x0104800000007b1d */ /* 0x000fec0000002000 */
[----:B------:R-:W-:Y:S08]  /*f080*/  @P0 BRA `(.L_x_943) ;  /* 0x0000000c00180947 */ /* 0x000ff00003800000 */
[----:B------:R-:W-:Y:S01]  /*f090*/  IADD3 R9, P3, R22, 0x20, RZ ;  /* 0x0000002016097810 */ /* 0x000fe20007f7e0ff */
[----:B------:R-:W-:Y:S01]  /*f0a0*/  VIADD R125, R202, UR42 ;  /* 0x0000002aca7d7c36 */ /* 0x000fe20008000000 */
[----:B------:R-:W-:Y:S01]  /*f0b0*/  IADD3 R13, P4, R22, 0x60, RZ ;  /* 0x00000060160d7810 */ /* 0x000fe20007f9e0ff */
[----:B------:R-:W-:Y:S01]  /*f0c0*/  ULDC UR10, c[0x0][0xa88] ;  /* 0x0002a200000a7ab9 */ /* 0x000fe20000000800 */
[----:B------:R-:W-:Y:S01]  /*f0d0*/  LOP3.LUT R8, R9, 0x380, RZ, 0xc0, !PT ;  /* 0x0000038009087812 */ /* 0x000fe200078ec0ff */
[----:B------:R-:W-:Y:S01]  /*f0e0*/  VIADD R4, R125, 0x8 ;  /* 0x000000087d047836 */ /* 0x000fe20000000000 */
[----:B------:R-:W-:Y:S01]  /*f0f0*/  LOP3.LUT R12, R13, 0x380, RZ, 0xc0, !PT ;  /* 0x000003800d0c7812 */ /* 0x000fe200078ec0ff */
[----:B------:R-:W-:Y:S01]  /*f100*/  USHF.R.S32.HI UR5, URZ, 0x1f, UR43 ;  /* 0x0000001f3f057899 */ /* 0x000fe2000801142b */
[----:B------:R-:W-:Y:S01]  /*f110*/  SHF.R.U64 R8, R8, 0x3, RZ ;  /* 0x0000000308087819 */ /* 0x000fe200000012ff */
[----:B------:R-:W-:Y:S01]  /*f120*/  ULDC.64 UR8, c[0x0][0xb70] ;  /* 0x0002dc0000087ab9 */ /* 0x000fe20000000a00 */
[----:B------:R-:W-:Y:S01]  /*f130*/  SHF.R.U64 R12, R12, 0x3, RZ ;  /* 0x000000030c0c7819 */ /* 0x000fe200000012ff */
[----:B------:R-:W-:Y:S01]  /*f140*/  UIMAD UR5, UR5, UR8, URZ ;  /* 0x00000008050572a4 */ /* 0x000fe2000f8e023f */
[----:B------:R-:W-:Y:S01]  /*f150*/  LOP3.LUT R8, R8, R9, RZ, 0x3c, !PT ;  /* 0x0000000908087212 */ /* 0x000fe200078e3cff */
[--C-:B------:R-:W-:Y:S01]  /*f160*/  IMAD.X R9, RZ, RZ, R23.reuse, P3 ;  /* 0x000000ffff097224 */ /* 0x100fe200018e0617 */
[----:B------:R-:W-:Y:S01]  /*f170*/  IADD3 R21, P3, R22, 0x4040, RZ ;  /* 0x0000404016157810 */ /* 0x000fe20007f7e0ff */
[----:B------:R-:W-:Y:S01]  /*f180*/  UIMAD.WIDE.U32 UR6, UR43, UR8, URZ ;  /* 0x000000082b0672a5 */ /* 0x000fe2000f8e003f */
[----:B------:R-:W-:Y:S01]  /*f190*/  LOP3.LUT R12, R12, R13, RZ, 0x3c, !PT ;  /* 0x0000000d0c0c7212 */ /* 0x000fe200078e3cff */
[----:B------:R-:W-:Y:S01]  /*f1a0*/  IMAD.X R13, RZ, RZ, R23, P4 ;  /* 0x000000ffff0d7224 */ /* 0x000fe200020e0617 */
[C---:B------:R-:W-:Y:S01]  /*f1b0*/  LOP3.LUT R5, R22.reuse, 0x380, RZ, 0xc0, !PT ;  /* 0x0000038016057812 */ /* 0x040fe200078ec0ff */
[----:B------:R-:W-:Y:S01]  /*f1c0*/  UIMAD UR5, UR43, UR9, UR5 ;  /* 0x000000092b0572a4 */ /* 0x000fe2000f8e0205 */
[----:B------:R-:W-:-:S02]  /*f1d0*/  IADD3 R17, P4, R22, 0x8000, RZ ;  /* 0x0000800016117810 */ /* 0x000fc40007f9e0ff */
[----:B------:R-:W-:Y:S01]  /*f1e0*/  LOP3.LUT R20, R21, 0x380, RZ, 0xc0, !PT ;  /* 0x0000038015147812 */ /* 0x000fe200078ec0ff */
[----:B------:R-:W-:Y:S01]  /*f1f0*/  UIADD3 UR5, UR7, UR5, URZ ;  /* 0x0000000507057290 */ /* 0x000fe2000fffe03f */
[----:B------:R-:W-:Y:S02]  /*f200*/  LOP3.LUT P0, RZ, R201, 0x3, RZ, 0xc0, !PT ;  /* 0x00000003c9ff7812 */ /* 0x000fe4000780c0ff */
[----:B------:R-:W-:Y:S02]  /*f210*/  SHF.R.U64 R5, R5, 0x3, RZ ;  /* 0x0000000305057819 */ /* 0x000fe400000012ff */
[----:B------:R-:W-:Y:S02]  /*f220*/  LOP3.LUT R26, R17, 0x380, RZ, 0xc0, !PT ;  /* 0x00000380111a7812 */ /* 0x000fe400078ec0ff */
[----:B------:R-:W-:Y:S02]  /*f230*/  SHF.R.U64 R20, R20, 0x3, RZ ;  /* 0x0000000314147819 */ /* 0x000fe400000012ff */
[----:B------:R-:W-:-:S02]  /*f240*/  ISETP.GE.OR P1, PT, R4, UR10, P0 ;  /* 0x0000000a04007c0c */ /* 0x000fc40008726670 */
[----:B------:R-:W-:Y:S02]  /*f250*/  IADD3 R19, P5, R22, 0x4020, RZ ;  /* 0x0000402016137810 */ /* 0x000fe40007fbe0ff */
[----:B------:R-:W-:Y:S01]  /*f260*/  LOP3.LUT R4, R5, R22, RZ, 0x3c, !PT ;  /* 0x0000001605047212 */ /* 0x000fe200078e3cff */
[--C-:B------:R-:W-:Y:S01]  /*f270*/  IMAD.MOV.U32 R5, RZ, RZ, R23.reuse ;  /* 0x000000ffff057224 */ /* 0x100fe200078e0017 */
[----:B------:R-:W-:Y:S02]  /*f280*/  SHF.R.U64 R26, R26, 0x3, RZ ;  /* 0x000000031a1a7819 */ /* 0x000fe400000012ff */
[----:B------:R-:W-:Y:S01]  /*f290*/  LOP3.LUT R20, R20, R21, RZ, 0x3c, !PT ;  /* 0x0000001514147212 */ /* 0x000fe200078e3cff */
[----:B------:R-:W-:Y:S01]  /*f2a0*/  IMAD.X R21, RZ, RZ, R23, P3 ;  /* 0x000000ffff157224 */ /* 0x000fe200018e0617 */
[----:B------:R-:W-:Y:S02]  /*f2b0*/  LOP3.LUT R18, R19, 0x380, RZ, 0xc0, !PT ;  /* 0x0000038013127812 */ /* 0x000fe400078ec0ff */
[----:B------:R-:W-:-:S02]  /*f2c0*/  IADD3 R11, P2, R22, 0x40, RZ ;  /* 0x00000040160b7810 */ /* 0x000fc40007f5e0ff */
[C---:B------:R-:W-:Y:S02]  /*f2d0*/  IADD3 R87, P3, R22.reuse, 0x8060, RZ ;  /* 0x0000806016577810 */ /* 0x040fe40007f7e0ff */
[----:B------:R-:W-:Y:S02]  /*f2e0*/  IADD3 R15, P6, R22, 0x4000, RZ ;  /* 0x00004000160f7810 */ /* 0x000fe40007fde0ff */
[----:B------:R-:W-:Y:S02]  /*f2f0*/  LOP3.LUT R26, R26, R17, RZ, 0x3c, !PT ;  /* 0x000000111a1a7212 */ /* 0x000fe400078e3cff */
[----:B------:R-:W-:Y:S02]  /*f300*/  MOV R17, R4 ;  /* 0x0000000400117202 */ /* 0x000fe40000000f00 */
[----:B------:R-:W-:Y:S02]  /*f310*/  SHF.R.U64 R18, R18, 0x3, RZ ;  /* 0x0000000312127819 */ /* 0x000fe400000012ff */
[----:B------:R-:W-:-:S02]  /*f320*/  F2FP.F16.F32.PACK_AB R5, R27, R32 ;  /* 0x000000201b05723e */ /* 0x000fc400000000ff */
[----:B------:R-:W-:Y:S02]  /*f330*/  LOP3.LUT R10, R11, 0x380, RZ, 0xc0, !PT ;  /* 0x000003800b0a7812 */ /* 0x000fe400078ec0ff */
[----:B------:R-:W-:Y:S02]  /*f340*/  LOP3.LUT R32, R87, 0x380, RZ, 0xc0, !PT ;  /* 0x0000038057207812 */ /* 0x000fe400078ec0ff */
[----:B------:R-:W-:Y:S02]  /*f350*/  LOP3.LUT R14, R15, 0x380, RZ, 0xc0, !PT ;  /* 0x000003800f0e7812 */ /* 0x000fe400078ec0ff */
[----:B------:R-:W-:Y:S01]  /*f360*/  LOP3.LUT R18, R18, R19, RZ, 0x3c, !PT ;  /* 0x0000001312127212 */ /* 0x000fe200078e3cff */
[----:B------:R-:W-:Y:S01]  /*f370*/  IMAD.X R19, RZ, RZ, R23, P5 ;  /* 0x000000ffff137224 */ /* 0x000fe200028e0617 */
[----:B------:R-:W-:Y:S02]  /*f380*/  SHF.R.U64 R10, R10, 0x3, RZ ;  /* 0x000000030a0a7819 */ /* 0x000fe400000012ff */
[----:B------:R-:W-:-:S02]  /*f390*/  SHF.R.U64 R32, R32, 0x3, RZ ;  /* 0x0000000320207819 */ /* 0x000fc400000012ff */
[----:B------:R-:W-:Y:S02]  /*f3a0*/  SHF.R.U64 R14, R14, 0x3, RZ ;  /* 0x000000030e0e7819 */ /* 0x000fe400000012ff */
[----:B------:R-:W-:Y:S01]  /*f3b0*/  LOP3.LUT R10, R10, R11, RZ, 0x3c, !PT ;  /* 0x0000000b0a0a7212 */ /* 0x000fe200078e3cff */
[----:B------:R-:W-:Y:S01]  /*f3c0*/  IMAD.X R11, RZ, RZ, R23, P2 ;  /* 0x000000ffff0b7224 */ /* 0x000fe200010e0617 */
[----:B------:R-:W-:Y:S02]  /*f3d0*/  LOP3.LUT R32, R32, R87, RZ, 0x3c, !PT ;  /* 0x0000005720207212 */ /* 0x000fe400078e3cff */
[----:B------:R-:W-:Y:S02]  /*f3e0*/  LOP3.LUT R14, R14, R15, RZ, 0x3c, !PT ;  /* 0x0000000f0e0e7212 */ /* 0x000fe400078e3cff */
[----:B------:R-:W-:Y:S02]  /*f3f0*/  MOV R87, R18 ;  /* 0x0000001200577202 */ /* 0x000fe40000000f00 */
[C---:B------:R-:W-:Y:S01]  /*f400*/  IADD3 R15, P2, R22.reuse, 0x4060, RZ ;  /* 0x00004060160f7810 */ /* 0x040fe20007f5e0ff */
[----:B------:R-:W1:Y:S01]  /*f410*/  LDC.64 R18, c[0x0][0xb78] ;  /* 0x0002de00ff127b82 */ /* 0x000e620000000a00 */
[----:B------:R-:W-:-:S02]  /*f420*/  IADD3 R72, P5, R22, 0x8040, RZ ;  /* 0x0000804016487810 */ /* 0x000fc40007fbe0ff */
[----:B------:R-:W-:Y:S02]  /*f430*/  LOP3.LUT R24, R15, 0x380, RZ, 0xc0, !PT ;  /* 0x000003800f187812 */ /* 0x000fe400078ec0ff */
[----:B------:R-:W-:Y:S02]  /*f440*/  F2FP.F16.F32.PACK_AB R4, R122, R7 ;  /* 0x000000077a04723e */ /* 0x000fe400000000ff */
[----:B------:R-:W-:Y:S02]  /*f450*/  SHF.R.U64 R24, R24, 0x3, RZ ;  /* 0x0000000318187819 */ /* 0x000fe400000012ff */
[----:B------:R-:W-:Y:S02]  /*f460*/  LOP3.LUT R27, R72, 0x380, RZ, 0xc0, !PT ;  /* 0x00000380481b7812 */ /* 0x000fe400078ec0ff */
[----:B------:R-:W-:Y:S02]  /*f470*/  F2FP.F16.F32.PACK_AB R6, R29, R6 ;  /* 0x000000061d06723e */ /* 0x000fe400000000ff */
[----:B------:R-:W-:Y:S01]  /*f480*/  F2FP.F16.F32.PACK_AB R7, R25, R30 ;  /* 0x0000001e1907723e */ /* 0x000fe200000000ff */
[----:B------:R-:W-:Y:S01]  /*f490*/  BAR.SYNC.DEFER_BLOCKING 0x1, 0x100 ;  /* 0x0044000000007b1d */ /* 0x000fe20000010000 */
[----:B------:R-:W-:Y:S01]  /*f4a0*/  LOP3.LUT R24, R24, R15, RZ, 0x3c, !PT ;  /* 0x0000000f18187212 */ /* 0x000fe200078e3cff */
[--C-:B------:R-:W-:Y:S01]  /*f4b0*/  IMAD.X R15, RZ, RZ, R23.reuse, P6 ;  /* 0x000000ffff0f7224 */ /* 0x100fe200030e0617 */
[----:B------:R-:W-:Y:S01]  /*f4c0*/  IADD3 R35, P6, R22, 0x8020, RZ ;  /* 0x0000802016237810 */ /* 0x000fe20007fde0ff */
[----:B------:R-:W-:Y:S01]  /*f4d0*/  IMAD.X R25, RZ, RZ, R23, P2 ;  /* 0x000000ffff197224 */ /* 0x000fe200010e0617 */
[----:B------:R-:W-:-:S02]  /*f4e0*/  SHF.R.U64 R27, R27, 0x3, RZ ;  /* 0x000000031b1b7819 */ /* 0x000fc400000012ff */
[----:B------:R-:W-:Y:S01]  /*f4f0*/  MOV R86, R20 ;  /* 0x0000001400567202 */ /* 0x000fe20000000f00 */
[----:B------:R-:W-:Y:S01]  /*f500*/  IMAD.U32 R21, RZ, RZ, UR7 ;  /* 0x00000007ff157e24 */ /* 0x000fe2000f8e00ff */
[----:B------:R-:W-:Y:S01]  /*f510*/  LOP3.LUT R34, R35, 0x380, RZ, 0xc0, !PT ;  /* 0x0000038023227812 */ /* 0x000fe200078ec0ff */
[----:B------:R-:W-:Y:S01]  /*f520*/  IMAD.U32 R21, RZ, RZ, UR5 ;  /* 0x00000005ff157e24 */ /* 0x000fe2000f8e00ff */
[----:B------:R-:W-:Y:S01]  /*f530*/  USHF.R.S32.HI UR5, URZ, 0x1f, UR44 ;  /* 0x0000001f3f057899 */ /* 0x000fe2000801142c */
[----:B------:R-:W-:Y:S01]  /*f540*/  LOP3.LUT R30, R27, R72, RZ, 0x3c, !PT ;  /* 0x000000481b1e7212 */ /* 0x000fe200078e3cff */
[----:B------:R-:W-:Y:S01]  /*f550*/  IMAD.X R27, RZ, RZ, R23, P4 ;  /* 0x000000ffff1b7224 */ /* 0x000fe200020e0617 */
[----:B------:R-:W-:Y:S01]  /*f560*/  SHF.R.U64 R34, R34, 0x3, RZ ;  /* 0x0000000322227819 */ /* 0x000fe200000012ff */
[----:B------:R-:W-:Y:S01]  /*f570*/  IMAD.U32 R20, RZ, RZ, UR6 ;  /* 0x00000006ff147e24 */ /* 0x000fe2000f8e00ff */
[----:B------:R-:W-:Y:S01]  /*f580*/  MOV R29, R8 ;  /* 0x00000008001d7202 */ /* 0x000fe20000000f00 */
[----:B------:R-:W-:Y:S01]  /*f590*/  ULDC.64 UR6, c[0x0][0xb40] ;  /* 0x0002d00000067ab9 */ /* 0x000fe20000000a00 */
[----:B------:R-:W-:-:S02]  /*f5a0*/  MOV R123, R10 ;  /* 0x0000000a007b7202 */ /* 0x000fc40000000f00 */
[----:B------:R-:W-:Y:S02]  /*f5b0*/  MOV R122, R12 ;  /* 0x0000000c007a7202 */ /* 0x000fe40000000f00 */
[----:B------:R-:W-:Y:S01]  /*f5c0*/  MOV R121, R14 ;  /* 0x0000000e00797202 */ /* 0x000fe20000000f00 */
[----:B------:R2:W-:Y:S01]  /*f5d0*/  STSM.16.M88.4 [R17], R4 ;  /* 0x0000000411007844 */ /* 0x0005e20000000200 */
[----:B------:R-:W-:Y:S02]  /*f5e0*/  F2FP.F16.F32.PACK_AB R8, R41, R40 ;  /* 0x000000282908723e */ /* 0x000fe400000000ff */
[----:B------:R-:W-:Y:S02]  /*f5f0*/  F2FP.F16.F32.PACK_AB R9, R43, R42 ;  /* 0x0000002a2b09723e */ /* 0x000fe400000000ff */
[----:B------:R-:W-:Y:S02]  /*f600*/  F2FP.F16.F32.PACK_AB R10, R45, R44 ;  /* 0x0000002c2d0a723e */ /* 0x000fe400000000ff */
[----:B------:R-:W-:-:S02]  /*f610*/  F2FP.F16.F32.PACK_AB R11, R47, R46 ;  /* 0x0000002e2f0b723e */ /* 0x000fc400000000ff */
[----:B------:R-:W-:Y:S01]  /*f620*/  LOP3.LUT R34, R34, R35, RZ, 0x3c, !PT ;  /* 0x0000002322227212 */ /* 0x000fe200078e3cff */
[--C-:B------:R-:W-:Y:S01]  /*f630*/  IMAD.X R35, RZ, RZ, R23.reuse, P6 ;  /* 0x000000ffff237224 */ /* 0x100fe200030e0617 */
[----:B------:R-:W-:Y:S02]  /*f640*/  MOV R72, R24 ;  /* 0x0000001800487202 */ /* 0x000fe40000000f00 */
[----:B------:R-:W-:Y:S02]  /*f650*/  F2FP.F16.F32.PACK_AB R12, R49, R48 ;  /* 0x00000030310c723e */ /* 0x000fe400000000ff */
[----:B------:R-:W-:Y:S02]  /*f660*/  F2FP.F16.F32.PACK_AB R13, R51, R50 ;  /* 0x00000032330d723e */ /* 0x000fe400000000ff */
[----:B--2---:R-:W-:Y:S01]  /*f670*/  F2FP.F16.F32.PACK_AB R7, R124, R31 ;  /* 0x0000001f7c07723e */ /* 0x004fe200000000ff */
[--C-:B------:R-:W-:Y:S01]  /*f680*/  IMAD.X R31, RZ, RZ, R23.reuse, P5 ;  /* 0x000000ffff1f7224 */ /* 0x100fe200028e0617 */
[----:B------:R-:W-:Y:S01]  /*f690*/  F2FP.F16.F32.PACK_AB R5, R126, R33 ;  /* 0x000000217e05723e */ /* 0x000fe200000000ff */
[----:B------:R-:W-:Y:S01]  /*f6a0*/  IMAD.X R33, RZ, RZ, R23, P3 ;  /* 0x000000ffff217224 */ /* 0x000fe200018e0617 */
[----:B------:R-:W-:-:S02]  /*f6b0*/  F2FP.F16.F32.PACK_AB R4, R120, R3 ;  /* 0x000000037804723e */ /* 0x000fc400000000ff */
[----:B------:R-:W-:Y:S02]  /*f6c0*/  F2FP.F16.F32.PACK_AB R6, R37, R36 ;  /* 0x000000242506723e */ /* 0x000fe400000000ff */
[----:B------:R-:W-:Y:S01]  /*f6d0*/  MOV R3, R30 ;  /* 0x0000001e00037202 */ /* 0x000fe20000000f00 */
[C---:B-1----:R-:W-:Y:S01]  /*f6e0*/  IMAD R30, R18.reuse, UR5, RZ ;  /* 0x00000005121e7c24 */ /* 0x042fe2000f8e02ff */
[----:B------:R-:W-:Y:S01]  /*f6f0*/  MOV R17, R26 ;  /* 0x0000001a00117202 */ /* 0x000fe20000000f00 */
[----:B------:R1:W-:Y:S01]  /*f700*/  STSM.16.M88.4 [R29], R4 ;  /* 0x000000041d007844 */ /* 0x0003e20000000200 */
[----:B------:R-:W-:Y:S02]  /*f710*/  F2FP.F16.F32.PACK_AB R14, R53, R52 ;  /* 0x00000034350e723e */ /* 0x000fe400000000ff */
[----:B------:R-:W-:Y:S01]  /*f720*/  F2FP.F16.F32.PACK_AB R15, R55, R54 ;  /* 0x00000036370f723e */ /* 0x000fe200000000ff */
[----:B------:R-:W-:Y:S01]  /*f730*/  STSM.16.M88.4 [R123], R8 ;  /* 0x000000087b007844 */ /* 0x000fe20000000200 */
[----:B------:R-:W-:Y:S01]  /*f740*/  MOV R32, R32 ;  /* 0x0000002000207202 */ /* 0x000fe20000000f00 */
[----:B------:R-:W-:Y:S01]  /*f750*/  IMAD R33, R19, UR44, R30 ;  /* 0x0000002c13217c24 */ /* 0x000fe2000f8e021e */
[----:B------:R-:W-:Y:S01]  /*f760*/  F2FP.F16.F32.PACK_AB R24, R57, R56 ;  /* 0x000000383918723e */ /* 0x000fe200000000ff */
[----:B------:R-:W-:Y:S01]  /*f770*/  STSM.16.M88.4 [R122], R12 ;  /* 0x0000000c7a007844 */ /* 0x000fe20000000200 */
[----:B------:R-:W-:Y:S01]  /*f780*/  F2FP.F16.F32.PACK_AB R25, R59, R58 ;  /* 0x0000003a3b19723e */ /* 0x000fe200000000ff */
[----:B------:R-:W-:Y:S01]  /*f790*/  IMAD.WIDE.U32 R18, R18, UR44, R20 ;  /* 0x0000002c12127c25 */ /* 0x000fe2000f8e0014 */
[----:B------:R-:W-:-:S02]  /*f7a0*/  F2FP.F16.F32.PACK_AB R26, R61, R60 ;  /* 0x0000003c3d1a723e */ /* 0x000fc400000000ff */
[----:B------:R-:W-:Y:S02]  /*f7b0*/  F2FP.F16.F32.PACK_AB R27, R63, R62 ;  /* 0x0000003e3f1b723e */ /* 0x000fe400000000ff */
[----:B------:R-:W-:Y:S02]  /*f7c0*/  F2FP.F16.F32.PACK_AB R80, R81, R80 ;  /* 0x000000505150723e */ /* 0x000fe400000000ff */
[----:B-1----:R-:W-:Y:S01]  /*f7d0*/  F2FP.F16.F32.PACK_AB R4, R65, R64 ;  /* 0x000000404104723e */ /* 0x002fe200000000ff */
[----:B------:R-:W-:Y:S01]  /*f7e0*/  STSM.16.M88.4 [R121], R24 ;  /* 0x0000001879007844 */ /* 0x000fe20000000200 */
[----:B------:R-:W-:Y:S02]  /*f7f0*/  F2FP.F16.F32.PACK_AB R5, R67, R66 ;  /* 0x000000424305723e */ /* 0x000fe400000000ff */
[----:B------:R-:W-:Y:S02]  /*f800*/  F2FP.F16.F32.PACK_AB R6, R69, R68 ;  /* 0x000000444506723e */ /* 0x000fe400000000ff */
[----:B------:R-:W-:-:S02]  /*f810*/  F2FP.F16.F32.PACK_AB R7, R71, R70 ;  /* 0x000000464707723e */ /* 0x000fc400000000ff */
[----:B------:R-:W-:Y:S02]  /*f820*/  F2FP.F16.F32.PACK_AB R28, R73, R28 ;  /* 0x0000001c491c723e */ /* 0x000fe400000000ff */
[----:B------:R-:W-:Y:S01]  /*f830*/  F2FP.F16.F32.PACK_AB R29, R75, R74 ;  /* 0x0000004a4b1d723e */ /* 0x000fe200000000ff */
[----:B------:R1:W-:Y:S01]  /*f840*/  STSM.16.M88.4 [R87], R4 ;  /* 0x0000000457007844 */ /* 0x0003e20000000200 */
[----:B------:R-:W-:Y:S02]  /*f850*/  F2FP.F16.F32.PACK_AB R30, R77, R76 ;  /* 0x0000004c4d1e723e */ /* 0x000fe400000000ff */
[----:B------:R-:W-:Y:S02]  /*f860*/  F2FP.F16.F32.PACK_AB R31, R79, R78 ;  /* 0x0000004e4f1f723e */ /* 0x000fe400000000ff */
[----:B------:R-:W-:Y:S02]  /*f870*/  F2FP.F16.F32.PACK_AB R81, R39, R82 ;  /* 0x000000522751723e */ /* 0x000fe400000000ff */
[----:B------:R-:W-:Y:S01]  /*f880*/  F2FP.F16.F32.PACK_AB R88, R89, R88 ;  /* 0x000000585958723e */ /* 0x000fe200000000ff */
[----:B------:R-:W-:Y:S01]  /*f890*/  STSM.16.M88.4 [R86], R28 ;  /* 0x0000001c56007844 */ /* 0x000fe20000000200 */
[----:B------:R-:W-:-:S02]  /*f8a0*/  F2FP.F16.F32.PACK_AB R82, R85, R84 ;  /* 0x000000545552723e */ /* 0x000fc400000000ff */
[----:B------:R-:W-:Y:S02]  /*f8b0*/  F2FP.F16.F32.PACK_AB R83, R38, R83 ;  /* 0x000000532653723e */ /* 0x000fe400000000ff */
[----:B------:R-:W-:Y:S02]  /*f8c0*/  F2FP.F16.F32.PACK_AB R89, R91, R90 ;  /* 0x0000005a5b59723e */ /* 0x000fe400000000ff */
[----:B------:R-:W-:Y:S01]  /*f8d0*/  F2FP.F16.F32.PACK_AB R96, R97, R96 ;  /* 0x000000606160723e */ /* 0x000fe200000000ff */
[----:B------:R-:W-:Y:S01]  /*f8e0*/  STSM.16.M88.4 [R72], R80 ;  /* 0x0000005048007844 */ /* 0x000fe20000000200 */
[----:B------:R-:W-:Y:S02]  /*f8f0*/  F2FP.F16.F32.PACK_AB R90, R93, R92 ;  /* 0x0000005c5d5a723e */ /* 0x000fe400000000ff */
[----:B------:R-:W-:Y:S02]  /*f900*/  F2FP.F16.F32.PACK_AB R91, R95, R94 ;  /* 0x0000005e5f5b723e */ /* 0x000fe400000000ff */
[----:B------:R-:W-:-:S02]  /*f910*/  F2FP.F16.F32.PACK_AB R97, R99, R98 ;  /* 0x000000626361723e */ /* 0x000fc400000000ff */
[----:B------:R-:W-:Y:S01]  /*f920*/  F2FP.F16.F32.PACK_AB R104, R105, R104 ;  /* 0x000000686968723e */ /* 0x000fe200000000ff */
[----:B------:R-:W-:Y:S01]  /*f930*/  STSM.16.M88.4 [R17], R88 ;  /* 0x0000005811007844 */ /* 0x000fe20000000200 */
[----:B------:R-:W-:Y:S02]  /*f940*/  MOV R34, R34 ;  /* 0x0000002200227202 */ /* 0x000fe40000000f00 */
        /* <DEDUP_REMOVED lines=11> */
[----:B-1----:R-:W-:Y:S02]  /*fa00*/  SHF.R.S32.HI R5, RZ, 0x1f, R125 ;  /* 0x0000001fff057819 */ /* 0x002fe4000001147d */
[C---:B------:R-:W-:Y:S01]  /*fa10*/  IADD3 R6, P2, R125.reuse, R18, RZ ;  /* 0x000000127d067210 */ /* 0x040fe20007f5e0ff */
[----:B------:R-:W-:Y:S01]  /*fa20*/  STSM.16.M88.4 [R32], R112 ;  /* 0x0000007020007844 */ /* 0x000fe20000000200 */
[----:B------:R-:W-:-:S02]  /*fa30*/  ISETP.GE.OR P0, PT, R125, UR10, P0 ;  /* 0x0000000a7d007c0c */ /* 0x000fc40008706670 */
[----:B------:R-:W-:Y:S01]  /*fa40*/  IADD3.X R5, R5, R19, R33, P2, !PT ;  /* 0x0000001305057210 */ /* 0x000fe200017fe421 */
[----:B------:R-:W-:Y:S01]  /*fa50*/  @!PT LDS RZ, [RZ] ;  /* 0x00000000fffff984 */ /* 0x000fe20000000800 */
[----:B------:R-:W-:Y:S01]  /*fa60*/  @!PT LDS RZ, [RZ] ;  /* 0x00000000fffff984 */ /* 0x000fe20000000800 */
[----:B------:R-:W-:Y:S01]  /*fa70*/  @!PT LDS RZ, [RZ] ;  /* 0x00000000fffff984 */ /* 0x000fe20000000800 */
[----:B------:R-:W-:Y:S01]  /*fa80*/  @!PT LDS RZ, [RZ] ;  /* 0x00000000fffff984 */ /* 0x000fe20000000800 */
[----:B------:R1:W-:Y:S06]  /*fa90*/  MEMBAR.ALL.CTA ;  /* 0x0000000000007992 */ /* 0x0003ec0000008000 */
[----:B-1----:R-:W1:Y:S02]  /*faa0*/  FENCE.VIEW.ASYNC.S ;  /* 0x00000000000073c6 */ /* 0x002e640000000000 */
[----:B-1----:R-:W-:Y:S06]  /*fab0*/  BAR.ARV 0x1, 0x120 ;  /* 0x0044800000007b1d */ /* 0x002fec0000002000 */
[----:B------:R-:W-:-:S04]  /*fac0*/  LEA R4, P2, R6, UR6, 0x2 ;  /* 0x0000000606047c11 */ /* 0x000fc8000f8410ff */
[----:B------:R-:W-:Y:S02]  /*fad0*/  LEA.HI.X R5, R6, UR7, R5, 0x2, P2 ;  /* 0x0000000706057c11 */ /* 0x000fe400090f1405 */
[----:B------:R-:W1:Y:S04]  /*fae0*/  SHFL.IDX PT, R6, R204, RZ, 0x1f ;  /* 0x00001fffcc067589 */ /* 0x000e6800000e0000 */
[----:B------:R2:W-:Y:S04]  /*faf0*/  @!P1 STG.E desc[UR60][R4.64+0x20], R2 ;  /* 0x0000200204009986 */ /* 0x0005e8000c10193c */
[----:B------:R2:W-:Y:S01]  /*fb00*/  @!P0 STG.E desc[UR60][R4.64], R0 ;  /* 0x0000000004008986 */ /* 0x0005e2000c10193c */
[----:B-1----:R-:W-:-:S13]  /*fb10*/  ISETP.NE.AND P0, PT, R6, 0x7, PT ;  /* 0x000000070600780c */ /* 0x002fda0003f05270 */
[----:B--2---:R-:W-:Y:S05]  /*fb20*/  @P0 BRA `(.L_x_944) ;  /* 0x0000000800bc0947 */ /* 0x004fea0003800000 */
[----:B------:R-:W-:Y:S01]  /*fb30*/  BAR.SYNC.DEFER_BLOCKING 0x1, 0x120 ;  /* 0x0044800000007b1d */ /* 0x000fe20000010000 */
[----:B------:R-:W-:-:S05]  /*fb40*/  ELECT P0, URZ, PT ;  /* 0x00000000003f782f */ /* 0x000fca0003800000 */
[----:B------:R-:W-:Y:S08]  /*fb50*/  BSSY B0, `(.L_x_945) ;  /* 0x0000018000007945 */ /* 0x000ff00003800000 */
[----:B------:R-:W-:Y:S05]  /*fb60*/  @!P0 BRA `(.L_x_946) ;  /* 0x0000000000588947 */ /* 0x000fea0003800000 */
[----:B------:R-:W-:Y:S01]  /*fb70*/  ULDC.64 UR10, c[0x0][0x198] ;  /* 0x00006600000a7ab9 */ /* 0x000fe20000000a00 */
[----:B------:R-:W-:Y:S02]  /*fb80*/  UIADD3 UR5, UR37, 0x4000, URZ ;  /* 0x0000400025057890 */ /* 0x000fe4000fffe03f */
[----:B------:R-:W-:Y:S02]  /*fb90*/  UIADD3 UR6, UP0, UR10, 0x9f0, URZ ;  /* 0x000009f00a067890 */ /* 0x000fe4000ff1e03f */
[----:B------:R-:W-:Y:S02]  /*fba0*/  UIADD3 UR9, UR37, 0x8000, URZ ;  /* 0x0000800025097890 */ /* 0x000fe4000fffe03f */
[----:B------:R-:W-:Y:S01]  /*fbb0*/  UIADD3.X UR7, URZ, UR11, URZ, UP0, !UPT ;  /* 0x0000000b3f077290 */ /* 0x000fe200087fe43f */
[----:B------:R-:W-:Y:S01]  /*fbc0*/  UMOV UR41, URZ ;  /* 0x0000003f00297c82 */ /* 0x000fe20008000000 */
[----:B------:R-:W-:Y:S01]  /*fbd0*/  UMOV UR45, URZ ;  /* 0x0000003f002d7c82 */ /* 0x000fe20008000000 */
[----:B------:R-:W-:Y:S01]  /*fbe0*/  UMOV UR40, UR37 ;  /* 0x0000002500287c82 */ /* 0x000fe20008000000 */
[----:B------:R-:W-:-:S05]  /*fbf0*/  UMOV UR8, 0x40 ;  /* 0x0000004000087882 */ /* 0x000fca0000000000 */
        /* <DEDUP_REMOVED lines=13> */
.L_x_946:
[----:B------:R-:W-:Y:S05]  /*fcd0*/  BSYNC B0 ;  /* 0x0000000000007941 */ /* 0x000fea0003800000 */
.L_x_945:
[----:B------:R-:W-:Y:S05]  /*fce0*/  BRA `(.L_x_944) ;  /* 0x00000008004c7947 */ /* 0x000fea0003800000 */
.L_x_943:
[----:B------:R-:W1:Y:S01]  /*fcf0*/  LDC R12, c[0x0][0xdac] ;  /* 0x00036b00ff0c7b82 */ /* 0x000e620000000800 */
[----:B------:R-:W-:Y:S01]  /*fd00*/  ISETP.GT.AND P0, PT, R206, 0x7f, PT ;  /* 0x0000007fce00780c */ /* 0x000fe20003f04270 */
[----:B------:R-:W-:Y:S01]  /*fd10*/  USHF.R.S32.HI UR6, URZ, 0x1f, UR43 ;  /* 0x0000001f3f067899 */ /* 0x000fe2000801142b */
[----:B------:R-:W-:Y:S01]  /*fd20*/  BSSY B0, `(.L_x_947) ;  /* 0x000001b000007945 */ /* 0x000fe20003800000 */
[----:B------:R-:W-:Y:S01]  /*fd30*/  USHF.R.S32.HI UR7, URZ, 0x1f, UR44 ;  /* 0x0000001f3f077899 */ /* 0x000fe2000801142c */
[----:B------:R-:W-:-:S03]  /*fd40*/  SHF.R.S32.HI R193, RZ, 0x1f, R192 ;  /* 0x0000001fffc17819 */ /* 0x000fc600000114c0 */
[----:B------:R-:W2:Y:S08]  /*fd50*/  LDC.64 R6, c[0x0][0xae0] ;  /* 0x0002b800ff067b82 */ /* 0x000eb00000000a00 */
[----:B------:R-:W3:Y:S01]  /*fd60*/  LDC.64 R8, c[0x0][0xae8] ;  /* 0x0002ba00ff087b82 */ /* 0x000ee20000000a00 */
[----:B------:R-:W-:Y:S05]  /*fd70*/  @P0 BRA `(.L_x_948) ;  /* 0x0000000000540947 */ /* 0x000fea0003800000 */
[----:B------:R-:W4:Y:S01]  /*fd80*/  S2R R0, SR_TID.X ;  /* 0x0000000000007919 */ /* 0x000f220000002100 */
[----:B------:R-:W-:Y:S01]  /*fd90*/  ULDC UR5, c[0x0][0xa88] ;  /* 0x0002a20000057ab9 */ /* 0x000fe20000000800 */
[----:B----4-:R-:W-:-:S04]  /*fda0*/  IADD3 R2, R200, -0x80, R0 ;  /* 0xffffff80c8027810 */ /* 0x010fc80007ffe000 */
[----:B------:R-:W-:-:S13]  /*fdb0*/  ISETP.GE.AND P0, PT, R2, UR5, PT ;  /* 0x0000000502007c0c */ /* 0x000fda000bf06270 */
[----:B------:R-:W-:Y:S05]  /*fdc0*/  @P0 BRA `(.L_x_948) ;  /* 0x0000000000400947 */ /* 0x000fea0003800000 */
[----:B------:R-:W4:Y:S01]  /*fdd0*/  LDC.64 R4, c[0x0][0xb70] ;  /* 0x0002dc00ff047b82 */ /* 0x000f220000000a00 */
[----:B------:R-:W-:Y:S01]  /*fde0*/  SHF.R.S32.HI R3, RZ, 0x1f, R2 ;  /* 0x0000001fff037819 */ /* 0x000fe20000011402 */
[----:B------:R-:W-:-:S06]  /*fdf0*/  ULDC.64 UR8, c[0x0][0xb40] ;  /* 0x0002d00000087ab9 */ /* 0x000fcc0000000a00 */
[----:B------:R-:W5:Y:S01]  /*fe00*/  LDC.64 R10, c[0x0][0xb78] ;  /* 0x0002de00ff0a7b82 */ /* 0x000f620000000a00 */
[C---:B----4-:R-:W-:Y:S02]  /*fe10*/  IMAD R0, R4.reuse, UR6, RZ ;  /* 0x0000000604007c24 */ /* 0x050fe4000f8e02ff */
[----:B------:R-:W-:-:S04]  /*fe20*/  IMAD.WIDE.U32 R2, R4, UR43, R2 ;  /* 0x0000002b04027c25 */ /* 0x000fc8000f8e0002 */
[----:B------:R-:W-:Y:S02]  /*fe30*/  IMAD R5, R5, UR43, R0 ;  /* 0x0000002b05057c24 */ /* 0x000fe4000f8e0200 */
[C---:B-----5:R-:W-:Y:S02]  /*fe40*/  IMAD R0, R10.reuse, UR7, RZ ;  /* 0x000000070a007c24 */ /* 0x060fe4000f8e02ff */
[----:B------:R-:W-:Y:S02]  /*fe50*/  IMAD.IADD R3, R3, 0x1, R5 ;  /* 0x0000000103037824 */ /* 0x000fe400078e0205 */
[----:B------:R-:W-:Y:S02]  /*fe60*/  IMAD R5, R11, UR44, R0 ;  /* 0x0000002c0b057c24 */ /* 0x000fe4000f8e0200 */
[----:B------:R-:W-:-:S04]  /*fe70*/  IMAD.WIDE.U32 R2, R10, UR44, R2 ;  /* 0x0000002c0a027c25 */ /* 0x000fc8000f8e0002 */
[----:B------:R-:W-:Y:S01]  /*fe80*/  IMAD.IADD R3, R3, 0x1, R5 ;  /* 0x0000000103037824 */ /* 0x000fe200078e0205 */
[----:B------:R-:W-:-:S04]  /*fe90*/  LEA R4, P0, R2, UR8, 0x2 ;  /* 0x0000000802047c11 */ /* 0x000fc8000f8010ff */
[----:B------:R-:W-:Y:S01]  /*fea0*/  LEA.HI.X R5, R2, UR9, R3, 0x2, P0 ;  /* 0x0000000902057c11 */ /* 0x000fe200080f1403 */
[----:B------:R-:W-:-:S05]  /*feb0*/  IMAD.MOV.U32 R3, RZ, RZ, -0x800000 ;  /* 0xff800000ff037424 */ /* 0x000fca00078e00ff */
[----:B------:R4:W-:Y:S03]  /*fec0*/  STG.E desc[UR60][R4.64], R3 ;  /* 0x0000000304007986 */ /* 0x0009e6000c10193c */
.L_x_948:
[----:B------:R-:W-:Y:S05]  /*fed0*/  BSYNC B0 ;  /* 0x0000000000007941 */ /* 0x000fea0003800000 */
.L_x_947:
[----:B------:R-:W-:Y:S01]  /*fee0*/  R2UR UR8, R198 ;  /* 0x00000000c60872ca */ /* 0x000fe200000e0000 */
[----:B------:R-:W-:Y:S01]  /*fef0*/  ULDC UR5, c[0x0][0xa88] ;  /* 0x0002a20000057ab9 */ /* 0x000fe20000000800 */
[C---:B--2---:R-:W-:Y:S01]  /*ff00*/  IMAD R0, R6.reuse, UR6, RZ ;  /* 0x0000000606007c24 */ /* 0x044fe2000f8e02ff */
[----:B------:R-:W-:Y:S01]  /*ff10*/  UIADD3 UR42, -UR42, UR5, URZ ;  /* 0x000000052a2a7290 */ /* 0x000fe2000fffe13f */
[----:B----4-:R-:W-:Y:S01]  /*ff20*/  IMAD.WIDE.U32 R2, R6, UR43, R192 ;  /* 0x0000002b06027c25 */ /* 0x010fe2000f8e00c0 */
[----:B------:R-:W-:Y:S01]  /*ff30*/  SHF.R.S32.HI R197, RZ, 0x1f, R196 ;  /* 0x0000001fffc57819 */ /* 0x000fe200000114c4 */
[----:B------:R-:W-:Y:S02]  /*ff40*/  BSSY B0, `(.L_x_949) ;  /* 0x0000025000007945 */ /* 0x000fe40003800000 */
[----:B------:R-:W-:Y:S01]  /*ff50*/  IMAD R5, R7, UR43, R0 ;  /* 0x0000002b07057c24 */ /* 0x000fe2000f8e0200 */
[C---:B------:R-:W-:Y:S01]  /*ff60*/  ISETP.GE.AND P3, PT, R196.reuse, UR42, PT ;  /* 0x0000002ac4007c0c */ /* 0x040fe2000bf66270 */
[----:B------:R-:W-:-:S02]  /*ff70*/  VIADD R0, R196, 0x40 ;  /* 0x00000040c4007836 */ /* 0x000fc40000000000 */
[----:B------:R-:W-:Y:S01]  /*ff80*/  VIADD R4, R196, 0x20 ;  /* 0x00000020c4047836 */ /* 0x000fe20000000000 */
[----:B------:R-:W-:Y:S01]  /*ff90*/  ULOP3.LUT UR5, URZ, UR8, URZ, 0x33, !UPT ;  /* 0x000000083f057292 */ /* 0x000fe2000f8e333f */
[----:B------:R-:W-:Y:S01]  /*ffa0*/  IMAD.IADD R3, R3, 0x1, R5 ;  /* 0x0000000103037824 */ /* 0x000fe200078e0205 */
[----:B------:R-:W-:Y:S01]  /*ffb0*/  ISETP.GE.AND P1, PT, R0, UR42, PT ;  /* 0x0000002a00007c0c */ /* 0x000fe2000bf26270 */
[----:B---3--:R-:W-:Y:S01]  /*ffc0*/  IMAD R0, R8, UR7, RZ ;  /* 0x0000000708007c24 */ /* 0x008fe2000f8e02ff */
[----:B------:R-:W-:Y:S01]  /*ffd0*/  ISETP.GE.AND P0, PT, R4, UR42, PT ;  /* 0x0000002a04007c0c */ /* 0x000fe2000bf06270 */
[----:B------:R-:W-:Y:S02]  /*ffe0*/  VIADD R4, R196, 0x60 ;  /* 0x00000060c4047836 */ /* 0x000fe40000000000 */
[----:B------:R-:W-:Y:S02]  /*fff0*/  IMAD R9, R9, UR44, R0 ;  /* 0x0000002c09097c24 */ /* 0x000fe4000f8e0200 */
[----:B-1----:R-:W-:Y:S01]  /*10000*/  VIADD R5, R12, UR5 ;  /* 0x000000050c057c36 */ /* 0x002fe20008000000 */
[----:B------:R-:W-:Y:S01]  /*10010*/  ISETP.GE.AND P2, PT, R4, UR42, PT ;  /* 0x0000002a04007c0c */ /* 0x000fe2000bf46270 */
[----:B------:R-:W-:-:S04]  /*10020*/  IMAD.WIDE.U32 R6, R8, UR44, R2 ;  /* 0x0000002c08067c25 */ /* 0x000fc8000f8e0002 */
[----:B------:R-:W-:-:S04]  /*10030*/  IMAD.WIDE R4, R5, 0x80, R196 ;  /* 0x0000008005047825 */ /* 0x000fc800078e02c4 */
[----:B------:R-:W-:Y:S01]  /*10040*/  IMAD.IADD R11, R7, 0x1, R9 ;  /* 0x00000001070b7824 */ /* 0x000fe200078e0209 */
[----:B------:R-:W-:Y:S06]  /*10050*/  @P3 BRA `(.L_x_950) ;  /* 0x00000000004c3947 */ /* 0x000fec0003800000 */
[----:B------:R-:W-:Y:S01]  /*10060*/  ULDC.64 UR6, c[0x0][0xad8] ;  /* 0x0002b60000067ab9 */ /* 0x000fe20000000a00 */
        /* <DEDUP_REMOVED lines=8> */
[----:B------:R-:W-:Y:S02]  /*100f0*/  IMAD.MOV.U32 R3, RZ, RZ, R11 ;  /* 0x000000ffff037224 */ /* 0x000fe400078e000b */
        /* <DEDUP_REMOVED lines=9> */
.L_x_950:
[----:B------:R-:W-:Y:S05]  /*10190*/  BSYNC B0 ;  /* 0x0000000000007941 */ /* 0x000fea0003800000 */
.L_x_949:
[----:B------:R-:W-:Y:S04]  /*101a0*/  BSSY B0, `(.L_x_951) ;  /* 0x0000017000007945 */ /* 0x000fe80003800000 */
[----:B------:R-:W-:Y:S05]  /*101b0*/  @P0 BRA `(.L_x_952) ;  /* 0x0000000000540947 */ /* 0x000fea0003800000 */
[----:B-1----:R-:W-:Y:S01]  /*101c0*/  IADD3 R9, P0, R4, 0x20, RZ ;  /* 0x0000002004097810 */ /* 0x002fe20007f1e0ff */
[C---:B------:R-:W-:Y:S01]  /*101d0*/  VIADD R2, R192.reuse, 0x40 ;  /* 0x00000040c0027836 */ /* 0x040fe20000000000 */
[----:B------:R-:W-:Y:S01]  /*101e0*/  ULDC UR5, c[0x0][0xa8c] ;  /* 0x0002a30000057ab9 */ /* 0x000fe20000000800 */
[----:B------:R-:W-:Y:S01]  /*101f0*/  ULDC.64 UR6, c[0x0][0xad8] ;  /* 0x0002b60000067ab9 */ /* 0x000fe20000000a00 */
[----:B------:R-:W-:Y:S01]  /*10200*/  IMAD.MOV.U32 R3, RZ, RZ, R11 ;  /* 0x000000ffff037224 */ /* 0x000fe200078e000b */
[----:B------:R-:W-:Y:S01]  /*10210*/  ISETP.GE.AND P3, PT, R192, UR5, PT ;  /* 0x00000005c0007c0c */ /* 0x000fe2000bf66270 */
[----:B------:R-:W-:Y:S01]  /*10220*/  IMAD.X R0, RZ, RZ, R5, P0 ;  /* 0x000000ffff007224 */ /* 0x000fe200000e0605 */
[----:B------:R-:W-:Y:S01]  /*10230*/  ISETP.GE.AND P4, PT, R2, UR5, PT ;  /* 0x0000000502007c0c */ /* 0x000fe2000bf86270 */
[----:B------:R-:W-:Y:S02]  /*10240*/  IMAD.MOV.U32 R2, RZ, RZ, R6 ;  /* 0x000000ffff027224 */ /* 0x000fe400078e0006 */
[----:B------:R-:W-:-:S02]  /*10250*/  VIADD R8, R192, 0x80 ;  /* 0x00000080c0087836 */ /* 0x000fc40000000000 */
[----:B------:R-:W-:Y:S02]  /*10260*/  IMAD R0, R0, UR6, RZ ;  /* 0x0000000600007c24 */ /* 0x000fe4000f8e02ff */
[----:B------:R-:W-:Y:S01]  /*10270*/  IMAD.WIDE.U32 R2, R9, UR6, R2 ;  /* 0x0000000609027c25 */ /* 0x000fe2000f8e0002 */
[----:B------:R-:W-:-:S03]  /*10280*/  ISETP.GE.AND P5, PT, R8, UR5, PT ;  /* 0x0000000508007c0c */ /* 0x000fc6000bfa6270 */
        /* <DEDUP_REMOVED lines=8> */
.L_x_952:
[----:B------:R-:W-:Y:S05]  /*10310*/  BSYNC B0 ;  /* 0x0000000000007941 */ /* 0x000fea0003800000 */
.L_x_951:
[----:B------:R-:W-:Y:S04]  /*10320*/  BSSY B0, `(.L_x_953) ;  /* 0x0000017000007945 */ /* 0x000fe80003800000 */
[----:B------:R-:W-:Y:S05]  /*10330*/  @P1 BRA `(.L_x_954) ;  /* 0x0000000000541947 */ /* 0x000fea0003800000 */
[----:B-12---:R-:W-:Y:S01]  /*10340*/  IADD3 R9, P0, R4, 0x40, RZ ;  /* 0x0000004004097810 */ /* 0x006fe20007f1e0ff */
        /* <DEDUP_REMOVED lines=20> */
.L_x_954:
[----:B------:R-:W-:Y:S05]  /*10490*/  BSYNC B0 ;  /* 0x0000000000007941 */ /* 0x000fea0003800000 */
.L_x_953:
[----:B------:R-:W-:Y:S04]  /*104a0*/  BSSY B0, `(.L_x_944) ;  /* 0x0000017000007945 */ /* 0x000fe80003800000 */
[----:B------:R-:W-:Y:S05]  /*104b0*/  @P2 BRA `(.L_x_955) ;  /* 0x0000000000542947 */ /* 0x000fea0003800000 */
[----:B------:R-:W-:Y:S01]  /*104c0*/  IADD3 R7, P0, R4, 0x60, RZ ;  /* 0x0000006004077810 */ /* 0x000fe20007f1e0ff */
        /* <DEDUP_REMOVED lines=20> */
.L_x_955:
[----:B------:R-:W-:Y:S05]  /*10610*/  BSYNC B0 ;  /* 0x0000000000007941 */ /* 0x000fea0003800000 */
.L_x_944:
[----:B------:R-:W5:Y:S02]  /*10620*/  LDC R0, c[0x0][0xda8] ;  /* 0x00036a00ff007b82 */ /* 0x000f640000000800 */
[----:B-----5:R-:W-:-:S13]  /*10630*/  ISETP.LE.AND P0, PT, R0, UR4, PT ;  /* 0x0000000400007c0c */ /* 0x020fda000bf03270 */
[----:B------:R-:W-:Y:S05]  /*10640*/  @!P0 BRA `(.L_x_956) ;  /* 0xffffff0400e88947 */ /* 0x000fea000383ffff */
[----:B------:R-:W-:Y:S05]  /*10650*/  EXIT ;  /* 0x000000000000794d */ /* 0x000fea0003800000 */
.L_x_862:
[----:B------:R-:W-:-:S08]  /*10660*/  NOP ;  /* 0x0000000000007918 */ /* 0x000fd00000000000 */
[----:B-1----:R-:W1:-:S00]  /*10670*/  USETMAXREG.DEALLOC.CTAPOOL 0x18 ;  /* 0x00000018000079c8 */ /* 0x002e4000080e0500 */
[----:B-1----:R-:W-:-:S06]  /*10680*/  LOP3.LUT R0, R0, 0x3, RZ, 0xc0, !PT ;  /* 0x0000000300007812 */ /* 0x002fcc00078ec0ff */
[----:B------:R-:W1:Y:S02]  /*10690*/  SHFL.IDX PT, R0, R0, RZ, 0x1f ;  /* 0x00001fff00007589 */ /* 0x000e6400000e0000 */
[----:B-1----:R-:W-:-:S13]  /*106a0*/  ISETP.NE.AND P0, PT, R0, RZ, PT ;  /* 0x000000ff0000720c */ /* 0x002fda0003f05270 */
[----:B------:R-:W-:Y:S05]  /*106b0*/  @P0 EXIT ;  /* 0x000000000000094d */ /* 0x000fea0003800000 */
[----:B------:R-:W1:Y:S01]  /*106c0*/  S2UR UR4, SR_CTAID.X ;  /* 0x00000000000479c3 */ /* 0x000e620000002500 */
[----:B------:R-:W-:Y:S01]  /*106d0*/  UMOV UR47, URZ ;  /* 0x0000003f002f7c82 */ /* 0x000fe20008000000 */
[----:B------:R-:W-:Y:S02]  /*106e0*/  IMAD.MOV.U32 R16, RZ, RZ, RZ ;  /* 0x000000ffff107224 */ /* 0x000fe400078e00ff */
[----:B------:R-:W-:-:S04]  /*106f0*/  IMAD.MOV.U32 R17, RZ, RZ, 0x1 ;  /* 0x00000001ff117424 */ /* 0x000fc800078e00ff */
[----:B------:R-:W1:Y:S02]  /*10700*/  LDC R0, c[0x0][0xda8] ;  /* 0x00036a00ff007b82 */ /* 0x000e640000000800 */
[----:B-1----:R-:W-:-:S13]  /*10710*/  ISETP.LE.AND P0, PT, R0, UR4, PT ;  /* 0x0000000400007c0c */ /* 0x002fda000bf03270 */
[----:B------:R-:W-:Y:S05]  /*10720*/  @P0 BRA `(.L_x_957) ;  /* 0x00000030004c0947 */ /* 0x000fea0003800000 */
[----:B------:R-:W-:Y:S01]  /*10730*/  IMAD.U32 R19, RZ, RZ, UR4 ;  /* 0x00000004ff137e24 */ /* 0x000fe2000f8e00ff */
[----:B------:R-:W-:Y:S01]  /*10740*/  ULDC UR48, c[0x0][0xc] ;  /* 0x0000030000307ab9 */ /* 0x000fe20000000800 */
[----:B------:R-:W-:Y:S01]  /*10750*/  IMAD.MOV.U32 R17, RZ, RZ, 0x1 ;  /* 0x00000001ff117424 */ /* 0x000fe200078e00ff */
[----:B------:R-:W-:Y:S01]  /*10760*/  ULDC.64 UR44, c[0x0][0x198] ;  /* 0x00006600002c7ab9 */ /* 0x000fe20000000a00 */
[----:B------:R-:W-:Y:S01]  /*10770*/  IMAD.MOV.U32 R16, RZ, RZ, RZ ;  /* 0x000000ffff107224 */ /* 0x000fe200078e00ff */
[----:B------:R-:W-:-:S06]  /*10780*/  UMOV UR47, URZ ;  /* 0x0000003f002f7c82 */ /* 0x000fcc0008000000 */
.L_x_1011:
[----:B------:R-:W-:Y:S01]  /*10790*/  ULDC UR7, c[0x0][0xdd0] ;  /* 0x0003740000077ab9 */ /* 0x000fe20000000800 */
[----:B-1----:R-:W1:Y:S01]  /*107a0*/  LDC R0, c[0x0][0xde8] ;  /* 0x00037a00ff007b82 */ /* 0x002e620000000800 */
[C---:B------:R-:W-:Y:S01]  /*107b0*/  R2UR UR8, R19.reuse ;  /* 0x00000000130872ca */ /* 0x040fe200000e0000 */
[----:B------:R-:W-:Y:S01]  /*107c0*/  UISETP.NE.AND UP0, UPT, UR7, 0x1, UPT ;  /* 0x000000010700788c */ /* 0x000fe2000bf05270 */
[----:B------:R-:W-:-:S10]  /*107d0*/  R2UR UR6, R19 ;  /* 0x00000000130672ca */ /* 0x000fd400000e0000 */
[----:B------:R-:W-:Y:S01]  /*107e0*/  @UP0 ULDC UR4, c[0x0][0xdd4] ;  /* 0x0003750000040ab9 */ /* 0x000fe20000000800 */
[----:B------:R-:W-:Y:S01]  /*107f0*/  @UP0 ULDC UR9, c[0x0][0xdd8] ;  /* 0x0003760000090ab9 */ /* 0x000fe20000000800 */
[----:B------:R-:W-:-:S04]  /*10800*/  UIMAD.WIDE.U32 UR4, UR8, UR4, URZ ;  /* 0x00000004080472a5 */ /* 0x000fc8000f8e003f */
[----:B------:R-:W-:-:S04]  /*10810*/  @UP0 USHF.R.U32.HI UR8, URZ, UR9, UR5 ;  /* 0x000000093f080299 */ /* 0x000fc80008011605 */
[----:B------:R-:W-:Y:S02]  /*10820*/  UIADD3 UR4, -UR8, URZ, URZ ;  /* 0x0000003f08047290 */ /* 0x000fe4000fffe13f */
[----:B-1----:R-:W-:Y:S02]  /*10830*/  ISETP.LE.AND P0, PT, R0, UR8, PT ;  /* 0x0000000800007c0c */ /* 0x002fe4000bf03270 */
[----:B------:R-:W-:-:S11]  /*10840*/  UIMAD UR7, UR7, UR4, UR6 ;  /* 0x00000004070772a4 */ /* 0x000fd6000f8e0206 */
[----:B------:R-:W-:Y:S05]  /*10850*/  @!P0 BRA `(.L_x_958) ;  /* 0x0000000000208947 */ /* 0x000fea0003800000 */
[----:B------:R-:W-:Y:S01]  /*10860*/  ULDC UR9, c[0x0][0xddc] ;  /* 0x0003770000097ab9 */ /* 0x000fe20000000800 */
[----:B------:R-:W-:Y:S01]  /*10870*/  UMOV UR6, UR7 ;  /* 0x0000000700067c82 */ /* 0x000fe20008000000 */
[----:B------:R-:W-:-:S11]  /*10880*/  UISETP.NE.AND UP0, UPT, UR9, 0x1, UPT ;  /* 0x000000010900788c */ /* 0x000fd6000bf05270 */
[----:B------:R-:W-:Y:S02]  /*10890*/  @UP0 ULDC.64 UR10, c[0x0][0xde0] ;  /* 0x00037800000a0ab9 */ /* 0x000fe40000000a00 */
[----:B------:R-:W-:-:S04]  /*108a0*/  UIMAD.WIDE.U32 UR4, UR7, UR10, URZ ;  /* 0x0000000a070472a5 */ /* 0x000fc8000f8e003f */
[----:B------:R-:W-:-:S04]  /*108b0*/  @UP0 USHF.R.U32.HI UR6, URZ, UR11, UR5 ;  /* 0x0000000b3f060299 */ /* 0x000fc80008011605 */
[----:B------:R-:W-:Y:S01]  /*108c0*/  UIMAD UR4, UR6, UR9, URZ ;  /* 0x00000009060472a4 */ /* 0x000fe2000f8e023f */
[----:B------:R-:W-:Y:S11]  /*108d0*/  BRA `(.L_x_959) ;  /* 0x00000000001c7947 */ /* 0x000ff60003800000 */
.L_x_958:
[----:B------:R-:W-:Y:S01]  /*108e0*/  ULDC UR9, c[0x0][0xdc4] ;  /* 0x0003710000097ab9 */ /* 0x000fe20000000800 */
[----:B------:R-:W-:Y:S01]  /*108f0*/  UMOV UR6, UR7 ;  /* 0x0000000700067c82 */ /* 0x000fe20008000000 */
[----:B------:R-:W-:-:S11]  /*10900*/  UISETP.NE.AND UP0, UPT, UR9, 0x1, UPT ;  /* 0x000000010900788c */ /* 0x000fd6000bf05270 */
[----:B------:R-:W-:Y:S02]  /*10910*/  @UP0 ULDC.64 UR10, c[0x0][0xdc8] ;  /* 0x00037200000a0ab9 */ /* 0x000fe40000000a00 */
[----:B------:R-:W-:-:S04]  /*10920*/  UIMAD.WIDE.U32 UR4, UR7, UR10, URZ ;  /* 0x0000000a070472a5 */ /* 0x000fc8000f8e003f */
[----:B------:R-:W-:-:S04]  /*10930*/  @UP0 USHF.R.U32.HI UR6, URZ, UR11, UR5 ;  /* 0x0000000b3f060299 */ /* 0x000fc80008011605 */
[----:B------:R-:W-:-:S12]  /*10940*/  UIMAD UR4, UR6, UR9, URZ ;  /* 0x00000009060472a4 */ /* 0x000fd8000f8e023f */
.L_x_959:
[----:B------:R-:W-:Y:S01]  /*10950*/  ULDC.64 UR12, c[0x0][0x3f8] ;  /* 0x0000fe00000c7ab9 */ /* 0x000fe20000000a00 */
[----:B------:R-:W-:Y:S02]  /*10960*/  UIADD3 UR9, UR7, -UR4, URZ ;  /* 0x8000000407097290 */ /* 0x000fe4000fffe03f */
[----:B------:R-:W-:Y:S02]  /*10970*/  UISETP.NE.U32.AND UP0, UPT, UR12, URZ, UPT ;  /* 0x0000003f0c00728c */ /* 0x000fe4000bf05070 */
[----:B------:R-:W-:Y:S01]  /*10980*/  ULOP3.LUT UR10, URZ, UR6, URZ, 0x33, !UPT ;  /* 0x000000063f0a7292 */ /* 0x000fe2000f8e333f */
[----:B------:R-:W-:Y:S01]  /*10990*/  ULDC UR12, c[0x0][0xdb8] ;  /* 0x00036e00000c7ab9 */ /* 0x000fe20000000800 */
[----:B------:R-:W-:Y:S01]  /*109a0*/  ULDC.64 UR4, c[0x0][0x9e0] ;  /* 0x0002780000047ab9 */ /* 0x000fe20000000a00 */
[----:B------:R-:W-:Y:S02]  /*109b0*/  UISETP.NE.AND UP1, UPT, UR12, 0x1, UPT ;  /* 0x000000010c00788c */ /* 0x000fe4000bf25270 */
[----:B------:R-:W-:Y:S01]  /*109c0*/  UISETP.NE.AND.EX UP0, UPT, UR13, URZ, UPT, UP0 ;  /* 0x0000003f0d00728c */ /* 0x000fe2000bf05300 */
[----:B------:R-:W-:-:S02]  /*109d0*/  ULDC UR11, c[0x0][0xdc4] ;  /* 0x00037100000b7ab9 */ /* 0x000fc40000000800 */
[----:B------:R-:W-:Y:S01]  /*109e0*/  ULDC UR13, c[0x0][0xdac] ;  /* 0x00036b00000d7ab9 */ /* 0x000fe20000000800 */
[----:B------:R-:W-:Y:S02]  /*109f0*/  UISETP.GE.AND UP2, UPT, UR5, 0x1, UPT ;  /* 0x000000010500788c */ /* 0x000fe4000bf46270 */
[----:B------:R-:W-:Y:S02]  /*10a00*/  UIMAD UR11, UR8, UR11, UR9 ;  /* 0x0000000b080b72a4 */ /* 0x000fe4000f8e0209 */
[----:B------:R-:W-:Y:S01]  /*10a10*/  UIADD3 UR10, UR10, UR13, URZ ;  /* 0x0000000d0a0a7290 */ /* 0x000fe2000fffe03f */
[----:B------:R-:W-:Y:S01]  /*10a20*/  @UP1 ULDC UR8, c[0x0][0xdbc] ;  /* 0x00036f0000081ab9 */ /* 0x000fe20000000800 */
[----:B------:R-:W-:Y:S01]  /*10a30*/  PLOP3.LUT P1, PT, PT, PT, UP2, 0x80, 0x0 ;  /* 0x000000000000781c */ /* 0x000fe20003f2f028 */
[----:B------:R-:W-:Y:S02]  /*10a40*/  UIMAD.WIDE.U32 UR8, UR11, UR8, URZ ;  /* 0x000000080b0872a5 */ /* 0x000fe4000f8e003f */
[----:B------:R-:W-:Y:S01]  /*10a50*/  USHF.L.U32 UR41, UR10, 0x7, URZ ;  /* 0x000000070a297899 */ /* 0x000fe2000800063f */
[----:B------:R-:W-:Y:S01]  /*10a60*/  ULDC UR14, c[0x0][0x404] ;  /* 0x00010100000e7ab9 */ /* 0x000fe20000000800 */
[----:B------:R-:W-:Y:S01]  /*10a70*/  ULDC UR7, c[0x0][0x288] ;  /* 0x0000a20000077ab9 */ /* 0x000fe20000000800 */
[----:B------:R-:W-:Y:S01]  /*10a80*/  @UP1 ULDC UR13, c[0x0][0xdc0] ;  /* 0x00037000000d1ab9 */ /* 0x000fe20000000800 */
[----:B------:R-:W-:Y:S01]  /*10a90*/  UMOV UR43, UR11 ;  /* 0x0000000b002b7c82 */ /* 0x000fe20008000000 */
[----:B------:R-:W-:-:S02]  /*10aa0*/  USEL UR14, UR14, 0x1, UP0 ;  /* 0x000000010e0e7887 */ /* 0x000fc40008000000 */
[----:B------:R-:W-:Y:S02]  /*10ab0*/  UIADD3 UR10, UR41, 0x80, -UR7 ;  /* 0x00000080290a7890 */ /* 0x000fe4000fffe807 */
[----:B------:R-:W-:Y:S01]  /*10ac0*/  @UP1 USHF.R.U32.HI UR43, URZ, UR13, UR9 ;  /* 0x0000000d3f2b1299 */ /* 0x000fe20008011609 */
[----:B------:R-:W-:Y:S02]  /*10ad0*/  ULDC UR6, c[0x0][0x2e0] ;  /* 0x0000b80000067ab9 */ /* 0x000fe40000000800 */
[----:B------:R-:W-:Y:S02]  /*10ae0*/  UIMAD UR8, UR14, UR6, UR10 ;  /* 0x000000060e0872a4 */ /* 0x000fe4000f8e020a */
[----:B------:R-:W-:Y:S02]  /*10af0*/  UIADD3 UR42, -UR43, URZ, URZ ;  /* 0x0000003f2b2a7290 */ /* 0x000fe4000fffe13f */
[----:B------:R-:W-:Y:S02]  /*10b00*/  UIADD3 UR4, UR8, UR4, URZ ;  /* 0x0000000408047290 */ /* 0x000fe4000fffe03f */
[----:B------:R-:W-:Y:S01]  /*10b10*/  UIMAD UR42, UR12, UR42, UR11 ;  /* 0x0000002a0c2a72a4 */ /* 0x000fe2000f8e020b */
[----:B------:R-:W-:Y:S11]  /*10b20*/  @!P1 BRA `(.L_x_960) ;  /* 0x0000000000449947 */ /* 0x000ff60003800000 */
[----:B------:R-:W-:Y:S01]  /*10b30*/  ISETP.LT.AND P0, PT, RZ, UR8, PT ;  /* 0x00000008ff007c0c */ /* 0x000fe2000bf01270 */
[----:B------:R-:W-:-:S12]  /*10b40*/  UIADD3 UR10, UR8, -0x1, URZ ;  /* 0xffffffff080a7890 */ /* 0x000fd8000fffe03f */
[----:B------:R-:W-:Y:S05]  /*10b50*/  @P0 BRA `(.L_x_961) ;  /* 0x00000000001c0947 */ /* 0x000fea0003800000 */
[----:B------:R-:W-:Y:S02]  /*10b60*/  UISETP.NE.AND UP0, UPT, UR5, 0x1, UPT ;  /* 0x000000010500788c */ /* 0x000fe4000bf05270 */
[----:B------:R-:W-:-:S09]  /*10b70*/  UIADD3 UR10, -UR8, URZ, URZ ;  /* 0x0000003f080a7290 */ /* 0x000fd2000fffe13f */
[----:B------:R-:W-:Y:S02]  /*10b80*/  @UP0 ULDC.64 UR12, c[0x0][0x9e8] ;  /* 0x00027a00000c0ab9 */ /* 0x000fe40000000a00 */
[----:B------:R-:W-:-:S04]  /*10b90*/  UIMAD.WIDE.U32 UR8, UR10, UR12, URZ ;  /* 0x0000000c0a0872a5 */ /* 0x000fc8000f8e003f */
[----:B------:R-:W-:-:S04]  /*10ba0*/  @UP0 USHF.R.U32.HI UR10, URZ, UR13, UR9 ;  /* 0x0000000d3f0a0299 */ /* 0x000fc80008011609 */
[----:B------:R-:W-:Y:S01]  /*10bb0*/  ULOP3.LUT UR10, URZ, UR10, URZ, 0x33, !UPT ;  /* 0x0000000a3f0a7292 */ /* 0x000fe2000f8e333f */
[----:B------:R-:W-:Y:S11]  /*10bc0*/  BRA `(.L_x_962) ;  /* 0x0000000000107947 */ /* 0x000ff60003800000 */
.L_x_961:
[----:B------:R-:W-:-:S11]  /*10bd0*/  UISETP.NE.AND UP0, UPT, UR5, 0x1, UPT ;  /* 0x000000010500788c */ /* 0x000fd6000bf05270 */
[----:B------:R-:W-:Y:S02]  /*10be0*/  @UP0 ULDC.64 UR12, c[0x0][0x9e8] ;  /* 0x00027a00000c0ab9 */ /* 0x000fe40000000a00 */
[----:B------:R-:W-:-:S04]  /*10bf0*/  UIMAD.WIDE.U32 UR8, UR10, UR12, URZ ;  /* 0x0000000c0a0872a5 */ /* 0x000fc8000f8e003f */
[----:B------:R-:W-:-:S12]  /*10c00*/  @UP0 USHF.R.U32.HI UR10, URZ, UR13, UR9 ;  /* 0x0000000d3f0a0299 */ /* 0x000fd80008011609 */
.L_x_962:
[----:B------:R-:W-:-:S04]  /*10c10*/  UIMAD UR10, UR10, UR5, UR5 ;  /* 0x000000050a0a72a4 */ /* 0x000fc8000f8e0205 */
[----:B------:R-:W-:-:S04]  /*10c20*/  UISETP.LT.AND UP0, UPT, UR4, UR10, UPT ;  /* 0x0000000a0400728c */ /* 0x000fc8000bf01270 */
[----:B------:R-:W-:-:S12]  /*10c30*/  USEL UR4, UR4, UR10, UP0 ;  /* 0x0000000a04047287 */ /* 0x000fd80008000000 */
.L_x_960:
[----:B------:R-:W-:Y:S02]  /*10c40*/  UIMAD UR8, UR14, UR6, 0x5f ;  /* 0x0000005f0e0874a4 */ /* 0x000fe4000f8e0206 */
[----:B------:R-:W-:Y:S02]  /*10c50*/  UIADD3 UR10, UR4, 0x5f, URZ ;  /* 0x0000005f040a7890 */ /* 0x000fe4000fffe03f */
[----:B------:R-:W-:Y:S02]  /*10c60*/  UIMAD.WIDE UR8, UR8, 0x2aaaaaab, URZ ;  /* 0x2aaaaaab080878a5 */ /* 0x000fe4000f8e023f */
[----:B------:R-:W-:Y:S02]  /*10c70*/  UIMAD.WIDE UR10, UR10, 0x2aaaaaab, URZ ;  /* 0x2aaaaaab0a0a78a5 */ /* 0x000fe4000f8e023f */
[----:B------:R-:W-:Y:S02]  /*10c80*/  USHF.R.U32.HI UR8, URZ, 0x1f, UR9 ;  /* 0x0000001f3f087899 */ /* 0x000fe40008011609 */
[----:B------:R-:W-:-:S02]  /*10c90*/  USHF.R.U32.HI UR4, URZ, 0x1f, UR11 ;  /* 0x0000001f3f047899 */ /* 0x000fc4000801160b */
[----:B------:R-:W-:Y:S02]  /*10ca0*/  UIADD3 UR7, UR41, -UR7, URZ ;  /* 0x8000000729077290 */ /* 0x000fe4000fffe03f */
[----:B------:R-:W-:Y:S02]  /*10cb0*/  ULEA.HI.SX32 UR9, UR9, UR8, 0x1c ;  /* 0x0000000809097291 */ /* 0x000fe4000f8fe23f */
[----:B------:R-:W-:Y:S02]  /*10cc0*/  ULEA.HI.SX32 UR4, UR11, UR4, 0x1c ;  /* 0x000000040b047291 */ /* 0x000fe4000f8fe23f */
[----:B------:R-:W-:Y:S02]  /*10cd0*/  UIMAD UR7, UR14, UR6, UR7 ;  /* 0x000000060e0772a4 */ /* 0x000fe4000f8e0207 */
[----:B------:R-:W-:Y:S01]  /*10ce0*/  UISETP.LT.AND UP0, UPT, UR9, UR4, UPT ;  /* 0x000000040900728c */ /* 0x000fe2000bf01270 */
[----:B------:R-:W-:Y:S02]  /*10cf0*/  ULDC UR8, c[0x0][0x9dc] ;  /* 0x0002770000087ab9 */ /* 0x000fe40000000800 */
[----:B------:R-:W-:-:S02]  /*10d00*/  UIADD3 UR8, UR7, -UR8, URZ ;  /* 0x8000000807087290 */ /* 0x000fc4000fffe03f */
[----:B------:R-:W-:Y:S01]  /*10d10*/  USEL UR46, UR9, UR4, UP0 ;  /* 0x00000004092e7287 */ /* 0x000fe20008000000 */
[----:B------:R-:W-:Y:S11]  /*10d20*/  @!P1 BRA `(.L_x_963) ;  /* 0x0000000000489947 */ /* 0x000ff60003800000 */
[----:B------:R-:W-:Y:S02]  /*10d30*/  UMOV UR4, UR7 ;  /* 0x0000000700047c82 */ /* 0x000fe40008000000 */
[----:B------:R-:W-:-:S06]  /*10d40*/  UISETP.GT.AND UP0, UPT, UR4, -0x1, UPT ;  /* 0xffffffff0400788c */ /* 0x000fcc000bf04270 */
[----:B------:R-:W-:-:S13]  /*10d50*/  PLOP3.LUT P0, PT, PT, PT, UP0, 0x80, 0x0 ;  /* 0x000000000000781c */ /* 0x000fda0003f0f008 */
[----:B------:R-:W-:Y:S05]  /*10d60*/  @P0 BRA `(.L_x_964) ;  /* 0x00000000001c0947 */ /* 0x000fea0003800000 */
[----:B------:R-:W-:Y:S02]  /*10d70*/  UISETP.NE.AND UP0, UPT, UR5, 0x1, UPT ;  /* 0x000000010500788c */ /* 0x000fe4000bf05270 */
[----:B------:R-:W-:-:S09]  /*10d80*/  ULOP3.LUT UR4, URZ, UR4, URZ, 0x33, !UPT ;  /* 0x000000043f047292 */ /* 0x000fd2000f8e333f */
[----:B------:R-:W-:Y:S02]  /*10d90*/  @UP0 ULDC.64 UR10, c[0x0][0x9e8] ;  /* 0x00027a00000a0ab9 */ /* 0x000fe40000000a00 */
[----:B------:R-:W-:-:S04]  /*10da0*/  UIMAD.WIDE.U32 UR6, UR4, UR10, URZ ;  /* 0x0000000a040672a5 */ /* 0x000fc8000f8e003f */
[----:B------:R-:W-:-:S04]  /*10db0*/  @UP0 USHF.R.U32.HI UR4, URZ, UR11, UR7 ;  /* 0x0000000b3f040299 */ /* 0x000fc80008011607 */
[----:B------:R-:W-:Y:S01]  /*10dc0*/  ULOP3.LUT UR4, URZ, UR4, URZ, 0x33, !UPT ;  /* 0x000000043f047292 */ /* 0x000fe2000f8e333f */
[----:B------:R-:W-:Y:S11]  /*10dd0*/  BRA `(.L_x_965) ;  /* 0x0000000000107947 */ /* 0x000ff60003800000 */
.L_x_964:
[----:B------:R-:W-:-:S11]  /*10de0*/  UISETP.NE.AND UP0, UPT, UR5, 0x1, UPT ;  /* 0x000000010500788c */ /* 0x000fd6000bf05270 */
[----:B------:R-:W-:Y:S02]  /*10df0*/  @UP0 ULDC.64 UR10, c[0x0][0x9e8] ;  /* 0x00027a00000a0ab9 */ /* 0x000fe40000000a00 */
[----:B------:R-:W-:-:S04]  /*10e00*/  UIMAD.WIDE.U32 UR6, UR4, UR10, URZ ;  /* 0x0000000a040672a5 */ /* 0x000fc8000f8e003f */
[----:B------:R-:W-:-:S12]  /*10e10*/  @UP0 USHF.R.U32.HI UR4, URZ, UR11, UR7 ;  /* 0x0000000b3f040299 */ /* 0x000fd80008011607 */
.L_x_965:
[----:B------:R-:W-:-:S04]  /*10e20*/  UIMAD UR4, UR4, UR5, URZ ;  /* 0x00000005040472a4 */ /* 0x000fc8000f8e023f */
[----:B------:R-:W-:-:S04]  /*10e30*/  UISETP.LT.AND UP0, UPT, UR8, UR4, UPT ;  /* 0x000000040800728c */ /* 0x000fc8000bf01270 */
[----:B------:R-:W-:-:S12]  /*10e40*/  USEL UR8, UR8, UR4, !UP0 ;  /* 0x0000000408087287 */ /* 0x000fd8000c000000 */
.L_x_963:
[----:B------:R-:W-:Y:S01]  /*10e50*/  UIMAD.WIDE UR4, UR8, 0x2aaaaaab, URZ ;  /* 0x2aaaaaab080478a5 */ /* 0x000fe2000f8e023f */
[----:B------:R-:W-:Y:S03]  /*10e60*/  BSSY B6, `(.L_x_966) ;  /* 0x000028e000067945 */ /* 0x000fe60003800000 */
[----:B------:R-:W-:-:S04]  /*10e70*/  USHF.R.U32.HI UR4, URZ, 0x1f, UR5 ;  /* 0x0000001f3f047899 */ /* 0x000fc80008011605 */
[----:B------:R-:W-:-:S04]  /*10e80*/  ULEA.HI.SX32 UR4, UR5, UR4, 0x1c ;  /* 0x0000000405047291 */ /* 0x000fc8000f8fe23f */
[----:B------:R-:W-:-:S04]  /*10e90*/  UISETP.LT.AND UP0, UPT, URZ, UR4, UPT ;  /* 0x000000043f00728c */ /* 0x000fc8000bf01270 */
[----:B------:R-:W-:-:S04]  /*10ea0*/  USEL UR39, URZ, UR4, !UP0 ;  /* 0x000000043f277287 */ /* 0x000fc8000c000000 */
[----:B------:R-:W-:-:S06]  /*10eb0*/  UISETP.GT.AND UP0, UPT, UR46, UR39, UPT ;  /* 0x000000272e00728c */ /* 0x000fcc000bf04270 */
[----:B------:R-:W-:-:S13]  /*10ec0*/  PLOP3.LUT P0, PT, PT, PT, UP0, 0x80, 0x0 ;  /* 0x000000000000781c */ /* 0x000fda0003f0f008 */
[----:B------:R-:W-:Y:S05]  /*10ed0*/  @P0 BRA `(.L_x_967) ;  /* 0x0000000000480947 */ /* 0x000fea0003800000 */
[----:B------:R-:W1:Y:S01]  /*10ee0*/  S2R R0, SR_TID.X ;  /* 0x0000000000007919 */ /* 0x000e620000002100 */
[----:B------:R-:W-:Y:S01]  /*10ef0*/  IMAD.MOV.U32 R13, RZ, RZ, R19 ;  /* 0x000000ffff0d7224 */ /* 0x000fe200078e0013 */
        /* <DEDUP_REMOVED lines=14> */
[----:B-1----:R-:W-:Y:S01]  /*10fe0*/  IADD3 R13, R0, UR48, R13 ;  /* 0x00000030000d7c10 */ /* 0x002fe2000fffe00d */
[----:B------:R-:W-:Y:S06]  /*10ff0*/  BRA `(.L_x_968) ;  /* 0x0000002400d07947 */ /* 0x000fec0003800000 */
.L_x_967:
[----:B------:R-:W1:Y:S01]  /*11000*/  S2UR UR4, SR_CgaCtaId ;  /* 0x00000000000479c3 */ /* 0x000e620000008800 */
[----:B------:R-:W-:Y:S02]  /*11010*/  UMOV UR38, 0x400 ;  /* 0x0000040000267882 */ /* 0x000fe40000000000 */
[----:B-1----:R-:W-:-:S04]  /*11020*/  ULEA UR38, UR4, UR38, 0x18 ;  /* 0x0000002604267291 */ /* 0x002fc8000f8ec03f */
[----:B------:R-:W-:-:S04]  /*11030*/  UIADD3 UR4, UR38, 0x1e400, URZ ;  /* 0x0001e40026047890 */ /* 0x000fc8000fffe03f */
[----:B------:R-:W-:-:S06]  /*11040*/  ULOP3.LUT UP0, URZ, UR4, 0x3ff, URZ, 0xc0, !UPT ;  /* 0x000003ff043f7892 */ /* 0x000fcc000f80c03f */
[----:B------:R-:W-:-:S13]  /*11050*/  PLOP3.LUT P0, PT, PT, PT, UP0, 0x80, 0x0 ;  /* 0x000000000000781c */ /* 0x000fda0003f0f008 */
[----:B------:R-:W-:Y:S05]  /*11060*/  @!P0 BRA `(.L_x_969) ;  /* 0x0000000000408947 */ /* 0x000fea0003800000 */
[----:B------:R-:W-:Y:S01]  /*11070*/  MOV R2, 0x0 ;  /* 0x0000000000027802 */ /* 0x000fe20000000f00 */
[----:B------:R-:W-:Y:S01]  /*11080*/  ULDC.64 UR6, c[0x4][0xa8] ;  /* 0x01002a0000067ab9 */ /* 0x000fe20000000a00 */
[----:B------:R-:W-:Y:S01]  /*11090*/  ULDC.64 UR8, c[0x4][0xb0] ;  /* 0x01002c0000087ab9 */ /* 0x000fe20000000a00 */
[----:B------:R-:W-:Y:S01]  /*110a0*/  ULDC.64 UR4, c[0x4][0x30] ;  /* 0x01000c0000047ab9 */ /* 0x000fe20000000a00 */
[----:B------:R-:W-:Y:S02]  /*110b0*/  IMAD.U32 R4, RZ, RZ, UR6 ;  /* 0x00000006ff047e24 */ /* 0x000fe4000f8e00ff */
[----:B------:R-:W1:Y:S01]  /*110c0*/  LDC.64 R2, c[0x4][R2] ;  /* 0x0100000002027b82 */ /* 0x000e620000000a00 */
[----:B------:R-:W-:Y:S02]  /*110d0*/  IMAD.U32 R5, RZ, RZ, UR7 ;  /* 0x00000007ff057e24 */ /* 0x000fe4000f8e00ff */
[----:B------:R-:W-:Y:S02]  /*110e0*/  IMAD.U32 R6, RZ, RZ, UR8 ;  /* 0x00000008ff067e24 */ /* 0x000fe4000f8e00ff */
[----:B------:R-:W-:-:S02]  /*110f0*/  IMAD.U32 R7, RZ, RZ, UR9 ;  /* 0x00000009ff077e24 */ /* 0x000fc4000f8e00ff */
[----:B------:R-:W-:Y:S02]  /*11100*/  IMAD.U32 R10, RZ, RZ, UR4 ;  /* 0x00000004ff0a7e24 */ /* 0x000fe4000f8e00ff */
[----:B------:R-:W-:Y:S02]  /*11110*/  IMAD.U32 R11, RZ, RZ, UR5 ;  /* 0x00000005ff0b7e24 */ /* 0x000fe4000f8e00ff */
[----:B------:R-:W-:Y:S02]  /*11120*/  IMAD.MOV.U32 R8, RZ, RZ, 0x70 ;  /* 0x00000070ff087424 */ /* 0x000fe400078e00ff */
[----:B------:R-:W-:Y:S02]  /*11130*/  IMAD.MOV.U32 R12, RZ, RZ, 0x1 ;  /* 0x00000001ff0c7424 */ /* 0x000fe400078e00ff */
[----:B------:R-:W-:-:S07]  /*11140*/  IMAD.MOV.U32 R13, RZ, RZ, RZ ;  /* 0x000000ffff0d7224 */ /* 0x000fce00078e00ff */
[----:B------:R-:W-:-:S07]  /*11150*/  LEPC R20, `(.L_x_969) ;  /* 0x000000001014794e */ /* 0x000fce0000000000 */
[----:B-1----:R-:W-:Y:S05]  /*11160*/  CALL.ABS.NOINC R2 ;  /* 0x0000000002007343 */ /* 0x002fea0003c00000 */
.L_x_969:
        /* <DEDUP_REMOVED lines=8> */
[----:B------:R1:W2:Y:S01]  /*111f0*/  LDC.64 R2, c[0x4][R18] ;  /* 0x0100000012027b82 */ /* 0x0002a20000000a00 */
[----:B------:R-:W-:Y:S02]  /*11200*/  IMAD.U32 R4, RZ, RZ, UR6 ;  /* 0x00000006ff047e24 */ /* 0x000fe4000f8e00ff */
[----:B------:R-:W-:Y:S02]  /*11210*/  IMAD.U32 R5, RZ, RZ, UR7 ;  /* 0x00000007ff057e24 */ /* 0x000fe4000f8e00ff */
[----:B------:R-:W-:Y:S02]  /*11220*/  IMAD.U32 R6, RZ, RZ, UR8 ;  /* 0x00000008ff067e24 */ /* 0x000fe4000f8e00ff */
[----:B------:R-:W-:-:S02]  /*11230*/  IMAD.U32 R7, RZ, RZ, UR9 ;  /* 0x00000009ff077e24 */ /* 0x000fc4000f8e00ff */
[----:B------:R-:W-:Y:S02]  /*11240*/  IMAD.U32 R10, RZ, RZ, UR4 ;  /* 0x00000004ff0a7e24 */ /* 0x000fe4000f8e00ff */
[----:B------:R-:W-:Y:S02]  /*11250*/  IMAD.U32 R11, RZ, RZ, UR5 ;  /* 0x00000005ff0b7e24 */ /* 0x000fe4000f8e00ff */
[----:B------:R-:W-:Y:S02]  /*11260*/  IMAD.MOV.U32 R8, RZ, RZ, 0x70 ;  /* 0x00000070ff087424 */ /* 0x000fe400078e00ff */
[----:B------:R-:W-:Y:S02]  /*11270*/  IMAD.MOV.U32 R12, RZ, RZ, 0x1 ;  /* 0x00000001ff0c7424 */ /* 0x000fe400078e00ff */
[----:B-1----:R-:W-:-:S07]  /*11280*/  IMAD.MOV.U32 R13, RZ, RZ, RZ ;  /* 0x000000ffff0d7224 */ /* 0x002fce00078e00ff */
[----:B------:R-:W-:-:S07]  /*11290*/  LEPC R20, `(.L_x_971) ;  /* 0x000000001014794e */ /* 0x000fce0000000000 */
[----:B--2---:R-:W-:Y:S05]  /*112a0*/  CALL.ABS.NOINC R2 ;  /* 0x0000000002007343 */ /* 0x004fea0003c00000 */
.L_x_971:
[----:B------:R1:W2:Y:S01]  /*112b0*/  LDC.64 R2, c[0x4][R18] ;  /* 0x0100000012027b82 */ /* 0x0002a20000000a00 */
[----:B------:R-:W-:Y:S01]  /*112c0*/  ULDC.64 UR6, c[0x4][0xa8] ;  /* 0x01002a0000067ab9 */ /* 0x000fe20000000a00 */
[----:B------:R-:W-:Y:S01]  /*112d0*/  ULDC.64 UR8, c[0x4][0xb0] ;  /* 0x01002c0000087ab9 */ /* 0x000fe20000000a00 */
[----:B------:R-:W-:Y:S01]  /*112e0*/  ULDC.64 UR4, c[0x4][0x40] ;  /* 0x0100100000047ab9 */ /* 0x000fe20000000a00 */
        /* <DEDUP_REMOVED lines=11> */
.L_x_970:
[----:B------:R-:W-:Y:S01]  /*113a0*/  ULDC.64 UR4, c[0x0][0x9f8] ;  /* 0x00027e0000047ab9 */ /* 0x000fe20000000a00 */
[----:B------:R-:W-:Y:S01]  /*113b0*/  IMAD.U32 R5, RZ, RZ, UR43 ;  /* 0x0000002bff057e24 */ /* 0x000fe2000f8e00ff */
[----:B------:R-:W-:Y:S01]  /*113c0*/  ISETP.NE.U32.AND P0, PT, RZ, UR4, PT ;  /* 0x00000004ff007c0c */ /* 0x000fe2000bf05070 */
[----:B------:R-:W-:Y:S01]  /*113d0*/  IMAD.U32 R0, RZ, RZ, UR43 ;  /* 0x0000002bff007e24 */ /* 0x000fe2000f8e00ff */
[----:B------:R-:W1:Y:S01]  /*113e0*/  LDC R4, c[0x0][0x428] ;  /* 0x00010a00ff047b82 */ /* 0x000e620000000800 */
[----:B------:R-:W2:Y:S01]  /*113f0*/  S2R R18, SR_TID.X ;  /* 0x0000000000127919 */ /* 0x000ea20000002100 */
[----:B------:R-:W-:-:S13]  /*11400*/  ISETP.NE.AND.EX P0, PT, RZ, UR5, PT, P0 ;  /* 0x00000005ff007c0c */ /* 0x000fda000bf05300 */
[----:B------:R-:W3:Y:S02]  /*11410*/  @P0 LDC.64 R2, c[0x0][0x9f8] ;  /* 0x00027e00ff020b82 */ /* 0x000ee40000000a00 */
[----:B---3--:R-:W-:-:S05]  /*11420*/  @P0 IMAD.WIDE R2, R5, 0x4, R2 ;  /* 0x0000000405020825 */ /* 0x008fca00078e0202 */
[----:B------:R3:W4:Y:S01]  /*11430*/  @P0 LDG.E R0, desc[UR60][R2.64] ;  /* 0x0000003c02000981 */ /* 0x000722000c1e1900 */
[----:B-1----:R-:W-:Y:S01]  /*11440*/  ISETP.NE.AND P0, PT, R4, 0x1, PT ;  /* 0x000000010400780c */ /* 0x002fe20003f05270 */
[----:B------:R-:W-:Y:S01]  /*11450*/  IMAD.U32 R4, RZ, RZ, UR42 ;  /* 0x0000002aff047e24 */ /* 0x000fe2000f8e00ff */
[----:B--2---:R-:W-:Y:S01]  /*11460*/  LOP3.LUT R18, R18, 0x1f, RZ, 0xc0, !PT ;  /* 0x0000001f12127812 */ /* 0x004fe200078ec0ff */
[----:B------:R-:W-:Y:S01]  /*11470*/  UMOV UR40, URZ ;  /* 0x0000003f00287c82 */ /* 0x000fe20008000000 */
[----:B------:R-:W-:Y:S01]  /*11480*/  UMOV UR8, 0x40 ;  /* 0x0000004000087882 */ /* 0x000fe20000000000 */
[----:B------:R-:W-:Y:S01]  /*11490*/  UMOV UR9, UR41 ;  /* 0x0000002900097c82 */ /* 0x000fe20008000000 */
[----:B------:R-:W-:Y:S01]  /*114a0*/  ISETP.NE.AND P1, PT, R18, RZ, PT ;  /* 0x000000ff1200720c */ /* 0x000fe20003f25270 */
[----:B------:R-:W-:Y:S01]  /*114b0*/  UMOV UR10, UR42 ;  /* 0x0000002a000a7c82 */ /* 0x000fe20008000000 */
[----:B------:R-:W-:Y:S01]  /*114c0*/  UMOV UR11, UR43 ;  /* 0x0000002b000b7c82 */ /* 0x000fe20008000000 */
[----:B---3--:R-:W1:Y:S01]  /*114d0*/  LDC.64 R2, c[0x0][0x3f8] ;  /* 0x0000fe00ff027b82 */ /* 0x008e620000000a00 */
[----:B------:R-:W-:Y:S01]  /*114e0*/  UMOV UR12, 0x80 ;  /* 0x00000080000c7882 */ /* 0x000fe20000000000 */
[----:B------:R-:W-:Y:S01]  /*114f0*/  UMOV UR13, UR41 ;  /* 0x00000029000d7c82 */ /* 0x000fe20008000000 */
[----:B------:R-:W-:Y:S01]  /*11500*/  UMOV UR14, UR42 ;  /* 0x0000002a000e7c82 */ /* 0x000fe20008000000 */
[----:B------:R-:W-:Y:S01]  /*11510*/  UMOV UR15, UR43 ;  /* 0x0000002b000f7c82 */ /* 0x000fe20008000000 */
[----:B------:R-:W-:-:S03]  /*11520*/  UMOV UR6, 0xffffffff ;  /* 0xffffffff00067882 */ /* 0x000fc60000000000 */
[----:B------:R-:W2:Y:S02]  /*11530*/  @P0 LDC R5, c[0x0][0x42c] ;  /* 0x00010b00ff050b82 */ /* 0x000ea40000000800 */
[----:B------:R-:W-:-:S05]  /*11540*/  VOTEU.ALL UP1, P1 ;  /* 0x00000000003f7886 */ /* 0x000fca0000820000 */
[----:B------:R-:W-:Y:S01]  /*11550*/  @!UP1 UIADD3 UR4, UP0, UR44, 0x270, URZ ;  /* 0x000002702c049890 */ /* 0x000fe2000ff1e03f */
[----:B------:R-:W3:Y:S03]  /*11560*/  @P0 LDC R6, c[0x0][0x430] ;  /* 0x00010c00ff060b82 */ /* 0x000ee60000000800 */
[----:B------:R-:W-:-:S09]  /*11570*/  @!UP1 UIADD3.X UR5, URZ, UR45, URZ, UP0, !UPT ;  /* 0x0000002d3f059290 */ /* 0x000fd200087fe43f */
[----:B------:R1:W-:Y:S01]  /*11580*/  @!UP1 UTMAPF.L2.4D [UR40], [UR4] ;  /* 0x00000028040095b8 */ /* 0x0003e20008018000 */
[----:B--2---:R-:W-:Y:S01]  /*11590*/  @P0 IMAD.HI.U32 R5, R5, UR42, RZ ;  /* 0x0000002a05050c27 */ /* 0x004fe2000f8e00ff */
[----:B------:R2:W-:Y:S04]  /*115a0*/  @!UP1 UTMAPF.L2.4D [UR8], [UR4] ;  /* 0x00000008040095b8 */ /* 0x0005e80008018000 */
[----:B---3--:R-:W-:Y:S01]  /*115b0*/  @P0 SHF.R.U32.HI R4, RZ, R6, R5 ;  /* 0x00000006ff040219 */ /* 0x008fe20000011605 */
[----:B------:R-:W-:Y:S01]  /*115c0*/  IMAD.U32 R5, RZ, RZ, UR46 ;  /* 0x0000002eff057e24 */ /* 0x000fe2000f8e00ff */
[----:B-1----:R-:W-:Y:S01]  /*115d0*/  ISETP.NE.U32.AND P0, PT, R2, RZ, PT ;  /* 0x000000ff0200720c */ /* 0x002fe20003f05070 */
[----:B------:R2:W-:Y:S02]  /*115e0*/  @!UP1 UTMAPF.L2.4D [UR12], [UR4] ;  /* 0x0000000c040095b8 */ /* 0x0005e40008018000 */
[----:B------:R-:W-:Y:S01]  /*115f0*/  VIADD R5, R5, 0xffffffff ;  /* 0xffffffff05057836 */ /* 0x000fe20000000000 */
[----:B------:R-:W-:-:S04]  /*11600*/  ISETP.NE.AND.EX P0, PT, R3, RZ, PT, P0 ;  /* 0x000000ff0300720c */ /* 0x000fc80003f05300 */
[----:B----4-:R-:W-:Y:S01]  /*11610*/  SEL R6, R0, RZ, !P0 ;  /* 0x000000ff00067207 */ /* 0x010fe20004000000 */
[----:B--2---:R-:W-:Y:S08]  /*11620*/  BRA.DIV UR6, `(.L_x_972) ;  /* 0x0000002a06387947 */ /* 0x004ff0000b800000 */
.L_x_1023:
[----:B------:R-:W-:Y:S01]  /*11630*/  UMOV UR4, 0xffffffff ;  /* 0xffffffff00047882 */ /* 0x000fe20000000000 */
[----:B------:R-:W-:Y:S02]  /*11640*/  SHF.R.S32.HI R18, RZ, 0x1f, R0 ;  /* 0x0000001fff127819 */ /* 0x000fe40000011400 */
[----:B------:R-:W-:Y:S05]  /*11650*/  BRA.DIV UR4, `(.L_x_973) ;  /* 0x0000002a04587947 */ /* 0x000fea000b800000 */
[----:B------:R-:W-:-:S13]  /*11660*/  ELECT P6, URZ, PT ;  /* 0x00000000003f782f */ /* 0x000fda00038c0000 */
.L_x_1026:
[----:B------:R-:W-:Y:S05]  /*11670*/  @!P6 BRA `(.L_x_974) ;  /* 0x0000000000f8e947 */ /* 0x000fea0003800000 */
[----:B------:R-:W-:Y:S01]  /*11680*/  IMAD.MOV.U32 R6, RZ, RZ, R0 ;  /* 0x000000ffff067224 */ /* 0x000fe200078e0000 */
[----:B------:R-:W-:Y:S06]  /*11690*/  @!P0 BRA `(.L_x_975) ;  /* 0x0000000000488947 */ /* 0x000fec0003800000 */
[----:B------:R-:W1:Y:S01]  /*116a0*/  LDC R11, c[0x0][0x41c] ;  /* 0x00010700ff0b7b82 */ /* 0x000e620000000800 */
[----:B------:R-:W-:Y:S01]  /*116b0*/  IMAD.MOV.U32 R10, RZ, RZ, R5 ;  /* 0x000000ffff0a7224 */ /* 0x000fe200078e0005 */
[----:B------:R-:W-:Y:S02]  /*116c0*/  ULDC.64 UR4, c[0x0][0x408] ;  /* 0x0001020000047ab9 */ /* 0x000fe40000000a00 */
[----:B------:R-:W-:-:S04]  /*116d0*/  IMAD R9, R18, UR4, RZ ;  /* 0x0000000412097c24 */ /* 0x000fc8000f8e02ff */
[----:B------:R-:W-:Y:S01]  /*116e0*/  IMAD R9, R0, UR5, R9 ;  /* 0x0000000500097c24 */ /* 0x000fe2000f8e0209 */
[----:B-1----:R-:W-:-:S13]  /*116f0*/  ISETP.NE.AND P2, PT, R11, 0x1, PT ;  /* 0x000000010b00780c */ /* 0x002fda0003f45270 */
[----:B------:R-:W1:Y:S02]  /*11700*/  @P2 LDC.64 R6, c[0x0][0x420] ;  /* 0x00010800ff062b82 */ /* 0x000e640000000a00 */
[----:B-1----:R-:W-:-:S05]  /*11710*/  @P2 IMAD.HI.U32 R6, R5, R6, RZ ;  /* 0x0000000605062227 */ /* 0x002fca00078e00ff */
[----:B------:R-:W-:-:S04]  /*11720*/  @P2 SHF.R.U32.HI R10, RZ, R7, R6 ;  /* 0x00000007ff0a2219 */ /* 0x000fc80000011606 */
[--C-:B------:R-:W-:Y:S01]  /*11730*/  SHF.R.S32.HI R7, RZ, 0x1f, R10.reuse ;  /* 0x0000001fff077819 */ /* 0x100fe2000001140a */
[----:B------:R-:W-:-:S04]  /*11740*/  IMAD.MOV.U32 R6, RZ, RZ, R10 ;  /* 0x000000ffff067224 */ /* 0x000fc800078e000a */
[----:B------:R-:W-:-:S04]  /*11750*/  IMAD.WIDE.U32 R6, R0, UR4, R6 ;  /* 0x0000000400067c25 */ /* 0x000fc8000f8e0006 */
[----:B------:R-:W-:Y:S01]  /*11760*/  IMAD.IADD R7, R7, 0x1, R9 ;  /* 0x0000000107077824 */ /* 0x000fe200078e0209 */
[----:B------:R-:W-:-:S04]  /*11770*/  LEA R8, P2, R6, R2, 0x2 ;  /* 0x0000000206087211 */ /* 0x000fc800078410ff */
[----:B------:R-:W-:-:S05]  /*11780*/  LEA.HI.X R9, R6, R3, R7, 0x2, P2 ;  /* 0x0000000306097211 */ /* 0x000fca00010f1407 */
[----:B------:R1:W5:Y:S01]  /*11790*/  LDG.E R6, desc[UR60][R8.64] ;  /* 0x0000003c08067981 */ /* 0x000362000c1e1900 */
[----:B------:R-:W-:-:S04]  /*117a0*/  IMAD.MOV R10, RZ, RZ, -R10 ;  /* 0x000000ffff0a7224 */ /* 0x000fc800078e0a0a */
[----:B------:R-:W-:-:S07]  /*117b0*/  IMAD R5, R11, R10, R5 ;  /* 0x0000000a0b057224 */ /* 0x000fce00078e0205 */
.L_x_975:
[----:B------:R-:W2:Y:S01]  /*117c0*/  S2R R7, SR_TID.X ;  /* 0x0000000000077919 */ /* 0x000ea20000002100 */
[----:B-1----:R-:W-:Y:S02]  /*117d0*/  LEA R8, R16, UR38, 0x3 ;  /* 0x0000002610087c11 */ /* 0x002fe4000f8e18ff */
[----:B--2---:R-:W-:Y:S02]  /*117e0*/  LOP3.LUT R9, R7, 0x7f, RZ, 0xc0, !PT ;  /* 0x0000007f07097812 */ /* 0x004fe400078ec0ff */
[----:B------:R-:W-:Y:S02]  /*117f0*/  SHF.L.U32 R7, R17, 0x1f, RZ ;  /* 0x0000001f11077819 */ /* 0x000fe400000006ff */
[----:B------:R-:W-:Y:S02]  /*11800*/  ISETP.NE.AND P3, PT, R9, RZ, PT ;  /* 0x000000ff0900720c */ /* 0x000fe40003f65270 */
[----:B------:R-:W1:Y:S02]  /*11810*/  SYNCS.PHASECHK.TRANS64.TRYWAIT P2, [R8+URZ+0x30840], R7 ;  /* 0x03084007080075a7 */ /* 0x000e64000804017f */
[----:B-1----:R-:W-:Y:S09]  /*11820*/  @!P2 BRA `(.L_x_976) ;  /* 0x000000280004a947 */ /* 0x002ff20003800000 */
.L_x_1027:
        /* <DEDUP_REMOVED lines=8> */
.L_x_977:
        /* <DEDUP_REMOVED lines=10> */
[----:B------:R-:W-:-:S03]  /*11950*/  UMOV UR16, 0x40 ;  /* 0x0000004000107882 */ /* 0x000fc60000000000 */
[----:B------:R-:W-:Y:S02]  /*11960*/  UIMAD UR8, UR8, 0x9000, UR38 ;  /* 0x00009000080878a4 */ /* 0x000fe4000f8e0226 */
[----:B------:R-:W-:Y:S02]  /*11970*/  UIADD3 UR9, UR9, 0x30830, URZ ;  /* 0x0003083009097890 */ /* 0x000fe4000fffe03f */
[----:B------:R-:W-:Y:S02]  /*11980*/  UIMAD UR11, UR11, 0x60, URZ ;  /* 0x000000600b0b78a4 */ /* 0x000fe4000f8e023f */
        /* <DEDUP_REMOVED lines=13> */
.L_x_974:
[----:B------:R-:W-:Y:S05]  /*11a60*/  WARPSYNC.ALL ;  /* 0x0000000000007948 */ /* 0x000fea0003800000 */
[----:B------:R-:W-:Y:S01]  /*11a70*/  BAR.SYNC.DEFER_BLOCKING 0x8, 0x120 ;  /* 0x0204800000007b1d */ /* 0x000fe20000010000 */
[----:B------:R-:W-:Y:S01]  /*11a80*/  ELECT P2, URZ, PT ;  /* 0x00000000003f782f */ /* 0x000fe20003840000 */
[----:B------:R-:W-:Y:S02]  /*11a90*/  UIADD3 UR47, UR47, 0x1, URZ ;  /* 0x000000012f2f7890 */ /* 0x000fe4000fffe03f */
[----:B------:R-:W-:Y:S02]  /*11aa0*/  UIADD3 UR4, UP0, UR44, 0x270, URZ ;  /* 0x000002702c047890 */ /* 0x000fe4000ff1e03f */
[----:B------:R-:W-:-:S02]  /*11ab0*/  ULEA.HI UR5, UR47, UR47, URZ, 0x1 ;  /* 0x0000002f2f057291 */ /* 0x000fc4000f8f083f */
[----:B------:R-:W-:Y:S02]  /*11ac0*/  UIADD3 UR8, UR38, 0x12400, URZ ;  /* 0x0001240026087890 */ /* 0x000fe4000fffe03f */
[----:B------:R-:W-:Y:S02]  /*11ad0*/  ULOP3.LUT UR5, UR5, 0xfffffffe, URZ, 0xc0, !UPT ;  /* 0xfffffffe05057892 */ /* 0x000fe4000f8ec03f */
[----:B------:R-:W-:Y:S02]  /*11ae0*/  UIADD3 UR9, UR38, 0x30800, URZ ;  /* 0x0003080026097890 */ /* 0x000fe4000fffe03f */
[----:B-1----:R-:W-:Y:S01]  /*11af0*/  @P2 IMAD.MOV.U32 R7, RZ, RZ, 0xc000 ;  /* 0x0000c000ff072424 */ /* 0x002fe200078e00ff */
[----:B------:R-:W-:Y:S02]  /*11b00*/  UIADD3 UR14, UR47, -UR5, URZ ;  /* 0x800000052f0e7290 */ /* 0x000fe4000fffe03f */
[----:B------:R-:W-:Y:S02]  /*11b10*/  UIADD3.X UR5, URZ, UR45, URZ, UP0, !UPT ;  /* 0x0000002d3f057290 */ /* 0x000fe400087fe43f */
[----:B------:R-:W-:-:S02]  /*11b20*/  UIADD3 UR24, UR38, 0x16400, URZ ;  /* 0x0001640026187890 */ /* 0x000fc4000fffe03f */
[----:B------:R-:W-:Y:S01]  /*11b30*/  UIADD3 UR16, UR38, 0x1a400, URZ ;  /* 0x0001a40026107890 */ /* 0x000fe2000fffe03f */
[----:B------:R-:W-:Y:S01]  /*11b40*/  UMOV UR11, UR41 ;  /* 0x00000029000b7c82 */ /* 0x000fe20008000000 */
[----:B------:R1:W-:Y:S01]  /*11b50*/  @P2 SYNCS.ARRIVE.TRANS64 RZ, [UR38+0x30800], R7 ;  /* 0x03080007ffff29a7 */ /* 0x0003e20008000026 */
[----:B------:R-:W-:Y:S01]  /*11b60*/  UMOV UR12, UR42 ;  /* 0x0000002a000c7c82 */ /* 0x000fe20008000000 */
[----:B------:R-:W-:Y:S01]  /*11b70*/  UMOV UR13, UR43 ;  /* 0x0000002b000d7c82 */ /* 0x000fe20008000000 */
[----:B------:R-:W-:Y:S01]  /*11b80*/  UMOV UR6, 0x0 ;  /* 0x0000000000067882 */ /* 0x000fe20000000000 */
[----:B------:R-:W-:Y:S01]  /*11b90*/  UMOV UR7, 0x12f00000 ;  /* 0x12f0000000077882 */ /* 0x000fe20000000000 */
[----:B------:R-:W-:Y:S01]  /*11ba0*/  UMOV UR10, URZ ;  /* 0x0000003f000a7c82 */ /* 0x000fe20008000000 */
[----:B------:R-:W-:Y:S01]  /*11bb0*/  UMOV UR27, UR41 ;  /* 0x00000029001b7c82 */ /* 0x000fe20008000000 */
[----:B------:R-:W-:Y:S01]  /*11bc0*/  UMOV UR28, UR42 ;  /* 0x0000002a001c7c82 */ /* 0x000fe20008000000 */
[----:B-1----:R-:W-:Y:S01]  /*11bd0*/  IMAD.U32 R7, RZ, RZ, UR14 ;  /* 0x0000000eff077e24 */ /* 0x002fe2000f8e00ff */
[----:B------:R-:W-:Y:S01]  /*11be0*/  UMOV UR29, UR43 ;  /* 0x0000002b001d7c82 */ /* 0x000fe20008000000 */
[----:B------:R-:W-:Y:S01]  /*11bf0*/  UMOV UR26, 0x40 ;  /* 0x00000040001a7882 */ /* 0x000fe20000000000 */
[----:B------:R-:W-:Y:S01]  /*11c00*/  UMOV UR25, UR9 ;  /* 0x0000000900197c82 */ /* 0x000fe20008000000 */
[----:B------:R-:W-:Y:S01]  /*11c10*/  UMOV UR19, UR41 ;  /* 0x0000002900137c82 */ /* 0x000fe20008000000 */
[----:B------:R-:W-:Y:S01]  /*11c20*/  SHF.L.U32 R7, R7, 0x1f, RZ ;  /* 0x0000001f07077819 */ /* 0x000fe200000006ff */
[----:B------:R-:W-:Y:S01]  /*11c30*/  UMOV UR20, UR42 ;  /* 0x0000002a00147c82 */ /* 0x000fe20008000000 */
[----:B------:R-:W-:Y:S01]  /*11c40*/  UMOV UR21, UR43 ;  /* 0x0000002b00157c82 */ /* 0x000fe20008000000 */
[----:B------:R-:W-:Y:S01]  /*11c50*/  UMOV UR18, 0x80 ;  /* 0x0000008000127882 */ /* 0x000fe20000000000 */
[----:B------:R1:W-:Y:S01]  /*11c60*/  UTMALDG.4D [UR8], [UR4], desc[UR6] ;  /* 0x00000608040075b4 */ /* 0x0003e20008019000 */
[----:B------:R-:W-:Y:S01]  /*11c70*/  UMOV UR17, UR9 ;  /* 0x0000000900117c82 */ /* 0x000fe20008000000 */
[----:B------:R1:W-:Y:S01]  /*11c80*/  UTMALDG.4D [UR24], [UR4], desc[UR6] ;  /* 0x00000618040075b4 */ /* 0x0003e20008019000 */
[----:B------:R1:W-:Y:S01]  /*11c90*/  UTMALDG.4D [UR16], [UR4], desc[UR6] ;  /* 0x00000610040075b4 */ /* 0x0003e20008019000 */
[----:B------:R-:W2:Y:S02]  /*11ca0*/  SYNCS.PHASECHK.TRANS64.TRYWAIT P2, [UR38+0x30820], R7 ;  /* 0x03082007ff0075a7 */ /* 0x000ea40008040166 */
[----:B-12---:R-:W-:Y:S05]  /*11cb0*/  @!P2 BRA `(.L_x_978) ;  /* 0x0000002000f4a947 */ /* 0x006fea0003800000 */
.L_x_1028:
[----:B------:R-:W-:-:S04]  /*11cc0*/  UIADD3 UR4, UR46, -0x2, URZ ;  /* 0xfffffffe2e047890 */ /* 0x000fc8000fffe03f */
[----:B------:R-:W-:-:S06]  /*11cd0*/  UISETP.GE.AND UP0, UPT, UR4, UR39, UPT ;  /* 0x000000270400728c */ /* 0x000fcc000bf06270 */
[----:B------:R-:W-:-:S13]  /*11ce0*/  PLOP3.LUT P2, PT, PT, PT, UP0, 0x80, 0x0 ;  /* 0x000000000000781c */ /* 0x000fda0003f4f008 */
[----:B------:R-:W-:Y:S05]  /*11cf0*/  @!P2 BRA `(.L_x_979) ;  /* 0x000000140088a947 */ /* 0x000fea0003800000 */
[----:B-1----:R-:W-:Y:S01]  /*11d00*/  IMAD R8, RZ, RZ, -UR46 ;  /* 0x8000002eff087e24 */ /* 0x002fe2000f8e02ff */
[----:B------:R-:W-:Y:S01]  /*11d10*/  LOP3.LUT R11, RZ, UR39, RZ, 0x33, !PT ;  /* 0x00000027ff0b7c12 */ /* 0x000fe2000f8e33ff */
[----:B------:R-:W-:-:S03]  /*11d20*/  ULDC.64 UR36, c[0x0][0x408] ;  /* 0x0001020000247ab9 */ /* 0x000fc60000000a00 */
[----:B------:R-:W-:-:S05]  /*11d30*/  VIADDMNMX R11, R8, 0x1, R11, !PT ;  /* 0x00000001080b7846 */ /* 0x000fca000780010b */
[----:B------:R-:W-:-:S05]  /*11d40*/  VIADD R7, R11, UR46 ;  /* 0x0000002e0b077c36 */ /* 0x000fca0008000000 */
[----:B------:R-:W-:-:S04]  /*11d50*/  LOP3.LUT R7, R7, 0x1, RZ, 0xc0, !PT ;  /* 0x0000000107077812 */ /* 0x000fc800078ec0ff */
[----:B------:R-:W-:Y:S01]  /*11d60*/  ISETP.NE.U32.AND P2, PT, R7, 0x1, PT ;  /* 0x000000010700780c */ /* 0x000fe20003f45070 */
[----:B------:R-:W-:-:S12]  /*11d70*/  IMAD.U32 R7, RZ, RZ, UR4 ;  /* 0x00000004ff077e24 */ /* 0x000fd8000f8e00ff */
        /* <DEDUP_REMOVED lines=27> */
.L_x_983:
[----:B-1----:R-:W1:Y:S01]  /*11f30*/  S2R R2, SR_TID.X ;  /* 0x0000000000027919 */ /* 0x002e620000002100 */
[----:B------:R-:W-:Y:S02]  /*11f40*/  LEA R3, R10, UR38, 0x3 ;  /* 0x000000260a037c11 */ /* 0x000fe4000f8e18ff */
[----:B-1----:R-:W-:Y:S02]  /*11f50*/  LOP3.LUT R9, R2, 0x7f, RZ, 0xc0, !PT ;  /* 0x0000007f02097812 */ /* 0x002fe400078ec0ff */
[----:B------:R-:W-:Y:S02]  /*11f60*/  SHF.L.U32 R2, R12, 0x1f, RZ ;  /* 0x0000001f0c027819 */ /* 0x000fe400000006ff */
[----:B------:R-:W-:Y:S02]  /*11f70*/  ISETP.NE.AND P2, PT, R9, RZ, PT ;  /* 0x000000ff0900720c */ /* 0x000fe40003f45270 */
[----:B------:R-:W1:Y:S02]  /*11f80*/  SYNCS.PHASECHK.TRANS64.TRYWAIT P3, [R3+URZ+0x30840], R2 ;  /* 0x03084002030075a7 */ /* 0x000e64000806017f */
[----:B-1----:R-:W-:Y:S09]  /*11f90*/  @!P3 BRA `(.L_x_984) ;  /* 0x000000200054b947 */ /* 0x002ff20003800000 */
.L_x_1029:
        /* <DEDUP_REMOVED lines=8> */
.L_x_985:
[----:B------:R-:W-:Y:S01]  /*12020*/  R2UR UR8, R10 ;  /* 0x000000000a0872ca */ /* 0x000fe200000e0000 */
[----:B------:R-:W-:Y:S01]  /*12030*/  UIADD3 UR4, UP0, UR44, 0x370, URZ ;  /* 0x000003702c047890 */ /* 0x000fe2000ff1e03f */
[----:B------:R-:W-:Y:S01]  /*12040*/  R2UR UR9, R3 ;  /* 0x00000000030972ca */ /* 0x000fe200000e0000 */
[----:B------:R-:W-:Y:S01]  /*12050*/  UIADD3 UR19, UR38, 0x30800, URZ ;  /* 0x0003080026137890 */ /* 0x000fe2000fffe03f */
[----:B------:R-:W-:Y:S01]  /*12060*/  R2UR UR11, R7 ;  /* 0x00000000070b72ca */ /* 0x000fe200000e0000 */
[----:B------:R-:W-:Y:S01]  /*12070*/  UIADD3.X UR5, URZ, UR45, URZ, UP0, !UPT ;  /* 0x0000002d3f057290 */ /* 0x000fe200087fe43f */
[----:B------:R-:W-:Y:S01]  /*12080*/  R2UR UR12, R4 ;  /* 0x00000000040c72ca */ /* 0x000fe200000e0000 */
[----:B------:R-:W-:Y:S01]  /*12090*/  UMOV UR10, URZ ;  /* 0x0000003f000a7c82 */ /* 0x000fe20008000000 */
[----:B-----5:R-:W-:Y:S01]  /*120a0*/  R2UR UR13, R8 ;  /* 0x00000000080d72ca */ /* 0x020fe200000e0000 */
[----:B------:R-:W-:Y:S01]  /*120b0*/  UMOV UR6, 0x0 ;  /* 0x0000000000067882 */ /* 0x000fe20000000000 */
[----:B------:R-:W-:Y:S01]  /*120c0*/  UMOV UR7, 0x14f00000 ;  /* 0x14f0000000077882 */ /* 0x000fe20000000000 */
[----:B------:R-:W-:Y:S01]  /*120d0*/  UMOV UR17, 0x40 ;  /* 0x0000004000117882 */ /* 0x000fe20000000000 */
[----:B------:R-:W-:Y:S01]  /*120e0*/  UMOV UR18, 0x80 ;  /* 0x0000008000127882 */ /* 0x000fe20000000000 */
[----:B------:R-:W-:Y:S01]  /*120f0*/  UIMAD UR8, UR8, 0x9000, UR38 ;  /* 0x00009000080878a4 */ /* 0x000fe2000f8e0226 */
[----:B-1----:R-:W-:Y:S01]  /*12100*/  SHF.L.U32 R3, R17, 0x1f, RZ ;  /* 0x0000001f11037819 */ /* 0x002fe200000006ff */
[----:B------:R-:W-:Y:S01]  /*12110*/  UIADD3 UR9, UR9, 0x30830, URZ ;  /* 0x0003083009097890 */ /* 0x000fe2000fffe03f */
[----:B------:R-:W-:Y:S01]  /*12120*/  LEA R2, R16, UR19, 0x3 ;  /* 0x0000001310027c11 */ /* 0x000fe2000f8e18ff */
[----:B------:R-:W-:-:S02]  /*12130*/  UIMAD UR11, UR11, 0x60, URZ ;  /* 0x000000600b0b78a4 */ /* 0x000fc4000f8e023f */
        /* <DEDUP_REMOVED lines=13> */
.L_x_1030:
[----:B------:R-:W-:Y:S05]  /*12210*/  @P2 BRA `(.L_x_987) ;  /* 0x0000000000202947 */ /* 0x000fea0003800000 */
[----:B------:R-:W2:Y:S01]  /*12220*/  S2R R9, SR_TID.X ;  /* 0x0000000000097919 */ /* 0x000ea20000002100 */
[----:B-1----:R-:W-:Y:S01]  /*12230*/  LEA R2, R16, UR38, 0x3 ;  /* 0x0000002610027c11 */ /* 0x002fe2000f8e18ff */
[----:B------:R-:W-:-:S04]  /*12240*/  IMAD.MOV.U32 R3, RZ, RZ, 0x9000 ;  /* 0x00009000ff037424 */ /* 0x000fc800078e00ff */
[----:B------:R3:W-:Y:S01]  /*12250*/  SYNCS.ARRIVE.TRANS64 RZ, [R2+URZ+0x30850], R3 ;  /* 0x0308500302ff79a7 */ /* 0x0007e2000800003f */
[----:B--2---:R-:W-:-:S04]  /*12260*/  LOP3.LUT R9, R9, 0x1f, RZ, 0xc0, !PT ;  /* 0x0000001f09097812 */ /* 0x004fc800078ec0ff */
[----:B------:R-:W-:-:S13]  /*12270*/  ISETP.NE.AND P2, PT, R9, RZ, PT ;  /* 0x000000ff0900720c */ /* 0x000fda0003f45270 */
[----:B---3--:R-:W-:Y:S05]  /*12280*/  @!P2 BRA `(.L_x_987) ;  /* 0x000000000004a947 */ /* 0x008fea0003800000 */
[----:B------:R-:W-:Y:S01]  /*12290*/  BPT.TRAP 0x1 ;  /* 0x000000040000795c */ /* 0x000fe20000300000 */
.L_x_987:
        /* <DEDUP_REMOVED lines=10> */
[----:B------:R-:W-:-:S02]  /*12340*/  IMAD.MOV.U32 R6, RZ, RZ, R8 ;  /* 0x000000ffff067224 */ /* 0x000fc400078e0008 */
[----:B------:R-:W-:Y:S01]  /*12350*/  IMAD.MOV.U32 R5, RZ, RZ, R7 ;  /* 0x000000ffff057224 */ /* 0x000fe200078e0007 */
[----:B------:R-:W-:Y:S02]  /*12360*/  UIMAD UR15, UR9, 0x9000, UR38 ;  /* 0x00009000090f78a4 */ /* 0x000fe4000f8e0226 */
[----:B------:R-:W-:Y:S02]  /*12370*/  ULEA UR9, UR9, UR38, 0x3 ;  /* 0x0000002609097291 */ /* 0x000fe4000f8e183f */
[----:B------:R-:W-:Y:S02]  /*12380*/  UIMAD UR11, UR11, 0x60, URZ ;  /* 0x000000600b0b78a4 */ /* 0x000fe4000f8e023f */
[----:B------:R-:W-:Y:S02]  /*12390*/  UIADD3 UR8, UR15, 0x400, URZ ;  /* 0x000004000f087890 */ /* 0x000fe4000fffe03f */
[----:B------:R-:W-:Y:S02]  /*123a0*/  UIADD3 UR9, UR9, 0x30850, URZ ;  /* 0x0003085009097890 */ /* 0x000fe4000fffe03f */
[----:B------:R-:W-:-:S02]  /*123b0*/  UIADD3 UR14, UR15, 0x3400, URZ ;  /* 0x000034000f0e7890 */ /* 0x000fc4000fffe03f */
        /* <DEDUP_REMOVED lines=10> */
.L_x_982:
[----:B------:R-:W-:Y:S05]  /*12460*/  BSYNC B0 ;  /* 0x0000000000007941 */ /* 0x000fea0003800000 */
.L_x_981:
[----:B------:R-:W-:Y:S01]  /*12470*/  UIADD3 UR4, UR46, -0x3, URZ ;  /* 0xfffffffd2e047890 */ /* 0x000fe2000fffe03f */
[----:B------:R-:W-:Y:S02]  /*12480*/  IMAD.MOV.U32 R16, RZ, RZ, R10 ;  /* 0x000000ffff107224 */ /* 0x000fe400078e000a */
[----:B------:R-:W-:-:S03]  /*12490*/  IMAD.MOV.U32 R17, RZ, RZ, R12 ;  /* 0x000000ffff117224 */ /* 0x000fc600078e000c */
[----:B------:R-:W-:-:S07]  /*124a0*/  IMAD.U32 R7, RZ, RZ, UR4 ;  /* 0x00000004ff077e24 */ /* 0x000fce000f8e00ff */
.L_x_980:
[----:B------:R-:W-:Y:S01]  /*124b0*/  ULOP3.LUT UR4, URZ, UR46, URZ, 0x33, !UPT ;  /* 0x0000002e3f047292 */ /* 0x000fe2000f8e333f */
[----:B------:R-:W-:Y:S01]  /*124c0*/  VIADD R11, R11, 0xfffffffe ;  /* 0xfffffffe0b0b7836 */ /* 0x000fe20000000000 */
[----:B------:R-:W-:Y:S04]  /*124d0*/  BSSY B0, `(.L_x_979) ;  /* 0x00000e4000007945 */ /* 0x000fe80003800000 */
[----:B------:R-:W-:-:S13]  /*124e0*/  ISETP.NE.AND P2, PT, R11, UR4, PT ;  /* 0x000000040b007c0c */ /* 0x000fda000bf45270 */
[----:B------:R-:W-:Y:S05]  /*124f0*/  @!P2 BRA `(.L_x_988) ;  /* 0x0000000c0084a947 */ /* 0x000fea0003800000 */
[----:B------:R-:W-:-:S07]  /*12500*/  IMAD.MOV.U32 R8, RZ, RZ, R6 ;  /* 0x000000ffff087224 */ /* 0x000fce00078e0006 */
.L_x_1003:
[----:B------:R-:W-:Y:S01]  /*12510*/  VIADD R10, R16, 0x1 ;  /* 0x00000001100a7836 */ /* 0x000fe20000000000 */
[----:B------:R-:W-:Y:S05]  /*12520*/  YIELD ;  /* 0x0000000000007946 */ /* 0x000fea0003800000 */
[----:B------:R-:W-:Y:S01]  /*12530*/  ISETP.NE.AND P2, PT, R10, 0x2, PT ;  /* 0x000000020a00780c */ /* 0x000fe20003f45270 */
[----:B------:R-:W-:Y:S03]  /*12540*/  BSSY B1, `(.L_x_989) ;  /* 0x000006b000017945 */ /* 0x000fe60003800000 */
[----:B-1----:R-:W-:-:S02]  /*12550*/  SEL R2, RZ, 0x1, P2 ;  /* 0x00000001ff027807 */ /* 0x002fc40001000000 */
[----:B------:R-:W-:Y:S02]  /*12560*/  SEL R10, R10, RZ, P2 ;  /* 0x000000ff0a0a7207 */ /* 0x000fe40001000000 */
[----:B------:R-:W-:Y:S01]  /*12570*/  LOP3.LUT R11, R17, R2, RZ, 0x3c, !PT ;  /* 0x00000002110b7212 */ /* 0x000fe200078e3cff */
[----:B------:R-:W-:Y:S06]  /*12580*/  @!P6 BRA `(.L_x_990) ;  /* 0x000000040098e947 */ /* 0x000fec0003800000 */
[----:B------:R-:W-:Y:S01]  /*12590*/  IMAD.MOV.U32 R12, RZ, RZ, R7 ;  /* 0x000000ffff0c7224 */ /* 0x000fe200078e0007 */
[----:B------:R-:W-:Y:S06]  /*125a0*/  @!P0 BRA `(.L_x_991) ;  /* 0x0000000000448947 */ /* 0x000fec0003800000 */
[----:B------:R-:W1:Y:S01]  /*125b0*/  LDC R9, c[0x0][0x41c] ;  /* 0x00010700ff097b82 */ /* 0x000e620000000800 */
        /* <DEDUP_REMOVED lines=11> */
[----:B------:R-:W-:-:S04]  /*12670*/  IMAD.WIDE.U32 R2, R0, UR36, R2 ;  /* 0x0000002400027c25 */ /* 0x000fc8000f8e0002 */
[----:B------:R-:W-:Y:S01]  /*12680*/  IMAD.IADD R13, R13, 0x1, R3 ;  /* 0x000000010d0d7824 */ /* 0x000fe200078e0203 */
[----:B-1----:R-:W-:-:S04]  /*12690*/  LEA R8, P2, R2, R8, 0x2 ;  /* 0x0000000802087211 */ /* 0x002fc800078410ff */
[----:B------:R-:W-:-:S05]  /*126a0*/  LEA.HI.X R9, R2, R9, R13, 0x2, P2 ;  /* 0x0000000902097211 */ /* 0x000fca00010f140d */
[----:B------:R1:W5:Y:S04]  /*126b0*/  LDG.E R8, desc[UR60][R8.64] ;  /* 0x0000003c08087981 */ /* 0x000368000c1e1900 */
.L_x_991:
[----:B------:R-:W1:Y:S01]  /*126c0*/  S2R R2, SR_TID.X ;  /* 0x0000000000027919 */ /* 0x000e620000002100 */
[----:B------:R-:W-:Y:S02]  /*126d0*/  LEA R3, R10, UR38, 0x3 ;  /* 0x000000260a037c11 */ /* 0x000fe4000f8e18ff */
[----:B-1----:R-:W-:Y:S02]  /*126e0*/  LOP3.LUT R9, R2, 0x7f, RZ, 0xc0, !PT ;  /* 0x0000007f02097812 */ /* 0x002fe400078ec0ff */
[----:B------:R-:W-:Y:S02]  /*126f0*/  SHF.L.U32 R2, R11, 0x1f, RZ ;  /* 0x0000001f0b027819 */ /* 0x000fe400000006ff */
[----:B------:R-:W-:Y:S02]  /*12700*/  ISETP.NE.AND P2, PT, R9, RZ, PT ;  /* 0x000000ff0900720c */ /* 0x000fe40003f45270 */
[----:B------:R-:W1:Y:S02]  /*12710*/  SYNCS.PHASECHK.TRANS64.TRYWAIT P3, [R3+URZ+0x30840], R2 ;  /* 0x03084002030075a7 */ /* 0x000e64000806017f */
[----:B-1----:R-:W-:Y:S09]  /*12720*/  @!P3 BRA `(.L_x_992) ;  /* 0x000000180098b947 */ /* 0x002ff20003800000 */
.L_x_1031:
        /* <DEDUP_REMOVED lines=8> */
.L_x_993:
        /* <DEDUP_REMOVED lines=14> */
[----:B------:R-:W-:Y:S01]  /*12890*/  SHF.L.U32 R17, R17, 0x1f, RZ ;  /* 0x0000001f11117819 */ /* 0x000fe200000006ff */
[----:B------:R-:W-:Y:S01]  /*128a0*/  UIADD3 UR9, UR9, 0x30830, URZ ;  /* 0x0003083009097890 */ /* 0x000fe2000fffe03f */
[----:B-1----:R-:W-:Y:S01]  /*128b0*/  LEA R2, R16, UR19, 0x3 ;  /* 0x0000001310027c11 */ /* 0x002fe2000f8e18ff */
        /* <DEDUP_REMOVED lines=14> */
.L_x_1032:
[----:B------:R-:W-:Y:S05]  /*129a0*/  @P2 BRA `(.L_x_995) ;  /* 0x00000000001c2947 */ /* 0x000fea0003800000 */
[----:B------:R-:W2:Y:S02]  /*129b0*/  S2R R3, SR_TID.X ;  /* 0x0000000000037919 */ /* 0x000ea40000002100 */
[----:B--2---:R-:W-:Y:S01]  /*129c0*/  LOP3.LUT R9, R3, 0x1f, RZ, 0xc0, !PT ;  /* 0x0000001f03097812 */ /* 0x004fe200078ec0ff */
[----:B------:R-:W-:-:S03]  /*129d0*/  IMAD.MOV.U32 R3, RZ, RZ, 0x9000 ;  /* 0x00009000ff037424 */ /* 0x000fc600078e00ff */
[----:B------:R-:W-:Y:S01]  /*129e0*/  ISETP.NE.AND P2, PT, R9, RZ, PT ;  /* 0x000000ff0900720c */ /* 0x000fe20003f45270 */
[----:B------:R2:W-:-:S12]  /*129f0*/  SYNCS.ARRIVE.TRANS64 RZ, [R2+URZ+0x50], R3 ;  /* 0x0000500302ff79a7 */ /* 0x0005d8000800003f */
[----:B--2---:R-:W-:Y:S05]  /*12a00*/  @!P2 BRA `(.L_x_995) ;  /* 0x000000000004a947 */ /* 0x004fea0003800000 */
[----:B------:R-:W-:Y:S01]  /*12a10*/  BPT.TRAP 0x1 ;  /* 0x000000040000795c */ /* 0x000fe20000300000 */
.L_x_995:
        /* <DEDUP_REMOVED lines=11> */
[----:B------:R-:W-:-:S02]  /*12ad0*/  IMAD.MOV.U32 R5, RZ, RZ, R12 ;  /* 0x000000ffff057224 */ /* 0x000fc400078e000c */
[----:B------:R-:W-:Y:S01]  /*12ae0*/  UIMAD UR8, UR8, 0x9000, UR38 ;  /* 0x00009000080878a4 */ /* 0x000fe2000f8e0226 */
[----:B------:R-:W-:Y:S01]  /*12af0*/  IMAD.MOV.U32 R6, RZ, RZ, R8 ;  /* 0x000000ffff067224 */ /* 0x000fe200078e0008 */
[----:B------:R-:W-:Y:S02]  /*12b00*/  UIMAD UR11, UR11, 0x60, URZ ;  /* 0x000000600b0b78a4 */ /* 0x000fe4000f8e023f */
[----:B------:R-:W-:Y:S02]  /*12b10*/  UIADD3 UR9, UR9, 0x50, URZ ;  /* 0x0000005009097890 */ /* 0x000fe4000fffe03f */
        /* <DEDUP_REMOVED lines=13> */
.L_x_990:
[----:B------:R-:W-:Y:S05]  /*12bf0*/  BSYNC B1 ;  /* 0x0000000000017941 */ /* 0x000fea0003800000 */
.L_x_989:
[----:B------:R-:W-:Y:S01]  /*12c00*/  VIADD R16, R10, 0x1 ;  /* 0x000000010a107836 */ /* 0x000fe20000000000 */
[----:B------:R-:W-:Y:S01]  /*12c10*/  BSSY B1, `(.L_x_996) ;  /* 0x000006c000017945 */ /* 0x000fe20003800000 */
[----:B------:R-:W-:-:S03]  /*12c20*/  VIADD R12, R7, 0xffffffff ;  /* 0xffffffff070c7836 */ /* 0x000fc60000000000 */
[----:B------:R-:W-:-:S04]  /*12c30*/  ISETP.NE.AND P2, PT, R16, 0x2, PT ;  /* 0x000000021000780c */ /* 0x000fc80003f45270 */
[----:B-1----:R-:W-:Y:S02]  /*12c40*/  SEL R2, RZ, 0x1, P2 ;  /* 0x00000001ff027807 */ /* 0x002fe40001000000 */
[----:B------:R-:W-:Y:S02]  /*12c50*/  SEL R16, R16, RZ, P2 ;  /* 0x000000ff10107207 */ /* 0x000fe40001000000 */
[----:B------:R-:W-:Y:S01]  /*12c60*/  LOP3.LUT R17, R11, R2, RZ, 0x3c, !PT ;  /* 0x000000020b117212 */ /* 0x000fe200078e3cff */
[----:B------:R-:W-:Y:S06]  /*12c70*/  @!P6 BRA `(.L_x_997) ;  /* 0x000000040094e947 */ /* 0x000fec0003800000 */
[----:B------:R-:W-:Y:S01]  /*12c80*/  IMAD.MOV.U32 R13, RZ, RZ, R12 ;  /* 0x000000ffff0d7224 */ /* 0x000fe200078e000c */
[----:B------:R-:W-:Y:S06]  /*12c90*/  @!P0 BRA `(.L_x_998) ;  /* 0x0000000000448947 */ /* 0x000fec0003800000 */
[----:B------:R-:W1:Y:S02]  /*12ca0*/  LDC R8, c[0x0][0x41c] ;  /* 0x00010700ff087b82 */ /* 0x000e640000000800 */
        /* <DEDUP_REMOVED lines=16> */
.L_x_998:
[----:B------:R-:W-:Y:S02]  /*12db0*/  LEA R2, R16, UR38, 0x3 ;  /* 0x0000002610027c11 */ /* 0x000fe4000f8e18ff */
[----:B------:R-:W-:-:S04]  /*12dc0*/  SHF.L.U32 R3, R17, 0x1f, RZ ;  /* 0x0000001f11037819 */ /* 0x000fc800000006ff */
[----:B------:R-:W2:Y:S02]  /*12dd0*/  SYNCS.PHASECHK.TRANS64.TRYWAIT P2, [R2+URZ+0x30840], R3 ;  /* 0x03084003020075a7 */ /* 0x000ea4000804017f */
[----:B--2---:R-:W-:Y:S05]  /*12de0*/  @!P2 BRA `(.L_x_999) ;  /* 0x000000140010a947 */ /* 0x004fea0003800000 */
.L_x_1033:
        /* <DEDUP_REMOVED lines=11> */
.L_x_1000:
[----:B------:R-:W-:Y:S01]  /*12ea0*/  R2UR UR9, R16 ;  /* 0x00000000100972ca */ /* 0x000fe200000e0000 */
[----:B------:R-:W-:Y:S01]  /*12eb0*/  UIADD3 UR19, UR38, 0x30800, URZ ;  /* 0x0003080026137890 */ /* 0x000fe2000fffe03f */
[----:B------:R-:W-:Y:S01]  /*12ec0*/  R2UR UR11, R13 ;  /* 0x000000000d0b72ca */ /* 0x000fe200000e0000 */
[----:B------:R-:W-:Y:S01]  /*12ed0*/  UIADD3 UR4, UP0, UR44, 0x370, URZ ;  /* 0x000003702c047890 */ /* 0x000fe2000ff1e03f */
[----:B------:R-:W-:Y:S01]  /*12ee0*/  R2UR UR12, R4 ;  /* 0x00000000040c72ca */ /* 0x000fe200000e0000 */
[----:B------:R-:W-:Y:S01]  /*12ef0*/  UMOV UR10, URZ ;  /* 0x0000003f000a7c82 */ /* 0x000fe20008000000 */
[----:B-----5:R-:W-:Y:S01]  /*12f00*/  R2UR UR13, R8 ;  /* 0x00000000080d72ca */ /* 0x020fe200000e0000 */
[----:B------:R-:W-:Y:S01]  /*12f10*/  UIADD3.X UR5, URZ, UR45, URZ, UP0, !UPT ;  /* 0x0000002d3f057290 */ /* 0x000fe200087fe43f */
[----:B------:R-:W-:Y:S01]  /*12f20*/  SHF.L.U32 R11, R11, 0x1f, RZ ;  /* 0x0000001f0b0b7819 */ /* 0x000fe200000006ff */
[----:B------:R-:W-:Y:S01]  /*12f30*/  UMOV UR6, 0x0 ;  /* 0x0000000000067882 */ /* 0x000fe20000000000 */
[----:B------:R-:W-:Y:S01]  /*12f40*/  UMOV UR7, 0x14f00000 ;  /* 0x14f0000000077882 */ /* 0x000fe20000000000 */
[----:B------:R-:W-:Y:S01]  /*12f50*/  UMOV UR17, 0x40 ;  /* 0x0000004000117882 */ /* 0x000fe20000000000 */
[----:B------:R-:W-:Y:S01]  /*12f60*/  UMOV UR18, 0x80 ;  /* 0x0000008000127882 */ /* 0x000fe20000000000 */
[----:B------:R-:W-:Y:S01]  /*12f70*/  UIMAD UR8, UR9, 0x9000, UR38 ;  /* 0x00009000090878a4 */ /* 0x000fe2000f8e0226 */
[----:B--2---:R-:W-:Y:S01]  /*12f80*/  LEA R2, R10, UR19, 0x3 ;  /* 0x000000130a027c11 */ /* 0x004fe2000f8e18ff */
[----:B------:R-:W-:-:S02]  /*12f90*/  ULEA UR9, UR9, UR19, 0x3 ;  /* 0x0000001309097291 */ /* 0x000fc4000f8e183f */
[----:B------:R-:W-:Y:S02]  /*12fa0*/  UIMAD UR11, UR11, 0x60, URZ ;  /* 0x000000600b0b78a4 */ /* 0x000fe4000f8e023f */
[----:B------:R-:W-:Y:S02]  /*12fb0*/  UIADD3 UR14, UR8, 0x1e400, URZ ;  /* 0x0001e400080e7890 */ /* 0x000fe4000fffe03f */
        /* <DEDUP_REMOVED lines=13> */
.L_x_1034:
        /* <DEDUP_REMOVED lines=8> */
.L_x_1002:
        /* <DEDUP_REMOVED lines=28> */
.L_x_997:
[----:B------:R-:W-:Y:S05]  /*132d0*/  BSYNC B1 ;  /* 0x0000000000017941 */ /* 0x000fea0003800000 */
.L_x_996:
[----:B------:R-:W-:Y:S01]  /*132e0*/  ISETP.GT.AND P2, PT, R12, UR39, PT ;  /* 0x000000270c007c0c */ /* 0x000fe2000bf44270 */
[----:B------:R-:W-:-:S12]  /*132f0*/  VIADD R7, R7, 0xfffffffe ;  /* 0xfffffffe07077836 */ /* 0x000fd80000000000 */
[----:B------:R-:W-:Y:S05]  /*13300*/  @P2 BRA `(.L_x_1003) ;  /* 0xfffffff000802947 */ /* 0x000fea000383ffff */
.L_x_988:
[----:B------:R-:W-:Y:S05]  /*13310*/  BSYNC B0 ;  /* 0x0000000000007941 */ /* 0x000fea0003800000 */
.L_x_979:
[----:B------:R-:W-:Y:S04]  /*13320*/  BSSY B0, `(.L_x_1004) ;  /* 0x000000e000007945 */ /* 0x000fe80003800000 */
[----:B------:R-:W-:Y:S05]  /*13330*/  @P1 BRA `(.L_x_1005) ;  /* 0x0000000000301947 */ /* 0x000fea0003800000 */
[----:B-1----:R-:W1:Y:S01]  /*13340*/  S2R R7, SR_LANEID ;  /* 0x0000000000077919 */ /* 0x002e620000000000 */
        /* <DEDUP_REMOVED lines=11> */
.L_x_1005:
[----:B------:R-:W-:Y:S05]  /*13400*/  BSYNC B0 ;  /* 0x0000000000007941 */ /* 0x000fea0003800000 */
.L_x_1004:
[----:B------:R-:W-:Y:S04]  /*13410*/  BSSY B0, `(.L_x_1006) ;  /* 0x000002c000007945 */ /* 0x000fe80003800000 */
[----:B------:R-:W-:Y:S05]  /*13420*/  @!P6 BRA `(.L_x_1007) ;  /* 0x0000000000a8e947 */ /* 0x000fea0003800000 */
[----:B------:R-:W2:Y:S01]  /*13430*/  S2R R0, SR_TID.X ;  /* 0x0000000000007919 */ /* 0x000ea20000002100 */
[----:B-1----:R-:W-:Y:S02]  /*13440*/  LEA R3, R16, UR38, 0x3 ;  /* 0x0000002610037c11 */ /* 0x002fe4000f8e18ff */
[----:B--2---:R-:W-:Y:S02]  /*13450*/  LOP3.LUT R2, R0, 0x7f, RZ, 0xc0, !PT ;  /* 0x0000007f00027812 */ /* 0x004fe400078ec0ff */
[----:B------:R-:W-:Y:S02]  /*13460*/  SHF.L.U32 R0, R17, 0x1f, RZ ;  /* 0x0000001f11007819 */ /* 0x000fe400000006ff */
[----:B------:R-:W-:Y:S02]  /*13470*/  ISETP.NE.AND P1, PT, R2, RZ, PT ;  /* 0x000000ff0200720c */ /* 0x000fe40003f25270 */
[----:B------:R-:W1:Y:S02]  /*13480*/  SYNCS.PHASECHK.TRANS64.TRYWAIT P0, [R3+URZ+0x30860], R0 ;  /* 0x03086000030075a7 */ /* 0x000e64000800017f */
[----:B-1----:R-:W-:Y:S09]  /*13490*/  @!P0 BRA `(.L_x_1008) ;  /* 0x0000000c008c8947 */ /* 0x002ff20003800000 */
.L_x_1035:
        /* <DEDUP_REMOVED lines=8> */
.L_x_1009:
        /* <DEDUP_REMOVED lines=11> */
[----:B------:R-:W-:Y:S02]  /*135d0*/  UIMAD UR8, UR8, 0x9000, UR38 ;  /* 0x00009000080878a4 */ /* 0x000fe4000f8e0226 */
        /* <DEDUP_REMOVED lines=15> */
.L_x_1007:
[----:B------:R-:W-:Y:S05]  /*136d0*/  BSYNC B0 ;  /* 0x0000000000007941 */ /* 0x000fea0003800000 */
.L_x_1006:
[----:B------:R-:W-:Y:S02]  /*136e0*/  VIADD R16, R16, 0x1 ;  /* 0x0000000110107836 */ /* 0x000fe40000000000 */
[----:B------:R-:W-:-:S03]  /*136f0*/  IMAD.MOV.U32 R13, RZ, RZ, R19 ;  /* 0x000000ffff0d7224 */ /* 0x000fc600078e0013 */
[----:B------:R-:W-:-:S04]  /*13700*/  ISETP.NE.AND P0, PT, R16, 0x2, PT ;  /* 0x000000021000780c */ /* 0x000fc80003f05270 */
[----:B-1----:R-:W-:Y:S02]  /*13710*/  SEL R0, RZ, 0x1, P0 ;  /* 0x00000001ff007807 */ /* 0x002fe40000000000 */
[----:B------:R-:W-:Y:S02]  /*13720*/  SEL R16, R16, RZ, P0 ;  /* 0x000000ff10107207 */ /* 0x000fe40000000000 */
[----:B------:R-:W-:-:S07]  /*13730*/  LOP3.LUT R17, R17, R0, RZ, 0x3c, !PT ;  /* 0x0000000011117212 */ /* 0x000fce00078e3cff */
.L_x_968:
[----:B------:R-:W-:Y:S05]  /*13740*/  BSYNC B6 ;  /* 0x0000000000067941 */ /* 0x000fea0003800000 */
.L_x_966:
[----:B------:R-:W-:-:S03]  /*13750*/  UMOV UR4, 0xffffffff ;  /* 0xffffffff00047882 */ /* 0x000fc60000000000 */
[----:B------:R-:W-:Y:S05]  /*13760*/  BRA.DIV UR4, `(.L_x_1010) ;  /* 0x0000000a04ec7947 */ /* 0x000fea000b800000 */
[----:B------:R1:W2:Y:S02]  /*13770*/  SHFL.IDX PT, R14, R13, RZ, 0x1f ;  /* 0x00001fff0d0e7589 */ /* 0x0002a400000e0000 */
.L_x_1038:
[----:B------:R-:W3:Y:S01]  /*13780*/  S2R R0, SR_TID.X ;  /* 0x0000000000007919 */ /* 0x000ee20000002100 */
[----:B------:R-:W-:Y:S05]  /*13790*/  WARPSYNC.ALL ;  /* 0x0000000000007948 */ /* 0x000fea0003800000 */
[----:B------:R-:W-:Y:S01]  /*137a0*/  BAR.SYNC.DEFER_BLOCKING 0x4, 0x120 ;  /* 0x0104800000007b1d */ /* 0x000fe20000010000 */
[----:B--2---:R-:W-:-:S05]  /*137b0*/  IMAD.MOV.U32 R19, RZ, RZ, R14 ;  /* 0x000000ffff137224 */ /* 0x004fca00078e000e */
[----:B------:R-:W-:Y:S01]  /*137c0*/  ULDC UR4, c[0x0][0xda8] ;  /* 0x00036a0000047ab9 */ /* 0x000fe20000000800 */
[----:B---3--:R-:W-:-:S04]  /*137d0*/  LOP3.LUT R0, R0, 0x1f, RZ, 0xc0, !PT ;  /* 0x0000001f00007812 */ /* 0x008fc800078ec0ff */
[----:B------:R-:W-:-:S13]  /*137e0*/  ISETP.NE.AND P0, PT, R0, RZ, PT ;  /* 0x000000ff0000720c */ /* 0x000fda0003f05270 */
[----:B------:R-:W2:Y:S01]  /*137f0*/  @!P0 S2R R3, SR_CgaCtaId ;  /* 0x0000000000038919 */ /* 0x000ea20000008800 */
[----:B------:R-:W-:-:S04]  /*13800*/  @!P0 MOV R0, 0x400 ;  /* 0x0000040000008802 */ /* 0x000fc80000000f00 */
[----:B--2---:R-:W-:-:S05]  /*13810*/  @!P0 LEA R0, R3, R0, 0x18 ;  /* 0x0000000003008211 */ /* 0x004fca00078ec0ff */
[----:B------:R2:W-:Y:S01]  /*13820*/  @!P0 STS [R0+0x308d0], R13 ;  /* 0x0308d00d00008388 */ /* 0x0005e20000000800 */
[----:B------:R-:W-:Y:S06]  /*13830*/  BAR.ARV 0x5, 0x120 ;  /* 0x0144800000007b1d */ /* 0x000fec0000002000 */
[----:B------:R-:W-:-:S13]  /*13840*/  ISETP.GE.AND P0, PT, R19, UR4, PT ;  /* 0x0000000413007c0c */ /* 0x000fda000bf06270 */
[----:B--2---:R-:W-:Y:S05]  /*13850*/  @!P0 BRA `(.L_x_1011) ;  /* 0xffffffcc00cc8947 */ /* 0x004fea000383ffff */
.L_x_957:
[----:B------:R-:W2:Y:S01]  /*13860*/  S2R R3, SR_CgaCtaId ;  /* 0x0000000000037919 */ /* 0x000ea20000008800 */
[----:B------:R-:W-:Y:S01]  /*13870*/  UIADD3 UR47, UR47, 0x1, URZ ;  /* 0x000000012f2f7890 */ /* 0x000fe2000fffe03f */
[----:B------:R-:W-:-:S03]  /*13880*/  MOV R0, 0x400 ;  /* 0x0000040000007802 */ /* 0x000fc60000000f00 */
[----:B------:R-:W-:-:S04]  /*13890*/  ULEA.HI UR4, UR47, UR47, URZ, 0x1 ;  /* 0x0000002f2f047291 */ /* 0x000fc8000f8f083f */
[----:B------:R-:W-:-:S04]  /*138a0*/  ULOP3.LUT UR4, UR4, 0xfffffffe, URZ, 0xc0, !UPT ;  /* 0xfffffffe04047892 */ /* 0x000fc8000f8ec03f */
[----:B------:R-:W-:Y:S01]  /*138b0*/  UIADD3 UR4, UR47, -UR4, URZ ;  /* 0x800000042f047290 */ /* 0x000fe2000fffe03f */
[----:B--2---:R-:W-:-:S05]  /*138c0*/  LEA R7, R3, R0, 0x18 ;  /* 0x0000000003077211 */ /* 0x004fca00078ec0ff */
[----:B------:R-:W-:-:S05]  /*138d0*/  IMAD.U32 R0, RZ, RZ, UR4 ;  /* 0x00000004ff007e24 */ /* 0x000fca000f8e00ff */
[----:B------:R-:W-:-:S04]  /*138e0*/  SHF.L.U32 R0, R0, 0x1f, RZ ;  /* 0x0000001f00007819 */ /* 0x000fc800000006ff */
[----:B------:R-:W2:Y:S02]  /*138f0*/  SYNCS.PHASECHK.TRANS64.TRYWAIT P0, [R7+URZ+0x30820], R0 ;  /* 0x03082000070075a7 */ /* 0x000ea4000800017f */
[----:B--2---:R-:W-:Y:S05]  /*13900*/  @!P0 BRA `(.L_x_1012) ;  /* 0x0000000800a88947 */ /* 0x004fea0003800000 */
.L_x_1039:
[----:B------:R-:W3:Y:S02]  /*13910*/  S2R R2, SR_TID.X ;  /* 0x0000000000027919 */ /* 0x000ee40000002100 */
[----:B---3--:R-:W-:-:S04]  /*13920*/  SHF.R.U32.HI R2, RZ, 0x5, R2 ;  /* 0x00000005ff027819 */ /* 0x008fc80000011602 */
[----:B------:R-:W-:-:S05]  /*13930*/  LOP3.LUT R2, R2, 0x3, RZ, 0xc0, !PT ;  /* 0x0000000302027812 */ /* 0x000fca00078ec0ff */
[----:B--2---:R-:W2:Y:S02]  /*13940*/  SHFL.IDX PT, R0, R2, RZ, 0x1f ;  /* 0x00001fff02007589 */ /* 0x004ea400000e0000 */
[----:B--2---:R-:W-:-:S13]  /*13950*/  ISETP.NE.AND P0, PT, R0, RZ, PT ;  /* 0x000000ff0000720c */ /* 0x004fda0003f05270 */
[----:B------:R-:W-:Y:S05]  /*13960*/  @P0 EXIT ;  /* 0x000000000000094d */ /* 0x000fea0003800000 */
[----:B------:R-:W-:Y:S01]  /*13970*/  ELECT P0, URZ, PT ;  /* 0x00000000003f782f */ /* 0x000fe20003800000 */
[----:B------:R-:W-:-:S12]  /*13980*/  BSSY B0, `(.L_x_1013) ;  /* 0x0000022000007945 */ /* 0x000fd80003800000 */
[----:B------:R-:W-:Y:S05]  /*13990*/  @!P0 BRA `(.L_x_1014) ;  /* 0x0000000000808947 */ /* 0x000fea0003800000 */
[----:B------:R-:W2:Y:S02]  /*139a0*/  LDL R2, [R1] ;  /* 0x0000000001027983 */ /* 0x000ea40000100800 */
[----:B--2---:R-:W-:-:S13]  /*139b0*/  R2UR UR4, R2 ;  /* 0x00000000020472ca */ /* 0x004fda00000e0000 */
[----:B------:R-:W-:-:S06]  /*139c0*/  ULOP3.LUT UR4, UR4, 0x2, URZ, 0xfc, !UPT ;  /* 0x0000000204047892 */ /* 0x000fcc000f8efc3f */
[----:B------:R-:W-:-:S05]  /*139d0*/  IMAD.U32 R0, RZ, RZ, UR4 ;  /* 0x00000004ff007e24 */ /* 0x000fca000f8e00ff */
[----:B------:R-:W-:-:S13]  /*139e0*/  ISETP.NE.AND P2, PT, R0, 0x3, PT ;  /* 0x000000030000780c */ /* 0x000fda0003f45270 */
[----:B------:R-:W-:Y:S05]  /*139f0*/  @!P2 BRA `(.L_x_1015) ;  /* 0x000000000004a947 */ /* 0x000fea0003800000 */
[----:B------:R-:W-:Y:S01]  /*13a00*/  BPT.TRAP 0x1 ;  /* 0x000000040000795c */ /* 0x000fe20000300000 */
.L_x_1015:
[----:B------:R-:W-:Y:S01]  /*13a10*/  VIADD R3, R7, 0x30840 ;  /* 0x0003084007037836 */ /* 0x000fe20000000000 */
[----:B------:R-:W-:Y:S01]  /*13a20*/  SHF.L.U32 R4, R17, 0x1f, RZ ;  /* 0x0000001f11047819 */ /* 0x000fe200000006ff */
[C---:B------:R-:W-:Y:S02]  /*13a30*/  VIADD R0, R16.reuse, 0x1 ;  /* 0x0000000110007836 */ /* 0x040fe40000000000 */
[----:B------:R-:W-:-:S03]  /*13a40*/  IMAD R5, R16, 0x8, R3 ;  /* 0x0000000810057824 */ /* 0x000fc600078e0203 */
[----:B------:R-:W-:Y:S01]  /*13a50*/  ISETP.NE.AND P1, PT, R0, 0x2, PT ;  /* 0x000000020000780c */ /* 0x000fe20003f25270 */
[----:B------:R-:W2:Y:S03]  /*13a60*/  SYNCS.PHASECHK.TRANS64.TRYWAIT P0, [R5+URZ], R4 ;  /* 0x00000004050075a7 */ /* 0x000ea6000800017f */
[----:B------:R-:W-:-:S04]  /*13a70*/  SEL R2, RZ, 0x1, P1 ;  /* 0x00000001ff027807 */ /* 0x000fc80000800000 */
[----:B------:R-:W-:Y:S02]  /*13a80*/  LOP3.LUT R17, R17, R2, RZ, 0x3c, !PT ;  /* 0x0000000211117212 */ /* 0x000fe400078e3cff */
[----:B------:R-:W-:Y:S02]  /*13a90*/  SEL R2, R0, RZ, P1 ;  /* 0x000000ff00027207 */ /* 0x000fe40000800000 */
[----:B------:R-:W-:-:S03]  /*13aa0*/  SHF.L.U32 R0, R17, 0x1f, RZ ;  /* 0x0000001f11007819 */ /* 0x000fc600000006ff */
[----:B------:R-:W-:Y:S01]  /*13ab0*/  IMAD R3, R2, 0x8, R3 ;  /* 0x0000000802037824 */ /* 0x000fe200078e0203 */
[----:B--2---:R-:W-:Y:S06]  /*13ac0*/  @!P0 BRA `(.L_x_1016) ;  /* 0x00000008004c8947 */ /* 0x004fec0003800000 */
.L_x_1040:
[----:B------:R-:W3:Y:S02]  /*13ad0*/  SYNCS.PHASECHK.TRANS64.TRYWAIT P0, [R3+URZ], R0 ;  /* 0x00000000030075a7 */ /* 0x000ee4000800017f */
[----:B---3--:R-:W-:Y:S05]  /*13ae0*/  @!P0 BRA `(.L_x_1017) ;  /* 0x0000000800588947 */ /* 0x008fea0003800000 */
.L_x_1041:
[----:B------:R-:W-:Y:S05]  /*13af0*/  @!P2 BRA `(.L_x_1018) ;  /* 0x000000000004a947 */ /* 0x000fea0003800000 */
[----:B------:R-:W-:Y:S01]  /*13b00*/  BPT.TRAP 0x1 ;  /* 0x000000040000795c */ /* 0x000fe20000300000 */
.L_x_1018:
[----:B---3--:R-:W-:-:S04]  /*13b10*/  VIADD R3, R7, 0x30860 ;  /* 0x0003086007037836 */ /* 0x008fc80000000000 */
[----:B--2---:R-:W-:-:S04]  /*13b20*/  IMAD R5, R16, 0x8, R3 ;  /* 0x0000000810057824 */ /* 0x004fc800078e0203 */
[----:B------:R-:W2:Y:S02]  /*13b30*/  SYNCS.PHASECHK.TRANS64.TRYWAIT P0, [R5+URZ], R4 ;  /* 0x00000004050075a7 */ /* 0x000ea4000800017f */
[----:B--2---:R-:W-:Y:S05]  /*13b40*/  @!P0 BRA `(.L_x_1019) ;  /* 0x0000000800548947 */ /* 0x004fea0003800000 */
.L_x_1042:
[----:B------:R-:W-:-:S07]  /*13b50*/  IMAD R3, R2, 0x8, R3 ;  /* 0x0000000802037824 */ /* 0x000fce00078e0203 */
.L_x_1020:
[----:B---3--:R3:W4:Y:S02]  /*13b60*/  SYNCS.PHASECHK.TRANS64.TRYWAIT P0, [R3+URZ], R0 ;  /* 0x00000000030075a7 */ /* 0x008724000800017f */
[----:B----4-:R-:W-:Y:S05]  /*13b70*/  @!P0 NANOSLEEP.SYNCS 0x989680 ;  /* 0x009896800000895d */ /* 0x010fea0003900000 */
[----:B------:R-:W4:Y:S02]  /*13b80*/  @!P0 SYNCS.PHASECHK.TRANS64 P0, [R3+URZ], R0 ;  /* 0x00000000030085a7 */ /* 0x000f24000800007f */
[----:B----4-:R-:W-:Y:S05]  /*13b90*/  @!P0 BRA `(.L_x_1020) ;  /* 0xfffffffc00f08947 */ /* 0x010fea000383ffff */
.L_x_1014:
[----:B------:R-:W-:Y:S05]  /*13ba0*/  BSYNC B0 ;  /* 0x0000000000007941 */ /* 0x000fea0003800000 */
.L_x_1013:
[----:B------:R-:W-:Y:S05]  /*13bb0*/  EXIT ;  /* 0x000000000000794d */ /* 0x000fea0003800000 */
.L_x_874:
[----:B-1----:R-:W-:-:S04]  /*13bc0*/  IMAD.U32 R3, RZ, RZ, UR37 ;  /* 0x00000025ff037e24 */ /* 0x002fc8000f8e00ff */
[----:B------:R1:W2:Y:S03]  /*13bd0*/  SYNCS.PHASECHK.TRANS64.TRYWAIT P1, [R3+URZ+0x30800], R0 ;  /* 0x03080000030075a7 */ /* 0x0002a6000802017f */
[----:B--2---:R-:W-:Y:S05]  /*13be0*/  @!P1 NANOSLEEP.SYNCS 0x989680 ;  /* 0x009896800000995d */ /* 0x004fea0003900000 */
[----:B------:R-:W2:Y:S02]  /*13bf0*/  @!P1 SYNCS.PHASECHK.TRANS64 P1, [R3+URZ+0x30800], R0 ;  /* 0x03080000030095a7 */ /* 0x000ea4000802007f */
[----:B--2---:R-:W-:Y:S05]  /*13c00*/  @!P1 BRA `(.L_x_874) ;  /* 0xfffffffc00ec9947 */ /* 0x004fea000383ffff */
[----:B------:R-:W-:Y:S05]  /*13c10*/  BRA `(.L_x_1021) ;  /* 0xfffffedc00b87947 */ /* 0x000fea000383ffff */
.L_x_878:
[----:B--2---:R2:W3:Y:S02]  /*13c20*/  SYNCS.PHASECHK.TRANS64.TRYWAIT P1, [R5+URZ+0x30830], R0 ;  /* 0x03083000050075a7 */ /* 0x0044e4000802017f */
[----:B---3--:R-:W-:Y:S05]  /*13c30*/  @!P1 NANOSLEEP.SYNCS 0x989680 ;  /* 0x009896800000995d */ /* 0x008fea0003900000 */
[----:B------:R-:W3:Y:S02]  /*13c40*/  @!P1 SYNCS.PHASECHK.TRANS64 P1, [R5+URZ+0x30830], R0 ;  /* 0x03083000050095a7 */ /* 0x000ee4000802007f */
[----:B---3--:R-:W-:Y:S05]  /*13c50*/  @!P1 BRA `(.L_x_878) ;  /* 0xfffffffc00f09947 */ /* 0x008fea000383ffff */
[----:B------:R-:W-:Y:S05]  /*13c60*/  BRA `(.L_x_877) ;  /* 0xfffffedc00e47947 */ /* 0x000fea000383ffff */
.L_x_894:
[----:B--2---:R-:W-:-:S04]  /*13c70*/  IMAD.U32 R21, RZ, RZ, UR7 ;  /* 0x00000007ff157e24 */ /* 0x004fc8000f8e00ff */
[----:B------:R2:W3:Y:S03]  /*13c80*/  SYNCS.PHASECHK.TRANS64.TRYWAIT P1, [R21+URZ+0x30830], R18 ;  /* 0x03083012150075a7 */ /* 0x0004e6000802017f */
[----:B---3--:R-:W-:Y:S05]  /*13c90*/  @!P1 NANOSLEEP.SYNCS 0x989680 ;  /* 0x009896800000995d */ /* 0x008fea0003900000 */
[----:B------:R-:W3:Y:S02]  /*13ca0*/  @!P1 SYNCS.PHASECHK.TRANS64 P1, [R21+URZ+0x30830], R18 ;  /* 0x03083012150095a7 */ /* 0x000ee4000802007f */
[----:B---3--:R-:W-:Y:S05]  /*13cb0*/  @!P1 BRA `(.L_x_894) ;  /* 0xfffffffc00ec9947 */ /* 0x008fea000383ffff */
[----:B------:R-:W-:Y:S05]  /*13cc0*/  BRA `(.L_x_893) ;  /* 0xffffff1000807947 */ /* 0x000fea000383ffff */
.L_x_898:
[----:B--2---:R-:W-:-:S04]  /*13cd0*/  IMAD.U32 R21, RZ, RZ, UR6 ;  /* 0x00000006ff157e24 */ /* 0x004fc8000f8e00ff */
[----:B------:R2:W4:Y:S03]  /*13ce0*/  SYNCS.PHASECHK.TRANS64.TRYWAIT P1, [R21+URZ+0x30850], R0 ;  /* 0x03085000150075a7 */ /* 0x000526000802017f */
[----:B----4-:R-:W-:Y:S05]  /*13cf0*/  @!P1 NANOSLEEP.SYNCS 0x989680 ;  /* 0x009896800000995d */ /* 0x010fea0003900000 */
[----:B------:R-:W4:Y:S02]  /*13d00*/  @!P1 SYNCS.PHASECHK.TRANS64 P1, [R21+URZ+0x30850], R0 ;  /* 0x03085000150095a7 */ /* 0x000f24000802007f */
[----:B----4-:R-:W-:Y:S05]  /*13d10*/  @!P1 BRA `(.L_x_898) ;  /* 0xfffffffc00ec9947 */ /* 0x010fea000383ffff */
[----:B------:R-:W-:Y:S05]  /*13d20*/  BRA `(.L_x_897) ;  /* 0xffffff1c00287947 */ /* 0x000fea000383ffff */
.L_x_915:
[----:B--2---:R-:W-:-:S04]  /*13d30*/  IMAD.U32 R4, RZ, RZ, UR6 ;  /* 0x00000006ff047e24 */ /* 0x004fc8000f8e00ff */
[----:B------:R2:W3:Y:S03]  /*13d40*/  SYNCS.PHASECHK.TRANS64.TRYWAIT P1, [R4+URZ+0x30830], R3 ;  /* 0x03083003040075a7 */ /* 0x0004e6000802017f */
[----:B---3--:R-:W-:Y:S05]  /*13d50*/  @!P1 NANOSLEEP.SYNCS 0x989680 ;  /* 0x009896800000995d */ /* 0x008fea0003900000 */
[----:B------:R-:W3:Y:S02]  /*13d60*/  @!P1 SYNCS.PHASECHK.TRANS64 P1, [R4+URZ+0x30830], R3 ;  /* 0x03083003040095a7 */ /* 0x000ee4000802007f */
[----:B---3--:R-:W-:Y:S05]  /*13d70*/  @!P1 BRA `(.L_x_915) ;  /* 0xfffffffc00ec9947 */ /* 0x008fea000383ffff */
[----:B------:R-:W-:Y:S05]  /*13d80*/  BRA `(.L_x_914) ;  /* 0xffffff48002c7947 */ /* 0x000fea000383ffff */
.L_x_919:
[----:B-12---:R-:W-:-:S04]  /*13d90*/  IMAD.U32 R3, RZ, RZ, UR10 ;  /* 0x0000000aff037e24 */ /* 0x006fc8000f8e00ff */
[----:B------:R1:W2:Y:S03]  /*13da0*/  SYNCS.PHASECHK.TRANS64.TRYWAIT P1, [R3+URZ+0x30850], R0 ;  /* 0x03085000030075a7 */ /* 0x0002a6000802017f */
[----:B--2---:R-:W-:Y:S05]  /*13db0*/  @!P1 NANOSLEEP.SYNCS 0x989680 ;  /* 0x009896800000995d */ /* 0x004fea0003900000 */
[----:B------:R-:W2:Y:S02]  /*13dc0*/  @!P1 SYNCS.PHASECHK.TRANS64 P1, [R3+URZ+0x30850], R0 ;  /* 0x03085000030095a7 */ /* 0x000ea4000802007f */
[----:B--2---:R-:W-:Y:S05]  /*13dd0*/  @!P1 BRA `(.L_x_919) ;  /* 0xfffffffc00ec9947 */ /* 0x004fea000383ffff */
[----:B------:R-:W-:Y:S05]  /*13de0*/  BRA `(.L_x_918) ;  /* 0xffffff5000d47947 */ /* 0x000fea000383ffff */
.L_x_925:
[----:B--2---:R-:W-:-:S04]  /*13df0*/  IMAD.U32 R4, RZ, RZ, UR6 ;  /* 0x00000006ff047e24 */ /* 0x004fc8000f8e00ff */
[----:B------:R2:W3:Y:S03]  /*13e00*/  SYNCS.PHASECHK.TRANS64.TRYWAIT P1, [R4+URZ+0x30830], R3 ;  /* 0x03083003040075a7 */ /* 0x0004e6000802017f */
[----:B---3--:R-:W-:Y:S05]  /*13e10*/  @!P1 NANOSLEEP.SYNCS 0x989680 ;  /* 0x009896800000995d */ /* 0x008fea0003900000 */
[----:B------:R-:W3:Y:S02]  /*13e20*/  @!P1 SYNCS.PHASECHK.TRANS64 P1, [R4+URZ+0x30830], R3 ;  /* 0x03083003040095a7 */ /* 0x000ee4000802007f */
[----:B---3--:R-:W-:Y:S05]  /*13e30*/  @!P1 BRA `(.L_x_925) ;  /* 0xfffffffc00ec9947 */ /* 0x008fea000383ffff */
[----:B------:R-:W-:Y:S05]  /*13e40*/  BRA `(.L_x_924) ;  /* 0xffffff6c00207947 */ /* 0x000fea000383ffff */
.L_x_929:
[----:B-12---:R-:W-:-:S04]  /*13e50*/  IMAD.U32 R3, RZ, RZ, UR10 ;  /* 0x0000000aff037e24 */ /* 0x006fc8000f8e00ff */
[----:B------:R1:W2:Y:S03]  /*13e60*/  SYNCS.PHASECHK.TRANS64.TRYWAIT P1, [R3+URZ+0x30850], R0 ;  /* 0x03085000030075a7 */ /* 0x0002a6000802017f */
[----:B--2---:R-:W-:Y:S05]  /*13e70*/  @!P1 NANOSLEEP.SYNCS 0x989680 ;  /* 0x009896800000995d */ /* 0x004fea0003900000 */
[----:B------:R-:W2:Y:S02]  /*13e80*/  @!P1 SYNCS.PHASECHK.TRANS64 P1, [R3+URZ+0x30850], R0 ;  /* 0x03085000030095a7 */ /* 0x000ea4000802007f */
[----:B--2---:R-:W-:Y:S05]  /*13e90*/  @!P1 BRA `(.L_x_929) ;  /* 0xfffffffc00ec9947 */ /* 0x004fea000383ffff */
[----:B------:R-:W-:Y:S05]  /*13ea0*/  BRA `(.L_x_928) ;  /* 0xffffff7400c87947 */ /* 0x000fea000383ffff */
.L_x_942:
[----:B--2---:R-:W-:-:S04]  /*13eb0*/  IMAD.U32 R5, RZ, RZ, UR5 ;  /* 0x00000005ff057e24 */ /* 0x004fc8000f8e00ff */
[----:B------:R2:W3:Y:S03]  /*13ec0*/  SYNCS.PHASECHK.TRANS64.TRYWAIT P0, [R5+URZ+0x30850], R0 ;  /* 0x03085000050075a7 */ /* 0x0004e6000800017f */
[----:B---3--:R-:W-:Y:S05]  /*13ed0*/  @!P0 NANOSLEEP.SYNCS 0x989680 ;  /* 0x009896800000895d */ /* 0x008fea0003900000 */
[----:B------:R-:W3:Y:S02]  /*13ee0*/  @!P0 SYNCS.PHASECHK.TRANS64 P0, [R5+URZ+0x30850], R0 ;  /* 0x03085000050085a7 */ /* 0x000ee4000800007f */
[----:B---3--:R-:W-:Y:S05]  /*13ef0*/  @!P0 BRA `(.L_x_942) ;  /* 0xfffffffc00ec8947 */ /* 0x008fea000383ffff */
[----:B------:R-:W-:Y:S05]  /*13f00*/  BRA `(.L_x_941) ;  /* 0xffffffa400987947 */ /* 0x000fea000383ffff */
.L_x_972:
[----:B------:R-:W1:Y:S01]  /*13f10*/  S2R R18, SR_TID.X ;  /* 0x0000000000127919 */ /* 0x000e620000002100 */
[----:B------:R-:W-:Y:S02]  /*13f20*/  IMAD.MOV.U32 R12, RZ, RZ, RZ ;  /* 0x000000ffff0c7224 */ /* 0x000fe400078e00ff */
[----:B------:R-:W-:Y:S02]  /*13f30*/  IMAD.MOV.U32 R11, RZ, RZ, 0x1f ;  /* 0x0000001fff0b7424 */ /* 0x000fe400078e00ff */
[----:B------:R-:W-:Y:S01]  /*13f40*/  IMAD.MOV.U32 R15, RZ, RZ, -0x1 ;  /* 0xffffffffff0f7424 */ /* 0x000fe200078e00ff */
[----:B-1----:R-:W-:-:S04]  /*13f50*/  SHF.R.U32.HI R18, RZ, 0x5, R18 ;  /* 0x00000005ff127819 */ /* 0x002fc80000011612 */
[----:B------:R-:W-:-:S05]  /*13f60*/  LOP3.LUT R18, R18, 0x3, RZ, 0xc0, !PT ;  /* 0x0000000312127812 */ /* 0x000fca00078ec0ff */
[----:B------:R-:W-:-:S07]  /*13f70*/  IMAD.MOV.U32 R13, RZ, RZ, R18 ;  /* 0x000000ffff0d7224 */ /* 0x000fce00078e0012 */
[----:B------:R-:W-:Y:S05]  /*13f80*/  WARPSYNC.COLLECTIVE R15, `(.L_x_1022) ;  /* 0x000000000f087348 */ /* 0x000fea0003c00000 */
[----:B------:R1:W2:Y:S02]  /*13f90*/  SHFL.IDX P6, R14, R13, R12, R11 ;  /* 0x0000000c0d0e7389 */ /* 0x0002a400000c000b */
[----:B-12---:R-:W-:Y:S01]  /*13fa0*/  ENDCOLLECTIVE ;  /* 0x000000000000791b */ /* 0x006fe20003800000 */
.L_x_1022:
[----:B------:R-:W-:Y:S05]  /*13fb0*/  BRA `(.L_x_1023) ;  /* 0xffffffd4009c7947 */ /* 0x000fea000383ffff */
.L_x_973:
[----:B------:R-:W-:Y:S01]  /*13fc0*/  BSSY B0, `(.L_x_1024) ;  /* 0x0000006000007945 */ /* 0x000fe20003800000 */
[----:B------:R-:W-:-:S07]  /*13fd0*/  IMAD.MOV.U32 R15, RZ, RZ, -0x1 ;  /* 0xffffffffff0f7424 */ /* 0x000fce00078e00ff */
[----:B------:R-:W-:Y:S05]  /*13fe0*/  WARPSYNC.COLLECTIVE R15, `(.L_x_1025) ;  /* 0x000000000f0c7348 */ /* 0x000fea0003c00000 */
[----:B------:R-:W-:Y:S02]  /*13ff0*/  ELECT P6, UR62, PT ;  /* 0x00000000003e782f */ /* 0x000fe400038c0000 */
[----:B------:R-:W-:Y:S01]  /*14000*/  MOV R14, UR62 ;  /* 0x0000003e000e7c02 */ /* 0x000fe20008000f00 */
[----:B------:R-:W-:Y:S10]  /*14010*/  ENDCOLLECTIVE ;  /* 0x000000000000791b */ /* 0x000ff40003800000 */
.L_x_1025:
[----:B------:R-:W-:Y:S05]  /*14020*/  BSYNC B0 ;  /* 0x0000000000007941 */ /* 0x000fea0003800000 */
.L_x_1024:
[----:B------:R-:W-:Y:S05]  /*14030*/  BRA `(.L_x_1026) ;  /* 0xffffffd4008c7947 */ /* 0x000fea000383ffff */
.L_x_976:
[----:B-1----:R1:W2:Y:S02]  /*14040*/  SYNCS.PHASECHK.TRANS64.TRYWAIT P2, [R8+URZ+0x30840], R7 ;  /* 0x03084007080075a7 */ /* 0x0022a4000804017f */
[----:B--2---:R-:W-:Y:S05]  /*14050*/  @!P2 NANOSLEEP.SYNCS 0x989680 ;  /* 0x009896800000a95d */ /* 0x004fea0003900000 */
[----:B------:R-:W2:Y:S02]  /*14060*/  @!P2 SYNCS.PHASECHK.TRANS64 P2, [R8+URZ+0x30840], R7 ;  /* 0x030840070800a5a7 */ /* 0x000ea4000804007f */
[----:B--2---:R-:W-:Y:S05]  /*14070*/  @!P2 BRA `(.L_x_976) ;  /* 0xfffffffc00f0a947 */ /* 0x004fea000383ffff */
[----:B------:R-:W-:Y:S05]  /*14080*/  BRA `(.L_x_1027) ;  /* 0xffffffd400e87947 */ /* 0x000fea000383ffff */
.L_x_978:
[----:B-1----:R-:W-:-:S04]  /*14090*/  IMAD.U32 R8, RZ, RZ, UR38 ;  /* 0x00000026ff087e24 */ /* 0x002fc8000f8e00ff */
[----:B------:R1:W2:Y:S03]  /*140a0*/  SYNCS.PHASECHK.TRANS64.TRYWAIT P2, [R8+URZ+0x30820], R7 ;  /* 0x03082007080075a7 */ /* 0x0002a6000804017f */
[----:B--2---:R-:W-:Y:S05]  /*140b0*/  @!P2 NANOSLEEP.SYNCS 0x989680 ;  /* 0x009896800000a95d */ /* 0x004fea0003900000 */
[----:B------:R-:W2:Y:S02]  /*140c0*/  @!P2 SYNCS.PHASECHK.TRANS64 P2, [R8+URZ+0x30820], R7 ;  /* 0x030820070800a5a7 */ /* 0x000ea4000804007f */
[----:B--2---:R-:W-:Y:S05]  /*140d0*/  @!P2 BRA `(.L_x_978) ;  /* 0xfffffffc00eca947 */ /* 0x004fea000383ffff */
[----:B------:R-:W-:Y:S05]  /*140e0*/  BRA `(.L_x_1028) ;  /* 0xffffffd800f47947 */ /* 0x000fea000383ffff */
.L_x_984:
[----:B-1----:R1:W2:Y:S02]  /*140f0*/  SYNCS.PHASECHK.TRANS64.TRYWAIT P3, [R3+URZ+0x30840], R2 ;  /* 0x03084002030075a7 */ /* 0x0022a4000806017f */
[----:B--2---:R-:W-:Y:S05]  /*14100*/  @!P3 NANOSLEEP.SYNCS 0x989680 ;  /* 0x009896800000b95d */ /* 0x004fea0003900000 */
[----:B------:R-:W2:Y:S02]  /*14110*/  @!P3 SYNCS.PHASECHK.TRANS64 P3, [R3+URZ+0x30840], R2 ;  /* 0x030840020300b5a7 */ /* 0x000ea4000806007f */
[----:B--2---:R-:W-:Y:S05]  /*14120*/  @!P3 BRA `(.L_x_984) ;  /* 0xfffffffc00f0b947 */ /* 0x004fea000383ffff */
[----:B------:R-:W-:Y:S05]  /*14130*/  BRA `(.L_x_1029) ;  /* 0xffffffdc00987947 */ /* 0x000fea000383ffff */
.L_x_986:
[----:B-1----:R1:W2:Y:S02]  /*14140*/  SYNCS.PHASECHK.TRANS64.TRYWAIT P3, [R2+URZ+0x60], R3 ;  /* 0x00006003020075a7 */ /* 0x0022a4000806017f */
[----:B--2---:R-:W-:Y:S05]  /*14150*/  @!P3 NANOSLEEP.SYNCS 0x989680 ;  /* 0x009896800000b95d */ /* 0x004fea0003900000 */
[----:B------:R-:W2:Y:S02]  /*14160*/  @!P3 SYNCS.PHASECHK.TRANS64 P3, [R2+URZ+0x60], R3 ;  /* 0x000060030200b5a7 */ /* 0x000ea4000806007f */
[----:B--2---:R-:W-:Y:S05]  /*14170*/  @!P3 BRA `(.L_x_986) ;  /* 0xfffffffc00f0b947 */ /* 0x004fea000383ffff */
[----:B------:R-:W-:Y:S05]  /*14180*/  BRA `(.L_x_1030) ;  /* 0xffffffe000207947 */ /* 0x000fea000383ffff */
.L_x_992:
[----:B-1----:R1:W2:Y:S02]  /*14190*/  SYNCS.PHASECHK.TRANS64.TRYWAIT P3, [R3+URZ+0x30840], R2 ;  /* 0x03084002030075a7 */ /* 0x0022a4000806017f */
[----:B--2---:R-:W-:Y:S05]  /*141a0*/  @!P3 NANOSLEEP.SYNCS 0x989680 ;  /* 0x009896800000b95d */ /* 0x004fea0003900000 */
[----:B------:R-:W2:Y:S02]  /*141b0*/  @!P3 SYNCS.PHASECHK.TRANS64 P3, [R3+URZ+0x30840], R2 ;  /* 0x030840020300b5a7 */ /* 0x000ea4000806007f */
[----:B--2---:R-:W-:Y:S05]  /*141c0*/  @!P3 BRA `(.L_x_992) ;  /* 0xfffffffc00f0b947 */ /* 0x004fea000383ffff */
[----:B------:R-:W-:Y:S05]  /*141d0*/  BRA `(.L_x_1031) ;  /* 0xffffffe400547947 */ /* 0x000fea000383ffff */
.L_x_994:
[----:B-1----:R1:W2:Y:S02]  /*141e0*/  SYNCS.PHASECHK.TRANS64.TRYWAIT P3, [R2+URZ+0x60], R17 ;  /* 0x00006011020075a7 */ /* 0x0022a4000806017f */
[----:B--2---:R-:W-:Y:S05]  /*141f0*/  @!P3 NANOSLEEP.SYNCS 0x989680 ;  /* 0x009896800000b95d */ /* 0x004fea0003900000 */
[----:B------:R-:W2:Y:S02]  /*14200*/  @!P3 SYNCS.PHASECHK.TRANS64 P3, [R2+URZ+0x60], R17 ;  /* 0x000060110200b5a7 */ /* 0x000ea4000806007f */
[----:B--2---:R-:W-:Y:S05]  /*14210*/  @!P3 BRA `(.L_x_994) ;  /* 0xfffffffc00f0b947 */ /* 0x004fea000383ffff */
[----:B------:R-:W-:Y:S05]  /*14220*/  BRA `(.L_x_1032) ;  /* 0xffffffe400dc7947 */ /* 0x000fea000383ffff */
.L_x_999:
[----:B--2---:R2:W3:Y:S02]  /*14230*/  SYNCS.PHASECHK.TRANS64.TRYWAIT P2, [R2+URZ+0x30840], R3 ;  /* 0x03084003020075a7 */ /* 0x0044e4000804017f */
[----:B---3--:R-:W-:Y:S05]  /*14240*/  @!P2 NANOSLEEP.SYNCS 0x989680 ;  /* 0x009896800000a95d */ /* 0x008fea0003900000 */
[----:B------:R-:W3:Y:S02]  /*14250*/  @!P2 SYNCS.PHASECHK.TRANS64 P2, [R2+URZ+0x30840], R3 ;  /* 0x030840030200a5a7 */ /* 0x000ee4000804007f */
[----:B---3--:R-:W-:Y:S05]  /*14260*/  @!P2 BRA `(.L_x_999) ;  /* 0xfffffffc00f0a947 */ /* 0x008fea000383ffff */
[----:B------:R-:W-:Y:S05]  /*14270*/  BRA `(.L_x_1033) ;  /* 0xffffffe800dc7947 */ /* 0x000fea000383ffff */
.L_x_1001:
[----:B-1----:R1:W2:Y:S02]  /*14280*/  SYNCS.PHASECHK.TRANS64.TRYWAIT P2, [R2+URZ+0x60], R11 ;  /* 0x0000600b020075a7 */ /* 0x0022a4000804017f */
[----:B--2---:R-:W-:Y:S05]  /*14290*/  @!P2 NANOSLEEP.SYNCS 0x989680 ;  /* 0x009896800000a95d */ /* 0x004fea0003900000 */
[----:B------:R-:W2:Y:S02]  /*142a0*/  @!P2 SYNCS.PHASECHK.TRANS64 P2, [R2+URZ+0x60], R11 ;  /* 0x0000600b0200a5a7 */ /* 0x000ea4000804007f */
[----:B--2---:R-:W-:Y:S05]  /*142b0*/  @!P2 BRA `(.L_x_1001) ;  /* 0xfffffffc00f0a947 */ /* 0x004fea000383ffff */
[----:B------:R-:W-:Y:S05]  /*142c0*/  BRA `(.L_x_1034) ;  /* 0xffffffec00707947 */ /* 0x000fea000383ffff */
.L_x_1008:
[----:B-1----:R1:W2:Y:S02]  /*142d0*/  SYNCS.PHASECHK.TRANS64.TRYWAIT P0, [R3+URZ+0x30860], R0 ;  /* 0x03086000030075a7 */ /* 0x0022a4000800017f */
[----:B--2---:R-:W-:Y:S05]  /*142e0*/  @!P0 NANOSLEEP.SYNCS 0x989680 ;  /* 0x009896800000895d */ /* 0x004fea0003900000 */
[----:B------:R-:W2:Y:S02]  /*142f0*/  @!P0 SYNCS.PHASECHK.TRANS64 P0, [R3+URZ+0x30860], R0 ;  /* 0x03086000030085a7 */ /* 0x000ea4000800007f */
[----:B--2---:R-:W-:Y:S05]  /*14300*/  @!P0 BRA `(.L_x_1008) ;  /* 0xfffffffc00f08947 */ /* 0x004fea000383ffff */
[----:B------:R-:W-:Y:S05]  /*14310*/  BRA `(.L_x_1035) ;  /* 0xfffffff000607947 */ /* 0x000fea000383ffff */
.L_x_1010:
[----:B------:R-:W-:Y:S01]  /*14320*/  BSSY B0, `(.L_x_1036) ;  /* 0x0000007000007945 */ /* 0x000fe20003800000 */
[----:B------:R-:W-:Y:S02]  /*14330*/  IMAD.MOV.U32 R12, RZ, RZ, RZ ;  /* 0x000000ffff0c7224 */ /* 0x000fe400078e00ff */
[----:B------:R-:W-:Y:S02]  /*14340*/  IMAD.MOV.U32 R11, RZ, RZ, 0x1f ;  /* 0x0000001fff0b7424 */ /* 0x000fe400078e00ff */
[----:B------:R-:W-:-:S07]  /*14350*/  IMAD.MOV.U32 R15, RZ, RZ, -0x1 ;  /* 0xffffffffff0f7424 */ /* 0x000fce00078e00ff */
[----:B------:R-:W-:Y:S05]  /*14360*/  WARPSYNC.COLLECTIVE R15, `(.L_x_1037) ;  /* 0x000000000f087348 */ /* 0x000fea0003c00000 */
[----:B------:R1:W2:Y:S02]  /*14370*/  SHFL.IDX P6, R14, R13, R12, R11 ;  /* 0x0000000c0d0e7389 */ /* 0x0002a400000c000b */
[----:B-12---:R-:W-:Y:S01]  /*14380*/  ENDCOLLECTIVE ;  /* 0x000000000000791b */ /* 0x006fe20003800000 */
.L_x_1037:
[----:B------:R-:W-:Y:S05]  /*14390*/  BSYNC B0 ;  /* 0x0000000000007941 */ /* 0x000fea0003800000 */
.L_x_1036:
[----:B------:R-:W-:Y:S05]  /*143a0*/  BRA `(.L_x_1038) ;  /* 0xfffffff000f47947 */ /* 0x000fea000383ffff */
.L_x_1012:
[----:B--2---:R2:W3:Y:S02]  /*143b0*/  SYNCS.PHASECHK.TRANS64.TRYWAIT P0, [R7+URZ+0x30820], R0 ;  /* 0x03082000070075a7 */ /* 0x0044e4000800017f */
[----:B---3--:R-:W-:Y:S05]  /*143c0*/  @!P0 NANOSLEEP.SYNCS 0x989680 ;  /* 0x009896800000895d */ /* 0x008fea0003900000 */
[----:B------:R-:W3:Y:S02]  /*143d0*/  @!P0 SYNCS.PHASECHK.TRANS64 P0, [R7+URZ+0x30820], R0 ;  /* 0x03082000070085a7 */ /* 0x000ee4000800007f */
[----:B---3--:R-:W-:Y:S05]  /*143e0*/  @!P0 BRA `(.L_x_1012) ;  /* 0xfffffffc00f08947 */ /* 0x008fea000383ffff */
[----:B------:R-:W-:Y:S05]  /*143f0*/  BRA `(.L_x_1039) ;  /* 0xfffffff400447947 */ /* 0x000fea000383ffff */
.L_x_1016:
[----:B--2---:R2:W3:Y:S02]  /*14400*/  SYNCS.PHASECHK.TRANS64.TRYWAIT P0, [R5+URZ], R4 ;  /* 0x00000004050075a7 */ /* 0x0044e4000800017f */
[----:B---3--:R-:W-:Y:S05]  /*14410*/  @!P0 NANOSLEEP.SYNCS 0x989680 ;  /* 0x009896800000895d */ /* 0x008fea0003900000 */
[----:B------:R-:W3:Y:S02]  /*14420*/  @!P0 SYNCS.PHASECHK.TRANS64 P0, [R5+URZ], R4 ;  /* 0x00000004050085a7 */ /* 0x000ee4000800007f */
[----:B---3--:R-:W-:Y:S05]  /*14430*/  @!P0 BRA `(.L_x_1016) ;  /* 0xfffffffc00f08947 */ /* 0x008fea000383ffff */
[----:B------:R-:W-:Y:S05]  /*14440*/  BRA `(.L_x_1040) ;  /* 0xfffffff400a07947 */ /* 0x000fea000383ffff */
.L_x_1017:
[----:B---3--:R3:W4:Y:S02]  /*14450*/  SYNCS.PHASECHK.TRANS64.TRYWAIT P0, [R3+URZ], R0 ;  /* 0x00000000030075a7 */ /* 0x008724000800017f */
[----:B----4-:R-:W-:Y:S05]  /*14460*/  @!P0 NANOSLEEP.SYNCS 0x989680 ;  /* 0x009896800000895d */ /* 0x010fea0003900000 */
[----:B------:R-:W4:Y:S02]  /*14470*/  @!P0 SYNCS.PHASECHK.TRANS64 P0, [R3+URZ], R0 ;  /* 0x00000000030085a7 */ /* 0x000f24000800007f */
[----:B----4-:R-:W-:Y:S05]  /*14480*/  @!P0 BRA `(.L_x_1017) ;  /* 0xfffffffc00f08947 */ /* 0x010fea000383ffff */
[----:B------:R-:W-:Y:S05]  /*14490*/  BRA `(.L_x_1041) ;  /* 0xfffffff400947947 */ /* 0x000fea000383ffff */
.L_x_1019:
[----:B--2---:R2:W3:Y:S02]  /*144a0*/  SYNCS.PHASECHK.TRANS64.TRYWAIT P0, [R5+URZ], R4 ;  /* 0x00000004050075a7 */ /* 0x0044e4000800017f */
[----:B---3--:R-:W-:Y:S05]  /*144b0*/  @!P0 NANOSLEEP.SYNCS 0x989680 ;  /* 0x009896800000895d */ /* 0x008fea0003900000 */
[----:B------:R-:W3:Y:S02]  /*144c0*/  @!P0 SYNCS.PHASECHK.TRANS64 P0, [R5+URZ], R4 ;  /* 0x00000004050085a7 */ /* 0x000ee4000800007f */
[----:B---3--:R-:W-:Y:S05]  /*144d0*/  @!P0 BRA `(.L_x_1019) ;  /* 0xfffffffc00f08947 */ /* 0x008fea000383ffff */
[----:B------:R-:W-:Y:S05]  /*144e0*/  BRA `(.L_x_1042) ;  /* 0xfffffff400987947 */ /* 0x000fea000383ffff */
.L_x_1043:
        /* <DEDUP_REMOVED lines=9> */
.L_x_2659:


//--------------------- .text._ZN7cutlass13device_kernelIN5flash11enable_sm90INS1_16FlashAttnFwdSm90INS1_25CollectiveMainloopFwdSm90ILi2EN4cute5tupleIJNS5_1CILi1EEES8_S8_EEENS6_IJNS7_ILi128EEENS7_ILi96EEENS7_ILi192EEEEEELi192ENS_6half_tEfNS_4arch4Sm90ELb0ELb1ELb1ELb1ELb0ELb0ELb0ELb1ELb1ELb0ELb0ELb0EEENS1_21CollectiveEpilogueFwdINS6_IJSA_SC_SB_EEES9_SE_SG_Li256ELb1ELb0ELb0ELb0EEENS1_36VarlenDynamicPersistentTileSchedulerILi128ELi96ELi256ELi32ELb0ELb0ELb1ELb1ELb0ELb1EEEEEEEEEvNT_6ParamsE --------------------------
	.section	.text._ZN7cutlass13device_kernelIN5flash11enable_sm90INS1_16FlashAttnFwdSm90INS1_25CollectiveMainloopFwdSm90ILi2EN4cute5tupleIJNS5_1CILi1EEES8_S8_EEENS6_IJNS7_ILi128EEENS7_ILi96EEENS7_ILi192EEEEEELi192ENS_6half_tEfNS_4arch4Sm90ELb0ELb1ELb1ELb1ELb0ELb0ELb0ELb1ELb1ELb0ELb0ELb0EEENS1_21CollectiveEpilogueFwdINS6_IJSA_SC_SB_EEES9_SE_SG_Li256ELb1ELb0ELb0ELb0EEENS1_36VarlenDynamicPersistentTileSchedulerILi128ELi96ELi256ELi32ELb0ELb0ELb1ELb1ELb0ELb1EEEEEEEEEvNT_6ParamsE,"ax",@progbits
	.align	128
.text._ZN7cutlass13device_kernelIN5flash11enable_sm90INS1_16FlashAttnFwdSm90INS1_25CollectiveMainloopFwdSm90ILi2EN4cute5tupleIJNS5_1CILi1EEES8_S8_EEENS6_IJNS7_ILi128EEENS7_ILi96EEENS7_ILi192EEEEEELi192ENS_6half_tEfNS_4arch4Sm90ELb0ELb1ELb1ELb1ELb0ELb0ELb0ELb1ELb1ELb0ELb0ELb0EEENS1_21CollectiveEpilogueFwdINS6_IJSA_SC_SB_EEES9_SE_SG_Li256ELb1ELb0ELb0ELb0EEENS1_36VarlenDynamicPersistentTileSchedulerILi128ELi96ELi256ELi32ELb0ELb0ELb1ELb1ELb0ELb1EEEEEEEEEvNT_6ParamsE:
        .type           _ZN7cutlass13device_kernelIN5flash11enable_sm90INS1_16FlashAttnFwdSm90INS1_25CollectiveMainloopFwdSm90ILi2EN4cute5tupleIJNS5_1CILi1EEES8_S8_EEENS6_IJNS7_ILi128EEENS7_ILi96EEENS7_ILi192EEEEEELi192ENS_6half_tEfNS_4arch4Sm90ELb0ELb1ELb1ELb1ELb0ELb0ELb0ELb1ELb1ELb0ELb0ELb0EEENS1_21CollectiveEpilogueFwdINS6_IJSA_SC_SB_EEES9_SE_SG_Li256ELb1ELb0ELb0ELb0EEENS1_36VarlenDynamicPersistentTileSchedulerILi128ELi96ELi256ELi32ELb0ELb0ELb1ELb1ELb0ELb1EEEEEEEEEvNT_6ParamsE,@function
        .size           _ZN7cutlass13device_kernelIN5flash11enable_sm90INS1_16FlashAttnFwdSm90INS1_25CollectiveMainloopFwdSm90ILi2EN4cute5tupleIJNS5_1CILi1EEES8_S8_EEENS6_IJNS7_ILi128EEENS7_ILi96EEENS7_ILi192EEEEEELi192ENS_6half_tEfNS_4arch4Sm90ELb0ELb1ELb1ELb1ELb0ELb0ELb0ELb1ELb1ELb0ELb0ELb0EEENS1_21CollectiveEpilogueFwdINS6_IJSA_SC_SB_EEES9_SE_SG_Li256ELb1ELb0ELb0ELb0EEENS1_36VarlenDynamicPersistentTileSchedulerILi128ELi96ELi256ELi32ELb0ELb0ELb1ELb1ELb0ELb1EEEEEEEEEvNT_6ParamsE,(.L_x_2660 - _ZN7cutlass13device_kernelIN5flash11enable_sm90INS1_16FlashAttnFwdSm90INS1_25CollectiveMainloopFwdSm90ILi2EN4cute5tupleIJNS5_1CILi1EEES8_S8_EEENS6_IJNS7_ILi128EEENS7_ILi96EEENS7_ILi192EEEEEELi192ENS_6half_tEfNS_4arch4Sm90ELb0ELb1ELb1ELb1ELb0ELb0ELb0ELb1ELb1ELb0ELb0ELb0EEENS1_21CollectiveEpilogueFwdINS6_IJSA_SC_SB_EEES9_SE_SG_Li256ELb1ELb0ELb0ELb0EEENS1_36VarlenDynamicPersistentTileSchedulerILi128ELi96ELi256ELi32ELb0ELb0ELb1ELb1ELb0ELb1EEEEEEEEEvNT_6ParamsE)
        .other          _ZN7cutlass13device_kernelIN5flash11enable_sm90INS1_16FlashAttnFwdSm90INS1_25CollectiveMainloopFwdSm90ILi2EN4cute5tupleIJNS5_1CILi1EEES8_S8_EEENS6_IJNS7_ILi128EEENS7_ILi96EEENS7_ILi192EEEEEELi192ENS_6half_tEfNS_4arch4Sm90ELb0ELb1ELb1ELb1ELb0ELb0ELb0ELb1ELb1ELb0ELb0ELb0EEENS1_21CollectiveEpilogueFwdINS6_IJSA_SC_SB_EEES9_SE_SG_Li256ELb1ELb0ELb0ELb0EEENS1_36VarlenDynamicPersistentTileSchedulerILi128ELi96ELi256ELi32ELb0ELb0ELb1ELb1ELb0ELb1EEEEEEEEEvNT_6ParamsE,@"STO_CUDA_ENTRY STV_DEFAULT"
_ZN7cutlass13device_kernelIN5flash11enable_sm90INS1_16FlashAttnFwdSm90INS1_25CollectiveMainloopFwdSm90ILi2EN4cute5tupleIJNS5_1CILi1EEES8_S8_EEENS6_IJNS7_ILi128EEENS7_ILi96EEENS7_ILi192EEEEEELi192ENS_6half_tEfNS_4arch4Sm90ELb0ELb1ELb1ELb1ELb0ELb0ELb0ELb1ELb1ELb0ELb0ELb0EEENS1_21CollectiveEpilogueFwdINS6_IJSA_SC_SB_EEES9_SE_SG_Li256ELb1ELb0ELb0ELb0EEENS1_36VarlenDynamicPersistentTileSchedulerILi128ELi96ELi256ELi32ELb0ELb0ELb1ELb1ELb0ELb1EEEEEEEEEvNT_6ParamsE:
        /* <DEDUP_REMOVED lines=21> */
.L_x_1045:
[----:B------:R-:W-:Y:S05]  /*0150*/  BSYNC B0 ;  /* 0x0000000000007941 */ /* 0x000fea0003800000 */
.L_x_1044:
        /* <DEDUP_REMOVED lines=41> */
.L_x_1046:
        /* <DEDUP_REMOVED lines=22> */
.L_x_1047:
        /* <DEDUP_REMOVED lines=18> */
.L_x_1048:
        /* <DEDUP_REMOVED lines=22> */
.L_x_1049:
        /* <DEDUP_REMOVED lines=22> */
.L_x_1050:
[----:B0-----:R-:W-:Y:S01]  /*0930*/  UMOV UR4, 0x1 ;  /* 0x0000000100047882 */ /* 0x001fe20000000000 */
[----:B------:R-:W-:Y:S01]  /*0940*/  PLOP3.LUT P0, PT, PT, PT, UP0, 0x80, 0x0 ;  /* 0x000000000000781c */ /* 0x000fe20003f0f008 */
[----:B------:R-:W-:Y:S01]  /*0950*/  USEL UR4, UR4, 0x2, !UP0 ;  /* 0x0000000204047887 */ /* 0x000fe2000c000000 */
[----:B------:R-:W-:-:S05]  /*0960*/  NOP ;  /* 0x0000000000007918 */ /* 0x000fca0000000000 */
[----:B------:R-:W-:-:S05]  /*0970*/  IMAD.U32 R2, RZ, RZ, UR4 ;  /* 0x00000004ff027e24 */ /* 0x000fca000f8e00ff */
[----:B------:R0:W-:Y:S01]  /*0980*/  STL [R1+0x20], R2 ;  /* 0x0000200201007387 */ /* 0x0001e20000100800 */
[----:B-12-4-:R-:W-:Y:S06]  /*0990*/  BAR.SYNC.DEFER_BLOCKING 0x0 ;  /* 0x0000000000007b1d */ /* 0x016fec0000010000 */
[----:B------:R-:W-:Y:S05]  /*09a0*/  @!P0 BRA `(.L_x_1051) ;  /* 0x0000010c003c8947 */ /* 0x000fea0003800000 */
.L_x_1052:
        /* <DEDUP_REMOVED lines=14> */
[----:B0-----:R-:W2:Y:S01]  /*0a90*/  LDL R2, [R1+0x20] ;  /* 0x0000200001027983 */ /* 0x001ea20000100800 */
[----:B------:R-:W-:Y:S01]  /*0aa0*/  R2UR UR6, R194 ;  /* 0x00000000c20672ca */ /* 0x000fe200000e0000 */
[----:B------:R-:W-:Y:S01]  /*0ab0*/  UMOV UR36, URZ ;  /* 0x0000003f00247c82 */ /* 0x000fe20008000000 */
[----:B------:R-:W-:Y:S01]  /*0ac0*/  R2UR UR5, R195 ;  /* 0x00000000c30572ca */ /* 0x000fe200000e0000 */
[----:B------:R-:W0:Y:S01]  /*0ad0*/  S2R R0, SR_TID.X ;  /* 0x0000000000007919 */ /* 0x000e220000002100 */
[----:B------:R-:W-:Y:S01]  /*0ae0*/  UMOV UR37, URZ ;  /* 0x0000003f00257c82 */ /* 0x000fe20008000000 */
[----:B0-----:R-:W-:-:S05]  /*0af0*/  VIADD R205, R0, 0xffffff80 ;  /* 0xffffff8000cd7836 */ /* 0x001fca0000000000 */
[----:B------:R-:W-:-:S04]  /*0b00*/  SHF.R.S32.HI R0, RZ, 0x1f, R205 ;  /* 0x0000001fff007819 */ /* 0x000fc800000114cd */
[CC--:B------:R-:W-:Y:S02]  /*0b10*/  LEA.HI R3, R0.reuse, R205.reuse, RZ, 0x7 ;  /* 0x000000cd00037211 */ /* 0x0c0fe400078f38ff */
[----:B------:R-:W-:Y:S02]  /*0b20*/  LEA.HI R4, R0, R205, RZ, 0x5 ;  /* 0x000000cd00047211 */ /* 0x000fe400078f28ff */
[----:B------:R-:W-:Y:S02]  /*0b30*/  LOP3.LUT R200, R3, 0xffffff80, RZ, 0xc0, !PT ;  /* 0xffffff8003c87812 */ /* 0x000fe400078ec0ff */
[----:B------:R-:W-:-:S03]  /*0b40*/  SHF.R.S32.HI R202, RZ, 0x7, R3 ;  /* 0x00000007ffca7819 */ /* 0x000fc60000011403 */
[----:B------:R-:W-:Y:S01]  /*0b50*/  IMAD.IADD R200, R205, 0x1, -R200 ;  /* 0x00000001cdc87824 */ /* 0x000fe200078e0ac8 */
[----:B------:R-:W-:-:S04]  /*0b60*/  LEA.HI R3, R3, R202, RZ, 0x1 ;  /* 0x000000ca03037211 */ /* 0x000fc800078f08ff */
[----:B------:R-:W-:Y:S02]  /*0b70*/  SHF.R.S32.HI R9, RZ, 0x1f, R200 ;  /* 0x0000001fff097819 */ /* 0x000fe400000114c8 */
[----:B------:R-:W-:Y:S02]  /*0b80*/  LOP3.LUT R3, R3, 0x3fffffe, RZ, 0xc0, !PT ;  /* 0x03fffffe03037812 */ /* 0x000fe400078ec0ff */
[CC--:B------:R-:W-:Y:S02]  /*0b90*/  LEA.HI R8, R9.reuse, R200.reuse, RZ, 0x2 ;  /* 0x000000c809087211 */ /* 0x0c0fe400078f10ff */
[----:B------:R-:W-:Y:S01]  /*0ba0*/  LEA.HI R9, R9, R200, RZ, 0x5 ;  /* 0x000000c809097211 */ /* 0x000fe200078f28ff */
[----:B------:R-:W-:Y:S01]  /*0bb0*/  IMAD.IADD R3, R202, 0x1, -R3 ;  /* 0x00000001ca037824 */ /* 0x000fe200078e0a03 */
[----:B------:R-:W-:Y:S02]  /*0bc0*/  SHF.R.S32.HI R5, RZ, 0x2, R8 ;  /* 0x00000002ff057819 */ /* 0x000fe40000011408 */
[----:B------:R-:W-:-:S02]  /*0bd0*/  SHF.R.S32.HI R9, RZ, 0x5, R9 ;  /* 0x00000005ff097819 */ /* 0x000fc40000011409 */
[----:B--2---:R-:W-:Y:S02]  /*0be0*/  R2UR UR4, R2 ;  /* 0x00000000020472ca */ /* 0x004fe400000e0000 */
[----:B------:R-:W-:-:S04]  /*0bf0*/  SHF.R.S32.HI R2, RZ, 0x1f, R8 ;  /* 0x0000001fff027819 */ /* 0x000fc80000011408 */
[----:B------:R-:W-:-:S04]  /*0c00*/  LEA.HI R2, R2, R5, RZ, 0x3 ;  /* 0x0000000502027211 */ /* 0x000fc800078f18ff */
[----:B------:R-:W-:Y:S02]  /*0c10*/  LOP3.LUT R6, R2, 0xfffffff8, RZ, 0xc0, !PT ;  /* 0xfffffff802067812 */ /* 0x000fe400078ec0ff */
[CC--:B------:R-:W-:Y:S01]  /*0c20*/  LEA.HI R2, R0.reuse, R205.reuse, RZ, 0x4 ;  /* 0x000000cd00027211 */ /* 0x0c0fe200078f20ff */
[----:B------:R-:W-:Y:S01]  /*0c30*/  ULOP3.LUT UR4, UR4, 0x1, URZ, 0xfc, !UPT ;  /* 0x0000000104047892 */ /* 0x000fe2000f8efc3f */
[----:B------:R-:W-:Y:S01]  /*0c40*/  LEA.HI R0, R0, R205, RZ, 0x3 ;  /* 0x000000cd00007211 */ /* 0x000fe200078f18ff */
[----:B------:R-:W-:Y:S01]  /*0c50*/  IMAD.IADD R10, R5, 0x1, -R6 ;  /* 0x00000001050a7824 */ /* 0x000fe200078e0a06 */
[----:B------:R-:W-:Y:S01]  /*0c60*/  SHF.R.S32.HI R5, RZ, 0x4, R2 ;  /* 0x00000004ff057819 */ /* 0x000fe20000011402 */
[----:B------:R-:W-:Y:S01]  /*0c70*/  IMAD.SHL.U32 R6, R4, 0x20, RZ ;  /* 0x0000002004067824 */ /* 0x000fe200078e00ff */
[C---:B------:R-:W-:Y:S01]  /*0c80*/  LOP3.LUT R4, R2.reuse, 0x3fffff0, RZ, 0xc0, !PT ;  /* 0x03fffff002047812 */ /* 0x040fe200078ec0ff */
[----:B------:R-:W-:Y:S01]  /*0c90*/  IMAD R10, R9, 0x10, R10 ;  /* 0x00000010090a7824 */ /* 0x000fe200078e020a */
[----:B------:R-:W-:Y:S01]  /*0ca0*/  LEA.HI R2, R2, R5, RZ, 0x1 ;  /* 0x0000000502027211 */ /* 0x000fe200078f08ff */
[----:B------:R-:W-:Y:S01]  /*0cb0*/  IMAD.U32 R204, RZ, RZ, UR4 ;  /* 0x00000004ffcc7e24 */ /* 0x000fe2000f8e00ff */
[----:B------:R-:W-:Y:S01]  /*0cc0*/  LOP3.LUT R7, R6, 0xfffffc00, RZ, 0xc0, !PT ;  /* 0xfffffc0006077812 */ /* 0x000fe200078ec0ff */
[----:B------:R-:W-:Y:S01]  /*0cd0*/  IMAD.IADD R4, R205, 0x1, -R4 ;  /* 0x00000001cd047824 */ /* 0x000fe200078e0a04 */
[----:B------:R-:W-:Y:S01]  /*0ce0*/  LOP3.LUT R2, R2, 0x1ffffffe, RZ, 0xc0, !PT ;  /* 0x1ffffffe02027812 */ /* 0x000fe200078ec0ff */
[----:B------:R-:W-:Y:S01]  /*0cf0*/  IMAD R201, R3, 0x40, R10 ;  /* 0x0000004003c97824 */ /* 0x000fe200078e020a */
[----:B------:R-:W-:Y:S01]  /*0d00*/  LOP3.LUT R3, R8, 0x7ffffffc, RZ, 0xc0, !PT ;  /* 0x7ffffffc08037812 */ /* 0x000fe200078ec0ff */
[----:B------:R-:W-:Y:S01]  /*0d10*/  IMAD R7, R4, 0x40, R7 ;  /* 0x0000004004077824 */ /* 0x000fe200078e0207 */
[----:B------:R-:W-:Y:S01]  /*0d20*/  UMOV UR4, URZ ;  /* 0x0000003f00047c82 */ /* 0x000fe20008000000 */
[----:B------:R-:W-:Y:S01]  /*0d30*/  IMAD.IADD R2, R5, 0x1, -R2 ;  /* 0x0000000105027824 */ /* 0x000fe200078e0a02 */
[----:B------:R-:W-:Y:S01]  /*0d40*/  SHF.R.S32.HI R22, RZ, 0x3, R0 ;  /* 0x00000003ff167819 */ /* 0x000fe20000011400 */
[----:B------:R-:W-:-:S02]  /*0d50*/  IMAD.U32 R199, RZ, RZ, UR4 ;  /* 0x00000004ffc77e24 */ /* 0x000fc4000f8e00ff */
[----:B------:R-:W-:Y:S01]  /*0d60*/  IMAD R203, R2, 0x8, R7 ;  /* 0x0000000802cb7824 */ /* 0x000fe200078e0207 */
[----:B------:R-:W-:Y:S01]  /*0d70*/  LOP3.LUT R2, R0, 0x1ffffff8, RZ, 0xc0, !PT ;  /* 0x1ffffff800027812 */ /* 0x000fe200078ec0ff */
[----:B------:R-:W-:-:S04]  /*0d80*/  IMAD.IADD R18, R200, 0x1, -R3 ;  /* 0x00000001c8127824 */ /* 0x000fc800078e0a03 */
[----:B------:R-:W-:-:S04]  /*0d90*/  IMAD.IADD R2, R205, 0x1, -R2 ;  /* 0x00000001cd027824 */ /* 0x000fc800078e0a02 */
[----:B------:R-:W-:-:S07]  /*0da0*/  IMAD.SHL.U32 R19, R2, 0x8, RZ ;  /* 0x0000000802137824 */ /* 0x000fce00078e00ff */
.L_x_1152:
[----:B------:R-:W-:Y:S01]  /*0db0*/  ULDC.64 UR8, c[0x0][0xa28] ;  /* 0x00028a0000087ab9 */ /* 0x000fe20000000a00 */
[----:B012345:R-:W0:Y:S01]  /*0dc0*/  LDC.64 R8, c[0x0][0x3f8] ;  /* 0x0000fe00ff087b82 */ /* 0x03fe220000000a00 */
[----:B------:R-:W-:Y:S01]  /*0dd0*/  UISETP.NE.U32.AND UP0, UPT, UR8, URZ, UPT ;  /* 0x0000003f0800728c */ /* 0x000fe2000bf05070 */
[----:B------:R-:W-:Y:S01]  /*0de0*/  IMAD.MOV.U32 R7, RZ, RZ, RZ ;  /* 0x000000ffff077224 */ /* 0x000fe200078e00ff */
[----:B------:R-:W-:Y:S02]  /*0df0*/  ULDC.64 UR12, c[0x0][0x208] ;  /* 0x00008200000c7ab9 */ /* 0x000fe40000000a00 */
[----:B------:R-:W-:-:S03]  /*0e00*/  UISETP.NE.AND.EX UP0, UPT, UR9, URZ, UPT, UP0 ;  /* 0x0000003f0900728c */ /* 0x000fc6000bf05300 */
[----:B------:R-:W-:Y:S01]  /*0e10*/  ULDC.64 UR8, c[0x0][0xa18] ;  /* 0x0002860000087ab9 */ /* 0x000fe20000000a00 */
[----:B------:R-:W1:Y:S01]  /*0e20*/  LDC R17, c[0x0][0x288] ;  /* 0x0000a200ff117b82 */ /* 0x000e620000000800 */
[----:B------:R-:W-:Y:S01]  /*0e30*/  UISETP.NE.U32.AND UP1, UPT, UR8, URZ, UPT ;  /* 0x0000003f0800728c */ /* 0x000fe2000bf25070 */
[----:B------:R-:W-:-:S03]  /*0e40*/  PLOP3.LUT P0, PT, PT, PT, UP0, 0x80, 0x0 ;  /* 0x000000000000781c */ /* 0x000fc60003f0f008 */
[----:B------:R-:W-:-:S03]  /*0e50*/  UISETP.NE.AND.EX UP1, UPT, UR9, URZ, UPT, UP1 ;  /* 0x0000003f0900728c */ /* 0x000fc6000bf25310 */
[----:B------:R-:W-:Y:S01]  /*0e60*/  @UP0 ULDC.64 UR8, c[0x0][0xa28] ;  /* 0x00028a0000080ab9 */ /* 0x000fe20000000a00 */
[----:B------:R-:W2:Y:S01]  /*0e70*/  LDC R0, c[0x0][0x404] ;  /* 0x00010100ff007b82 */ /* 0x000ea20000000800 */
[----:B------:R-:W-:Y:S01]  /*0e80*/  @UP0 UIMAD.WIDE UR8, UR5, 0x4, UR8 ;  /* 0x00000004050808a5 */ /* 0x000fe2000f8e0208 */
[----:B------:R-:W-:-:S05]  /*0e90*/  PLOP3.LUT P2, PT, PT, PT, UP1, 0x80, 0x0 ;  /* 0x000000000000781c */ /* 0x000fca0003f4f018 */
[----:B------:R-:W-:Y:S01]  /*0ea0*/  @UP1 ULDC.64 UR10, c[0x0][0xa18] ;  /* 0x00028600000a1ab9 */ /* 0x000fe20000000a00 */
[----:B------:R-:W3:Y:S01]  /*0eb0*/  LDC R11, c[0x0][0x2e0] ;  /* 0x0000b800ff0b7b82 */ /* 0x000ee20000000800 */
[----:B------:R-:W-:Y:S02]  /*0ec0*/  IMAD.U32 R2, RZ, RZ, UR8 ;  /* 0x00000008ff027e24 */ /* 0x000fe4000f8e00ff */
[----:B------:R-:W-:Y:S01]  /*0ed0*/  IMAD.U32 R3, RZ, RZ, UR9 ;  /* 0x00000009ff037e24 */ /* 0x000fe2000f8e00ff */
[----:B------:R-:W-:-:S04]  /*0ee0*/  @UP1 UIMAD.WIDE UR8, UR5, 0x4, UR10 ;  /* 0x00000004050818a5 */ /* 0x000fc8000f8e020a */
[----:B------:R4:W5:Y:S02]  /*0ef0*/  @P0 LDG.E R7, desc[UR12][R2.64] ;  /* 0x0000000c02070981 */ /* 0x000964000c1e1900 */
[----:B------:R-:W-:Y:S02]  /*0f00*/  IMAD.U32 R4, RZ, RZ, UR8 ;  /* 0x00000008ff047e24 */ /* 0x000fe4000f8e00ff */
[----:B------:R-:W-:Y:S01]  /*0f10*/  IMAD.U32 R5, RZ, RZ, UR9 ;  /* 0x00000009ff057e24 */ /* 0x000fe2000f8e00ff */
[----:B------:R-:W-:Y:S01]  /*0f20*/  ULDC.64 UR8, c[0x0][0xa20] ;  /* 0x0002880000087ab9 */ /* 0x000fe20000000a00 */
[----:B0-----:R-:W-:Y:S02]  /*0f30*/  ISETP.NE.U32.AND P0, PT, R8, RZ, PT ;  /* 0x000000ff0800720c */ /* 0x001fe40003f05070 */
[----:B------:R-:W-:Y:S01]  /*0f40*/  ISETP.NE.U32.AND P1, PT, RZ, UR8, PT ;  /* 0x00000008ff007c0c */ /* 0x000fe2000bf25070 */
[----:B-1----:R4:W5:Y:S01]  /*0f50*/  @P2 LDG.E R17, desc[UR12][R4.64] ;  /* 0x0000000c04112981 */ /* 0x002962000c1e1900 */
[----:B------:R-:W-:Y:S01]  /*0f60*/  ISETP.NE.AND.EX P0, PT, R9, RZ, PT, P0 ;  /* 0x000000ff0900720c */ /* 0x000fe20003f05300 */
[----:B------:R-:W-:Y:S01]  /*0f70*/  IMAD.U32 R197, RZ, RZ, UR6 ;  /* 0x00000006ffc57e24 */ /* 0x000fe2000f8e00ff */
[----:B------:R-:W-:-:S02]  /*0f80*/  ISETP.NE.AND.EX P1, PT, RZ, UR9, PT, P1 ;  /* 0x00000009ff007c0c */ /* 0x000fc4000bf25310 */
[----:B--2---:R-:W-:Y:S01]  /*0f90*/  SEL R0, R0, 0x1, P0 ;  /* 0x0000000100007807 */ /* 0x004fe20000000000 */
[----:B----4-:R-:W-:Y:S10]  /*0fa0*/  @P2 BRA `(.L_x_1053) ;  /* 0x0000000000302947 */ /* 0x010ff40003800000 */
[----:B------:R-:W-:Y:S02]  /*0fb0*/  ULDC.64 UR6, c[0x0][0xa00] ;  /* 0x0002800000067ab9 */ /* 0x000fe40000000a00 */
[----:B------:R-:W-:-:S04]  /*0fc0*/  ISETP.NE.U32.AND P0, PT, RZ, UR6, PT ;  /* 0x00000006ff007c0c */ /* 0x000fc8000bf05070 */
[----:B------:R-:W-:-:S13]  /*0fd0*/  ISETP.NE.AND.EX P0, PT, RZ, UR7, PT, P0 ;  /* 0x00000007ff007c0c */ /* 0x000fda000bf05300 */
[----:B------:R-:W-:Y:S05]  /*0fe0*/  @!P0 BRA `(.L_x_1053) ;  /* 0x0000000000208947 */ /* 0x000fea0003800000 */
[----:B------:R-:W-:Y:S01]  /*0ff0*/  ULDC.64 UR6, c[0x0][0xa00] ;  /* 0x0002800000067ab9 */ /* 0x000fe20000000a00 */
[----:B------:R-:W-:Y:S01]  /*1000*/  ULDC.64 UR8, c[0x0][0x208] ;  /* 0x0000820000087ab9 */ /* 0x000fe20000000a00 */
[----:B------:R-:W-:-:S06]  /*1010*/  UIMAD.WIDE UR6, UR5, 0x4, UR6 ;  /* 0x00000004050678a5 */ /* 0x000fcc000f8e0206 */
[----:B------:R-:W-:Y:S02]  /*1020*/  IMAD.U32 R2, RZ, RZ, UR6 ;  /* 0x00000006ff027e24 */ /* 0x000fe4000f8e00ff */
[----:B------:R-:W-:-:S05]  /*1030*/  IMAD.U32 R3, RZ, RZ, UR7 ;  /* 0x00000007ff037e24 */ /* 0x000fca000f8e00ff */
[----:B-----5:R-:W2:Y:S04]  /*1040*/  LDG.E R17, desc[UR8][R2.64] ;  /* 0x0000000802117981 */ /* 0x020ea8000c1e1900 */
[----:B------:R-:W2:Y:S02]  /*1050*/  LDG.E R4, desc[UR8][R2.64+0x4] ;  /* 0x0000040802047981 */ /* 0x000ea4000c1e1900 */
[----:B--2---:R-:W-:-:S07]  /*1060*/  IMAD.IADD R17, R4, 0x1, -R17 ;  /* 0x0000000104117824 */ /* 0x004fce00078e0a11 */
.L_x_1053:
[----:B---3--:R-:W-:Y:S02]  /*1070*/  IMAD R16, R0, R11, RZ ;  /* 0x0000000b00107224 */ /* 0x008fe400078e02ff */
[----:B------:R-:W-:Y:S02]  /*1080*/  IMAD.MOV.U32 R196, RZ, RZ, R193 ;  /* 0x000000ffffc47224 */ /* 0x000fe400078e00c1 */
[----:B------:R-:W-:Y:S01]  /*1090*/  IMAD.U32 R198, RZ, RZ, UR5 ;  /* 0x00000005ffc67e24 */ /* 0x000fe2000f8e00ff */
[----:B------:R-:W-:Y:S06]  /*10a0*/  @!P1 BRA `(.L_x_1054) ;  /* 0x00000000001c9947 */ /* 0x000fec0003800000 */
[----:B------:R-:W-:Y:S01]  /*10b0*/  ULDC.64 UR6, c[0x0][0xa20] ;  /* 0x0002880000067ab9 */ /* 0x000fe20000000a00 */
[----:B------:R-:W-:Y:S01]  /*10c0*/  ULDC.64 UR8, c[0x0][0x208] ;  /* 0x0000820000087ab9 */ /* 0x000fe20000000a00 */
[----:B------:R-:W-:-:S06]  /*10d0*/  UIMAD.WIDE UR4, UR5, 0x4, UR6 ;  /* 0x00000004050478a5 */ /* 0x000fcc000f8e0206 */
[----:B------:R-:W-:Y:S02]  /*10e0*/  IMAD.U32 R2, RZ, RZ, UR4 ;  /* 0x00000004ff027e24 */ /* 0x000fe4000f8e00ff */
[----:B------:R-:W-:-:S05]  /*10f0*/  IMAD.U32 R3, RZ, RZ, UR5 ;  /* 0x00000005ff037e24 */ /* 0x000fca000f8e00ff */
[----:B------:R0:W5:Y:S01]  /*1100*/  LDG.E R16, desc[UR8][R2.64] ;  /* 0x0000000802107981 */ /* 0x000162000c1e1900 */
[----:B------:R-:W-:Y:S05]  /*1110*/  BRA `(.L_x_1055) ;  /* 0x0000000000307947 */ /* 0x000fea0003800000 */
.L_x_1054:
        /* <DEDUP_REMOVED lines=9> */
[----:B------:R-:W2:Y:S04]  /*11b0*/  LDG.E R16, desc[UR8][R2.64] ;  /* 0x0000000802107981 */ /* 0x000ea8000c1e1900 */
[----:B------:R-:W2:Y:S02]  /*11c0*/  LDG.E R5, desc[UR8][R2.64+0x4] ;  /* 0x0000040802057981 */ /* 0x000ea4000c1e1900 */
[----:B--2---:R-:W-:-:S07]  /*11d0*/  IMAD.IADD R16, R5, 0x1, -R16 ;  /* 0x0000000105107824 */ /* 0x004fce00078e0a10 */
.L_x_1055:
[----:B------:R-:W1:Y:S01]  /*11e0*/  LDC.64 R8, c[0x0][0x9e0] ;  /* 0x00027800ff087b82 */ /* 0x000e620000000a00 */
[----:B-----5:R-:W-:Y:S01]  /*11f0*/  IMAD.IADD R16, R16, 0x1, -R7 ;  /* 0x0000000110107824 */ /* 0x020fe200078e0a07 */
[----:B------:R-:W-:-:S04]  /*1200*/  LEA R0, R193, 0x80, 0x7 ;  /* 0x00000080c1007811 */ /* 0x000fc800078e38ff */
[----:B0-----:R-:W-:Y:S02]  /*1210*/  IADD3 R3, R16, R0, -R17 ;  /* 0x0000000010037210 */ /* 0x001fe40007ffe811 */
[----:B-1----:R-:W-:-:S03]  /*1220*/  ISETP.GE.AND P1, PT, R9, 0x1, PT ;  /* 0x000000010900780c */ /* 0x002fc60003f26270 */
[----:B------:R-:W-:-:S10]  /*1230*/  IMAD.IADD R0, R3, 0x1, R8 ;  /* 0x0000000103007824 */ /* 0x000fd400078e0208 */
[----:B------:R-:W-:Y:S05]  /*1240*/  @!P1 BRA `(.L_x_1056) ;  /* 0x0000000000409947 */ /* 0x000fea0003800000 */
[C---:B------:R-:W-:Y:S01]  /*1250*/  ISETP.GT.AND P0, PT, R3.reuse, RZ, PT ;  /* 0x000000ff0300720c */ /* 0x040fe20003f04270 */
[----:B------:R-:W-:-:S12]  /*1260*/  VIADD R2, R3, 0xffffffff ;  /* 0xffffffff03027836 */ /* 0x000fd80000000000 */
[----:B------:R-:W-:Y:S05]  /*1270*/  @P0 BRA `(.L_x_1057) ;  /* 0x00000000001c0947 */ /* 0x000fea0003800000 */
[----:B------:R-:W-:Y:S01]  /*1280*/  ISETP.NE.AND P0, PT, R9, 0x1, PT ;  /* 0x000000010900780c */ /* 0x000fe20003f05270 */
[----:B------:R-:W-:-:S12]  /*1290*/  IMAD.MOV R3, RZ, RZ, -R3 ;  /* 0x000000ffff037224 */ /* 0x000fd800078e0a03 */
[----:B------:R-:W0:Y:S02]  /*12a0*/  @P0 LDC.64 R4, c[0x0][0x9e8] ;  /* 0x00027a00ff040b82 */ /* 0x000e240000000a00 */
[----:B0-----:R-:W-:-:S05]  /*12b0*/  @P0 IMAD.HI.U32 R2, R3, R4, RZ ;  /* 0x0000000403020227 */ /* 0x001fca00078e00ff */
[----:B------:R-:W-:-:S04]  /*12c0*/  @P0 SHF.R.U32.HI R3, RZ, R5, R2 ;  /* 0x00000005ff030219 */ /* 0x000fc80000011602 */
[----:B------:R-:W-:Y:S01]  /*12d0*/  LOP3.LUT R2, RZ, R3, RZ, 0x33, !PT ;  /* 0x00000003ff027212 */ /* 0x000fe200078e33ff */
[----:B------:R-:W-:Y:S06]  /*12e0*/  BRA `(.L_x_1058) ;  /* 0x0000000000107947 */ /* 0x000fec0003800000 */
.L_x_1057:
[----:B------:R-:W-:-:S13]  /*12f0*/  ISETP.NE.AND P0, PT, R9, 0x1, PT ;  /* 0x000000010900780c */ /* 0x000fda0003f05270 */
[----:B------:R-:W0:Y:S02]  /*1300*/  @P0 LDC.64 R4, c[0x0][0x9e8] ;  /* 0x00027a00ff040b82 */ /* 0x000e240000000a00 */
[----:B0-----:R-:W-:-:S05]  /*1310*/  @P0 IMAD.HI.U32 R4, R2, R4, RZ ;  /* 0x0000000402040227 */ /* 0x001fca00078e00ff */
[----:B------:R-:W-:-:S07]  /*1320*/  @P0 SHF.R.U32.HI R2, RZ, R5, R4 ;  /* 0x00000005ff020219 */ /* 0x000fce0000011604 */
.L_x_1058:
[----:B------:R-:W-:-:S05]  /*1330*/  IMAD R3, R2, R9, R9 ;  /* 0x0000000902037224 */ /* 0x000fca00078e0209 */
[----:B------:R-:W-:-:S07]  /*1340*/  VIMNMX R0, R0, R3, PT ;  /* 0x0000000300007248 */ /* 0x000fce0003fe0100 */
.L_x_1056:
[----:B------:R-:W-:Y:S01]  /*1350*/  VIADD R2, R0, 0x5f ;  /* 0x0000005f00027836 */ /* 0x000fe20000000000 */
[----:B------:R-:W-:Y:S01]  /*1360*/  ULDC UR4, c[0x0][0x9dc] ;  /* 0x0002770000047ab9 */ /* 0x000fe20000000800 */
[----:B------:R-:W-:Y:S02]  /*1370*/  VIADD R0, R16, 0x5f ;  /* 0x0000005f10007836 */ /* 0x000fe40000000000 */
[----:B------:R-:W-:Y:S02]  /*1380*/  IMAD R3, R193, 0x80, -R17 ;  /* 0x00000080c1037824 */ /* 0x000fe400078e0a11 */
[----:B------:R-:W-:-:S04]  /*1390*/  IMAD.HI R2, R2, 0x2aaaaaab, RZ ;  /* 0x2aaaaaab02027827 */ /* 0x000fc800078e02ff */
[----:B------:R-:W-:Y:S01]  /*13a0*/  IMAD.HI R0, R0, 0x2aaaaaab, RZ ;  /* 0x2aaaaaab00007827 */ /* 0x000fe200078e02ff */
[----:B------:R-:W-:-:S03]  /*13b0*/  SHF.R.U32.HI R5, RZ, 0x1f, R2 ;  /* 0x0000001fff057819 */ /* 0x000fc60000011602 */
[----:B------:R-:W-:Y:S01]  /*13c0*/  IMAD.IADD R4, R16, 0x1, R3 ;  /* 0x0000000110047824 */ /* 0x000fe200078e0203 */
        /* <DEDUP_REMOVED lines=11> */
[----:B------:R-:W0:Y:S02]  /*1480*/  @P0 LDC.64 R6, c[0x0][0x9e8] ;  /* 0x00027a00ff060b82 */ /* 0x000e240000000a00 */
[----:B0-----:R-:W-:-:S05]  /*1490*/  @P0 IMAD.HI.U32 R0, R3, R6, RZ ;  /* 0x0000000603000227 */ /* 0x001fca00078e00ff */
[----:B------:R-:W-:-:S04]  /*14a0*/  @P0 SHF.R.U32.HI R3, RZ, R7, R0 ;  /* 0x00000007ff030219 */ /* 0x000fc80000011600 */
[----:B------:R-:W-:Y:S01]  /*14b0*/  LOP3.LUT R4, RZ, R3, RZ, 0x33, !PT ;  /* 0x00000003ff047212 */ /* 0x000fe200078e33ff */
[----:B------:R-:W-:Y:S06]  /*14c0*/  BRA `(.L_x_1061) ;  /* 0x0000000000107947 */ /* 0x000fec0003800000 */
.L_x_1060:
[----:B------:R-:W-:-:S13]  /*14d0*/  ISETP.NE.AND P0, PT, R9, 0x1, PT ;  /* 0x000000010900780c */ /* 0x000fda0003f05270 */
[----:B------:R-:W0:Y:S02]  /*14e0*/  @P0 LDC.64 R2, c[0x0][0x9e8] ;  /* 0x00027a00ff020b82 */ /* 0x000e240000000a00 */
[----:B0-----:R-:W-:-:S05]  /*14f0*/  @P0 IMAD.HI.U32 R0, R4, R2, RZ ;  /* 0x0000000204000227 */ /* 0x001fca00078e00ff */
[----:B------:R-:W-:-:S07]  /*1500*/  @P0 SHF.R.U32.HI R4, RZ, R3, R0 ;  /* 0x00000003ff040219 */ /* 0x000fce0000011600 */
.L_x_1061:
[----:B------:R-:W-:-:S05]  /*1510*/  IMAD R4, R4, R9, RZ ;  /* 0x0000000904047224 */ /* 0x000fca00078e02ff */
[----:B------:R-:W-:-:S13]  /*1520*/  R2UR UR5, R4 ;  /* 0x00000000040572ca */ /* 0x000fda00000e0000 */
[----:B------:R-:W-:-:S04]  /*1530*/  UISETP.LT.AND UP0, UPT, UR4, UR5, UPT ;  /* 0x000000050400728c */ /* 0x000fc8000bf01270 */
[----:B------:R-:W-:-:S12]  /*1540*/  USEL UR4, UR4, UR5, !UP0 ;  /* 0x0000000504047287 */ /* 0x000fd8000c000000 */
.L_x_1059:
[----:B------:R-:W-:Y:S01]  /*1550*/  UIMAD.WIDE UR4, UR4, 0x2aaaaaab, URZ ;  /* 0x2aaaaaab040478a5 */ /* 0x000fe2000f8e023f */
[----:B------:R-:W-:Y:S01]  /*1560*/  PLOP3.LUT P0, PT, PT, PT, PT, 0x80, 0x0 ;  /* 0x000000000000781c */ /* 0x000fe20003f0f070 */
[----:B------:R-:W-:Y:S01]  /*1570*/  IMAD.MOV.U32 R0, RZ, RZ, RZ ;  /* 0x000000ffff007224 */ /* 0x000fe200078e00ff */
[----:B------:R-:W-:Y:S01]  /*1580*/  CS2R R2, SRZ ;  /* 0x0000000000027805 */ /* 0x000fe2000001ff00 */
        /* <DEDUP_REMOVED lines=49> */
[----:B------:R-:W-:Y:S01]  /*18a0*/  CS2R R120, SRZ ;  /* 0x0000000000787805 */ /* 0x000fe2000001ff00 */
[----:B------:R-:W-:Y:S01]  /*18b0*/  IMAD.MOV.U32 R32, RZ, RZ, RZ ;  /* 0x000000ffff207224 */ /* 0x000fe200078e00ff */
[----:B------:R-:W-:-:S02]  /*18c0*/  CS2R R6, SRZ ;  /* 0x0000000000067805 */ /* 0x000fc4000001ff00 */
[----:B------:R-:W-:Y:S01]  /*18d0*/  CS2R R130, SRZ ;  /* 0x0000000000827805 */ /* 0x000fe2000001ff00 */
        /* <DEDUP_REMOVED lines=21> */
[----:B------:R0:W1:Y:S01]  /*1a30*/  LDC.64 R2, c[0x4][R0] ;  /* 0x0100000000027b82 */ /* 0x0000620000000a00 */
        /* <DEDUP_REMOVED lines=8> */
[----:B0-----:R-:W-:-:S07]  /*1ac0*/  IMAD.MOV.U32 R13, RZ, RZ, RZ ;  /* 0x000000ffff0d7224 */ /* 0x001fce00078e00ff */
[----:B------:R-:W-:-:S07]  /*1ad0*/  LEPC R20, `(.L_x_1063) ;  /* 0x000000001014794e */ /* 0x000fce0000000000 */
[----:B-1----:R-:W-:Y:S05]  /*1ae0*/  CALL.ABS.NOINC R2 ;  /* 0x0000000002007343 */ /* 0x002fea0003c00000 */
.L_x_1063:
        /* <DEDUP_REMOVED lines=9> */
[----:B------:R-:W0:Y:S02]  /*1b80*/  SYNCS.PHASECHK.TRANS64.TRYWAIT P1, [UR39+0x30800], R0 ;  /* 0x03080000ff0075a7 */ /* 0x000e240008020167 */
[----:B0-----:R-:W-:Y:S05]  /*1b90*/  @!P1 BRA `(.L_x_1064) ;  /* 0x00000150007c9947 */ /* 0x001fea0003800000 */
.L_x_1248:
[----:B------:R-:W-:Y:S05]  /*1ba0*/  @!P0 BRA `(.L_x_1065) ;  /* 0x0000000000048947 */ /* 0x000fea0003800000 */
[----:B------:R-:W-:Y:S01]  /*1bb0*/  BPT.TRAP 0x1 ;  /* 0x000000040000795c */ /* 0x000fe20000300000 */
.L_x_1065:
[----:B------:R-:W-:Y:S02]  /*1bc0*/  IMAD.U32 R5, RZ, RZ, UR37 ;  /* 0x00000025ff057e24 */ /* 0x000fe4000f8e00ff */
[----:B0-----:R-:W-:-:S03]  /*1bd0*/  IMAD.U32 R0, RZ, RZ, UR36 ;  /* 0x00000024ff007e24 */ /* 0x001fc6000f8e00ff */
[----:B------:R-:W-:Y:S02]  /*1be0*/  LEA R5, R5, UR39, 0x3 ;  /* 0x0000002705057c11 */ /* 0x000fe4000f8e18ff */
[----:B------:R-:W-:-:S04]  /*1bf0*/  SHF.L.U32 R0, R0, 0x1f, RZ ;  /* 0x0000001f00007819 */ /* 0x000fc800000006ff */
[----:B------:R0:W1:Y:S01]  /*1c00*/  SYNCS.PHASECHK.TRANS64.TRYWAIT P1, [R5+URZ+0x30830], R0 ;  /* 0x03083000050075a7 */ /* 0x000062000802017f */
[----:B------:R-:W-:Y:S05]  /*1c10*/  @!P0 BRA `(.L_x_1066) ;  /* 0x0000000000048947 */ /* 0x000fea0003800000 */
[----:B------:R-:W-:Y:S01]  /*1c20*/  BPT.TRAP 0x1 ;  /* 0x000000040000795c */ /* 0x000fe20000300000 */
.L_x_1066:
[----:B------:R-:W2:Y:S01]  /*1c30*/  LDL.LU R2, [R1] ;  /* 0x0000000001027983 */ /* 0x000ea20000300800 */
[----:B------:R-:W3:Y:S02]  /*1c40*/  S2R R3, SR_TID.X ;  /* 0x0000000000037919 */ /* 0x000ee40000002100 */
[----:B---3--:R-:W-:Y:S02]  /*1c50*/  LOP3.LUT P2, RZ, R3, 0x7f, RZ, 0xc0, !PT ;  /* 0x0000007f03ff7812 */ /* 0x008fe4000784c0ff */
[----:B--2---:R-:W-:-:S11]  /*1c60*/  LOP3.LUT R2, R2, 0xfff7ffff, RZ, 0xc0, !PT ;  /* 0xfff7ffff02027812 */ /* 0x004fd600078ec0ff */
[----:B------:R-:W-:-:S05]  /*1c70*/  @P2 LOP3.LUT R2, R2, 0x80000, RZ, 0xfc, !PT ;  /* 0x0008000002022812 */ /* 0x000fca00078efcff */
[----:B------:R2:W-:Y:S01]  /*1c80*/  STL [R1], R2 ;  /* 0x0000000201007387 */ /* 0x0005e20000100800 */
[----:B-1----:R-:W-:Y:S05]  /*1c90*/  @P1 BRA `(.L_x_1067) ;  /* 0x0000000000081947 */ /* 0x002fea0003800000 */
[----:B------:R-:W1:Y:S02]  /*1ca0*/  SYNCS.PHASECHK.TRANS64.TRYWAIT P1, [R5+URZ+0x30830], R0 ;  /* 0x03083000050075a7 */ /* 0x000e64000802017f */
[----:B-1----:R-:W-:Y:S05]  /*1cb0*/  @!P1 BRA `(.L_x_1068) ;  /* 0x00000150004c9947 */ /* 0x002fea0003800000 */
.L_x_1067:
        /* <DEDUP_REMOVED lines=14> */
[----:B------:R-:W-:Y:S01]  /*1da0*/  IMAD.MOV.U32 R11, RZ, RZ, -0x60 ;  /* 0xffffffa0ff0b7424 */ /* 0x000fe200078e00ff */
[----:B------:R-:W-:-:S02]  /*1db0*/  ULOP3.LUT UR4, UR38, 0x10000, URZ, 0xfc, !UPT ;  /* 0x0001000026047892 */ /* 0x000fc4000f8efc3f */
[----:B------:R-:W-:Y:S01]  /*1dc0*/  UIMAD UR5, UR37, 0x900, UR60 ;  /* 0x00000900250578a4 */ /* 0x000fe2000f8e023c */
[----:B------:R-:W-:Y:S01]  /*1dd0*/  IMAD R11, R74, R11, 0x60 ;  /* 0x000000604a0b7424 */ /* 0x000fe200078e020b */
[----:B------:R-:W-:Y:S02]  /*1de0*/  UIADD3 UR56, UR4, 0x2, URZ ;  /* 0x0000000204387890 */ /* 0x000fe4000fffe03f */
[----:B------:R-:W-:Y:S01]  /*1df0*/  UIADD3 UR58, UR5, 0x2, URZ ;  /* 0x00000002053a7890 */ /* 0x000fe2000fffe03f */
[----:B------:R-:W-:Y:S01]  /*1e00*/  IMAD.IADD R9, R16, 0x1, R11 ;  /* 0x0000000110097824 */ /* 0x000fe200078e020b */
[----:B------:R-:W-:Y:S01]  /*1e10*/  UMOV UR8, UR4 ;  /* 0x0000000400087c82 */ /* 0x000fe20008000000 */
[----:B------:R-:W-:Y:S01]  /*1e20*/  UMOV UR10, UR5 ;  /* 0x00000005000a7c82 */ /* 0x000fe20008000000 */
[----:B------:R-:W-:Y:S01]  /*1e30*/  UIADD3 UR52, UR4, 0x4, URZ ;  /* 0x0000000404347890 */ /* 0x000fe2000fffe03f */
[----:B------:R-:W-:Y:S01]  /*1e40*/  HGMMA.64x96x16.F32 R24, gdesc[UR8], RZ, !UPT, gsb0 ;  /* 0x01600000081879f0 */ /* 0x000fe2000c0008ff */
[----:B------:R-:W-:Y:S01]  /*1e50*/  UIADD3 UR54, UR5, 0x4, URZ ;  /* 0x0000000405367890 */ /* 0x000fe2000fffe03f */
[----:B------:R-:W-:Y:S01]  /*1e60*/  IMAD.U32 R6, RZ, RZ, UR8 ;  /* 0x00000008ff067e24 */ /* 0x000fe2000f8e00ff */
        /* <DEDUP_REMOVED lines=9> */
[----:B------:R-:W-:Y:S01]  /*1f00*/  UIADD3 UR16, UR4, 0x402, URZ ;  /* 0x0000040204107890 */ /* 0x000fe2000fffe03f */
[----:B---3--:R-:W-:Y:S01]  /*1f10*/  LOP3.LUT P1, RZ, R4, 0x7f, RZ, 0xc0, !PT ;  /* 0x0000007f04ff7812 */ /* 0x008fe2000782c0ff */
[----:B------:R-:W-:Y:S01]  /*1f20*/  UIADD3 UR18, UR5, 0x302, URZ ;  /* 0x0000030205127890 */ /* 0x000fe2000fffe03f */
[----:B------:R-:W-:Y:S01]  /*1f30*/  UMOV UR17, 0x40000040 ;  /* 0x4000004000117882 */ /* 0x000fe20000000000 */
[----:B------:R-:W-:Y:S01]  /*1f40*/  UMOV UR19, 0x40000040 ;  /* 0x4000004000137882 */ /* 0x000fe20000000000 */
[----:B------:R-:W-:Y:S02]  /*1f50*/  UIADD3 UR20, UR4, 0x404, URZ ;  /* 0x0000040404147890 */ /* 0x000fe4000fffe03f */
[----:B------:R-:W-:Y:S01]  /*1f60*/  UIADD3 UR22, UR5, 0x304, URZ ;  /* 0x0000030405167890 */ /* 0x000fe2000fffe03f */
[----:B------:R-:W-:Y:S01]  /*1f70*/  UMOV UR21, 0x40000040 ;  /* 0x4000004000157882 */ /* 0x000fe20000000000 */
[----:B------:R-:W-:Y:S01]  /*1f80*/  UMOV UR23, 0x40000040 ;  /* 0x4000004000177882 */ /* 0x000fe20000000000 */
[----:B------:R-:W-:-:S02]  /*1f90*/  UIADD3 UR24, UR4, 0x406, URZ ;  /* 0x0000040604187890 */ /* 0x000fc4000fffe03f */
[----:B------:R-:W-:Y:S02]  /*1fa0*/  UIADD3 UR26, UR5, 0x306, URZ ;  /* 0x00000306051a7890 */ /* 0x000fe4000fffe03f */
[----:B------:R-:W-:Y:S01]  /*1fb0*/  @!P1 VIADD R4, R5, 0x30840 ;  /* 0x0003084005049836 */ /* 0x000fe20000000000 */
[----:B------:R-:W-:Y:S01]  /*1fc0*/  UMOV UR25, 0x40000040 ;  /* 0x4000004000197882 */ /* 0x000fe20000000000 */
[----:B------:R-:W-:Y:S01]  /*1fd0*/  UMOV UR27, 0x40000040 ;  /* 0x40000040001b7882 */ /* 0x000fe20000000000 */
[----:B------:R-:W-:Y:S01]  /*1fe0*/  UIADD3 UR28, UR4, 0x800, URZ ;  /* 0x00000800041c7890 */ /* 0x000fe2000fffe03f */
[----:B01----:R-:W-:Y:S01]  /*1ff0*/  IADD3 R5, -R17, 0x1, R9 ;  /* 0x0000000111057810 */ /* 0x003fe20007ffe109 */
[----:B------:R-:W-:Y:S01]  /*2000*/  UIADD3 UR30, UR5, 0x600, URZ ;  /* 0x00000600051e7890 */ /* 0x000fe2000fffe03f */
[----:B------:R-:W-:Y:S01]  /*2010*/  @!P1 PRMT R4, RZ, 0x654, R4 ;  /* 0x00000654ff049816 */ /* 0x000fe20000000004 */
        /* <DEDUP_REMOVED lines=10> */
[----:B------:R-:W-:Y:S02]  /*20c0*/  UIADD3 UR48, UR4, 0x806, URZ ;  /* 0x0000080604307890 */ /* 0x000fe4000fffe03f */
[----:B------:R-:W-:Y:S01]  /*20d0*/  UIADD3 UR50, UR5, 0x606, URZ ;  /* 0x0000060605327890 */ /* 0x000fe2000fffe03f */
[----:B------:R-:W-:Y:S01]  /*20e0*/  UMOV UR49, 0x40000040 ;  /* 0x4000004000317882 */ /* 0x000fe20000000000 */
[----:B------:R-:W-:Y:S01]  /*20f0*/  UMOV UR51, 0x40000040 ;  /* 0x4000004000337882 */ /* 0x000fe20000000000 */
[----:B------:R-:W-:-:S02]  /*2100*/  ULDC.64 UR4, c[0x0][0x9e0] ;  /* 0x0002780000047ab9 */ /* 0x000fc40000000a00 */
        /* <DEDUP_REMOVED lines=33> */
[----:B------:R-:W-:Y:S01]  /*2320*/  HGMMA.64x96x16.F32 R24, gdesc[UR48], R24, gsb0 ;  /* 0x01600000301879f0 */ /* 0x000fe20008000818 */
[----:B------:R-:W-:Y:S02]  /*2330*/  ULDC.64 UR50, c[0x0][0x9d8] ;  /* 0x0002760000327ab9 */ /* 0x000fe40000000a00 */
[----:B------:R-:W-:Y:S01]  /*2340*/  ULOP3.LUT UR51, URZ, UR51, URZ, 0x33, !UPT ;  /* 0x000000333f337292 */ /* 0x000fe2000f8e333f */
[----:B------:R-:W-:Y:S02]  /*2350*/  WARPGROUP.DEPBAR.LE gsb0, 0x0 ;  /* 0x00008000000079c5 */ /* 0x000fe40000010000 */
        /* <DEDUP_REMOVED lines=34> */
[----:B--2---:R-:W-:Y:S01]  /*2580*/  FMUL.FTZ R2, R63, UR50 ;  /* 0x000000323f027c20 */ /* 0x004fe20008410000 */
[----:B------:R-:W-:Y:S01]  /*2590*/  FMUL.FTZ R64, R64, UR50 ;  /* 0x0000003240407c20 */ /* 0x000fe20008410000 */
[----:B------:R-:W-:Y:S01]  /*25a0*/  FMUL.FTZ R65, R65, UR50 ;  /* 0x0000003241417c20 */ /* 0x000fe20008410000 */
[----:B------:R-:W-:Y:S01]  /*25b0*/  FMUL.FTZ R8, R66, UR50 ;  /* 0x0000003242087c20 */ /* 0x000fe20008410000 */
[----:B------:R-:W-:Y:S01]  /*25c0*/  FMUL.FTZ R3, R67, UR50 ;  /* 0x0000003243037c20 */ /* 0x000fe20008410000 */
[----:B------:R-:W-:Y:S01]  /*25d0*/  FMUL.FTZ R68, R68, UR50 ;  /* 0x0000003244447c20 */ /* 0x000fe20008410000 */
[----:B------:R-:W-:Y:S01]  /*25e0*/  FMUL.FTZ R69, R69, UR50 ;  /* 0x0000003245457c20 */ /* 0x000fe20008410000 */
[----:B------:R-:W-:Y:S01]  /*25f0*/  FMUL.FTZ R70, R70, UR50 ;  /* 0x0000003246467c20 */ /* 0x000fe20008410000 */
[----:B------:R-:W0:Y:S01]  /*2600*/  MUFU.TANH R12, R27 ;  /* 0x0000001b000c7308 */ /* 0x000e220000002400 */
[----:B------:R-:W-:Y:S01]  /*2610*/  FMUL.FTZ R30, R30, UR50 ;  /* 0x000000321e1e7c20 */ /* 0x000fe20008410000 */
[----:B------:R1:W-:Y:S01]  /*2620*/  @!P1 SYNCS.ARRIVE.TRANS64.RED.A1T0 RZ, [R4+URZ], RZ ;  /* 0x000000ff04ff99a7 */ /* 0x0003e2000810043f */
[----:B------:R-:W-:Y:S01]  /*2630*/  FMUL.FTZ R71, R71, UR50 ;  /* 0x0000003247477c20 */ /* 0x000fe20008410000 */
[----:B------:R-:W-:Y:S01]  /*2640*/  PLOP3.LUT P1, PT, PT, PT, UP0, 0x40, 0x0 ;  /* 0x000000000000781c */ /* 0x000fe20003f2e808 */
[----:B------:R-:W-:Y:S01]  /*2650*/  FMUL.FTZ R31, R31, UR50 ;  /* 0x000000321f1f7c20 */ /* 0x000fe20008410000 */
[----:B------:R-:W-:Y:S01]  /*2660*/  FMUL.FTZ R39, R39, UR50 ;  /* 0x0000003227277c20 */ /* 0x000fe20008410000 */
[----:B------:R-:W-:Y:S01]  /*2670*/  FMUL.FTZ R47, R47, UR50 ;  /* 0x000000322f2f7c20 */ /* 0x000fe20008410000 */
[----:B------:R-:W2:Y:S01]  /*2680*/  MUFU.TANH R27, R35 ;  /* 0x00000023001b7308 */ /* 0x000ea20000002400 */
[----:B------:R-:W-:Y:S01]  /*2690*/  FMUL.FTZ R55, R55, UR50 ;  /* 0x0000003237377c20 */ /* 0x000fe20008410000 */
[----:B-1----:R-:W-:-:S02]  /*26a0*/  IMAD R4, R18, -0x2, R5 ;  /* 0xfffffffe12047824 */ /* 0x002fc400078e0205 */
[----:B------:R-:W-:Y:S02]  /*26b0*/  IMAD R5, R193, 0x80, R201 ;  /* 0x00000080c1057824 */ /* 0x000fe400078e02c9 */
[C---:B------:R-:W-:Y:S02]  /*26c0*/  VIADD R14, R4.reuse, UR4 ;  /* 0x00000004040e7c36 */ /* 0x040fe40008000000 */
[----:B------:R-:W1:Y:S01]  /*26d0*/  MUFU.TANH R35, R43 ;  /* 0x0000002b00237308 */ /* 0x000e620000002400 */
[----:B------:R-:W-:Y:S02]  /*26e0*/  VIADD R20, R4, UR51 ;  /* 0x0000003304147c36 */ /* 0x000fe40008000000 */
[----:B------:R-:W-:Y:S02]  /*26f0*/  VIADDMNMX R4, R5, R14, R13, PT ;  /* 0x0000000e05047246 */ /* 0x000fe4000380010d */
[----:B------:R-:W-:-:S03]  /*2700*/  IMAD.IADD R9, R20, 0x1, R5 ;  /* 0x0000000114097824 */ /* 0x000fc600078e0205 */
[----:B------:R-:W3:Y:S08]  /*2710*/  MUFU.TANH R43, R51 ;  /* 0x00000033002b7308 */ /* 0x000ef00000002400 */
[----:B------:R-:W4:Y:S08]  /*2720*/  MUFU.TANH R51, R59 ;  /* 0x0000003b00337308 */ /* 0x000f300000002400 */
[----:B------:R-:W0:Y:S08]  /*2730*/  MUFU.TANH R24, R24 ;  /* 0x0000001800187308 */ /* 0x000e300000002400 */
        /* <DEDUP_REMOVED lines=41> */
[----:B------:R5:W0:Y:S02]  /*29d0*/  MUFU.TANH R47, R55 ;  /* 0x00000037002f7308 */ /* 0x000a240000002400 */
[----:B-----5:R-:W-:Y:S01]  /*29e0*/  IMAD R55, R18, -0x2, R11 ;  /* 0xfffffffe12377824 */ /* 0x020fe200078e020b */
[----:B-1234-:R-:W-:Y:S06]  /*29f0*/  @P1 BRA `(.L_x_1069) ;  /* 0x0000000000541947 */ /* 0x01efec0003800000 */
[----:B------:R-:W-:Y:S01]  /*2a00*/  IADD3 R10, -R17, R16, R5 ;  /* 0x00000010110a7210 */ /* 0x000fe20007ffe105 */
[----:B------:R-:W-:Y:S03]  /*2a10*/  BSSY B0, `(.L_x_1070) ;  /* 0x0000010000007945 */ /* 0x000fe60003800000 */
        /* <DEDUP_REMOVED lines=10> */
.L_x_1071:
[----:B------:R-:W-:-:S06]  /*2ac0*/  UISETP.NE.AND UP1, UPT, UR5, 0x1, UPT ;  /* 0x000000010500788c */ /* 0x000fcc000bf25270 */
[----:B------:R-:W-:-:S05]  /*2ad0*/  PLOP3.LUT P1, PT, PT, PT, UP1, 0x80, 0x0 ;  /* 0x000000000000781c */ /* 0x000fca0003f2f018 */
[----:B------:R-:W-:-:S08]  /*2ae0*/  @UP1 ULDC.64 UR6, c[0x0][0x9e8] ;  /* 0x00027a0000061ab9 */ /* 0x000fd00000000a00 */
[----:B------:R-:W-:-:S05]  /*2af0*/  @P1 IMAD.HI.U32 R26, R10, UR6, RZ ;  /* 0x000000060a1a1c27 */ /* 0x000fca000f8e00ff */
[----:B------:R-:W-:-:S07]  /*2b00*/  @P1 SHF.R.U32.HI R10, RZ, UR7, R26 ;  /* 0x00000007ff0a1c19 */ /* 0x000fce000801161a */
.L_x_1072:
[----:B------:R-:W-:Y:S05]  /*2b10*/  BSYNC B0 ;  /* 0x0000000000007941 */ /* 0x000fea0003800000 */
.L_x_1070:
[----:B------:R-:W-:-:S05]  /*2b20*/  IMAD R10, R10, UR5, R55 ;  /* 0x000000050a0a7c24 */ /* 0x000fca000f8e0237 */
[----:B------:R-:W-:Y:S02]  /*2b30*/  VIMNMX R9, R9, R10, !PT ;  /* 0x0000000a09097248 */ /* 0x000fe40007fe0100 */
[----:B------:R-:W-:-:S07]  /*2b40*/  VIADDMNMX R4, R10, UR5, R4, PT ;  /* 0x000000050a047c46 */ /* 0x000fce000b800104 */
.L_x_1069:
[C---:B------:R-:W-:Y:S02]  /*2b50*/  ISETP.GE.AND P1, PT, R11.reuse, 0x2, PT ;  /* 0x000000020b00780c */ /* 0x040fe40003f26270 */
[----:B------:R-:W-:Y:S02]  /*2b60*/  ISETP.GE.AND P5, PT, R11, 0xa, PT ;  /* 0x0000000a0b00780c */ /* 0x000fe40003fa6270 */
[----:B------:R-:W-:Y:S02]  /*2b70*/  ISETP.GT.AND P3, PT, R9, 0x1, !P1 ;  /* 0x000000010900780c */ /* 0x000fe40004f64270 */
[----:B------:R-:W-:Y:S02]  /*2b80*/  ISETP.GE.AND P2, PT, R11, 0x9, PT ;  /* 0x000000090b00780c */ /* 0x000fe40003f46270 */
[----:B------:R-:W-:Y:S02]  /*2b90*/  ISETP.LT.OR P3, PT, R4, 0x2, P3 ;  /* 0x000000020400780c */ /* 0x000fe40001f61670 */
[----:B------:R-:W-:-:S02]  /*2ba0*/  P2R R10, PR, RZ, 0x20 ;  /* 0x00000020ff0a7803 */ /* 0x000fc40000000000 */
[----:B0-----:R-:W-:Y:S02]  /*2bb0*/  FSEL R26, R25, -INF , !P3 ;  /* 0xff800000191a7808 */ /* 0x001fe40005800000 */
[C---:B------:R-:W-:Y:S02]  /*2bc0*/  ISETP.GT.AND P3, PT, R9.reuse, 0x9, !P5 ;  /* 0x000000090900780c */ /* 0x040fe40006f64270 */
[----:B------:R-:W-:Y:S02]  /*2bd0*/  ISETP.GT.AND P4, PT, R9, 0x8, !P2 ;  /* 0x000000080900780c */ /* 0x000fe40005784270 */
        /* <DEDUP_REMOVED lines=21> */
[C---:B------:R-:W-:Y:S02]  /*2d30*/  ISETP.LT.OR P3, PT, R4.reuse, 0x1a, P3 ;  /* 0x0000001a0400780c */ /* 0x040fe40001f61670 */
        /* <DEDUP_REMOVED lines=79> */
[----:B------:R-:W-:Y:S02]  /*3230*/  ISETP.GE.AND P5, PT, R11, 0x5a, PT ;  /* 0x0000005a0b00780c */ /* 0x000fe40003fa6270 */
[----:B------:R-:W-:Y:S02]  /*3240*/  IADD3 R11, R20, 0x8, R5 ;  /* 0x00000008140b7810 */ /* 0x000fe40007ffe005 */
[----:B------:R-:W-:Y:S02]  /*3250*/  P2R R65, PR, RZ, 0x20 ;  /* 0x00000020ff417803 */ /* 0x000fe40000000000 */
[----:B------:R-:W-:-:S04]  /*3260*/  ISETP.GT.AND P5, PT, R9, 0x59, !P5 ;  /* 0x000000590900780c */ /* 0x000fc80006fa4270 */
[----:B------:R-:W-:Y:S01]  /*3270*/  ISETP.LT.OR P5, PT, R4, 0x5a, P5 ;  /* 0x0000005a0400780c */ /* 0x000fe20002fa1670 */
[----:B------:R-:W-:-:S03]  /*3280*/  VIADD R4, R5, 0x8 ;  /* 0x0000000805047836 */ /* 0x000fc60000000000 */
[----:B------:R-:W-:Y:S02]  /*3290*/  FSEL R90, R69, -INF , !P5 ;  /* 0xff800000455a7808 */ /* 0x000fe40006800000 */
[----:B------:R-:W-:Y:S02]  /*32a0*/  PLOP3.LUT P5, PT, PT, PT, UP0, 0x40, 0x0 ;  /* 0x000000000000781c */ /* 0x000fe40003fae808 */
[----:B------:R-:W-:-:S11]  /*32b0*/  VIADDMNMX R9, R4, R14, R13, PT ;  /* 0x0000000e04097246 */ /* 0x000fd6000380010d */
[----:B------:R-:W-:Y:S05]  /*32c0*/  @P5 BRA `(.L_x_1073) ;  /* 0x0000000000605947 */ /* 0x000fea0003800000 */
[----:B------:R-:W-:Y:S01]  /*32d0*/  IADD3 R4, R16, 0x8, R5 ;  /* 0x0000000810047810 */ /* 0x000fe20007ffe005 */
[----:B------:R-:W-:Y:S04]  /*32e0*/  BSSY B0, `(.L_x_1074) ;  /* 0x0000013000007945 */ /* 0x000fe80003800000 */
        /* <DEDUP_REMOVED lines=12> */
.L_x_1075:
[----:B------:R-:W-:-:S06]  /*33b0*/  UISETP.NE.AND UP1, UPT, UR5, 0x1, UPT ;  /* 0x000000010500788c */ /* 0x000fcc000bf25270 */
[----:B------:R-:W-:-:S05]  /*33c0*/  PLOP3.LUT P5, PT, PT, PT, UP1, 0x80, 0x0 ;  /* 0x000000000000781c */ /* 0x000fca0003faf018 */
[----:B------:R-:W-:-:S08]  /*33d0*/  @UP1 ULDC.64 UR6, c[0x0][0x9e8] ;  /* 0x00027a0000061ab9 */ /* 0x000fd00000000a00 */
[----:B------:R-:W-:Y:S01]  /*33e0*/  @P5 IMAD.HI.U32 R13, R4, UR6, RZ ;  /* 0x00000006040d5c27 */ /* 0x000fe2000f8e00ff */
[----:B------:R-:W-:-:S13]  /*33f0*/  PLOP3.LUT P5, PT, PT, PT, UP1, 0x80, 0x0 ;  /* 0x000000000000781c */ /* 0x000fda0003faf018 */
[----:B------:R-:W-:-:S07]  /*3400*/  @P5 SHF.R.U32.HI R4, RZ, UR7, R13 ;  /* 0x00000007ff045c19 */ /* 0x000fce000801160d */
.L_x_1076:
[----:B------:R-:W-:Y:S05]  /*3410*/  BSYNC B0 ;  /* 0x0000000000007941 */ /* 0x000fea0003800000 */
.L_x_1074:
[----:B------:R-:W-:-:S05]  /*3420*/  IMAD R4, R4, UR5, R55 ;  /* 0x0000000504047c24 */ /* 0x000fca000f8e0237 */
[----:B------:R-:W-:Y:S02]  /*3430*/  VIMNMX R11, R11, R4, !PT ;  /* 0x000000040b0b7248 */ /* 0x000fe40007fe0100 */
[----:B------:R-:W-:-:S07]  /*3440*/  VIADDMNMX R9, R4, UR5, R9, PT ;  /* 0x0000000504097c46 */ /* 0x000fce000b800109 */
.L_x_1073:
[C---:B------:R-:W-:Y:S01]  /*3450*/  ISETP.GT.AND P1, PT, R11.reuse, 0x1, !P1 ;  /* 0x000000010b00780c */ /* 0x040fe20004f24270 */
[----:B------:R-:W-:Y:S01]  /*3460*/  ULDC UR6, c[0x0][0x988] ;  /* 0x0002620000067ab9 */ /* 0x000fe20000000800 */
[----:B------:R-:W-:Y:S02]  /*3470*/  ISETP.GT.AND P6, PT, R11, RZ, !P6 ;  /* 0x000000ff0b00720c */ /* 0x000fe400077c4270 */
[C---:B------:R-:W-:Y:S02]  /*3480*/  ISETP.LT.OR P1, PT, R9.reuse, 0x2, P1 ;  /* 0x000000020900780c */ /* 0x040fe40000f21670 */
[----:B------:R-:W-:Y:S02]  /*3490*/  ISETP.LT.OR P6, PT, R9, 0x1, P6 ;  /* 0x000000010900780c */ /* 0x000fe400037c1670 */
[----:B------:R-:W-:Y:S02]  /*34a0*/  FSEL R12, R12, -INF , !P1 ;  /* 0xff8000000c0c7808 */ /* 0x000fe40004800000 */
[----:B------:R-:W-:Y:S01]  /*34b0*/  ISETP.NE.AND P1, PT, R10, RZ, PT ;  /* 0x000000ff0a00720c */ /* 0x000fe20003f25270 */
[----:B------:R-:W-:Y:S01]  /*34c0*/  IMAD.U32 R10, RZ, RZ, UR6 ;  /* 0x00000006ff0a7e24 */ /* 0x000fe2000f8e00ff */
[----:B------:R-:W-:-:S02]  /*34d0*/  ISETP.GT.AND P2, PT, R11, 0x8, !P2 ;  /* 0x000000080b00780c */ /* 0x000fc40005744270 */
[----:B------:R-:W-:Y:S02]  /*34e0*/  ISETP.GT.AND P1, PT, R11, 0x9, !P1 ;  /* 0x000000090b00780c */ /* 0x000fe40004f24270 */
[----:B------:R-:W-:Y:S02]  /*34f0*/  FSEL R13, R0, -INF , !P6 ;  /* 0xff800000000d7808 */ /* 0x000fe40007000000 */
[----:B------:R-:W-:Y:S02]  /*3500*/  ISETP.LT.OR P1, PT, R9, 0xa, P1 ;  /* 0x0000000a0900780c */ /* 0x000fe40000f21670 */
[----:B------:R-:W-:Y:S02]  /*3510*/  FMNMX.FTZ R0, R24, R26, !PT ;  /* 0x0000001a18007209 */ /* 0x000fe40007810000 */
[----:B------:R-:W-:Y:S02]  /*3520*/  FSEL R21, R21, -INF , !P1 ;  /* 0xff80000015157808 */ /* 0x000fe40004800000 */
[----:B------:R-:W-:-:S02]  /*3530*/  ISETP.NE.AND P1, PT, R25, RZ, PT ;  /* 0x000000ff1900720c */ /* 0x000fc40003f25270 */
[----:B------:R-:W-:Y:S02]  /*3540*/  ISETP.LT.OR P2, PT, R9, 0x9, P2 ;  /* 0x000000090900780c */ /* 0x000fe40001741670 */
[----:B------:R-:W-:Y:S02]  /*3550*/  ISETP.GT.AND P1, PT, R11, 0x10, !P1 ;  /* 0x000000100b00780c */ /* 0x000fe40004f24270 */
[----:B------:R-:W-:Y:S02]  /*3560*/  FMNMX.FTZ R0, R28, R0, !PT ;  /* 0x000000001c007209 */ /* 0x000fe40007810000 */
[----:B------:R-:W-:Y:S02]  /*3570*/  FSEL R15, R15, -INF , !P2 ;  /* 0xff8000000f0f7808 */ /* 0x000fe40005000000 */
[----:B------:R-:W-:Y:S02]  /*3580*/  ISETP.LT.OR P1, PT, R9, 0x11, P1 ;  /* 0x000000110900780c */ /* 0x000fe40000f21670 */
[----:B------:R-:W-:-:S02]  /*3590*/  ISETP.NE.AND P2, PT, R29, RZ, PT ;  /* 0x000000ff1d00720c */ /* 0x000fc40003f45270 */
[----:B------:R-:W-:Y:S02]  /*35a0*/  FMNMX.FTZ R0, R30, R0, !PT ;  /* 0x000000001e007209 */ /* 0x000fe40007810000 */
[----:B------:R-:W-:Y:S02]  /*35b0*/  FSEL R25, R34, -INF , !P1 ;  /* 0xff80000022197808 */ /* 0x000fe40004800000 */
[----:B------:R-:W-:Y:S02]  /*35c0*/  ISETP.GT.AND P1, PT, R11, 0x11, !P2 ;  /* 0x000000110b00780c */ /* 0x000fe40005724270 */
[----:B------:R-:W-:Y:S02]  /*35d0*/  FMNMX.FTZ R0, R32, R0, !PT ;  /* 0x0000000020007209 */ /* 0x000fe40007810000 */
[----:B------:R-:W-:Y:S02]  /*35e0*/  ISETP.LT.OR P1, PT, R9, 0x12, P1 ;  /* 0x000000120900780c */ /* 0x000fe40000f21670 */
[----:B------:R-:W-:-:S02]  /*35f0*/  ISETP.NE.AND P5, PT, R33, RZ, PT ;  /* 0x000000ff2100720c */ /* 0x000fc40003fa5270 */
[----:B------:R-:W-:Y:S02]  /*3600*/  FMNMX.FTZ R0, R66, R0, !PT ;  /* 0x0000000042007209 */ /* 0x000fe40007810000 */
[----:B------:R-:W-:Y:S02]  /*3610*/  FSEL R27, R27, -INF , !P1 ;  /* 0xff8000001b1b7808 */ /* 0x000fe40004800000 */
        /* <DEDUP_REMOVED lines=29> */
[----:B------:R-:W-:Y:S02]  /*37f0*/  ISETP.GT.AND P1, PT, R11, 0x28, !P1 ;  /* 0x000000280b00780c */ /* 0x000fe40004f24270 */
[----:B------:R-:W-:Y:S02]  /*3800*/  FMNMX.FTZ R0, R86, R0, !PT ;  /* 0x0000000056007209 */ /* 0x000fe40007810000 */
[----:B------:R-:W-:Y:S02]  /*3810*/  ISETP.LT.OR P1, PT, R9, 0x29, P1 ;  /* 0x000000290900780c */ /* 0x000fe40000f21670 */
[----:B------:R-:W-:Y:S02]  /*3820*/  FMNMX.FTZ R0, R64, R0, !PT ;  /* 0x0000000040007209 */ /* 0x000fe40007810000 */
[----:B------:R-:W-:-:S02]  /*3830*/  FSEL R37, R46, -INF , !P1 ;  /* 0xff8000002e257808 */ /* 0x000fc40004800000 */
[----:B------:R-:W-:Y:S02]  /*3840*/  FMNMX.FTZ R0, R88, R0, !PT ;  /* 0x0000000058007209 */ /* 0x000fe40007810000 */
[----:B------:R-:W-:Y:S02]  /*3850*/  ISETP.NE.AND P1, PT, R71, RZ, PT ;  /* 0x000000ff4700720c */ /* 0x000fe40003f25270 */
[----:B------:R-:W-:Y:S02]  /*3860*/  FMNMX.FTZ R0, R68, R0, !PT ;  /* 0x0000000044007209 */ /* 0x000fe40007810000 */
[----:B------:R-:W-:Y:S02]  /*3870*/  ISETP.GT.AND P1, PT, R11, 0x29, !P1 ;  /* 0x000000290b00780c */ /* 0x000fe40004f24270 */
[----:B------:R-:W-:Y:S02]  /*3880*/  FMNMX.FTZ R0, R90, R0, !PT ;  /* 0x000000005a007209 */ /* 0x000fe40007810000 */
[----:B------:R-:W-:-:S02]  /*3890*/  ISETP.LT.OR P1, PT, R9, 0x2a, P1 ;  /* 0x0000002a0900780c */ /* 0x000fc40000f21670 */
[----:B------:R-:W-:Y:S02]  /*38a0*/  ISETP.NE.AND P2, PT, R53, RZ, PT ;  /* 0x000000ff3500720c */ /* 0x000fe40003f45270 */
[----:B------:R-:W-:Y:S01]  /*38b0*/  FSEL R39, R39, -INF , !P1 ;  /* 0xff80000027277808 */ /* 0x000fe20004800000 */
[----:B------:R-:W0:Y:S01]  /*38c0*/  SHFL.BFLY PT, R53, R0, 0x2, 0x1f ;  /* 0x0c401f0000357f89 */ /* 0x000e2200000e0000 */
[----:B------:R-:W-:Y:S02]  /*38d0*/  ISETP.NE.AND P1, PT, R45, RZ, PT ;  /* 0x000000ff2d00720c */ /* 0x000fe40003f25270 */
[----:B------:R-:W-:Y:S02]  /*38e0*/  ISETP.NE.AND P5, PT, R77, RZ, PT ;  /* 0x000000ff4d00720c */ /* 0x000fe40003fa5270 */
[----:B------:R-:W-:Y:S02]  /*38f0*/  ISETP.GT.AND P1, PT, R11, 0x30, !P1 ;  /* 0x000000300b00780c */ /* 0x000fe40004f24270 */
[----:B------:R-:W-:-:S02]  /*3900*/  ISETP.NE.AND P6, PT, R79, RZ, PT ;  /* 0x000000ff4f00720c */ /* 0x000fc40003fc5270 */
[----:B------:R-:W-:Y:S02]  /*3910*/  ISETP.LT.OR P1, PT, R9, 0x31, P1 ;  /* 0x000000310900780c */ /* 0x000fe40000f21670 */
[----:B------:R-:W-:Y:S02]  /*3920*/  ISETP.GT.AND P3, PT, R11, 0x51, !P3 ;  /* 0x000000510b00780c */ /* 0x000fe40005f64270 */
[----:B------:R-:W-:Y:S02]  /*3930*/  FSEL R41, R50, -INF , !P1 ;  /* 0xff80000032297808 */ /* 0x000fe40004800000 */
[----:B------:R-:W-:Y:S02]  /*3940*/  ISETP.NE.AND P1, PT, R73, RZ, PT ;  /* 0x000000ff4900720c */ /* 0x000fe40003f25270 */
[C---:B------:R-:W-:Y:S02]  /*3950*/  ISETP.GT.AND P4, PT, R11.reuse, 0x58, !P4 ;  /* 0x000000580b00780c */ /* 0x040fe40006784270 */
[----:B------:R-:W-:-:S02]  /*3960*/  ISETP.GT.AND P1, PT, R11, 0x31, !P1 ;  /* 0x000000310b00780c */ /* 0x000fc40004f24270 */
[C---:B------:R-:W-:Y:S02]  /*3970*/  ISETP.LT.OR P3, PT, R9.reuse, 0x52, P3 ;  /* 0x000000520900780c */ /* 0x040fe40001f61670 */
[----:B------:R-:W-:Y:S02]  /*3980*/  ISETP.LT.OR P1, PT, R9, 0x32, P1 ;  /* 0x000000320900780c */ /* 0x000fe40000f21670 */
[----:B0-----:R-:W-:Y:S02]  /*3990*/  FMNMX.FTZ R14, R0, R53, !PT ;  /* 0x00000035000e7209 */ /* 0x001fe40007810000 */
[----:B------:R-:W-:Y:S02]  /*39a0*/  FMNMX.FTZ R0, R13, R12, !PT ;  /* 0x0000000c0d007209 */ /* 0x000fe40007810000 */
[----:B------:R-:W-:Y:S01]  /*39b0*/  FSEL R43, R43, -INF , !P1 ;  /* 0xff8000002b2b7808 */ /* 0x000fe20004800000 */
[----:B------:R-:W0:Y:S01]  /*39c0*/  SHFL.BFLY PT, R53, R14, 0x1, 0x1f ;  /* 0x0c201f000e357f89 */ /* 0x000e2200000e0000 */
[----:B------:R-:W-:-:S02]  /*39d0*/  ISETP.NE.AND P1, PT, R49, RZ, PT ;  /* 0x000000ff3100720c */ /* 0x000fc40003f25270 */
[----:B------:R-:W-:Y:S02]  /*39e0*/  FMNMX.FTZ R0, R15, R0, !PT ;  /* 0x000000000f007209 */ /* 0x000fe40007810000 */
[----:B------:R-:W-:Y:S02]  /*39f0*/  ISETP.GT.AND P1, PT, R11, 0x38, !P1 ;  /* 0x000000380b00780c */ /* 0x000fe40004f24270 */
[----:B------:R-:W-:Y:S02]  /*3a00*/  FMNMX.FTZ R0, R21, R0, !PT ;  /* 0x0000000015007209 */ /* 0x000fe40007810000 */
[----:B------:R-:W-:Y:S02]  /*3a10*/  ISETP.LT.OR P1, PT, R9, 0x39, P1 ;  /* 0x000000390900780c */ /* 0x000fe40000f21670 */
[----:B------:R-:W-:Y:S02]  /*3a20*/  FMNMX.FTZ R0, R25, R0, !PT ;  /* 0x0000000019007209 */ /* 0x000fe40007810000 */
        /* <DEDUP_REMOVED lines=8> */
[----:B------:R-:W-:Y:S02]  /*3ab0*/  ISETP.GT.AND P1, PT, R11, 0x40, !P2 ;  /* 0x000000400b00780c */ /* 0x000fe40005724270 */
[----:B------:R-:W-:Y:S02]  /*3ac0*/  FMNMX.FTZ R0, R33, R0, !PT ;  /* 0x0000000021007209 */ /* 0x000fe40007810000 */
[----:B------:R-:W-:Y:S02]  /*3ad0*/  ISETP.LT.OR P1, PT, R9, 0x41, P1 ;  /* 0x000000410900780c */ /* 0x000fe40000f21670 */
[----:B------:R-:W-:Y:S02]  /*3ae0*/  FMNMX.FTZ R0, R35, R0, !PT ;  /* 0x0000000023007209 */ /* 0x000fe40007810000 */
[----:B------:R-:W-:-:S02]  /*3af0*/  FSEL R49, R58, -INF , !P1 ;  /* 0xff8000003a317808 */ /* 0x000fc40004800000 */
[----:B------:R-:W-:Y:S02]  /*3b00*/  FMNMX.FTZ R0, R37, R0, !PT ;  /* 0x0000000025007209 */ /* 0x000fe40007810000 */
[----:B------:R-:W-:Y:S02]  /*3b10*/  ISETP.GT.AND P1, PT, R11, 0x41, !P5 ;  /* 0x000000410b00780c */ /* 0x000fe40006f24270 */
[----:B0-----:R-:W-:Y:S02]  /*3b20*/  FMNMX.FTZ R4, R14, R53, !PT ;  /* 0x000000350e047209 */ /* 0x001fe40007810000 */
[----:B------:R-:W-:Y:S02]  /*3b30*/  FMNMX.FTZ R0, R39, R0, !PT ;  /* 0x0000000027007209 */ /* 0x000fe40007810000 */
[----:B------:R-:W-:Y:S01]  /*3b40*/  ISETP.LT.OR P1, PT, R9, 0x42, P1 ;  /* 0x000000420900780c */ /* 0x000fe20000f21670 */
[----:B------:R-:W-:Y:S01]  /*3b50*/  FMUL.FTZ R20, R4, R10 ;  /* 0x0000000a04147220 */ /* 0x000fe20000410000 */
[----:B------:R-:W-:-:S02]  /*3b60*/  FMNMX.FTZ R0, R41, R0, !PT ;  /* 0x0000000029007209 */ /* 0x000fc40007810000 */
[----:B------:R-:W-:Y:S02]  /*3b70*/  FSEL R51, R51, -INF , !P1 ;  /* 0xff80000033337808 */ /* 0x000fe40004800000 */
[----:B------:R-:W-:Y:S02]  /*3b80*/  FSETP.NEU.FTZ.AND P1, PT, R4, -INF , PT ;  /* 0xff8000000400780b */ /* 0x000fe40003f3d000 */
[----:B------:R-:W-:Y:S02]  /*3b90*/  ISETP.NE.AND P5, PT, R57, RZ, PT ;  /* 0x000000ff3900720c */ /* 0x000fe40003fa5270 */
[----:B------:R-:W-:Y:S02]  /*3ba0*/  FMNMX.FTZ R0, R43, R0, !PT ;  /* 0x000000002b007209 */ /* 0x000fe40007810000 */
[----:B------:R-:W-:Y:S02]  /*3bb0*/  FSEL R61, R20, RZ, P1 ;  /* 0x000000ff143d7208 */ /* 0x000fe40000800000 */
[----:B------:R-:W-:-:S02]  /*3bc0*/  ISETP.GT.AND P1, PT, R11, 0x48, !P5 ;  /* 0x000000480b00780c */ /* 0x000fc40006f24270 */
[----:B------:R-:W-:Y:S01]  /*3bd0*/  FMNMX.FTZ R0, R45, R0, !PT ;  /* 0x000000002d007209 */ /* 0x000fe20007810000 */
[-CC-:B------:R-:W-:Y:S01]  /*3be0*/  FFMA.FTZ R14, R24, R10.reuse, -R61.reuse ;  /* 0x0000000a180e7223 */ /* 0x180fe2000001083d */
[----:B------:R-:W-:Y:S01]  /*3bf0*/  ISETP.LT.OR P1, PT, R9, 0x49, P1 ;  /* 0x000000490900780c */ /* 0x000fe20000f21670 */
[--C-:B------:R-:W-:Y:S01]  /*3c00*/  FFMA.FTZ R20, R26, R10, -R61.reuse ;  /* 0x0000000a1a147223 */ /* 0x100fe2000001083d */
[----:B------:R-:W-:Y:S01]  /*3c10*/  FMNMX.FTZ R0, R47, R0, !PT ;  /* 0x000000002f007209 */ /* 0x000fe20007810000 */
[-CC-:B------:R-:W-:Y:S01]  /*3c20*/  FFMA.FTZ R24, R28, R10.reuse, -R61.reuse ;  /* 0x0000000a1c187223 */ /* 0x180fe2000001083d */
[----:B------:R-:W-:Y:S01]  /*3c30*/  FSEL R53, R62, -INF , !P1 ;  /* 0xff8000003e357808 */ /* 0x000fe20004800000 */
[----:B------:R-:W-:Y:S01]  /*3c40*/  MUFU.EX2 R14, R14 ;  /* 0x0000000e000e7308 */ /* 0x000fe20000000800 */
[----:B------:R-:W-:Y:S01]  /*3c50*/  ISETP.NE.AND P2, PT, R81, RZ, PT ;  /* 0x000000ff5100720c */ /* 0x000fe20003f45270 */
[-CC-:B------:R-:W-:Y:S01]  /*3c60*/  FFMA.FTZ R26, R30, R10.reuse, -R61.reuse ;  /* 0x0000000a1e1a7223 */ /* 0x180fe2000001083d */
[----:B------:R-:W-:Y:S01]  /*3c70*/  ISETP.GT.AND P1, PT, R11, 0x49, !P6 ;  /* 0x000000490b00780c */ /* 0x000fe20007724270 */
[--C-:B------:R-:W-:Y:S01]  /*3c80*/  FFMA.FTZ R28, R32, R10, -R61.reuse ;  /* 0x0000000a201c7223 */ /* 0x100fe2000001083d */
[----:B------:R-:W-:Y:S01]  /*3c90*/  FMNMX.FTZ R0, R49, R0, !PT ;  /* 0x0000000031007209 */ /* 0x000fe20007810000 */
[-CC-:B------:R-:W-:Y:S01]  /*3ca0*/  FFMA.FTZ R38, R88, R10.reuse, -R61.reuse ;  /* 0x0000000a58267223 */ /* 0x180fe2000001083d */
[----:B------:R-:W-:Y:S01]  /*3cb0*/  ISETP.NE.AND P5, PT, R65, RZ, PT ;  /* 0x000000ff4100720c */ /* 0x000fe20003fa5270 */
[----:B------:R0:W1:Y:S01]  /*3cc0*/  MUFU.EX2 R63, R20 ;  /* 0x00000014003f7308 */ /* 0x0000620000000800 */
[----:B------:R-:W-:Y:S01]  /*3cd0*/  ISETP.GT.AND P2, PT, R11, 0x50, !P2 ;  /* 0x000000500b00780c */ /* 0x000fe20005744270 */
[-CC-:B------:R-:W-:Y:S01]  /*3ce0*/  FFMA.FTZ R30, R36, R10.reuse, -R61.reuse ;  /* 0x0000000a241e7223 */ /* 0x180fe2000001083d */
[----:B------:R-:W-:Y:S01]  /*3cf0*/  ISETP.LT.OR P1, PT, R9, 0x4a, P1 ;  /* 0x0000004a0900780c */ /* 0x000fe20000f21670 */
[--C-:B------:R-:W-:Y:S01]  /*3d00*/  FFMA.FTZ R32, R52, R10, -R61.reuse ;  /* 0x0000000a34207223 */ /* 0x100fe2000001083d */
[----:B------:R-:W-:Y:S01]  /*3d10*/  FMNMX.FTZ R0, R51, R0, !PT ;  /* 0x0000000033007209 */ /* 0x000fe20007810000 */
[-CC-:B------:R-:W-:Y:S01]  /*3d20*/  FFMA.FTZ R34, R82, R10.reuse, -R61.reuse ;  /* 0x0000000a52227223 */ /* 0x180fe2000001083d */
[----:B------:R-:W-:Y:S01]  /*3d30*/  ISETP.GT.AND P5, PT, R11, 0x59, !P5 ;  /* 0x000000590b00780c */ /* 0x000fe20006fa4270 */
[----:B------:R-:W-:Y:S01]  /*3d40*/  MUFU.EX2 R24, R24 ;  /* 0x0000001800187308 */ /* 0x000fe20000000800 */
[----:B------:R-:W-:Y:S01]  /*3d50*/  ISETP.LT.OR P2, PT, R9, 0x51, P2 ;  /* 0x000000510900780c */ /* 0x000fe20001741670 */
[-CC-:B0-----:R-:W-:Y:S01]  /*3d60*/  FFMA.FTZ R20, R66, R10.reuse, -R61.reuse ;  /* 0x0000000a42147223 */ /* 0x181fe2000001083d */
[----:B------:R-:W-:Y:S01]  /*3d70*/  FSEL R11, R2, -INF , !P1 ;  /* 0xff800000020b7808 */ /* 0x000fe20004800000 */
[--C-:B------:R-:W-:Y:S01]  /*3d80*/  FFMA.FTZ R2, R40, R10, -R61.reuse ;  /* 0x0000000a28027223 */ /* 0x100fe2000001083d */
[----:B------:R-:W-:Y:S01]  /*3d90*/  FMNMX.FTZ R0, R53, R0, !PT ;  /* 0x0000000035007209 */ /* 0x000fe20007810000 */
[--C-:B------:R-:W-:Y:S01]  /*3da0*/  FFMA.FTZ R36, R56, R10, -R61.reuse ;  /* 0x0000000a38247223 */ /* 0x100fe2000001083d */
[----:B------:R-:W-:Y:S01]  /*3db0*/  FSEL R55, R8, -INF , !P2 ;  /* 0xff80000008377808 */ /* 0x000fe20005000000 */
[----:B------:R0:W-:Y:S01]  /*3dc0*/  MUFU.EX2 R180, R2 ;  /* 0x0000000200b47308 */ /* 0x0001e20000000800 */
[----:B------:R-:W-:Y:S01]  /*3dd0*/  FMNMX.FTZ R0, R11, R0, !PT ;  /* 0x000000000b007209 */ /* 0x000fe20007810000 */
[----:B------:R-:W-:Y:S01]  /*3de0*/  FFMA.FTZ R8, R76, R10, -R61 ;  /* 0x0000000a4c087223 */ /* 0x000fe2000001083d */
[----:B------:R-:W-:-:S02]  /*3df0*/  ISETP.LT.OR P4, PT, R9, 0x59, P4 ;  /* 0x000000590900780c */ /* 0x000fc40002781670 */
[----:B------:R-:W-:Y:S02]  /*3e00*/  FSEL R57, R3, -INF , !P3 ;  /* 0xff80000003397808 */ /* 0x000fe40005800000 */
[----:B------:R-:W-:Y:S01]  /*3e10*/  FMNMX.FTZ R0, R55, R0, !PT ;  /* 0x0000000037007209 */ /* 0x000fe20007810000 */
[----:B------:R2:W-:Y:S01]  /*3e20*/  MUFU.EX2 R67, R20 ;  /* 0x0000001400437308 */ /* 0x0005e20000000800 */
[----:B------:R-:W-:Y:S01]  /*3e30*/  ISETP.LT.OR P5, PT, R9, 0x5a, P5 ;  /* 0x0000005a0900780c */ /* 0x000fe20002fa1670 */
[--C-:B0-----:R-:W-:Y:S01]  /*3e40*/  FFMA.FTZ R2, R44, R10, -R61.reuse ;  /* 0x0000000a2c027223 */ /* 0x101fe2000001083d */
[----:B------:R-:W-:Y:S02]  /*3e50*/  FSEL R9, R70, -INF , !P4 ;  /* 0xff80000046097808 */ /* 0x000fe40006000000 */
[----:B------:R-:W-:Y:S02]  /*3e60*/  FMNMX.FTZ R0, R57, R0, !PT ;  /* 0x0000000039007209 */ /* 0x000fe40007810000 */
[----:B------:R-:W-:Y:S01]  /*3e70*/  FSEL R59, R59, -INF , !P5 ;  /* 0xff8000003b3b7808 */ /* 0x000fe20006800000 */
[----:B------:R-:W-:Y:S01]  /*3e80*/  MUFU.EX2 R182, R2 ;  /* 0x0000000200b67308 */ /* 0x000fe20000000800 */
[----:B------:R-:W-:Y:S01]  /*3e90*/  FMNMX.FTZ R0, R9, R0, !PT ;  /* 0x0000000009007209 */ /* 0x000fe20007810000 */
[----:B--2---:R-:W-:Y:S01]  /*3ea0*/  FFMA.FTZ R20, R78, R10, -R61 ;  /* 0x0000000a4e147223 */ /* 0x004fe2000001083d */
[----:B-1----:R-:W-:-:S02]  /*3eb0*/  F2FP.F16.F32.PACK_AB R188, R63, R14 ;  /* 0x0000000e3fbc723e */ /* 0x002fc400000000ff */
[----:B------:R-:W-:-:S03]  /*3ec0*/  FMNMX.FTZ R0, R59, R0, !PT ;  /* 0x000000003b007209 */ /* 0x000fc60007810000 */
[----:B------:R0:W1:Y:S02]  /*3ed0*/  MUFU.EX2 R65, R26 ;  /* 0x0000001a00417308 */ /* 0x0000640000000800 */
[----:B------:R-:W2:Y:S06]  /*3ee0*/  SHFL.BFLY PT, R3, R0, 0x2, 0x1f ;  /* 0x0c401f0000037f89 */ /* 0x000eac00000e0000 */
[----:B------:R3:W-:Y:S01]  /*3ef0*/  MUFU.EX2 R73, R20 ;  /* 0x0000001400497308 */ /* 0x0007e20000000800 */
[----:B0-----:R-:W-:-:S07]  /*3f00*/  FFMA.FTZ R26, R72, R10, -R61 ;  /* 0x0000000a481a7223 */ /* 0x001fce000001083d */
[----:B------:R-:W0:Y:S01]  /*3f10*/  MUFU.EX2 R28, R28 ;  /* 0x0000001c001c7308 */ /* 0x000e220000000800 */
[----:B---3--:R-:W-:Y:S01]  /*3f20*/  FFMA.FTZ R20, R86, R10, -R61 ;  /* 0x0000000a56147223 */ /* 0x008fe2000001083d */
[----:B-1----:R-:W-:-:S06]  /*3f30*/  F2FP.F16.F32.PACK_AB R190, R65, R24 ;  /* 0x0000001841be723e */ /* 0x002fcc00000000ff */
[----:B------:R-:W-:Y:S01]  /*3f40*/  MUFU.EX2 R83, R38 ;  /* 0x0000002600537308 */ /* 0x000fe20000000800 */
[----:B--2---:R-:W-:Y:S01]  /*3f50*/  FMNMX.FTZ R2, R0, R3, !PT ;  /* 0x0000000300027209 */ /* 0x004fe20007810000 */
[----:B------:R-:W-:-:S04]  /*3f60*/  FFMA.FTZ R0, R84, R10, -R61 ;  /* 0x0000000a54007223 */ /* 0x000fc8000001083d */
[----:B------:R-:W1:Y:S02]  /*3f70*/  SHFL.BFLY PT, R3, R2, 0x1, 0x1f ;  /* 0x0c201f0002037f89 */ /* 0x000e6400000e0000 */
[----:B------:R2:W-:Y:S01]  /*3f80*/  MUFU.EX2 R79, R0 ;  /* 0x00000000004f7308 */ /* 0x0005e20000000800 */
[----:B0-----:R-:W-:-:S07]  /*3f90*/  F2FP.F16.F32.PACK_AB R184, R67, R28 ;  /* 0x0000001c43b8723e */ /* 0x001fce00000000ff */
[----:B------:R-:W-:Y:S08]  /*3fa0*/  MUFU.EX2 R81, R20 ;  /* 0x0000001400517308 */ /* 0x000ff00000000800 */
[----:B------:R-:W-:Y:S01]  /*3fb0*/  MUFU.EX2 R30, R30 ;  /* 0x0000001e001e7308 */ /* 0x000fe20000000800 */
[----:B-1----:R-:W-:-:S07]  /*3fc0*/  FMNMX.FTZ R3, R2, R3, !PT ;  /* 0x0000000302037209 */ /* 0x002fce0007810000 */
[----:B------:R0:W1:Y:S01]  /*3fd0*/  MUFU.EX2 R69, R26 ;  /* 0x0000001a00457308 */ /* 0x0000620000000800 */
[-C--:B------:R-:W-:Y:S01]  /*3fe0*/  FFMA.FTZ R2, R68, R10.reuse, -R61 ;  /* 0x0000000a44027223 */ /* 0x080fe2000001083d */
[C---:B------:R-:W-:Y:S01]  /*3ff0*/  FSETP.NEU.FTZ.AND P1, PT, R3.reuse, -INF , PT ;  /* 0xff8000000300780b */ /* 0x040fe20003f3d000 */
[----:B--2---:R-:W-:-:S05]  /*4000*/  FMUL.FTZ R0, R3, R10 ;  /* 0x0000000a03007220 */ /* 0x004fca0000410000 */
[----:B------:R2:W-:Y:S01]  /*4010*/  MUFU.EX2 R71, R8 ;  /* 0x0000000800477308 */ /* 0x0005e20000000800 */
[----:B------:R-:W-:Y:S01]  /*4020*/  FSEL R0, R0, RZ, P1 ;  /* 0x000000ff00007208 */ /* 0x000fe20000800000 */
[----:B0-----:R-:W-:Y:S01]  /*4030*/  FFMA.FTZ R26, R48, R10, -R61 ;  /* 0x0000000a301a7223 */ /* 0x001fe2000001083d */
        /* <DEDUP_REMOVED lines=11> */
[-C--:B--2---:R-:W-:Y:S01]  /*40f0*/  FFMA.FTZ R8, R80, R10.reuse, -R61 ;  /* 0x0000000a50087223 */ /* 0x084fe2000001083d */
[-CC-:B------:R-:W-:Y:S01]  /*4100*/  FFMA.FTZ R35, R35, R10.reuse, -R0.reuse ;  /* 0x0000000a23237223 */ /* 0x180fe20000010800 */
[-CC-:B------:R-:W-:Y:S01]  /*4110*/  FFMA.FTZ R37, R37, R10.reuse, -R0.reuse ;  /* 0x0000000a25257223 */ /* 0x180fe20000010800 */
[----:B------:R-:W-:Y:S01]  /*4120*/  MUFU.EX2 R13, R13 ;  /* 0x0000000d000d7308 */ /* 0x000fe20000000800 */
[----:B0-----:R-:W-:Y:S01]  /*4130*/  FADD.FTZ R21, R14, R63 ;  /* 0x0000003f0e157221 */ /* 0x001fe20000010000 */
[-CC-:B------:R-:W-:Y:S01]  /*4140*/  FFMA.FTZ R39, R39, R10.reuse, -R0.reuse ;  /* 0x0000000a27277223 */ /* 0x180fe20000010800 */
[-CC-:B------:R-:W-:Y:S01]  /*4150*/  FFMA.FTZ R41, R41, R10.reuse, -R0.reuse ;  /* 0x0000000a29297223 */ /* 0x180fe20000010800 */
[-CC-:B------:R-:W-:Y:S01]  /*4160*/  FFMA.FTZ R43, R43, R10.reuse, -R0.reuse ;  /* 0x0000000a2b2b7223 */ /* 0x180fe20000010800 */
[-CC-:B------:R-:W-:Y:S01]  /*4170*/  FFMA.FTZ R45, R45, R10.reuse, -R0.reuse ;  /* 0x0000000a2d2d7223 */ /* 0x180fe20000010800 */
[-CC-:B------:R-:W-:Y:S01]  /*4180*/  FFMA.FTZ R47, R47, R10.reuse, -R0.reuse ;  /* 0x0000000a2f2f7223 */ /* 0x180fe20000010800 */
[-CC-:B------:R-:W-:Y:S01]  /*4190*/  FFMA.FTZ R49, R49, R10.reuse, -R0.reuse ;  /* 0x0000000a31317223 */ /* 0x180fe20000010800 */
[----:B------:R0:W2:Y:S01]  /*41a0*/  MUFU.EX2 R20, R12 ;  /* 0x0000000c00147308 */ /* 0x0000a20000000800 */
[-CC-:B------:R-:W-:Y:S01]  /*41b0*/  FFMA.FTZ R51, R51, R10.reuse, -R0.reuse ;  /* 0x0000000a33337223 */ /* 0x180fe20000010800 */
[-CC-:B------:R-:W-:Y:S01]  /*41c0*/  FFMA.FTZ R53, R53, R10.reuse, -R0.reuse ;  /* 0x0000000a35357223 */ /* 0x180fe20000010800 */
[-CC-:B------:R-:W-:Y:S01]  /*41d0*/  FFMA.FTZ R11, R11, R10.reuse, -R0.reuse ;  /* 0x0000000a0b0b7223 */ /* 0x180fe20000010800 */
[-CC-:B------:R-:W-:Y:S01]  /*41e0*/  FFMA.FTZ R55, R55, R10.reuse, -R0.reuse ;  /* 0x0000000a37377223 */ /* 0x180fe20000010800 */
[-CC-:B------:R-:W-:Y:S01]  /*41f0*/  FFMA.FTZ R57, R57, R10.reuse, -R0.reuse ;  /* 0x0000000a39397223 */ /* 0x180fe20000010800 */
[----:B------:R-:W-:Y:S01]  /*4200*/  FFMA.FTZ R59, R59, R10, -R0 ;  /* 0x0000000a3b3b7223 */ /* 0x000fe20000010800 */
[----:B-1----:R-:W-:Y:S01]  /*4210*/  F2FP.F16.F32.PACK_AB R186, R69, R30 ;  /* 0x0000001e45ba723e */ /* 0x002fe200000000ff */
[----:B------:R-:W1:Y:S01]  /*4220*/  MUFU.EX2 R15, R15 ;  /* 0x0000000f000f7308 */ /* 0x000e620000000800 */
[----:B0-----:R-:W-:-:S04]  /*4230*/  FADD.FTZ R12, R24, R21 ;  /* 0x00000015180c7221 */ /* 0x001fc80000010000 */
[----:B------:R-:W-:-:S03]  /*4240*/  FADD.FTZ R21, R65, R12 ;  /* 0x0000000c41157221 */ /* 0x000fc60000010000 */
[----:B------:R-:W0:Y:S01]  /*4250*/  MUFU.EX2 R25, R25 ;  /* 0x0000001900197308 */ /* 0x000e220000000800 */
[----:B------:R-:W-:Y:S01]  /*4260*/  FADD.FTZ R12, R28, R21 ;  /* 0x000000151c0c7221 */ /* 0x000fe20000010000 */
[----:B--2---:R-:W-:-:S03]  /*4270*/  F2FP.F16.F32.PACK_AB R189, R20, R13 ;  /* 0x0000000d14bd723e */ /* 0x004fc600000000ff */
[----:B------:R-:W-:Y:S01]  /*4280*/  FADD.FTZ R21, R67, R12 ;  /* 0x0000000c43157221 */ /* 0x000fe20000010000 */
[----:B------:R-:W-:Y:S02]  /*4290*/  FADD.FTZ R12, R13, R20 ;  /* 0x000000140d0c7221 */ /* 0x000fe40000010000 */
[----:B------:R2:W3:Y:S01]  /*42a0*/  MUFU.EX2 R40, R27 ;  /* 0x0000001b00287308 */ /* 0x0004e20000000800 */
[----:B------:R-:W-:Y:S01]  /*42b0*/  FADD.FTZ R50, R30, R21 ;  /* 0x000000151e327221 */ /* 0x000fe20000010000 */
[----:B-1----:R-:W-:Y:S01]  /*42c0*/  FADD.FTZ R21, R15, R12 ;  /* 0x0000000c0f157221 */ /* 0x002fe20000010000 */
[----:B------:R-:W-:-:S03]  /*42d0*/  F2FP.F16.F32.PACK_AB R191, R38, R15 ;  /* 0x0000000f26bf723e */ /* 0x000fc600000000ff */
[----:B------:R-:W-:Y:S02]  /*42e0*/  FADD.FTZ R12, R38, R21 ;  /* 0x00000015260c7221 */ /* 0x000fe40000010000 */
[----:B------:R-:W1:Y:S01]  /*42f0*/  MUFU.EX2 R29, R29 ;  /* 0x0000001d001d7308 */ /* 0x000e620000000800 */
[----:B--2---:R-:W-:Y:S01]  /*4300*/  FADD.FTZ R27, R69, R50 ;  /* 0x00000032451b7221 */ /* 0x004fe20000010000 */
[----:B0-----:R-:W-:-:S03]  /*4310*/  FADD.FTZ R21, R25, R12 ;  /* 0x0000000c19157221 */ /* 0x001fc60000010000 */
[----:B------:R-:W-:Y:S01]  /*4320*/  FADD.FTZ R52, R180, R27 ;  /* 0x0000001bb4347221 */ /* 0x000fe20000010000 */
[C---:B------:R-:W-:Y:S02]  /*4330*/  F2FP.F16.F32.PACK_AB R180, R71.reuse, R180 ;  /* 0x000000b447b4723e */ /* 0x040fe400000000ff */
[----:B------:R-:W0:Y:S01]  /*4340*/  MUFU.EX2 R42, R31 ;  /* 0x0000001f002a7308 */ /* 0x000e220000000800 */
[----:B------:R-:W-:Y:S01]  /*4350*/  FADD.FTZ R27, R71, R52 ;  /* 0x00000034471b7221 */ /* 0x000fe20000010000 */
[C---:B---3--:R-:W-:Y:S01]  /*4360*/  FADD.FTZ R12, R40.reuse, R21 ;  /* 0x00000015280c7221 */ /* 0x048fe20000010000 */
[----:B------:R-:W-:Y:S02]  /*4370*/  F2FP.F16.F32.PACK_AB R185, R40, R25 ;  /* 0x0000001928b9723e */ /* 0x000fe400000000ff */
[----:B------:R-:W-:Y:S01]  /*4380*/  FADD.FTZ R52, R182, R27 ;  /* 0x0000001bb6347221 */ /* 0x000fe20000010000 */
[----:B------:R-:W-:Y:S02]  /*4390*/  F2FP.F16.F32.PACK_AB R182, R73, R182 ;  /* 0x000000b649b6723e */ /* 0x000fe400000000ff */
[----:B------:R-:W2:Y:S01]  /*43a0*/  MUFU.EX2 R26, R26 ;  /* 0x0000001a001a7308 */ /* 0x000ea20000000800 */
[----:B-1----:R-:W-:Y:S01]  /*43b0*/  FADD.FTZ R21, R29, R12 ;  /* 0x0000000c1d157221 */ /* 0x002fe20000010000 */
[----:B------:R-:W-:-:S06]  /*43c0*/  FADD.FTZ R27, R73, R52 ;  /* 0x00000034491b7221 */ /* 0x000fcc0000010000 */
[----:B------:R-:W1:Y:S01]  /*43d0*/  MUFU.EX2 R33, R33 ;  /* 0x0000002100217308 */ /* 0x000e620000000800 */
[C---:B0-----:R-:W-:Y:S01]  /*43e0*/  FADD.FTZ R12, R42.reuse, R21 ;  /* 0x000000152a0c7221 */ /* 0x041fe20000010000 */
[----:B------:R-:W-:Y:S01]  /*43f0*/  FFMA.FTZ R21, R9, R10, -R0 ;  /* 0x0000000a09157223 */ /* 0x000fe20000010800 */
[----:B------:R-:W-:-:S05]  /*4400*/  F2FP.F16.F32.PACK_AB R187, R42, R29 ;  /* 0x0000001d2abb723e */ /* 0x000fca00000000ff */
[----:B------:R0:W3:Y:S01]  /*4410*/  MUFU.EX2 R75, R8 ;  /* 0x00000008004b7308 */ /* 0x0000e20000000800 */
[----:B--2---:R-:W-:-:S07]  /*4420*/  FADD.FTZ R54, R26, R27 ;  /* 0x0000001b1a367221 */ /* 0x004fce0000010000 */
[----:B------:R-:W2:Y:S01]  /*4430*/  MUFU.EX2 R44, R35 ;  /* 0x00000023002c7308 */ /* 0x000ea20000000800 */
[----:B0-----:R-:W-:Y:S01]  /*4440*/  FFMA.FTZ R8, R60, R10, -R61 ;  /* 0x0000000a3c087223 */ /* 0x001fe2000001083d */
[----:B-1----:R-:W-:-:S06]  /*4450*/  FADD.FTZ R9, R33, R12 ;  /* 0x0000000c21097221 */ /* 0x002fcc0000010000 */
[----:B------:R-:W0:Y:S01]  /*4460*/  MUFU.EX2 R32, R32 ;  /* 0x0000002000207308 */ /* 0x000e220000000800 */
[C---:B---3--:R-:W-:Y:S01]  /*4470*/  FADD.FTZ R27, R75.reuse, R54 ;  /* 0x000000364b1b7221 */ /* 0x048fe20000010000 */
[----:B------:R-:W-:-:S06]  /*4480*/  F2FP.F16.F32.PACK_AB R176, R75, R26 ;  /* 0x0000001a4bb0723e */ /* 0x000fcc00000000ff */
[----:B------:R-:W1:Y:S01]  /*4490*/  MUFU.EX2 R37, R37 ;  /* 0x0000002500257308 */ /* 0x000e620000000800 */
[C---:B--2---:R-:W-:Y:S01]  /*44a0*/  FADD.FTZ R0, R44.reuse, R9 ;  /* 0x000000092c007221 */ /* 0x044fe20000010000 */
[----:B------:R-:W-:-:S06]  /*44b0*/  F2FP.F16.F32.PACK_AB R181, R44, R33 ;  /* 0x000000212cb5723e */ /* 0x000fcc00000000ff */
[----:B------:R2:W3:Y:S01]  /*44c0*/  MUFU.EX2 R77, R34 ;  /* 0x00000022004d7308 */ /* 0x0004e20000000800 */
[----:B0-----:R-:W-:-:S07]  /*44d0*/  FADD.FTZ R12, R32, R27 ;  /* 0x0000001b200c7221 */ /* 0x001fce0000010000 */
[----:B------:R-:W0:Y:S01]  /*44e0*/  MUFU.EX2 R46, R39 ;  /* 0x00000027002e7308 */ /* 0x000e220000000800 */
[-CC-:B--2---:R-:W-:Y:S01]  /*44f0*/  FFMA.FTZ R34, R64, R10.reuse, -R61.reuse ;  /* 0x0000000a40227223 */ /* 0x184fe2000001083d */
[----:B-1----:R-:W-:Y:S01]  /*4500*/  FADD.FTZ R9, R37, R0 ;  /* 0x0000000025097221 */ /* 0x002fe20000010000 */
[----:B------:R-:W-:-:S05]  /*4510*/  FFMA.FTZ R61, R90, R10, -R61 ;  /* 0x0000000a5a3d7223 */ /* 0x000fca000001083d */
[----:B------:R-:W1:Y:S01]  /*4520*/  MUFU.EX2 R36, R36 ;  /* 0x0000002400247308 */ /* 0x000e620000000800 */
[C---:B---3--:R-:W-:Y:S01]  /*4530*/  FADD.FTZ R27, R77.reuse, R12 ;  /* 0x0000000c4d1b7221 */ /* 0x048fe20000010000 */
[----:B------:R-:W-:-:S06]  /*4540*/  F2FP.F16.F32.PACK_AB R178, R77, R32 ;  /* 0x000000204db2723e */ /* 0x000fcc00000000ff */
[----:B------:R-:W2:Y:S01]  /*4550*/  MUFU.EX2 R41, R41 ;  /* 0x0000002900297308 */ /* 0x000ea20000000800 */
[C---:B0-----:R-:W-:Y:S01]  /*4560*/  FADD.FTZ R12, R46.reuse, R9 ;  /* 0x000000092e0c7221 */ /* 0x041fe20000010000 */
[----:B------:R-:W-:-:S06]  /*4570*/  F2FP.F16.F32.PACK_AB R183, R46, R37 ;  /* 0x000000252eb7723e */ /* 0x000fcc00000000ff */
[----:B------:R-:W0:Y:S01]  /*4580*/  MUFU.EX2 R48, R43 ;  /* 0x0000002b00307308 */ /* 0x000e220000000800 */
[----:B-1----:R-:W-:Y:S01]  /*4590*/  FADD.FTZ R14, R36, R27 ;  /* 0x0000001b240e7221 */ /* 0x002fe20000010000 */
[----:B------:R-:W-:-:S03]  /*45a0*/  F2FP.F16.F32.PACK_AB R172, R79, R36 ;  /* 0x000000244fac723e */ /* 0x000fc600000000ff */
[----:B------:R-:W-:-:S03]  /*45b0*/  FADD.FTZ R27, R79, R14 ;  /* 0x0000000e4f1b7221 */ /* 0x000fc60000010000 */
[----:B------:R-:W1:Y:S01]  /*45c0*/  MUFU.EX2 R8, R8 ;  /* 0x0000000800087308 */ /* 0x000e620000000800 */
[----:B--2---:R-:W-:-:S07]  /*45d0*/  FADD.FTZ R9, R41, R12 ;  /* 0x0000000c29097221 */ /* 0x004fce0000010000 */
[----:B------:R-:W2:Y:S01]  /*45e0*/  MUFU.EX2 R45, R45 ;  /* 0x0000002d002d7308 */ /* 0x000ea20000000800 */
[C---:B0-----:R-:W-:Y:S01]  /*45f0*/  FADD.FTZ R12, R48.reuse, R9 ;  /* 0x00000009300c7221 */ /* 0x041fe20000010000 */
[----:B------:R-:W-:-:S06]  /*4600*/  F2FP.F16.F32.PACK_AB R177, R48, R41 ;  /* 0x0000002930b1723e */ /* 0x000fcc00000000ff */
[----:B------:R-:W0:Y:S01]  /*4610*/  MUFU.EX2 R50, R47 ;  /* 0x0000002f00327308 */ /* 0x000e220000000800 */
[----:B-1----:R-:W-:Y:S01]  /*4620*/  FADD.FTZ R14, R8, R27 ;  /* 0x0000001b080e7221 */ /* 0x002fe20000010000 */
[----:B------:R-:W-:-:S06]  /*4630*/  F2FP.F16.F32.PACK_AB R174, R81, R8 ;  /* 0x0000000851ae723e */ /* 0x000fcc00000000ff */
[----:B------:R-:W1:Y:S01]  /*4640*/  MUFU.EX2 R34, R34 ;  /* 0x0000002200227308 */ /* 0x000e620000000800 */
[----:B--2---:R-:W-:-:S07]  /*4650*/  FADD.FTZ R9, R45, R12 ;  /* 0x0000000c2d097221 */ /* 0x004fce0000010000 */
[----:B------:R-:W2:Y:S01]  /*4660*/  MUFU.EX2 R49, R49 ;  /* 0x0000003100317308 */ /* 0x000ea20000000800 */
[C---:B0-----:R-:W-:Y:S01]  /*4670*/  FADD.FTZ R12, R50.reuse, R9 ;  /* 0x00000009320c7221 */ /* 0x041fe20000010000 */
[----:B------:R-:W-:-:S06]  /*4680*/  F2FP.F16.F32.PACK_AB R179, R50, R45 ;  /* 0x0000002d32b3723e */ /* 0x000fcc00000000ff */
[----:B------:R-:W0:Y:S01]  /*4690*/  MUFU.EX2 R52, R51 ;  /* 0x0000003300347308 */ /* 0x000e220000000800 */
[----:B-1----:R-:W-:-:S07]  /*46a0*/  F2FP.F16.F32.PACK_AB R168, R83, R34 ;  /* 0x0000002253a8723e */ /* 0x002fce00000000ff */
[----:B------:R-:W-:Y:S01]  /*46b0*/  MUFU.EX2 R2, R2 ;  /* 0x0000000200027308 */ /* 0x000fe20000000800 */
[----:B--2---:R-:W-:Y:S01]  /*46c0*/  FADD.FTZ R9, R49, R12 ;  /* 0x0000000c31097221 */ /* 0x004fe20000010000 */
[----:B------:R-:W-:-:S04]  /*46d0*/  IMAD.IADD R12, R16, 0x1, -R17 ;  /* 0x00000001100c7824 */ /* 0x000fc800078e0a11 */
[----:B------:R-:W-:Y:S02]  /*46e0*/  IMAD R26, R193, 0x80, R12 ;  /* 0x00000080c11a7824 */ /* 0x000fe400078e020c */
[----:B------:R-:W-:Y:S01]  /*46f0*/  MUFU.EX2 R53, R53 ;  /* 0x0000003500357308 */ /* 0x000fe20000000800 */
[C---:B0-----:R-:W-:Y:S01]  /*4700*/  FADD.FTZ R8, R52.reuse, R9 ;  /* 0x0000000934087221 */ /* 0x041fe20000010000 */
[----:B------:R-:W-:Y:S02]  /*4710*/  F2FP.F16.F32.PACK_AB R173, R52, R49 ;  /* 0x0000003134ad723e */ /* 0x000fe400000000ff */
[----:B------:R-:W-:-:S04]  /*4720*/  R2UR UR6, R26 ;  /* 0x000000001a0672ca */ /* 0x000fc800000e0000 */
[----:B------:R-:W0:Y:S08]  /*4730*/  MUFU.EX2 R61, R61 ;  /* 0x0000003d003d7308 */ /* 0x000e300000000800 */
[----:B------:R1:W2:Y:S01]  /*4740*/  MUFU.EX2 R0, R11 ;  /* 0x0000000b00007308 */ /* 0x0002a20000000800 */
[----:B------:R-:W-:-:S07]  /*4750*/  UIADD3 UR4, UR6, UR4, URZ ;  /* 0x0000000406047290 */ /* 0x000fce000fffe03f */
[----:B------:R-:W3:Y:S01]  /*4760*/  MUFU.EX2 R55, R55 ;  /* 0x0000003700377308 */ /* 0x000ee20000000800 */
[----:B-1----:R-:W-:Y:S01]  /*4770*/  FADD.FTZ R11, R81, R14 ;  /* 0x0000000e510b7221 */ /* 0x002fe20000010000 */
[----:B0-----:R-:W-:-:S03]  /*4780*/  F2FP.F16.F32.PACK_AB R170, R61, R2 ;  /* 0x000000023daa723e */ /* 0x001fc600000000ff */
[----:B------:R-:W-:-:S03]  /*4790*/  FADD.FTZ R24, R34, R11 ;  /* 0x0000000b22187221 */ /* 0x000fc60000010000 */
[----:B------:R-:W0:Y:S01]  /*47a0*/  MUFU.EX2 R14, R57 ;  /* 0x00000039000e7308 */ /* 0x000e220000000800 */
[----:B------:R-:W-:Y:S01]  /*47b0*/  FADD.FTZ R11, R83, R24 ;  /* 0x00000018530b7221 */ /* 0x000fe20000010000 */
[----:B--2---:R-:W-:-:S03]  /*47c0*/  F2FP.F16.F32.PACK_AB R175, R0, R53 ;  /* 0x0000003500af723e */ /* 0x004fc600000000ff */
[----:B------:R-:W-:Y:S01]  /*47d0*/  FADD.FTZ R24, R2, R11 ;  /* 0x0000000b02187221 */ /* 0x000fe20000010000 */
[----:B------:R-:W-:Y:S02]  /*47e0*/  FADD.FTZ R11, R53, R8 ;  /* 0x00000008350b7221 */ /* 0x000fe40000010000 */
[----:B------:R-:W1:Y:S01]  /*47f0*/  MUFU.EX2 R21, R21 ;  /* 0x0000001500157308 */ /* 0x000e620000000800 */
[----:B------:R-:W-:Y:S01]  /*4800*/  FADD.FTZ R9, R61, R24 ;  /* 0x000000183d097221 */ /* 0x000fe20000010000 */
[----:B------:R-:W-:-:S04]  /*4810*/  FADD.FTZ R8, R0, R11 ;  /* 0x0000000b00087221 */ /* 0x000fc80000010000 */
[----:B---3--:R-:W-:Y:S02]  /*4820*/  FADD.FTZ R11, R55, R8 ;  /* 0x00000008370b7221 */ /* 0x008fe40000010000 */
[----:B------:R-:W2:Y:S01]  /*4830*/  MUFU.EX2 R2, R59 ;  /* 0x0000003b00027308 */ /* 0x000ea20000000800 */
[C---:B0-----:R-:W-:Y:S01]  /*4840*/  F2FP.F16.F32.PACK_AB R169, R14.reuse, R55 ;  /* 0x000000370ea9723e */ /* 0x041fe200000000ff */
[----:B------:R-:W-:-:S04]  /*4850*/  FADD.FTZ R8, R14, R11 ;  /* 0x0000000b0e087221 */ /* 0x000fc80000010000 */
[----:B-1----:R-:W-:-:S04]  /*4860*/  FADD.FTZ R11, R21, R8 ;  /* 0x00000008150b7221 */ /* 0x002fc80000010000 */
[C---:B--2---:R-:W-:Y:S01]  /*4870*/  FADD.FTZ R8, R2.reuse, R11 ;  /* 0x0000000b02087221 */ /* 0x044fe20000010000 */
[----:B------:R-:W-:Y:S01]  /*4880*/  F2FP.F16.F32.PACK_AB R171, R2, R21 ;  /* 0x0000001502ab723e */ /* 0x000fe200000000ff */
[----:B------:R-:W-:Y:S01]  /*4890*/  VIADD R11, R74, 0xfffffffe ;  /* 0xfffffffe4a0b7836 */ /* 0x000fe20000000000 */
        /* <DEDUP_REMOVED lines=12> */
.L_x_1078:
[----:B------:R-:W-:-:S11]  /*4960*/  UISETP.NE.AND UP1, UPT, UR5, 0x1, UPT ;  /* 0x000000010500788c */ /* 0x000fd6000bf25270 */
[----:B------:R-:W-:Y:S02]  /*4970*/  @UP1 ULDC.64 UR6, c[0x0][0x9e8] ;  /* 0x00027a0000061ab9 */ /* 0x000fe40000000a00 */
[----:B------:R-:W-:-:S04]  /*4980*/  UIMAD.WIDE.U32 UR10, UR14, UR6, URZ ;  /* 0x000000060e0a72a5 */ /* 0x000fc8000f8e003f */
[----:B------:R-:W-:-:S12]  /*4990*/  @UP1 USHF.R.U32.HI UR14, URZ, UR7, UR11 ;  /* 0x000000073f0e1299 */ /* 0x000fd8000801160b */
.L_x_1079:
[----:B------:R-:W-:-:S04]  /*49a0*/  UIMAD UR5, UR14, UR5, UR5 ;  /* 0x000000050e0572a4 */ /* 0x000fc8000f8e0205 */
[----:B------:R-:W-:-:S04]  /*49b0*/  UISETP.LT.AND UP1, UPT, UR4, UR5, UPT ;  /* 0x000000050400728c */ /* 0x000fc8000bf21270 */
[----:B------:R-:W-:-:S12]  /*49c0*/  USEL UR4, UR4, UR5, UP1 ;  /* 0x0000000504047287 */ /* 0x000fd80008800000 */
.L_x_1077:
        /* <DEDUP_REMOVED lines=61> */
[----:B------:R-:W-:Y:S01]  /*4da0*/  VIADD R15, R21, 0x8 ;  /* 0x00000008150f7836 */ /* 0x000fe20000000000 */
[----:B------:R-:W-:Y:S01]  /*4db0*/  ULDC UR55, c[0x0][0x9e0] ;  /* 0x0002780000377ab9 */ /* 0x000fe20000000800 */
[----:B------:R-:W-:-:S03]  /*4dc0*/  IMAD.MOV.U32 R119, RZ, RZ, RZ ;  /* 0x000000ffff777224 */ /* 0x000fc600078e00ff */
[----:B------:R-:W-:-:S07]  /*4dd0*/  LOP3.LUT R13, RZ, R15, RZ, 0x33, !PT ;  /* 0x0000000fff0d7212 */ /* 0x000fce00078e33ff */
.L_x_1097:
[----:B------:R-:W-:-:S04]  /*4de0*/  UIADD3 UR5, UR37, 0x1, URZ ;  /* 0x0000000125057890 */ /* 0x000fc8000fffe03f */
[----:B------:R-:W-:-:S04]  /*4df0*/  UISETP.NE.AND UP1, UPT, UR5, 0x2, UPT ;  /* 0x000000020500788c */ /* 0x000fc8000bf25270 */
[----:B------:R-:W-:Y:S02]  /*4e00*/  USEL UR38, URZ, 0x1, UP1 ;  /* 0x000000013f267887 */ /* 0x000fe40008800000 */
[----:B------:R-:W-:Y:S02]  /*4e10*/  USEL UR5, UR5, URZ, UP1 ;  /* 0x0000003f05057287 */ /* 0x000fe40008800000 */
[----:B------:R-:W-:Y:S01]  /*4e20*/  ULOP3.LUT UR38, UR36, UR38, URZ, 0x3c, !UPT ;  /* 0x0000002624267292 */ /* 0x000fe2000f8e3c3f */
[----:B------:R-:W-:Y:S11]  /*4e30*/  @!P0 BRA `(.L_x_1081) ;  /* 0x0000000000048947 */ /* 0x000ff60003800000 */
[----:B------:R-:W-:Y:S01]  /*4e40*/  BPT.TRAP 0x1 ;  /* 0x000000040000795c */ /* 0x000fe20000300000 */
.L_x_1081:
[----:B------:R-:W-:Y:S01]  /*4e50*/  ULEA UR6, UR5, UR39, 0x3 ;  /* 0x0000002705067291 */ /* 0x000fe2000f8e183f */
[----:B------:R-:W-:-:S05]  /*4e60*/  IMAD.U32 R10, RZ, RZ, UR38 ;  /* 0x00000026ff0a7e24 */ /* 0x000fca000f8e00ff */
[----:B------:R-:W-:-:S04]  /*4e70*/  SHF.L.U32 R10, R10, 0x1f, RZ ;  /* 0x0000001f0a0a7819 */ /* 0x000fc800000006ff */
[----:B------:R0:W1:Y:S01]  /*4e80*/  SYNCS.PHASECHK.TRANS64.TRYWAIT P1, [UR6+0x30830], R10 ;  /* 0x0308300aff0075a7 */ /* 0x0000620008020146 */
[----:B------:R-:W-:Y:S05]  /*4e90*/  @!P0 BRA `(.L_x_1082) ;  /* 0x0000000000048947 */ /* 0x000fea0003800000 */
[----:B------:R-:W-:Y:S01]  /*4ea0*/  BPT.TRAP 0x1 ;  /* 0x000000040000795c */ /* 0x000fe20000300000 */
.L_x_1082:
[----:B-1----:R-:W-:Y:S05]  /*4eb0*/  @P1 BRA `(.L_x_1083) ;  /* 0x0000000000081947 */ /* 0x002fea0003800000 */
[----:B------:R-:W1:Y:S02]  /*4ec0*/  SYNCS.PHASECHK.TRANS64.TRYWAIT P1, [UR6+0x30830], R10 ;  /* 0x0308300aff0075a7 */ /* 0x000e640008020146 */
[----:B-1----:R-:W-:Y:S05]  /*4ed0*/  @!P1 BRA `(.L_x_1084) ;  /* 0x0000011c00d89947 */ /* 0x002fea0003800000 */
.L_x_1083:
[----:B------:R-:W-:Y:S01]  /*4ee0*/  R2UR UR44, R6 ;  /* 0x00000000062c72ca */ /* 0x000fe200000e0000 */
[----:B------:R-:W-:Y:S01]  /*4ef0*/  UIMAD UR7, UR5, 0x900, UR60 ;  /* 0x00000900050778a4 */ /* 0x000fe2000f8e023c */
[----:B------:R-:W-:Y:S01]  /*4f00*/  R2UR UR45, R7 ;  /* 0x00000000072d72ca */ /* 0x000fe200000e0000 */
[----:B-1----:R-:W-:Y:S01]  /*4f10*/  WARPGROUP.ARRIVE ;  /* 0x00000000000079c5 */ /* 0x002fe20000000000 */
        /* <DEDUP_REMOVED lines=12> */
[----:B------:R-:W-:Y:S01]  /*4fe0*/  UIADD3 UR46, UR7, 0x2, URZ ;  /* 0x00000002072e7890 */ /* 0x000fe2000fffe03f */
[-C--:B------:R-:W-:Y:S01]  /*4ff0*/  FMUL.FTZ R29, R29, R0.reuse ;  /* 0x000000001d1d7220 */ /* 0x080fe20000410000 */
[----:B------:R-:W-:Y:S01]  /*5000*/  UMOV UR44, UR56 ;  /* 0x00000038002c7c82 */ /* 0x000fe20008000000 */
[----:B------:R-:W-:Y:S01]  /*5010*/  UMOV UR45, UR57 ;  /* 0x00000039002d7c82 */ /* 0x000fe20008000000 */
        /* <DEDUP_REMOVED lines=105> */
[----:B------:R-:W-:Y:S01]  /*56b0*/  UIADD3 UR46, UR7, 0x4, URZ ;  /* 0x00000004072e7890 */ /* 0x000fe2000fffe03f */
[----:B------:R-:W-:Y:S01]  /*56c0*/  FMUL.FTZ R119, R119, R2 ;  /* 0x0000000277777220 */ /* 0x000fe20000410000 */
[----:B------:R-:W-:Y:S01]  /*56d0*/  UMOV UR44, UR52 ;  /* 0x00000034002c7c82 */ /* 0x000fe20008000000 */
[----:B------:R-:W-:Y:S01]  /*56e0*/  UMOV UR45, UR53 ;  /* 0x00000035002d7c82 */ /* 0x000fe20008000000 */
[----:B------:R-:W-:Y:S01]  /*56f0*/  UMOV UR47, 0x40000040 ;  /* 0x40000040002f7882 */ /* 0x000fe20000000000 */
[----:B------:R-:W-:-:S02]  /*5700*/  WARPGROUP.DEPBAR.LE gsb0, 0x0 ;  /* 0x00008000000079c5 */ /* 0x000fc40000010000 */
[----:B------:R-:W-:-:S06]  /*5710*/  WARPGROUP.ARRIVE ;  /* 0x00000000000079c5 */ /* 0x000fcc0000000000 */
        /* <DEDUP_REMOVED lines=35> */
.L_x_1085:
[----:B------:R-:W-:Y:S01]  /*5950*/  ULEA UR14, UR37, UR39, 0x3 ;  /* 0x00000027250e7291 */ /* 0x000fe2000f8e183f */
[----:B------:R-:W-:-:S05]  /*5960*/  IMAD.U32 R0, RZ, RZ, UR36 ;  /* 0x00000024ff007e24 */ /* 0x000fca000f8e00ff */
[----:B------:R-:W-:-:S04]  /*5970*/  SHF.L.U32 R0, R0, 0x1f, RZ ;  /* 0x0000001f00007819 */ /* 0x000fc800000006ff */
[----:B------:R1:W2:Y:S01]  /*5980*/  SYNCS.PHASECHK.TRANS64.TRYWAIT P1, [UR14+0x30850], R0 ;  /* 0x03085000ff0075a7 */ /* 0x0002a2000802014e */
[----:B------:R-:W-:Y:S05]  /*5990*/  @!P0 BRA `(.L_x_1086) ;  /* 0x0000000000048947 */ /* 0x000fea0003800000 */
[----:B------:R-:W-:Y:S01]  /*59a0*/  BPT.TRAP 0x1 ;  /* 0x000000040000795c */ /* 0x000fe20000300000 */
.L_x_1086:
[----:B--2---:R-:W-:Y:S05]  /*59b0*/  @P1 BRA `(.L_x_1087) ;  /* 0x0000000000081947 */ /* 0x004fea0003800000 */
[----:B------:R-:W2:Y:S02]  /*59c0*/  SYNCS.PHASECHK.TRANS64.TRYWAIT P1, [UR14+0x30850], R0 ;  /* 0x03085000ff0075a7 */ /* 0x000ea4000802014e */
[----:B--2---:R-:W-:Y:S05]  /*59d0*/  @!P1 BRA `(.L_x_1088) ;  /* 0x0000011400309947 */ /* 0x004fea0003800000 */
.L_x_1087:
[----:B------:R-:W-:Y:S01]  /*59e0*/  UIADD3 UR7, UR39, 0x400, URZ ;  /* 0x0000040027077890 */ /* 0x000fe2000fffe03f */
[----:B------:R-:W-:Y:S01]  /*59f0*/  WARPGROUP.ARRIVE ;  /* 0x00000000000079c5 */ /* 0x000fe20000000000 */
[----:B------:R-:W-:-:S05]  /*5a00*/  UMOV UR11, 0x40000040 ;  /* 0x40000040000b7882 */ /* 0x000fca0000000000 */
[----:B------:R-:W3:Y:S01]  /*5a10*/  S2R R210, SR_TID.X ;  /* 0x0000000000d27919 */ /* 0x000ee20000002100 */
[----:B------:R-:W-:Y:S01]  /*5a20*/  USHF.R.U32.HI UR7, URZ, 0x4, UR7 ;  /* 0x000000043f077899 */ /* 0x000fe20008011607 */
[----:B------:R-:W-:Y:S01]  /*5a30*/  FMUL.FTZ R2, R120, UR4 ;  /* 0x0000000478027c20 */ /* 0x000fe20008410000 */
[----:B------:R-:W-:Y:S02]  /*5a40*/  IMAD.U32 R120, RZ, RZ, UR6 ;  /* 0x00000006ff787e24 */ /* 0x000fe4000f8e00ff */
[----:B-12---:R-:W-:Y:S01]  /*5a50*/  FMUL.FTZ R0, R122, UR4 ;  /* 0x000000047a007c20 */ /* 0x006fe20008410000 */
[----:B------:R-:W-:Y:S01]  /*5a60*/  ULOP3.LUT UR7, UR7, 0x3fff, URZ, 0xc0, !UPT ;  /* 0x00003fff07077892 */ /* 0x000fe2000f8ec03f */
[----:B------:R-:W-:Y:S01]  /*5a70*/  FMUL.FTZ R14, R126, UR4 ;  /* 0x000000047e0e7c20 */ /* 0x000fe20008410000 */
[----:B------:R-:W-:Y:S01]  /*5a80*/  FMUL.FTZ R122, R130, UR4 ;  /* 0x00000004827a7c20 */ /* 0x000fe20008410000 */
[----:B------:R-:W-:Y:S01]  /*5a90*/  FMUL.FTZ R126, R139, UR4 ;  /* 0x000000048b7e7c20 */ /* 0x000fe20008410000 */
[----:B------:R-:W-:Y:S01]  /*5aa0*/  ULOP3.LUT UR7, UR7, 0x3000000, URZ, 0xfc, !UPT ;  /* 0x0300000007077892 */ /* 0x000fe2000f8efc3f */
[----:B0-----:R-:W-:Y:S01]  /*5ab0*/  FMUL.FTZ R10, R123, UR4 ;  /* 0x000000047b0a7c20 */ /* 0x001fe20008410000 */
        /* <DEDUP_REMOVED lines=16> */
[----:B------:R-:W0:Y:S01]  /*5bc0*/  MUFU.TANH R2, R2 ;  /* 0x0000000200027308 */ /* 0x000e220000002400 */
[----:B---3--:R-:W-:-:S07]  /*5bd0*/  LOP3.LUT P1, RZ, R210, 0x7f, RZ, 0xc0, !PT ;  /* 0x0000007fd2ff7812 */ /* 0x008fce000782c0ff */
[----:B------:R-:W1:Y:S08]  /*5be0*/  MUFU.TANH R0, R0 ;  /* 0x0000000000007308 */ /* 0x000e700000002400 */
[----:B------:R-:W2:Y:S01]  /*5bf0*/  MUFU.TANH R10, R10 ;  /* 0x0000000a000a7308 */ /* 0x000ea20000002400 */
[----:B------:R-:W-:-:S05]  /*5c00*/  @!P1 VIADD R120, R120, 0x30840 ;  /* 0x0003084078789836 */ /* 0x000fca0000000000 */
[----:B------:R-:W-:Y:S02]  /*5c10*/  @!P1 PRMT R120, RZ, 0x654, R120 ;  /* 0x00000654ff789816 */ /* 0x000fe40000000078 */
        /* <DEDUP_REMOVED lines=13> */
[----:B------:R-:W0:Y:S01]  /*5cf0*/  MUFU.TANH R160, R160 ;  /* 0x000000a000a07308 */ /* 0x000e220000002400 */
[----:B------:R-:W-:-:S02]  /*5d00*/  WARPGROUP.DEPBAR.LE gsb0, 0x0 ;  /* 0x00008000000079c5 */ /* 0x000fc40000010000 */
[----:B------:R-:W-:Y:S01]  /*5d10*/  WARPGROUP.ARRIVE ;  /* 0x00000000000079c5 */ /* 0x000fe20000000000 */
[----:B------:R-:W-:-:S05]  /*5d20*/  IMAD R189, R11, -0x60, RZ ;  /* 0xffffffa00bbd7824 */ /* 0x000fca00078e02ff */
        /* <DEDUP_REMOVED lines=14> */
[----:B------:R-:W-:-:S10]  /*5e10*/  FMUL.FTZ R150, R156, UR4 ;  /* 0x000000049c967c20 */ /* 0x000fd40008410000 */
[----:B------:R-:W-:Y:S01]  /*5e20*/  HGMMA.64x192x16.F32 R24, R176, gdesc[UR8].tnspB, R24, gsb0 ;  /* 0x42e00008b0187df0 */ /* 0x000fe20008000818 */
[----:B------:R-:W-:Y:S01]  /*5e30*/  UIADD3 UR10, UR7, 0x200, URZ ;  /* 0x00000200070a7890 */ /* 0x000fe2000fffe03f */
[----:B------:R-:W-:Y:S01]  /*5e40*/  FMUL.FTZ R141, R158, UR4 ;  /* 0x000000049e8d7c20 */ /* 0x000fe20008410000 */
[----:B------:R-:W-:Y:S01]  /*5e50*/  UMOV UR11, 0x40000040 ;  /* 0x40000040000b7882 */ /* 0x000fe20000000000 */
[----:B------:R-:W-:Y:S01]  /*5e60*/  FMUL.FTZ R140, R159, UR4 ;  /* 0x000000049f8c7c20 */ /* 0x000fe20008410000 */
[----:B------:R-:W-:Y:S01]  /*5e70*/  FMUL.FTZ R156, R161, UR4 ;  /* 0x00000004a19c7c20 */ /* 0x000fe20008410000 */
[----:B------:R-:W-:Y:S01]  /*5e80*/  IADD3 R158, R189, 0x1, R16 ;  /* 0x00000001bd9e7810 */ /* 0x000fe20007ffe010 */
        /* <DEDUP_REMOVED lines=20> */
[----:B------:R-:W0:Y:S01]  /*5fd0*/  MUFU.TANH R176, R176 ;  /* 0x000000b000b07308 */ /* 0x000e220000002400 */
[----:B------:R-:W-:-:S02]  /*5fe0*/  IMAD.IADD R121, R158, 0x1, -R17 ;  /* 0x000000019e797824 */ /* 0x000fc400078e0a11 */
[C---:B------:R-:W-:Y:S02]  /*5ff0*/  IMAD R158, R18.reuse, -0x2, R189 ;  /* 0xfffffffe129e7824 */ /* 0x040fe400078e02bd */
[----:B------:R-:W-:-:S03]  /*6000*/  IMAD R121, R18, -0x2, R121 ;  /* 0xfffffffe12797824 */ /* 0x000fc600078e0279 */
[----:B------:R-:W0:Y:S01]  /*6010*/  MUFU.TANH R177, R177 ;  /* 0x000000b100b17308 */ /* 0x000e220000002400 */
[C---:B------:R-:W-:Y:S02]  /*6020*/  VIADD R164, R121.reuse, UR55 ;  /* 0x0000003779a47c36 */ /* 0x040fe40008000000 */
[----:B------:R-:W-:Y:S02]  /*6030*/  VIADD R162, R121, UR51 ;  /* 0x0000003379a27c36 */ /* 0x000fe40008000000 */
[----:B------:R-:W-:-:S03]  /*6040*/  IMAD.IADD R166, R5, 0x1, R164 ;  /* 0x0000000105a67824 */ /* 0x000fc600078e02a4 */
        /* <DEDUP_REMOVED lines=39> */
[----:B------:R-:W-:Y:S01]  /*62c0*/  FMUL.FTZ R169, R165, UR4 ;  /* 0x00000004a5a97c20 */ /* 0x000fe20008410000 */
[----:B------:R0:W-:Y:S01]  /*62d0*/  @!P1 SYNCS.ARRIVE.TRANS64.RED.A1T0 RZ, [R120+URZ], RZ ;  /* 0x000000ff78ff99a7 */ /* 0x0001e2000810043f */
[----:B------:R-:W-:Y:S01]  /*62e0*/  PLOP3.LUT P1, PT, PT, PT, UP0, 0x40, 0x0 ;  /* 0x000000000000781c */ /* 0x000fe20003f2e808 */
[----:B------:R-:W-:-:S03]  /*62f0*/  IMAD.IADD R168, R5, 0x1, R162 ;  /* 0x0000000105a87824 */ /* 0x000fc600078e02a2 */
[----:B------:R-:W0:Y:S09]  /*6300*/  MUFU.TANH R169, R169 ;  /* 0x000000a900a97308 */ /* 0x000e320000002400 */
[----:B-1234-:R-:W-:Y:S05]  /*6310*/  @P1 BRA `(.L_x_1089) ;  /* 0x0000000000581947 */ /* 0x01efea0003800000 */
[----:B------:R-:W-:Y:S01]  /*6320*/  ISETP.GT.AND P1, PT, R21, -0x1, PT ;  /* 0xffffffff1500780c */ /* 0x000fe20003f24270 */
[----:B------:R-:W-:-:S12]  /*6330*/  BSSY B0, `(.L_x_1090) ;  /* 0x0000011000007945 */ /* 0x000fd80003800000 */
[----:B------:R-:W-:Y:S05]  /*6340*/  @P1 BRA `(.L_x_1091) ;  /* 0x0000000000241947 */ /* 0x000fea0003800000 */
[----:B------:R-:W-:Y:S02]  /*6350*/  IMAD.U32 R149, RZ, RZ, UR54 ;  /* 0x00000036ff957e24 */ /* 0x000fe4000f8e00ff */
[----:B------:R-:W-:-:S03]  /*6360*/  IMAD.IADD R147, R5, 0x1, R12 ;  /* 0x0000000105937824 */ /* 0x000fc600078e020c */
[----:B------:R-:W-:Y:S02]  /*6370*/  ISETP.NE.AND P1, PT, R149, 0x1, PT ;  /* 0x000000019500780c */ /* 0x000fe40003f25270 */
[----:B------:R-:W-:-:S11]  /*6380*/  LOP3.LUT R147, RZ, R147, RZ, 0x33, !PT ;  /* 0x00000093ff937212 */ /* 0x000fd600078e33ff */
[----:B0-----:R-:W0:Y:S02]  /*6390*/  @P1 LDC.64 R120, c[0x0][0x9e8] ;  /* 0x00027a00ff781b82 */ /* 0x001e240000000a00 */
[----:B0-----:R-:W-:-:S05]  /*63a0*/  @P1 IMAD.HI.U32 R120, R147, R120, RZ ;  /* 0x0000007893781227 */ /* 0x001fca00078e00ff */
[----:B------:R-:W-:-:S04]  /*63b0*/  @P1 SHF.R.U32.HI R147, RZ, R121, R120 ;  /* 0x00000079ff931219 */ /* 0x000fc80000011678 */
[----:B------:R-:W-:Y:S01]  /*63c0*/  LOP3.LUT R147, RZ, R147, RZ, 0x33, !PT ;  /* 0x00000093ff937212 */ /* 0x000fe200078e33ff */
[----:B------:R-:W-:Y:S06]  /*63d0*/  BRA `(.L_x_1092) ;  /* 0x0000000000187947 */ /* 0x000fec0003800000 */
.L_x_1091:
[----:B------:R-:W-:Y:S02]  /*63e0*/  IMAD.U32 R149, RZ, RZ, UR54 ;  /* 0x00000036ff957e24 */ /* 0x000fe4000f8e00ff */
[----:B------:R-:W-:-:S03]  /*63f0*/  IMAD.MOV.U32 R147, RZ, RZ, R21 ;  /* 0x000000ffff937224 */ /* 0x000fc600078e0015 */
[----:B------:R-:W-:-:S13]  /*6400*/  ISETP.NE.AND P1, PT, R149, 0x1, PT ;  /* 0x000000019500780c */ /* 0x000fda0003f25270 */
[----:B0-----:R-:W0:Y:S02]  /*6410*/  @P1 LDC.64 R120, c[0x0][0x9e8] ;  /* 0x00027a00ff781b82 */ /* 0x001e240000000a00 */
[----:B0-----:R-:W-:-:S05]  /*6420*/  @P1 IMAD.HI.U32 R120, R21, R120, RZ ;  /* 0x0000007815781227 */ /* 0x001fca00078e00ff */
[----:B------:R-:W-:-:S07]  /*6430*/  @P1 SHF.R.U32.HI R147, RZ, R121, R120 ;  /* 0x00000079ff931219 */ /* 0x000fce0000011678 */
.L_x_1092:
[----:B------:R-:W-:Y:S05]  /*6440*/  BSYNC B0 ;  /* 0x0000000000007941 */ /* 0x000fea0003800000 */
.L_x_1090:
[----:B------:R-:W-:-:S05]  /*6450*/  IMAD R121, R147, R149, R158 ;  /* 0x0000009593797224 */ /* 0x000fca00078e029e */
[----:B------:R-:W-:Y:S02]  /*6460*/  VIADDMNMX R166, R121, R149, R166, PT ;  /* 0x0000009579a67246 */ /* 0x000fe400038001a6 */
[----:B------:R-:W-:-:S07]  /*6470*/  VIMNMX R168, R168, R121, !PT ;  /* 0x00000079a8a87248 */ /* 0x000fce0007fe0100 */
.L_x_1089:
[C---:B------:R-:W-:Y:S02]  /*6480*/  ISETP.GE.AND P1, PT, R189.reuse, 0x2, PT ;  /* 0x00000002bd00780c */ /* 0x040fe40003f26270 */
[C---:B------:R-:W-:Y:S02]  /*6490*/  ISETP.GE.AND P5, PT, R189.reuse, 0xa, PT ;  /* 0x0000000abd00780c */ /* 0x040fe40003fa6270 */
        /* <DEDUP_REMOVED lines=64> */
[C---:B------:R-:W-:Y:S02]  /*68a0*/  ISETP.GE.AND P4, PT, R189.reuse, 0x3a, PT ;  /* 0x0000003abd00780c */ /* 0x040fe40003f86270 */
        /* <DEDUP_REMOVED lines=26> */
[----:B------:R-:W-:Y:S02]  /*6a50*/  ISETP.GE.AND P3, PT, R189, 0x51, PT ;  /* 0x00000051bd00780c */ /* 0x000fe40003f66270 */
[----:B------:R-:W-:Y:S02]  /*6a60*/  IADD3 R142, R162, 0x8, R5 ;  /* 0x00000008a28e7810 */ /* 0x000fe40007ffe005 */
        /* <DEDUP_REMOVED lines=16> */
[----:B------:R-:W-:Y:S02]  /*6b70*/  ISETP.GE.AND P6, PT, R189, 0x5a, PT ;  /* 0x0000005abd00780c */ /* 0x000fe40003fc6270 */
[----:B------:R-:W-:Y:S02]  /*6b80*/  IADD3 R2, R164, 0x8, R5 ;  /* 0x00000008a4027810 */ /* 0x000fe40007ffe005 */
[----:B------:R-:W-:Y:S02]  /*6b90*/  P2R R146, PR, RZ, 0x40 ;  /* 0x00000040ff927803 */ /* 0x000fe40000000000 */
[----:B------:R-:W-:-:S04]  /*6ba0*/  ISETP.GT.AND P6, PT, R168, 0x59, !P6 ;  /* 0x00000059a800780c */ /* 0x000fc800077c4270 */
[----:B------:R-:W-:-:S04]  /*6bb0*/  ISETP.LT.OR P6, PT, R166, 0x5a, P6 ;  /* 0x0000005aa600780c */ /* 0x000fc800037c1670 */
[----:B------:R-:W-:Y:S02]  /*6bc0*/  FSEL R169, R169, -INF , !P6 ;  /* 0xff800000a9a97808 */ /* 0x000fe40007000000 */
[----:B------:R-:W-:-:S13]  /*6bd0*/  PLOP3.LUT P6, PT, PT, PT, UP0, 0x40, 0x0 ;  /* 0x000000000000781c */ /* 0x000fda0003fce808 */
[----:B------:R-:W-:Y:S05]  /*6be0*/  @P6 BRA `(.L_x_1093) ;  /* 0x0000000000546947 */ /* 0x000fea0003800000 */
[----:B------:R-:W-:Y:S01]  /*6bf0*/  ISETP.GT.AND P6, PT, R15, -0x1, PT ;  /* 0xffffffff0f00780c */ /* 0x000fe20003fc4270 */
[----:B------:R-:W-:-:S12]  /*6c00*/  BSSY B0, `(.L_x_1094) ;  /* 0x0000010000007945 */ /* 0x000fd80003800000 */
[----:B------:R-:W-:Y:S05]  /*6c10*/  @P6 BRA `(.L_x_1095) ;  /* 0x0000000000206947 */ /* 0x000fea0003800000 */
[----:B------:R-:W-:-:S05]  /*6c20*/  IMAD.U32 R148, RZ, RZ, UR54 ;  /* 0x00000036ff947e24 */ /* 0x000fca000f8e00ff */
[----:B------:R-:W-:-:S13]  /*6c30*/  ISETP.NE.AND P6, PT, R148, 0x1, PT ;  /* 0x000000019400780c */ /* 0x000fda0003fc5270 */
[----:B------:R-:W0:Y:S02]  /*6c40*/  @P6 LDC.64 R120, c[0x0][0x9e8] ;  /* 0x00027a00ff786b82 */ /* 0x000e240000000a00 */
[----:B0-----:R-:W-:-:S04]  /*6c50*/  @P6 IMAD.HI.U32 R144, R13, R120, RZ ;  /* 0x000000780d906227 */ /* 0x001fc800078e00ff */
[----:B------:R-:W-:Y:S01]  /*6c60*/  IMAD.MOV.U32 R120, RZ, RZ, R13 ;  /* 0x000000ffff787224 */ /* 0x000fe200078e000d */
[----:B------:R-:W-:-:S04]  /*6c70*/  @P6 SHF.R.U32.HI R120, RZ, R121, R144 ;  /* 0x00000079ff786219 */ /* 0x000fc80000011690 */
[----:B------:R-:W-:Y:S01]  /*6c80*/  LOP3.LUT R189, RZ, R120, RZ, 0x33, !PT ;  /* 0x00000078ffbd7212 */ /* 0x000fe200078e33ff */
[----:B------:R-:W-:Y:S06]  /*6c90*/  BRA `(.L_x_1096) ;  /* 0x0000000000187947 */ /* 0x000fec0003800000 */
.L_x_1095:
[----:B------:R-:W-:Y:S02]  /*6ca0*/  IMAD.U32 R148, RZ, RZ, UR54 ;  /* 0x00000036ff947e24 */ /* 0x000fe4000f8e00ff */
[----:B------:R-:W-:-:S03]  /*6cb0*/  IMAD.MOV.U32 R189, RZ, RZ, R15 ;  /* 0x000000ffffbd7224 */ /* 0x000fc600078e000f */
[----:B------:R-:W-:-:S13]  /*6cc0*/  ISETP.NE.AND P6, PT, R148, 0x1, PT ;  /* 0x000000019400780c */ /* 0x000fda0003fc5270 */
[----:B------:R-:W0:Y:S02]  /*6cd0*/  @P6 LDC.64 R120, c[0x0][0x9e8] ;  /* 0x00027a00ff786b82 */ /* 0x000e240000000a00 */
[----:B0-----:R-:W-:-:S05]  /*6ce0*/  @P6 IMAD.HI.U32 R120, R15, R120, RZ ;  /* 0x000000780f786227 */ /* 0x001fca00078e00ff */
[----:B------:R-:W-:-:S07]  /*6cf0*/  @P6 SHF.R.U32.HI R189, RZ, R121, R120 ;  /* 0x00000079ffbd6219 */ /* 0x000fce0000011678 */
.L_x_1096:
[----:B------:R-:W-:Y:S05]  /*6d00*/  BSYNC B0 ;  /* 0x0000000000007941 */ /* 0x000fea0003800000 */
.L_x_1094:
[----:B------:R-:W-:-:S05]  /*6d10*/  IMAD R121, R189, R148, R158 ;  /* 0x00000094bd797224 */ /* 0x000fca00078e029e */
[----:B------:R-:W-:Y:S02]  /*6d20*/  VIADDMNMX R2, R121, R148, R2, PT ;  /* 0x0000009479027246 */ /* 0x000fe40003800102 */
[----:B------:R-:W-:-:S07]  /*6d30*/  VIMNMX R142, R142, R121, !PT ;  /* 0x000000798e8e7248 */ /* 0x000fce0007fe0100 */
.L_x_1093:
        /* <DEDUP_REMOVED lines=76> */
[----:B------:R-:W0:Y:S01]  /*7200*/  LDC R10, c[0x0][0x988] ;  /* 0x00026200ff0a7b82 */ /* 0x000e220000000800 */
[----:B------:R-:W-:Y:S01]  /*7210*/  ISETP.GT.AND P3, PT, R142, 0x50, !P3 ;  /* 0x000000508e00780c */ /* 0x000fe20005f64270 */
[----:B------:R-:W1:Y:S01]  /*7220*/  SHFL.BFLY PT, R121, R20, 0x2, 0x1f ;  /* 0x0c401f0014797f89 */ /* 0x000e6200000e0000 */
        /* <DEDUP_REMOVED lines=13> */
[----:B-1----:R-:W-:Y:S02]  /*7300*/  FMNMX.FTZ R120, R20, R121, !PT ;  /* 0x0000007914787209 */ /* 0x002fe40007810000 */
[----:B------:R-:W-:-:S02]  /*7310*/  ISETP.LT.OR P1, PT, R2, 0x3a, P1 ;  /* 0x0000003a0200780c */ /* 0x000fc40000f21670 */
[----:B------:R-:W-:Y:S01]  /*7320*/  FSEL R133, R133, -INF , !P5 ;  /* 0xff80000085857808 */ /* 0x000fe20006800000 */
[----:B------:R-:W1:Y:S01]  /*7330*/  SHFL.BFLY PT, R121, R120, 0x1, 0x1f ;  /* 0x0c201f0078797f89 */ /* 0x000e6200000e0000 */
[----:B------:R-:W-:Y:S02]  /*7340*/  FSEL R125, R136, -INF , !P1 ;  /* 0xff800000887d7808 */ /* 0x000fe40004800000 */
[----:B------:R-:W-:-:S04]  /*7350*/  ISETP.NE.AND P1, PT, R206, RZ, PT ;  /* 0x000000ffce00720c */ /* 0x000fc80003f25270 */
[----:B------:R-:W-:-:S04]  /*7360*/  ISETP.GT.AND P1, PT, R142, 0x40, !P1 ;  /* 0x000000408e00780c */ /* 0x000fc80004f24270 */
[----:B------:R-:W-:-:S04]  /*7370*/  ISETP.LT.OR P1, PT, R2, 0x41, P1 ;  /* 0x000000410200780c */ /* 0x000fc80000f21670 */
[----:B------:R-:W-:Y:S02]  /*7380*/  FSEL R139, R139, -INF , !P1 ;  /* 0xff8000008b8b7808 */ /* 0x000fe40004800000 */
[----:B------:R-:W-:-:S04]  /*7390*/  ISETP.NE.AND P1, PT, R208, RZ, PT ;  /* 0x000000ffd000720c */ /* 0x000fc80003f25270 */
[----:B------:R-:W-:Y:S02]  /*73a0*/  ISETP.GT.AND P1, PT, R142, 0x41, !P1 ;  /* 0x000000418e00780c */ /* 0x000fe40004f24270 */
[----:B-1----:R-:W-:Y:S02]  /*73b0*/  FMNMX.FTZ R121, R120, R121, !PT ;  /* 0x0000007978797209 */ /* 0x002fe40007810000 */
        /* <DEDUP_REMOVED lines=14> */
[C---:B0-----:R-:W-:Y:S01]  /*74a0*/  FMUL.FTZ R0, R121.reuse, R10 ;  /* 0x0000000a79007220 */ /* 0x041fe20000410000 */
        /* <DEDUP_REMOVED lines=47> */
[----:B------:R-:W-:Y:S01]  /*77a0*/  IMAD.U32 R134, RZ, RZ, UR14 ;  /* 0x0000000eff867e24 */ /* 0x000fe2000f8e00ff */
[----:B------:R-:W-:-:S02]  /*77b0*/  LOP3.LUT P6, RZ, R210, 0x7f, RZ, 0xc0, !PT ;  /* 0x0000007fd2ff7812 */ /* 0x000fc400078cc0ff */
[----:B------:R-:W-:-:S03]  /*77c0*/  FMNMX.FTZ R20, R135, R20, !PT ;  /* 0x0000001487147209 */ /* 0x000fc60007810000 */
[----:B------:R-:W0:Y:S01]  /*77d0*/  MUFU.EX2 R0, R0 ;  /* 0x0000000000007308 */ /* 0x000e220000000800 */
[----:B------:R-:W-:-:S04]  /*77e0*/  FMNMX.FTZ R20, R137, R20, !PT ;  /* 0x0000001489147209 */ /* 0x000fc80007810000 */
[----:B------:R-:W-:-:S03]  /*77f0*/  FMNMX.FTZ R20, R125, R20, !PT ;  /* 0x000000147d147209 */ /* 0x000fc60007810000 */
[----:B------:R-:W1:Y:S01]  /*7800*/  MUFU.EX2 R188, R188 ;  /* 0x000000bc00bc7308 */ /* 0x000e620000000800 */
[----:B------:R-:W-:-:S04]  /*7810*/  FMNMX.FTZ R20, R139, R20, !PT ;  /* 0x000000148b147209 */ /* 0x000fc80007810000 */
[----:B------:R-:W-:-:S03]  /*7820*/  FMNMX.FTZ R20, R123, R20, !PT ;  /* 0x000000147b147209 */ /* 0x000fc60007810000 */
[----:B------:R-:W2:Y:S01]  /*7830*/  MUFU.EX2 R190, R190 ;  /* 0x000000be00be7308 */ /* 0x000ea20000000800 */
[----:B------:R-:W-:Y:S01]  /*7840*/  FMNMX.FTZ R20, R141, R20, !PT ;  /* 0x000000148d147209 */ /* 0x000fe20007810000 */
[----:B0-----:R-:W-:-:S03]  /*7850*/  FFMA.FTZ R9, R0, R9, R223 ;  /* 0x0000000900097223 */ /* 0x001fc600000100df */
[----:B------:R-:W-:-:S03]  /*7860*/  FMNMX.FTZ R20, R129, R20, !PT ;  /* 0x0000001481147209 */ /* 0x000fc60007810000 */
[----:B------:R-:W0:Y:S01]  /*7870*/  MUFU.EX2 R171, R171 ;  /* 0x000000ab00ab7308 */ /* 0x000e220000000800 */
[----:B------:R-:W-:Y:S01]  /*7880*/  FMNMX.FTZ R20, R177, R20, !PT ;  /* 0x00000014b1147209 */ /* 0x000fe20007810000 */
[C---:B-1----:R-:W-:Y:S01]  /*7890*/  FADD.FTZ R9, R188.reuse, R9 ;  /* 0x00000009bc097221 */ /* 0x042fe20000010000 */
[----:B------:R-:W-:Y:S02]  /*78a0*/  F2FP.F16.F32.PACK_AB R188, R188, R223 ;  /* 0x000000dfbcbc723e */ /* 0x000fe400000000ff */
[----:B------:R-:W-:-:S03]  /*78b0*/  FMNMX.FTZ R20, R167, R20, !PT ;  /* 0x00000014a7147209 */ /* 0x000fc60007810000 */
[----:B------:R-:W1:Y:S01]  /*78c0*/  MUFU.EX2 R184, R184 ;  /* 0x000000b800b87308 */ /* 0x000e620000000800 */
[----:B------:R-:W-:Y:S01]  /*78d0*/  FMNMX.FTZ R20, R133, R20, !PT ;  /* 0x0000001485147209 */ /* 0x000fe20007810000 */
[----:B--2---:R-:W-:-:S03]  /*78e0*/  FADD.FTZ R130, R190, R9 ;  /* 0x00000009be827221 */ /* 0x004fc60000010000 */
[----:B------:R-:W-:-:S03]  /*78f0*/  FMNMX.FTZ R20, R179, R20, !PT ;  /* 0x00000014b3147209 */ /* 0x000fc60007810000 */
[----:B------:R-:W2:Y:S01]  /*7900*/  MUFU.EX2 R173, R173 ;  /* 0x000000ad00ad7308 */ /* 0x000ea20000000800 */
[C---:B0-----:R-:W-:Y:S01]  /*7910*/  FADD.FTZ R9, R171.reuse, R130 ;  /* 0x00000082ab097221 */ /* 0x041fe20000010000 */
[----:B------:R-:W0:Y:S01]  /*7920*/  SHFL.BFLY PT, R149, R20, 0x2, 0x1f ;  /* 0x0c401f0014957f89 */ /* 0x000e2200000e0000 */
[----:B------:R-:W-:-:S05]  /*7930*/  F2FP.F16.F32.PACK_AB R190, R171, R190 ;  /* 0x000000beabbe723e */ /* 0x000fca00000000ff */
[----:B------:R-:W3:Y:S01]  /*7940*/  MUFU.EX2 R186, R186 ;  /* 0x000000ba00ba7308 */ /* 0x000ee20000000800 */
[----:B-1----:R-:W-:-:S07]  /*7950*/  FADD.FTZ R130, R184, R9 ;  /* 0x00000009b8827221 */ /* 0x002fce0000010000 */
[----:B------:R-:W1:Y:S01]  /*7960*/  MUFU.EX2 R175, R175 ;  /* 0x000000af00af7308 */ /* 0x000e620000000800 */
[----:B--2---:R-:W-:-:S07]  /*7970*/  F2FP.F16.F32.PACK_AB R184, R173, R184 ;  /* 0x000000b8adb8723e */ /* 0x004fce00000000ff */
[----:B------:R-:W-:Y:S01]  /*7980*/  MUFU.EX2 R180, R180 ;  /* 0x000000b400b47308 */ /* 0x000fe20000000800 */
[----:B0-----:R-:W-:-:S05]  /*7990*/  FMNMX.FTZ R149, R20, R149, !PT ;  /* 0x0000009514957209 */ /* 0x001fca0007810000 */
[----:B------:R-:W0:Y:S02]  /*79a0*/  SHFL.BFLY PT, R2, R149, 0x1, 0x1f ;  /* 0x0c201f0095027f89 */ /* 0x000e2400000e0000 */
[----:B------:R-:W-:Y:S08]  /*79b0*/  MUFU.EX2 R131, R131 ;  /* 0x0000008300837308 */ /* 0x000ff00000000800 */
[----:B------:R-:W-:Y:S08]  /*79c0*/  MUFU.EX2 R182, R182 ;  /* 0x000000b600b67308 */ /* 0x000ff00000000800 */
[----:B------:R-:W-:Y:S01]  /*79d0*/  MUFU.EX2 R147, R147 ;  /* 0x0000009300937308 */ /* 0x000fe20000000800 */
[----:B0-----:R-:W-:-:S07]  /*79e0*/  FMNMX.FTZ R149, R149, R2, !PT ;  /* 0x0000000295957209 */ /* 0x001fce0007810000 */
        /* <DEDUP_REMOVED lines=12> */
[-CC-:B------:R-:W-:Y:S01]  /*7ab0*/  FFMA.FTZ R14, R189, R10.reuse, -R120.reuse ;  /* 0x0000000abd0e7223 */ /* 0x180fe20000010878 */
[-CC-:B------:R-:W-:Y:S01]  /*7ac0*/  FFMA.FTZ R161, R219, R10.reuse, -R120.reuse ;  /* 0x0000000adba17223 */ /* 0x180fe20000010878 */
[-CC-:B------:R-:W-:Y:S01]  /*7ad0*/  FFMA.FTZ R185, R207, R10.reuse, -R120.reuse ;  /* 0x0000000acfb97223 */ /* 0x180fe20000010878 */
[----:B------:R-:W-:Y:S01]  /*7ae0*/  MUFU.EX2 R159, R159 ;  /* 0x0000009f009f7308 */ /* 0x000fe20000000800 */
[-CC-:B------:R-:W-:Y:S01]  /*7af0*/  FFMA.FTZ R20, R217, R10.reuse, -R120.reuse ;  /* 0x0000000ad9147223 */ /* 0x180fe20000010878 */
[-CC-:B------:R-:W-:Y:S01]  /*7b00*/  FFMA.FTZ R187, R191, R10.reuse, -R120.reuse ;  /* 0x0000000abfbb7223 */ /* 0x180fe20000010878 */
[-C--:B------:R-:W-:Y:S01]  /*7b10*/  FFMA.FTZ R3, R127, R10.reuse, -R120 ;  /* 0x0000000a7f037223 */ /* 0x080fe20000010878 */
[----:B------:R-:W-:Y:S01]  /*7b20*/  FADD.FTZ R127, R173, R130 ;  /* 0x00000082ad7f7221 */ /* 0x000fe20000010000 */
[-CC-:B------:R-:W-:Y:S01]  /*7b30*/  FFMA.FTZ R122, R215, R10.reuse, -R120.reuse ;  /* 0x0000000ad77a7223 */ /* 0x180fe20000010878 */
[-CC-:B------:R-:W-:Y:S01]  /*7b40*/  FFMA.FTZ R181, R195, R10.reuse, -R120.reuse ;  /* 0x0000000ac3b57223 */ /* 0x180fe20000010878 */
[-CC-:B------:R-:W-:Y:S01]  /*7b50*/  FFMA.FTZ R124, R213, R10.reuse, -R120.reuse ;  /* 0x0000000ad57c7223 */ /* 0x180fe20000010878 */
[----:B------:R-:W0:Y:S01]  /*7b60*/  MUFU.EX2 R2, R2 ;  /* 0x0000000200027308 */ /* 0x000e220000000800 */
[----:B---3--:R-:W-:Y:S01]  /*7b70*/  FADD.FTZ R132, R186, R127 ;  /* 0x0000007fba847221 */ /* 0x008fe20000010000 */
        /* <DEDUP_REMOVED lines=10> */
[-CC-:B------:R-:W-:Y:S01]  /*7c20*/  FFMA.FTZ R167, R167, R10.reuse, -R120.reuse ;  /* 0x0000000aa7a77223 */ /* 0x180fe20000010878 */
[----:B------:R-:W-:Y:S01]  /*7c30*/  FFMA.FTZ R133, R133, R10, -R120 ;  /* 0x0000000a85857223 */ /* 0x000fe20000010878 */
[----:B-1----:R-:W-:-:S02]  /*7c40*/  F2FP.F16.F32.PACK_AB R186, R175, R186 ;  /* 0x000000baafba723e */ /* 0x002fc400000000ff */
[----:B------:R-:W1:Y:S01]  /*7c50*/  MUFU.EX2 R14, R14 ;  /* 0x0000000e000e7308 */ /* 0x000e620000000800 */
[----:B0-----:R-:W-:-:S07]  /*7c60*/  FFMA.FTZ R9, R2, R8, R159 ;  /* 0x0000000802097223 */ /* 0x001fce000001009f */
[----:B------:R-:W0:Y:S01]  /*7c70*/  MUFU.EX2 R161, R161 ;  /* 0x000000a100a17308 */ /* 0x000e220000000800 */
[C---:B--2---:R-:W-:Y:S01]  /*7c80*/  FADD.FTZ R9, R4.reuse, R9 ;  /* 0x0000000904097221 */ /* 0x044fe20000010000 */
[----:B------:R-:W-:Y:S01]  /*7c90*/  F2FP.F16.F32.PACK_AB R189, R4, R159 ;  /* 0x0000009f04bd723e */ /* 0x000fe200000000ff */
[----:B------:R-:W-:-:S05]  /*7ca0*/  IMAD.MOV.U32 R4, RZ, RZ, R121 ;  /* 0x000000ffff047224 */ /* 0x000fca00078e0079 */
[----:B------:R-:W2:Y:S01]  /*7cb0*/  MUFU.EX2 R185, R185 ;  /* 0x000000b900b97308 */ /* 0x000ea20000000800 */
[----:B-1----:R-:W-:Y:S01]  /*7cc0*/  FADD.FTZ R130, R14, R9 ;  /* 0x000000090e827221 */ /* 0x002fe20000010000 */
[----:B------:R-:W-:-:S04]  /*7cd0*/  FADD.FTZ R9, R175, R132 ;  /* 0x00000084af097221 */ /* 0x000fc80000010000 */
[----:B------:R-:W-:Y:S01]  /*7ce0*/  FADD.FTZ R132, R180, R9 ;  /* 0x00000009b4847221 */ /* 0x000fe20000010000 */
[----:B------:R-:W-:Y:S01]  /*7cf0*/  F2FP.F16.F32.PACK_AB R180, R131, R180 ;  /* 0x000000b483b4723e */ /* 0x000fe200000000ff */
[----:B------:R-:W1:Y:S01]  /*7d00*/  MUFU.EX2 R20, R20 ;  /* 0x0000001400147308 */ /* 0x000e620000000800 */
[----:B0-----:R-:W-:Y:S01]  /*7d10*/  FADD.FTZ R130, R161, R130 ;  /* 0x00000082a1827221 */ /* 0x001fe20000010000 */
[----:B------:R-:W-:Y:S01]  /*7d20*/  FADD.FTZ R135, R131, R132 ;  /* 0x0000008483877221 */ /* 0x000fe20000010000 */
[----:B------:R-:W-:-:S05]  /*7d30*/  F2FP.F16.F32.PACK_AB R191, R161, R14 ;  /* 0x0000000ea1bf723e */ /* 0x000fca00000000ff */
[----:B------:R-:W0:Y:S01]  /*7d40*/  MUFU.EX2 R187, R187 ;  /* 0x000000bb00bb7308 */ /* 0x000e220000000800 */
[----:B--2---:R-:W-:Y:S01]  /*7d50*/  FADD.FTZ R9, R185, R130 ;  /* 0x00000082b9097221 */ /* 0x004fe20000010000 */
[----:B------:R-:W-:Y:S02]  /*7d60*/  @!P6 VIADD R130, R134, 0x30860 ;  /* 0x000308608682e836 */ /* 0x000fe40000000000 */
[----:B------:R-:W-:Y:S01]  /*7d70*/  FADD.FTZ R134, R182, R135 ;  /* 0x00000087b6867221 */ /* 0x000fe20000010000 */
[----:B------:R-:W-:Y:S02]  /*7d80*/  F2FP.F16.F32.PACK_AB R182, R147, R182 ;  /* 0x000000b693b6723e */ /* 0x000fe400000000ff */
[----:B------:R-:W-:Y:S01]  /*7d90*/  @!P6 PRMT R135, RZ, 0x654, R130 ;  /* 0x00000654ff87e816 */ /* 0x000fe20000000082 */
[----:B------:R-:W2:Y:S01]  /*7da0*/  MUFU.EX2 R122, R122 ;  /* 0x0000007a007a7308 */ /* 0x000ea20000000800 */
[C---:B-1----:R-:W-:Y:S01]  /*7db0*/  FADD.FTZ R132, R20.reuse, R9 ;  /* 0x0000000914847221 */ /* 0x042fe20000010000 */
[-C--:B------:R-:W-:Y:S01]  /*7dc0*/  FFMA.FTZ R130, R123, R10.reuse, -R120 ;  /* 0x0000000a7b827223 */ /* 0x080fe20000010878 */
[----:B------:R-:W-:Y:S01]  /*7dd0*/  FADD.FTZ R123, R147, R134 ;  /* 0x00000086937b7221 */ /* 0x000fe20000010000 */
[----:B------:R-:W-:Y:S01]  /*7de0*/  FFMA.FTZ R120, R179, R10, -R120 ;  /* 0x0000000ab3787223 */ /* 0x000fe20000010878 */
[----:B------:R1:W-:Y:S01]  /*7df0*/  @!P6 SYNCS.ARRIVE.TRANS64.RED.A1T0 RZ, [R135+URZ], RZ ;  /* 0x000000ff87ffe9a7 */ /* 0x0003e2000810043f */
[----:B------:R-:W-:Y:S01]  /*7e00*/  F2FP.F16.F32.PACK_AB R185, R20, R185 ;  /* 0x000000b914b9723e */ /* 0x000fe200000000ff */
[----:B------:R-:W-:Y:S01]  /*7e10*/  FADD.FTZ R134, R176, R123 ;  /* 0x0000007bb0867221 */ /* 0x000fe20000010000 */
[----:B------:R-:W3:Y:S01]  /*7e20*/  MUFU.EX2 R181, R181 ;  /* 0x000000b500b57308 */ /* 0x000ee20000000800 */
[----:B0-----:R-:W-:Y:S01]  /*7e30*/  FADD.FTZ R9, R187, R132 ;  /* 0x00000084bb097221 */ /* 0x001fe20000010000 */
[C---:B------:R-:W-:Y:S01]  /*7e40*/  F2FP.F16.F32.PACK_AB R176, R143.reuse, R176 ;  /* 0x000000b08fb0723e */ /* 0x040fe200000000ff */
[----:B------:R-:W-:-:S05]  /*7e50*/  FADD.FTZ R123, R143, R134 ;  /* 0x000000868f7b7221 */ /* 0x000fca0000010000 */
[----:B------:R-:W0:Y:S01]  /*7e60*/  MUFU.EX2 R124, R124 ;  /* 0x0000007c007c7308 */ /* 0x000e220000000800 */
[C---:B--2---:R-:W-:Y:S01]  /*7e70*/  FADD.FTZ R132, R122.reuse, R9 ;  /* 0x000000097a847221 */ /* 0x044fe20000010000 */
[----:B------:R-:W-:-:S06]  /*7e80*/  F2FP.F16.F32.PACK_AB R187, R122, R187 ;  /* 0x000000bb7abb723e */ /* 0x000fcc00000000ff */
[----:B------:R-:W2:Y:S01]  /*7e90*/  MUFU.EX2 R178, R178 ;  /* 0x000000b200b27308 */ /* 0x000ea20000000800 */
[----:B---3--:R-:W-:-:S07]  /*7ea0*/  FADD.FTZ R9, R181, R132 ;  /* 0x00000084b5097221 */ /* 0x008fce0000010000 */
[----:B------:R-:W3:Y:S01]  /*7eb0*/  MUFU.EX2 R183, R183 ;  /* 0x000000b700b77308 */ /* 0x000ee20000000800 */
[C---:B0-----:R-:W-:Y:S01]  /*7ec0*/  FADD.FTZ R132, R124.reuse, R9 ;  /* 0x000000097c847221 */ /* 0x041fe20000010000 */
[----:B------:R-:W-:-:S06]  /*7ed0*/  F2FP.F16.F32.PACK_AB R181, R124, R181 ;  /* 0x000000b57cb5723e */ /* 0x000fcc00000000ff */
[----:B------:R-:W0:Y:S01]  /*7ee0*/  MUFU.EX2 R145, R145 ;  /* 0x0000009100917308 */ /* 0x000e220000000800 */
[----:B--2---:R-:W-:-:S07]  /*7ef0*/  FADD.FTZ R134, R178, R123 ;  /* 0x0000007bb2867221 */ /* 0x004fce0000010000 */
[----:B------:R-:W2:Y:S01]  /*7f00*/  MUFU.EX2 R126, R126 ;  /* 0x0000007e007e7308 */ /* 0x000ea20000000800 */
[----:B---3--:R-:W-:-:S07]  /*7f10*/  FADD.FTZ R9, R183, R132 ;  /* 0x00000084b7097221 */ /* 0x008fce0000010000 */
[----:B------:R-:W3:Y:S01]  /*7f20*/  MUFU.EX2 R172, R172 ;  /* 0x000000ac00ac7308 */ /* 0x000ee20000000800 */
[C---:B0-----:R-:W-:Y:S01]  /*7f30*/  FADD.FTZ R123, R145.reuse, R134 ;  /* 0x00000086917b7221 */ /* 0x041fe20000010000 */
[----:B------:R-:W-:-:S06]  /*7f40*/  F2FP.F16.F32.PACK_AB R178, R145, R178 ;  /* 0x000000b291b2723e */ /* 0x000fcc00000000ff */
[----:B------:R-:W0:Y:S01]  /*7f50*/  MUFU.EX2 R3, R3 ;  /* 0x0000000300037308 */ /* 0x000e220000000800 */
[C---:B--2---:R-:W-:Y:S01]  /*7f60*/  FADD.FTZ R132, R126.reuse, R9 ;  /* 0x000000097e847221 */ /* 0x044fe20000010000 */
[----:B------:R-:W-:-:S06]  /*7f70*/  F2FP.F16.F32.PACK_AB R183, R126, R183 ;  /* 0x000000b77eb7723e */ /* 0x000fcc00000000ff */
[----:B------:R-:W2:Y:S01]  /*7f80*/  MUFU.EX2 R151, R151 ;  /* 0x0000009700977308 */ /* 0x000ea20000000800 */
[----:B---3--:R-:W-:-:S07]  /*7f90*/  FADD.FTZ R134, R172, R123 ;  /* 0x0000007bac867221 */ /* 0x008fce0000010000 */
[----:B------:R-:W3:Y:S01]  /*7fa0*/  MUFU.EX2 R128, R128 ;  /* 0x0000008000807308 */ /* 0x000ee20000000800 */
[----:B0-----:R-:W-:-:S07]  /*7fb0*/  FADD.FTZ R9, R3, R132 ;  /* 0x0000008403097221 */ /* 0x001fce0000010000 */
        /* <DEDUP_REMOVED lines=8> */
[----:B--2---:R-:W-:-:S07]  /*8040*/  FADD.FTZ R132, R8, R9 ;  /* 0x0000000908847221 */ /* 0x004fce0000010000 */
[----:B------:R-:W2:Y:S01]  /*8050*/  MUFU.EX2 R168, R168 ;  /* 0x000000a800a87308 */ /* 0x000ea20000000800 */
[C---:B---3--:R-:W-:Y:S01]  /*8060*/  FADD.FTZ R9, R153.reuse, R134 ;  /* 0x0000008699097221 */ /* 0x048fe20000010000 */
[----:B------:R-:W-:-:S06]  /*8070*/  F2FP.F16.F32.PACK_AB R174, R153, R174 ;  /* 0x000000ae99ae723e */ /* 0x000fcc00000000ff */
        /* <DEDUP_REMOVED lines=15> */
[----:B------:R3:W4:Y:S01]  /*8170*/  MUFU.EX2 R138, R177 ;  /* 0x000000b1008a7308 */ /* 0x0007220000000800 */
[----:B0-----:R-:W-:-:S07]  /*8180*/  FADD.FTZ R123, R136, R9 ;  /* 0x00000009887b7221 */ /* 0x001fce0000010000 */
[----:B------:R-:W0:Y:S01]  /*8190*/  MUFU.EX2 R167, R167 ;  /* 0x000000a700a77308 */ /* 0x000e220000000800 */
[C---:B--2---:R-:W-:Y:S01]  /*81a0*/  FADD.FTZ R123, R129.reuse, R123 ;  /* 0x0000007b817b7221 */ /* 0x044fe20000010000 */
[----:B---3--:R-:W-:Y:S01]  /*81b0*/  F2FP.F16.F32.PACK_AB R177, R128, R3 ;  /* 0x0000000380b1723e */ /* 0x008fe200000000ff */
[----:B------:R-:W-:Y:S01]  /*81c0*/  IMAD.MOV.U32 R3, RZ, RZ, R149 ;  /* 0x000000ffff037224 */ /* 0x000fe200078e0095 */
[----:B------:R-:W-:-:S04]  /*81d0*/  F2FP.F16.F32.PACK_AB R175, R129, R136 ;  /* 0x0000008881af723e */ /* 0x000fc800000000ff */
[----:B------:R-:W2:Y:S01]  /*81e0*/  MUFU.EX2 R134, R133 ;  /* 0x0000008500867308 */ /* 0x000ea20000000800 */
[----:B----4-:R-:W-:-:S07]  /*81f0*/  FADD.FTZ R123, R138, R123 ;  /* 0x0000007b8a7b7221 */ /* 0x010fce0000010000 */
[----:B------:R-:W3:Y:S01]  /*8200*/  MUFU.EX2 R157, R157 ;  /* 0x0000009d009d7308 */ /* 0x000ee20000000800 */
[C---:B0-----:R-:W-:Y:S01]  /*8210*/  FADD.FTZ R123, R167.reuse, R123 ;  /* 0x0000007ba77b7221 */ /* 0x041fe20000010000 */
[----:B------:R-:W-:-:S06]  /*8220*/  F2FP.F16.F32.PACK_AB R169, R167, R138 ;  /* 0x0000008aa7a9723e */ /* 0x000fcc00000000ff */
[----:B------:R-:W0:Y:S01]  /*8230*/  MUFU.EX2 R120, R120 ;  /* 0x0000007800787308 */ /* 0x000e220000000800 */
[----:B--2---:R-:W-:Y:S01]  /*8240*/  FADD.FTZ R123, R134, R123 ;  /* 0x0000007b867b7221 */ /* 0x004fe20000010000 */
[C---:B---3--:R-:W-:Y:S01]  /*8250*/  FADD.FTZ R9, R157.reuse, R132 ;  /* 0x000000849d097221 */ /* 0x048fe20000010000 */
[----:B------:R-:W-:Y:S02]  /*8260*/  F2FP.F16.F32.PACK_AB R170, R157, R170 ;  /* 0x000000aa9daa723e */ /* 0x000fe400000000ff */
[C---:B0-----:R-:W-:Y:S01]  /*8270*/  FADD.FTZ R8, R120.reuse, R123 ;  /* 0x0000007b78087221 */ /* 0x041fe20000010000 */
[----:B------:R-:W-:Y:S01]  /*8280*/  F2FP.F16.F32.PACK_AB R171, R120, R134 ;  /* 0x0000008678ab723e */ /* 0x000fe200000000ff */
[----:B-1----:R-:W-:Y:S06]  /*8290*/  @P1 BRA `(.L_x_1097) ;  /* 0xffffffc800d01947 */ /* 0x002fec000383ffff */
[----:B------:R-:W-:Y:S01]  /*82a0*/  IMAD.MOV.U32 R3, RZ, RZ, R149 ;  /* 0x000000ffff037224 */ /* 0x000fe200078e0095 */
[----:B------:R-:W-:Y:S01]  /*82b0*/  UMOV UR37, UR5 ;  /* 0x0000000500257c82 */ /* 0x000fe20008000000 */
[----:B------:R-:W-:Y:S01]  /*82c0*/  IMAD.MOV.U32 R4, RZ, RZ, R121 ;  /* 0x000000ffff047224 */ /* 0x000fe200078e0079 */
[----:B------:R-:W-:-:S06]  /*82d0*/  UMOV UR36, UR38 ;  /* 0x0000002600247c82 */ /* 0x000fcc0008000000 */
.L_x_1080:
[----:B------:R-:W-:Y:S01]  /*82e0*/  IADD3 R12, R16, 0x80, -R17 ;  /* 0x00000080100c7810 */ /* 0x000fe20007ffe811 */
[----:B------:R-:W-:Y:S01]  /*82f0*/  ULDC UR14, c[0x0][0x9e4] ;  /* 0x00027900000e7ab9 */ /* 0x000fe20000000800 */
[----:B------:R-:W-:Y:S01]  /*8300*/  ULDC UR11, c[0x0][0x9dc] ;  /* 0x00027700000b7ab9 */ /* 0x000fe20000000800 */
[----:B------:R-:W-:Y:S02]  /*8310*/  UISETP.GE.AND UP0, UPT, UR14, 0x1, UPT ;  /* 0x000000010e00788c */ /* 0x000fe4000bf06270 */
[----:B------:R-:W-:-:S04]  /*8320*/  IMAD R12, R193, 0x80, R12 ;  /* 0x00000080c10c7824 */ /* 0x000fc800078e020c */
[----:B------:R-:W-:Y:S02]  /*8330*/  PLOP3.LUT P1, PT, PT, PT, UP0, 0x40, 0x0 ;  /* 0x000000000000781c */ /* 0x000fe40003f2e808 */
[----:B------:R-:W-:-:S13]  /*8340*/  R2UR UR10, R12 ;  /* 0x000000000c0a72ca */ /* 0x000fda00000e0000 */
[----:B------:R-:W-:Y:S01]  /*8350*/  UIADD3 UR11, UR10, -UR11, URZ ;  /* 0x8000000b0a0b7290 */ /* 0x000fe2000fffe03f */
[----:B------:R-:W-:Y:S11]  /*8360*/  @P1 BRA `(.L_x_1098) ;  /* 0x0000000000441947 */ /* 0x000ff60003800000 */
        /* <DEDUP_REMOVED lines=10> */
.L_x_1099:
[----:B------:R-:W-:-:S11]  /*8410*/  UISETP.NE.AND UP1, UPT, UR14, 0x1, UPT ;  /* 0x000000010e00788c */ /* 0x000fd6000bf25270 */
[----:B------:R-:W-:Y:S02]  /*8420*/  @UP1 ULDC.64 UR4, c[0x0][0x9e8] ;  /* 0x00027a0000041ab9 */ /* 0x000fe40000000a00 */
[----:B------:R-:W-:-:S04]  /*8430*/  UIMAD.WIDE.U32 UR6, UR10, UR4, URZ ;  /* 0x000000040a0672a5 */ /* 0x000fc8000f8e003f */
[----:B------:R-:W-:-:S12]  /*8440*/  @UP1 USHF.R.U32.HI UR10, URZ, UR5, UR7 ;  /* 0x000000053f0a1299 */ /* 0x000fd80008011607 */
.L_x_1100:
[----:B------:R-:W-:-:S04]  /*8450*/  UIMAD UR10, UR10, UR14, URZ ;  /* 0x0000000e0a0a72a4 */ /* 0x000fc8000f8e023f */
[----:B------:R-:W-:-:S04]  /*8460*/  UISETP.LT.AND UP1, UPT, UR11, UR10, UPT ;  /* 0x0000000a0b00728c */ /* 0x000fc8000bf21270 */
[----:B------:R-:W-:-:S12]  /*8470*/  USEL UR11, UR11, UR10, !UP1 ;  /* 0x0000000a0b0b7287 */ /* 0x000fd8000c800000 */
.L_x_1098:
        /* <DEDUP_REMOVED lines=13> */
.L_x_1110:
[----:B------:R-:W-:-:S04]  /*8550*/  UIADD3 UR6, UR4, 0x1, URZ ;  /* 0x0000000104067890 */ /* 0x000fc8000fffe03f */
[----:B------:R-:W-:-:S04]  /*8560*/  UISETP.NE.AND UP1, UPT, UR6, 0x2, UPT ;  /* 0x000000020600788c */ /* 0x000fc8000bf25270 */
[----:B------:R-:W-:Y:S02]  /*8570*/  USEL UR36, URZ, 0x1, UP1 ;  /* 0x000000013f247887 */ /* 0x000fe40008800000 */
[----:B------:R-:W-:Y:S02]  /*8580*/  USEL UR37, UR6, URZ, UP1 ;  /* 0x0000003f06257287 */ /* 0x000fe40008800000 */
[----:B------:R-:W-:Y:S01]  /*8590*/  ULOP3.LUT UR36, UR38, UR36, URZ, 0x3c, !UPT ;  /* 0x0000002426247292 */ /* 0x000fe2000f8e3c3f */
[----:B------:R-:W-:Y:S11]  /*85a0*/  @!P0 BRA `(.L_x_1102) ;  /* 0x0000000000048947 */ /* 0x000ff60003800000 */
[----:B------:R-:W-:Y:S01]  /*85b0*/  BPT.TRAP 0x1 ;  /* 0x000000040000795c */ /* 0x000fe20000300000 */
.L_x_1102:
[----:B------:R-:W-:Y:S01]  /*85c0*/  ULEA UR6, UR37, UR39, 0x3 ;  /* 0x0000002725067291 */ /* 0x000fe2000f8e183f */
[----:B------:R-:W-:-:S05]  /*85d0*/  IMAD.U32 R3, RZ, RZ, UR36 ;  /* 0x00000024ff037e24 */ /* 0x000fca000f8e00ff */
[----:B------:R-:W-:-:S04]  /*85e0*/  SHF.L.U32 R3, R3, 0x1f, RZ ;  /* 0x0000001f03037819 */ /* 0x000fc800000006ff */
[----:B------:R0:W1:Y:S01]  /*85f0*/  SYNCS.PHASECHK.TRANS64.TRYWAIT P1, [UR6+0x30830], R3 ;  /* 0x03083003ff0075a7 */ /* 0x0000620008020146 */
[----:B------:R-:W-:Y:S05]  /*8600*/  @!P0 BRA `(.L_x_1103) ;  /* 0x0000000000048947 */ /* 0x000fea0003800000 */
[----:B------:R-:W-:Y:S01]  /*8610*/  BPT.TRAP 0x1 ;  /* 0x000000040000795c */ /* 0x000fe20000300000 */
.L_x_1103:
[----:B-1----:R-:W-:Y:S05]  /*8620*/  @P1 BRA `(.L_x_1104) ;  /* 0x0000000000081947 */ /* 0x002fea0003800000 */
[----:B------:R-:W1:Y:S02]  /*8630*/  SYNCS.PHASECHK.TRANS64.TRYWAIT P1, [UR6+0x30830], R3 ;  /* 0x03083003ff0075a7 */ /* 0x000e640008020146 */
[----:B-1----:R-:W-:Y:S05]  /*8640*/  @!P1 BRA `(.L_x_1105) ;  /* 0x000000e8002c9947 */ /* 0x002fea0003800000 */
.L_x_1104:
        /* <DEDUP_REMOVED lines=167> */
.L_x_1106:
[----:B------:R-:W-:Y:S01]  /*90c0*/  ULEA UR7, UR4, UR39, 0x3 ;  /* 0x0000002704077291 */ /* 0x000fe2000f8e183f */
[----:B------:R-:W-:-:S05]  /*90d0*/  IMAD.U32 R0, RZ, RZ, UR38 ;  /* 0x00000026ff007e24 */ /* 0x000fca000f8e00ff */
[----:B------:R-:W-:-:S04]  /*90e0*/  SHF.L.U32 R0, R0, 0x1f, RZ ;  /* 0x0000001f00007819 */ /* 0x000fc800000006ff */
[----:B------:R2:W3:Y:S01]  /*90f0*/  SYNCS.PHASECHK.TRANS64.TRYWAIT P1, [UR7+0x30850], R0 ;  /* 0x03085000ff0075a7 */ /* 0x0004e20008020147 */
[----:B------:R-:W-:Y:S05]  /*9100*/  @!P0 BRA `(.L_x_1107) ;  /* 0x0000000000048947 */ /* 0x000fea0003800000 */
[----:B------:R-:W-:Y:S01]  /*9110*/  BPT.TRAP 0x1 ;  /* 0x000000040000795c */ /* 0x000fe20000300000 */
.L_x_1107:
[----:B---3--:R-:W-:Y:S05]  /*9120*/  @P1 BRA `(.L_x_1108) ;  /* 0x0000000000081947 */ /* 0x008fea0003800000 */
[----:B------:R-:W3:Y:S02]  /*9130*/  SYNCS.PHASECHK.TRANS64.TRYWAIT P1, [UR7+0x30850], R0 ;  /* 0x03085000ff0075a7 */ /* 0x000ee40008020147 */
[----:B---3--:R-:W-:Y:S05]  /*9140*/  @!P1 BRA `(.L_x_1109) ;  /* 0x000000dc00849947 */ /* 0x008fea0003800000 */
.L_x_1108:
[----:B------:R-:W-:Y:S01]  /*9150*/  UIADD3 UR10, UR39, 0x400, URZ ;  /* 0x00000400270a7890 */ /* 0x000fe2000fffe03f */
[----:B------:R-:W-:Y:S01]  /*9160*/  WARPGROUP.ARRIVE ;  /* 0x00000000000079c5 */ /* 0x000fe20000000000 */
[----:B------:R-:W-:Y:S01]  /*9170*/  UMOV UR11, 0x40000040 ;  /* 0x40000040000b7882 */ /* 0x000fe20000000000 */
[----:B------:R-:W-:Y:S01]  /*9180*/  FMUL.FTZ R2, R120, UR5 ;  /* 0x0000000578027c20 */ /* 0x000fe20008410000 */
[----:B------:R-:W-:Y:S01]  /*9190*/  USHF.R.U32.HI UR10, URZ, 0x4, UR10 ;  /* 0x000000043f0a7899 */ /* 0x000fe2000801160a */
[----:B01----:R-:W-:Y:S01]  /*91a0*/  FMUL.FTZ R3, R121, UR5 ;  /* 0x0000000579037c20 */ /* 0x003fe20008410000 */
[----:B------:R-:W-:Y:S01]  /*91b0*/  FMUL.FTZ R193, R132, UR5 ;  /* 0x0000000584c17c20 */ /* 0x000fe20008410000 */
[----:B------:R-:W-:Y:S01]  /*91c0*/  FMUL.FTZ R195, R133, UR5 ;  /* 0x0000000585c37c20 */ /* 0x000fe20008410000 */
[----:B------:R-:W-:Y:S01]  /*91d0*/  ULOP3.LUT UR10, UR10, 0x3fff, URZ, 0xc0, !UPT ;  /* 0x00003fff0a0a7892 */ /* 0x000fe2000f8ec03f */
[----:B------:R-:W2:Y:S01]  /*91e0*/  MUFU.TANH R2, R2 ;  /* 0x0000000200027308 */ /* 0x000ea20000002400 */
[----:B------:R-:W-:Y:S01]  /*91f0*/  FMUL.FTZ R207, R136, UR5 ;  /* 0x0000000588cf7c20 */ /* 0x000fe20008410000 */
[----:B------:R-:W-:Y:S01]  /*9200*/  FMUL.FTZ R209, R137, UR5 ;  /* 0x0000000589d17c20 */ /* 0x000fe20008410000 */
[----:B------:R-:W-:Y:S01]  /*9210*/  ULOP3.LUT UR10, UR10, 0x3000000, URZ, 0xfc, !UPT ;  /* 0x030000000a0a7892 */ /* 0x000fe2000f8efc3f */
[----:B------:R-:W-:Y:S01]  /*9220*/  FMUL.FTZ R211, R140, UR5 ;  /* 0x000000058cd37c20 */ /* 0x000fe20008410000 */
[----:B------:R-:W-:Y:S01]  /*9230*/  FMUL.FTZ R213, R141, UR5 ;  /* 0x000000058dd57c20 */ /* 0x000fe20008410000 */
[----:B------:R-:W-:Y:S01]  /*9240*/  FMUL.FTZ R215, R144, UR5 ;  /* 0x0000000590d77c20 */ /* 0x000fe20008410000 */
[----:B------:R-:W-:Y:S01]  /*9250*/  UIMAD UR4, UR4, 0x900, UR10 ;  /* 0x00000900040478a4 */ /* 0x000fe2000f8e020a */
[----:B------:R-:W0:Y:S01]  /*9260*/  MUFU.TANH R3, R3 ;  /* 0x0000000300037308 */ /* 0x000e220000002400 */
        /* <DEDUP_REMOVED lines=9> */
[----:B--2---:R-:W-:Y:S01]  /*9300*/  FMNMX.FTZ R0, R2, R13, !PT ;  /* 0x0000000d02007209 */ /* 0x004fe20007810000 */
[----:B------:R-:W-:Y:S01]  /*9310*/  UMOV UR11, 0x40000040 ;  /* 0x40000040000b7882 */ /* 0x000fe20000000000 */
[----:B------:R-:W-:Y:S01]  /*9320*/  MUFU.TANH R193, R193 ;  /* 0x000000c100c17308 */ /* 0x000fe20000002400 */
[----:B------:R-:W-:Y:S01]  /*9330*/  FMUL.FTZ R223, R156, UR5 ;  /* 0x000000059cdf7c20 */ /* 0x000fe20008410000 */
[----:B------:R-:W-:Y:S01]  /*9340*/  FMUL.FTZ R123, R127, UR5 ;  /* 0x000000057f7b7c20 */ /* 0x000fe20008410000 */
[----:B------:R-:W-:Y:S01]  /*9350*/  FMUL.FTZ R157, R157, UR5 ;  /* 0x000000059d9d7c20 */ /* 0x000fe20008410000 */
[----:B------:R-:W-:Y:S01]  /*9360*/  FMUL.FTZ R225, R160, UR5 ;  /* 0x00000005a0e17c20 */ /* 0x000fe20008410000 */
[----:B0-----:R-:W-:Y:S01]  /*9370*/  FMNMX.FTZ R0, R3, R0, !PT ;  /* 0x0000000003007209 */ /* 0x001fe20007810000 */
        /* <DEDUP_REMOVED lines=21> */
[----:B------:R-:W0:Y:S01]  /*94d0*/  LDC R10, c[0x0][0x988] ;  /* 0x00026200ff0a7b82 */ /* 0x000e220000000800 */
[----:B------:R-:W-:Y:S01]  /*94e0*/  FMUL.FTZ R167, R167, UR5 ;  /* 0x00000005a7a77c20 */ /* 0x000fe20008410000 */
[----:B------:R-:W1:Y:S01]  /*94f0*/  S2R R192, SR_TID.X ;  /* 0x0000000000c07919 */ /* 0x000e620000002100 */
[----:B------:R-:W-:-:S02]  /*9500*/  UMOV UR38, UR36 ;  /* 0x0000002400267c82 */ /* 0x000fc40008000000 */
[----:B------:R-:W-:Y:S08]  /*9510*/  MUFU.TANH R211, R211 ;  /* 0x000000d300d37308 */ /* 0x000ff00000002400 */
[----:B------:R-:W-:Y:S08]  /*9520*/  MUFU.TANH R213, R213 ;  /* 0x000000d500d57308 */ /* 0x000ff00000002400 */
[----:B------:R-:W-:Y:S08]  /*9530*/  MUFU.TANH R215, R215 ;  /* 0x000000d700d77308 */ /* 0x000ff00000002400 */
[----:B------:R-:W-:Y:S01]  /*9540*/  MUFU.TANH R217, R217 ;  /* 0x000000d900d97308 */ /* 0x000fe20000002400 */
[----:B-1----:R-:W-:-:S07]  /*9550*/  LOP3.LUT P1, RZ, R192, 0x7f, RZ, 0xc0, !PT ;  /* 0x0000007fc0ff7812 */ /* 0x002fce000782c0ff */
[----:B------:R-:W1:Y:S08]  /*9560*/  MUFU.TANH R15, R15 ;  /* 0x0000000f000f7308 */ /* 0x000e700000002400 */
[----:B------:R-:W-:Y:S08]  /*9570*/  MUFU.TANH R219, R219 ;  /* 0x000000db00db7308 */ /* 0x000ff00000002400 */
[----:B------:R-:W2:Y:S01]  /*9580*/  MUFU.TANH R21, R21 ;  /* 0x0000001500157308 */ /* 0x000ea20000002400 */
[----:B-1----:R-:W-:-:S07]  /*9590*/  FMNMX.FTZ R20, R15, R12, !PT ;  /* 0x0000000c0f147209 */ /* 0x002fce0007810000 */
[----:B------:R-:W-:Y:S08]  /*95a0*/  MUFU.TANH R221, R221 ;  /* 0x000000dd00dd7308 */ /* 0x000ff00000002400 */
[----:B------:R-:W1:Y:S01]  /*95b0*/  MUFU.TANH R121, R121 ;  /* 0x0000007900797308 */ /* 0x000e620000002400 */
[----:B--2---:R-:W-:-:S07]  /*95c0*/  FMNMX.FTZ R20, R21, R20, !PT ;  /* 0x0000001415147209 */ /* 0x004fce0007810000 */
[----:B------:R-:W-:Y:S08]  /*95d0*/  MUFU.TANH R223, R223 ;  /* 0x000000df00df7308 */ /* 0x000ff00000002400 */
[----:B------:R-:W2:Y:S01]  /*95e0*/  MUFU.TANH R123, R123 ;  /* 0x0000007b007b7308 */ /* 0x000ea20000002400 */
[----:B-1----:R-:W-:-:S07]  /*95f0*/  FMNMX.FTZ R20, R121, R20, !PT ;  /* 0x0000001479147209 */ /* 0x002fce0007810000 */
[----:B------:R-:W-:Y:S08]  /*9600*/  MUFU.TANH R157, R157 ;  /* 0x0000009d009d7308 */ /* 0x000ff00000002400 */
[----:B------:R-:W-:Y:S01]  /*9610*/  MUFU.TANH R225, R225 ;  /* 0x000000e100e17308 */ /* 0x000fe20000002400 */
[----:B--2---:R-:W-:-:S07]  /*9620*/  FMNMX.FTZ R20, R123, R20, !PT ;  /* 0x000000147b147209 */ /* 0x004fce0007810000 */
        /* <DEDUP_REMOVED lines=40> */
[----:B------:R-:W3:Y:S01]  /*98b0*/  MUFU.TANH R125, R125 ;  /* 0x0000007d007d7308 */ /* 0x000ee20000002400 */
[----:B-1----:R-:W-:-:S04]  /*98c0*/  FMNMX.FTZ R0, R185, R0, !PT ;  /* 0x00000000b9007209 */ /* 0x002fc80007810000 */
[----:B--2---:R-:W-:-:S04]  /*98d0*/  FMNMX.FTZ R0, R187, R0, !PT ;  /* 0x00000000bb007209 */ /* 0x004fc80007810000 */
[----:B------:R-:W-:-:S04]  /*98e0*/  FMNMX.FTZ R0, R189, R0, !PT ;  /* 0x00000000bd007209 */ /* 0x000fc80007810000 */
[----:B------:R-:W-:Y:S02]  /*98f0*/  FMNMX.FTZ R0, R191, R0, !PT ;  /* 0x00000000bf007209 */ /* 0x000fe40007810000 */
[----:B---3--:R-:W-:Y:S02]  /*9900*/  FMNMX.FTZ R20, R125, R20, !PT ;  /* 0x000000147d147209 */ /* 0x008fe40007810000 */
        /* <DEDUP_REMOVED lines=45> */
[----:B------:R-:W-:-:S05]  /*9be0*/  FMNMX.FTZ R0, R165, R0, !PT ;  /* 0x00000000a5007209 */ /* 0x000fca0007810000 */
[----:B------:R-:W1:Y:S02]  /*9bf0*/  SHFL.BFLY PT, R229, R0, 0x2, 0x1f ;  /* 0x0c401f0000e57f89 */ /* 0x000e6400000e0000 */
[----:B-1----:R-:W-:-:S05]  /*9c00*/  FMNMX.FTZ R229, R0, R229, !PT ;  /* 0x000000e500e57209 */ /* 0x002fca0007810000 */
[----:B------:R-:W1:Y:S02]  /*9c10*/  SHFL.BFLY PT, R4, R229, 0x1, 0x1f ;  /* 0x0c201f00e5047f89 */ /* 0x000e6400000e0000 */
[----:B-1----:R-:W-:-:S05]  /*9c20*/  FMNMX.FTZ R4, R229, R4, !PT ;  /* 0x00000004e5047209 */ /* 0x002fca0007810000 */
[C---:B0-----:R-:W-:Y:S01]  /*9c30*/  FMUL.FTZ R14, R4.reuse, R10 ;  /* 0x0000000a040e7220 */ /* 0x041fe20000410000 */
[----:B------:R-:W-:-:S03]  /*9c40*/  FADD.FTZ R13, -R4, R13 ;  /* 0x0000000d040d7221 */ /* 0x000fc60000010100 */
[-CC-:B------:R-:W-:Y:S01]  /*9c50*/  FFMA.FTZ R188, R3, R10.reuse, -R14.reuse ;  /* 0x0000000a03bc7223 */ /* 0x180fe2000001080e */
[-C--:B------:R-:W-:Y:S01]  /*9c60*/  FMUL.FTZ R0, R13, R10.reuse ;  /* 0x0000000a0d007220 */ /* 0x080fe20000410000 */
        /* <DEDUP_REMOVED lines=13> */
[----:B------:R-:W0:Y:S01]  /*9d40*/  MUFU.EX2 R13, R13 ;  /* 0x0000000d000d7308 */ /* 0x000e220000000800 */
[----:B------:R-:W-:-:S07]  /*9d50*/  FFMA.FTZ R165, R165, R10, -R14 ;  /* 0x0000000aa5a57223 */ /* 0x000fce000001080e */
[----:B------:R-:W1:Y:S08]  /*9d60*/  MUFU.EX2 R188, R188 ;  /* 0x000000bc00bc7308 */ /* 0x000e700000000800 */
[----:B------:R-:W2:Y:S01]  /*9d70*/  MUFU.EX2 R190, R190 ;  /* 0x000000be00be7308 */ /* 0x000ea20000000800 */
[----:B0-----:R-:W-:-:S07]  /*9d80*/  FFMA.FTZ R9, R0, R9, R13 ;  /* 0x0000000900097223 */ /* 0x001fce000001000d */
[----:B------:R-:W-:Y:S01]  /*9d90*/  MUFU.EX2 R184, R184 ;  /* 0x000000b800b87308 */ /* 0x000fe20000000800 */
[C---:B-1----:R-:W-:Y:S01]  /*9da0*/  FADD.FTZ R9, R188.reuse, R9 ;  /* 0x00000009bc097221 */ /* 0x042fe20000010000 */
[----:B------:R-:W-:-:S06]  /*9db0*/  F2FP.F16.F32.PACK_AB R188, R188, R13 ;  /* 0x0000000dbcbc723e */ /* 0x000fcc00000000ff */
[----:B------:R-:W-:Y:S01]  /*9dc0*/  MUFU.EX2 R185, R185 ;  /* 0x000000b900b97308 */ /* 0x000fe20000000800 */
[----:B--2---:R-:W-:-:S07]  /*9dd0*/  FADD.FTZ R136, R190, R9 ;  /* 0x00000009be887221 */ /* 0x004fce0000010000 */
[----:B------:R-:W-:Y:S08]  /*9de0*/  MUFU.EX2 R186, R186 ;  /* 0x000000ba00ba7308 */ /* 0x000ff00000000800 */
[----:B------:R-:W-:Y:S08]  /*9df0*/  MUFU.EX2 R180, R180 ;  /* 0x000000b400b47308 */ /* 0x000ff00000000800 */
[----:B------:R-:W-:Y:S01]  /*9e00*/  MUFU.EX2 R193, R193 ;  /* 0x000000c100c17308 */ /* 0x000fe20000000800 */
[----:B------:R-:W-:-:S02]  /*9e10*/  WARPGROUP.DEPBAR.LE gsb0, 0x0 ;  /* 0x00008000000079c5 */ /* 0x000fc40000010000 */
[----:B------:R-:W-:Y:S01]  /*9e20*/  WARPGROUP.ARRIVE ;  /* 0x00000000000079c5 */ /* 0x000fe20000000000 */
[----:B------:R-:W-:Y:S01]  /*9e30*/  FMUL.FTZ R177, R166, UR5 ;  /* 0x00000005a6b17c20 */ /* 0x000fe20008410000 */
[-CC-:B------:R-:W-:Y:S01]  /*9e40*/  FFMA.FTZ R179, R187, R10.reuse, -R14.reuse ;  /* 0x0000000abbb37223 */ /* 0x180fe2000001080e */
[-CC-:B------:R-:W-:Y:S01]  /*9e50*/  FFMA.FTZ R187, R195, R10.reuse, -R14.reuse ;  /* 0x0000000ac3bb7223 */ /* 0x180fe2000001080e */
[-CC-:B------:R-:W-:Y:S01]  /*9e60*/  FFMA.FTZ R176, R215, R10.reuse, -R14.reuse ;  /* 0x0000000ad7b07223 */ /* 0x180fe2000001080e */
[-CC-:B------:R-:W-:Y:S01]  /*9e70*/  FFMA.FTZ R178, R183, R10.reuse, -R14.reuse ;  /* 0x0000000ab7b27223 */ /* 0x180fe2000001080e */
[----:B------:R-:W-:Y:S01]  /*9e80*/  HGMMA.64x192x16.F32 R24, R172, gdesc[UR8].tnspB, R24, gsb0 ;  /* 0x42e00008ac187df0 */ /* 0x000fe20008000818 */
[----:B------:R-:W-:Y:S01]  /*9e90*/  UIADD3 UR10, UR4, 0x280, URZ ;  /* 0x00000280040a7890 */ /* 0x000fe2000fffe03f */
[----:B------:R-:W0:Y:S01]  /*9ea0*/  MUFU.TANH R177, R177 ;  /* 0x000000b100b17308 */ /* 0x000e220000002400 */
[----:B------:R-:W-:Y:S01]  /*9eb0*/  UMOV UR11, 0x40000040 ;  /* 0x40000040000b7882 */ /* 0x000fe20000000000 */
[----:B------:R-:W-:Y:S01]  /*9ec0*/  FFMA.FTZ R195, R217, R10, -R14 ;  /* 0x0000000ad9c37223 */ /* 0x000fe2000001080e */
[----:B------:R-:W-:-:S05]  /*9ed0*/  UMOV UR4, UR37 ;  /* 0x0000002500047c82 */ /* 0x000fca0008000000 */
[----:B------:R-:W1:Y:S08]  /*9ee0*/  MUFU.EX2 R179, R179 ;  /* 0x000000b300b37308 */ /* 0x000e700000000800 */
[----:B------:R-:W-:Y:S01]  /*9ef0*/  MUFU.EX2 R187, R187 ;  /* 0x000000bb00bb7308 */ /* 0x000fe20000000800 */
[----:B0-----:R-:W-:-:S04]  /*9f00*/  FMNMX.FTZ R20, R177, R20, !PT ;  /* 0x00000014b1147209 */ /* 0x001fc80007810000 */
[----:B------:R-:W-:-:S03]  /*9f10*/  FMNMX.FTZ R20, R167, R20, !PT ;  /* 0x00000014a7147209 */ /* 0x000fc60007810000 */
[----:B------:R-:W-:Y:S01]  /*9f20*/  MUFU.EX2 R182, R182 ;  /* 0x000000b600b67308 */ /* 0x000fe20000000800 */
[----:B-1----:R-:W-:Y:S01]  /*9f30*/  F2FP.F16.F32.PACK_AB R190, R179, R190 ;  /* 0x000000beb3be723e */ /* 0x002fe200000000ff */
[----:B------:R-:W0:Y:S06]  /*9f40*/  SHFL.BFLY PT, R3, R20, 0x2, 0x1f ;  /* 0x0c401f0014037f89 */ /* 0x000e2c00000e0000 */
[----:B------:R-:W-:Y:S08]  /*9f50*/  MUFU.EX2 R176, R176 ;  /* 0x000000b000b07308 */ /* 0x000ff00000000800 */
[----:B------:R-:W-:Y:S08]  /*9f60*/  MUFU.EX2 R178, R178 ;  /* 0x000000b200b27308 */ /* 0x000ff00000000800 */
[----:B------:R-:W-:Y:S01]  /*9f70*/  MUFU.EX2 R195, R195 ;  /* 0x000000c300c37308 */ /* 0x000fe20000000800 */
[----:B0-----:R-:W-:Y:S01]  /*9f80*/  FMNMX.FTZ R2, R20, R3, !PT ;  /* 0x0000000314027209 */ /* 0x001fe20007810000 */
[----:B------:R-:W-:-:S04]  /*9f90*/  FFMA.FTZ R20, R225, R10, -R14 ;  /* 0x0000000ae1147223 */ /* 0x000fc8000001080e */
[----:B------:R-:W0:Y:S02]  /*9fa0*/  SHFL.BFLY PT, R3, R2, 0x1, 0x1f ;  /* 0x0c201f0002037f89 */ /* 0x000e2400000e0000 */
[----:B------:R-:W-:Y:S08]  /*9fb0*/  MUFU.EX2 R207, R207 ;  /* 0x000000cf00cf7308 */ /* 0x000ff00000000800 */
[----:B------:R-:W-:Y:S08]  /*9fc0*/  MUFU.EX2 R157, R157 ;  /* 0x0000009d009d7308 */ /* 0x000ff00000000800 */
[----:B------:R-:W-:Y:S01]  /*9fd0*/  MUFU.EX2 R20, R20 ;  /* 0x0000001400147308 */ /* 0x000fe20000000800 */
[----:B0-----:R-:W-:-:S07]  /*9fe0*/  FMNMX.FTZ R3, R2, R3, !PT ;  /* 0x0000000302037209 */ /* 0x001fce0007810000 */
[----:B------:R-:W0:Y:S01]  /*9ff0*/  MUFU.EX2 R161, R161 ;  /* 0x000000a100a17308 */ /* 0x000e220000000800 */
[----:B------:R-:W-:-:S04]  /*a000*/  FMUL.FTZ R128, R3, R10 ;  /* 0x0000000a03807220 */ /* 0x000fc80000410000 */
[-CC-:B------:R-:W-:Y:S01]  /*a010*/  FFMA.FTZ R189, R15, R10.reuse, -R128.reuse ;  /* 0x0000000a0fbd7223 */ /* 0x180fe20000010880 */
[-CC-:B------:R-:W-:Y:S01]  /*a020*/  FFMA.FTZ R191, R121, R10.reuse, -R128.reuse ;  /* 0x0000000a79bf7223 */ /* 0x180fe20000010880 */
[-CC-:B------:R-:W-:Y:S01]  /*a030*/  FFMA.FTZ R15, R125, R10.reuse, -R128.reuse ;  /* 0x0000000a7d0f7223 */ /* 0x180fe20000010880 */
[-CC-:B------:R-:W-:Y:S01]  /*a040*/  FFMA.FTZ R124, R127, R10.reuse, -R128.reuse ;  /* 0x0000000a7f7c7223 */ /* 0x180fe20000010880 */
[-CC-:B------:R-:W-:Y:S01]  /*a050*/  FFMA.FTZ R126, R131, R10.reuse, -R128.reuse ;  /* 0x0000000a837e7223 */ /* 0x180fe20000010880 */
[-CC-:B------:R-:W-:Y:S01]  /*a060*/  FFMA.FTZ R122, R135, R10.reuse, -R128.reuse ;  /* 0x0000000a877a7223 */ /* 0x180fe20000010880 */
[----:B------:R-:W-:Y:S01]  /*a070*/  MUFU.EX2 R189, R189 ;  /* 0x000000bd00bd7308 */ /* 0x000fe20000000800 */
[----:B------:R-:W-:Y:S02]  /*a080*/  IMAD.U32 R125, RZ, RZ, UR7 ;  /* 0x00000007ff7d7e24 */ /* 0x000fe4000f8e00ff */
[-CC-:B------:R-:W-:Y:S01]  /*a090*/  FFMA.FTZ R183, R137, R10.reuse, -R128.reuse ;  /* 0x0000000a89b77223 */ /* 0x180fe20000010880 */
[-CC-:B------:R-:W-:Y:S01]  /*a0a0*/  FFMA.FTZ R130, R149, R10.reuse, -R128.reuse ;  /* 0x0000000a95827223 */ /* 0x180fe20000010880 */
[----:B------:R-:W-:Y:S01]  /*a0b0*/  FFMA.FTZ R121, R153, R10, -R128 ;  /* 0x0000000a99797223 */ /* 0x000fe20000010880 */
[----:B------:R-:W-:-:S02]  /*a0c0*/  @!P1 VIADD R125, R125, 0x30860 ;  /* 0x000308607d7d9836 */ /* 0x000fc40000000000 */
[-CC-:B------:R-:W-:Y:S01]  /*a0d0*/  FFMA.FTZ R132, R143, R10.reuse, -R128.reuse ;  /* 0x0000000a8f847223 */ /* 0x180fe20000010880 */
[-CC-:B------:R-:W-:Y:S01]  /*a0e0*/  FFMA.FTZ R141, R141, R10.reuse, -R128.reuse ;  /* 0x0000000a8d8d7223 */ /* 0x180fe20000010880 */
[----:B------:R-:W-:Y:S01]  /*a0f0*/  MUFU.EX2 R191, R191 ;  /* 0x000000bf00bf7308 */ /* 0x000fe20000000800 */
[-CC-:B------:R-:W-:Y:S01]  /*a100*/  FFMA.FTZ R139, R139, R10.reuse, -R128.reuse ;  /* 0x0000000a8b8b7223 */ /* 0x180fe20000010880 */
[----:B------:R-:W-:Y:S01]  /*a110*/  @!P1 PRMT R125, RZ, 0x654, R125 ;  /* 0x00000654ff7d9816 */ /* 0x000fe2000000007d */
        /* <DEDUP_REMOVED lines=20> */
[-C--:B------:R-:W-:Y:S01]  /*a260*/  FFMA.FTZ R175, R181, R10.reuse, -R14 ;  /* 0x0000000ab5af7223 */ /* 0x080fe2000001080e */
[----:B------:R-:W-:Y:S01]  /*a270*/  FADD.FTZ R181, -R3, R12 ;  /* 0x0000000c03b57221 */ /* 0x000fe20000010100 */
[-C--:B------:R-:W-:Y:S01]  /*a280*/  FFMA.FTZ R12, R21, R10.reuse, -R128 ;  /* 0x0000000a150c7223 */ /* 0x080fe20000010880 */
[-CC-:B------:R-:W-:Y:S01]  /*a290*/  FFMA.FTZ R173, R213, R10.reuse, -R14.reuse ;  /* 0x0000000ad5ad7223 */ /* 0x180fe2000001080e */
[-CC-:B------:R-:W-:Y:S01]  /*a2a0*/  FFMA.FTZ R172, R219, R10.reuse, -R14.reuse ;  /* 0x0000000adbac7223 */ /* 0x180fe2000001080e */
[----:B------:R-:W-:Y:S01]  /*a2b0*/  HGMMA.64x192x16.F32 R24, R168, gdesc[UR8].tnspB, R24, gsb0 ;  /* 0x42e00008a8187df0 */ /* 0x000fe20008000818 */
[-C--:B------:R-:W-:Y:S01]  /*a2c0*/  FMUL.FTZ R181, R181, R10.reuse ;  /* 0x0000000ab5b57220 */ /* 0x080fe20000410000 */
[-C--:B------:R-:W-:Y:S01]  /*a2d0*/  FFMA.FTZ R174, R223, R10.reuse, -R14 ;  /* 0x0000000adfae7223 */ /* 0x080fe2000001080e */
[-CC-:B------:R-:W-:Y:S01]  /*a2e0*/  FFMA.FTZ R14, R123, R10.reuse, -R128.reuse ;  /* 0x0000000a7b0e7223 */ /* 0x180fe20000010880 */
[----:B------:R-:W-:Y:S01]  /*a2f0*/  IMAD.U32 R123, RZ, RZ, UR6 ;  /* 0x00000006ff7b7e24 */ /* 0x000fe2000f8e00ff */
[----:B------:R1:W-:Y:S01]  /*a300*/  MUFU.EX2 R2, R181 ;  /* 0x000000b500027308 */ /* 0x0003e20000000800 */
[----:B------:R-:W-:-:S02]  /*a310*/  FFMA.FTZ R21, R129, R10, -R128 ;  /* 0x0000000a81157223 */ /* 0x000fc40000010880 */
[----:B------:R-:W-:-:S05]  /*a320*/  @!P1 VIADD R123, R123, 0x30840 ;  /* 0x000308407b7b9836 */ /* 0x000fca0000000000 */
[----:B------:R-:W-:Y:S01]  /*a330*/  MUFU.EX2 R12, R12 ;  /* 0x0000000c000c7308 */ /* 0x000fe20000000800 */
[----:B------:R-:W-:Y:S01]  /*a340*/  @!P1 PRMT R123, RZ, 0x654, R123 ;  /* 0x00000654ff7b9816 */ /* 0x000fe2000000007b */
[----:B-1----:R-:W-:-:S06]  /*a350*/  FFMA.FTZ R181, R133, R10, -R128 ;  /* 0x0000000a85b57223 */ /* 0x002fcc0000010880 */
        /* <DEDUP_REMOVED lines=13> */
[----:B0-----:R-:W-:Y:S02]  /*a430*/  F2FP.F16.F32.PACK_AB R168, R161, R20 ;  /* 0x00000014a1a8723e */ /* 0x001fe400000000ff */
[----:B-1----:R-:W-:Y:S01]  /*a440*/  F2FP.F16.F32.PACK_AB R170, R165, R120 ;  /* 0x00000078a5aa723e */ /* 0x002fe200000000ff */
[----:B--2---:R-:W-:Y:S01]  /*a450*/  FFMA.FTZ R123, R2, R8, R189 ;  /* 0x00000008027b7223 */ /* 0x004fe200000100bd */
[----:B------:R0:W-:Y:S01]  /*a460*/  @!P1 SYNCS.ARRIVE.TRANS64.RED.A1T0 RZ, [R125+URZ], RZ ;  /* 0x000000ff7dff99a7 */ /* 0x0001e2000810043f */
[----:B------:R-:W1:Y:S01]  /*a470*/  MUFU.EX2 R8, R141 ;  /* 0x0000008d00087308 */ /* 0x000e620000000800 */
[C---:B------:R-:W-:Y:S01]  /*a480*/  F2FP.F16.F32.PACK_AB R189, R12.reuse, R189 ;  /* 0x000000bd0cbd723e */ /* 0x040fe200000000ff */
[----:B------:R-:W-:Y:S01]  /*a490*/  FADD.FTZ R134, R12, R123 ;  /* 0x0000007b0c867221 */ /* 0x000fe20000010000 */
[----:B------:R-:W-:Y:S01]  /*a4a0*/  FADD.FTZ R123, R179, R136 ;  /* 0x00000088b37b7221 */ /* 0x000fe20000010000 */
[C---:B------:R-:W-:Y:S01]  /*a4b0*/  ISETP.GT.AND P1, PT, R11.reuse, UR50, PT ;  /* 0x000000320b007c0c */ /* 0x040fe2000bf24270 */
[----:B------:R-:W-:-:S02]  /*a4c0*/  VIADD R11, R11, 0xffffffff ;  /* 0xffffffff0b0b7836 */ /* 0x000fc40000000000 */
[----:B------:R-:W-:Y:S01]  /*a4d0*/  FADD.FTZ R9, R191, R134 ;  /* 0x00000086bf097221 */ /* 0x000fe20000010000 */
[----:B------:R-:W-:Y:S01]  /*a4e0*/  FADD.FTZ R136, R184, R123 ;  /* 0x0000007bb8887221 */ /* 0x000fe20000010000 */
[C---:B------:R-:W-:Y:S02]  /*a4f0*/  F2FP.F16.F32.PACK_AB R191, R14.reuse, R191 ;  /* 0x000000bf0ebf723e */ /* 0x040fe400000000ff */
[----:B------:R-:W-:Y:S01]  /*a500*/  FADD.FTZ R134, R14, R9 ;  /* 0x000000090e867221 */ /* 0x000fe20000010000 */
[C---:B------:R-:W-:Y:S01]  /*a510*/  FADD.FTZ R123, R185.reuse, R136 ;  /* 0x00000088b97b7221 */ /* 0x040fe20000010000 */
[----:B------:R-:W-:Y:S02]  /*a520*/  F2FP.F16.F32.PACK_AB R184, R185, R184 ;  /* 0x000000b8b9b8723e */ /* 0x000fe400000000ff */
[----:B------:R-:W-:Y:S01]  /*a530*/  FADD.FTZ R9, R15, R134 ;  /* 0x000000860f097221 */ /* 0x000fe20000010000 */
[----:B------:R-:W-:Y:S01]  /*a540*/  FADD.FTZ R136, R186, R123 ;  /* 0x0000007bba887221 */ /* 0x000fe20000010000 */
[----:B------:R-:W-:-:S02]  /*a550*/  F2FP.F16.F32.PACK_AB R185, R124, R15 ;  /* 0x0000000f7cb9723e */ /* 0x000fc400000000ff */
[----:B------:R-:W-:Y:S01]  /*a560*/  FADD.FTZ R134, R124, R9 ;  /* 0x000000097c867221 */ /* 0x000fe20000010000 */
[----:B0-----:R-:W-:Y:S01]  /*a570*/  FADD.FTZ R125, R187, R136 ;  /* 0x00000088bb7d7221 */ /* 0x001fe20000010000 */
[-CC-:B------:R-:W-:Y:S01]  /*a580*/  FFMA.FTZ R9, R177, R10.reuse, -R128.reuse ;  /* 0x0000000ab1097223 */ /* 0x180fe20000010880 */
[----:B------:R-:W-:Y:S01]  /*a590*/  FFMA.FTZ R128, R167, R10, -R128 ;  /* 0x0000000aa7807223 */ /* 0x000fe20000010880 */
[----:B------:R-:W-:Y:S01]  /*a5a0*/  FADD.FTZ R123, R21, R134 ;  /* 0x00000086157b7221 */ /* 0x000fe20000010000 */
[----:B------:R-:W-:Y:S01]  /*a5b0*/  FADD.FTZ R136, R180, R125 ;  /* 0x0000007db4887221 */ /* 0x000fe20000010000 */
[----:B-1----:R-:W-:Y:S02]  /*a5c0*/  F2FP.F16.F32.PACK_AB R179, R139, R8 ;  /* 0x000000088bb3723e */ /* 0x002fe400000000ff */
[----:B------:R-:W-:Y:S01]  /*a5d0*/  FADD.FTZ R134, R126, R123 ;  /* 0x0000007b7e867221 */ /* 0x000fe20000010000 */
[----:B------:R-:W-:Y:S01]  /*a5e0*/  FADD.FTZ R123, R193, R136 ;  /* 0x00000088c17b7221 */ /* 0x000fe20000010000 */
[----:B------:R-:W-:Y:S01]  /*a5f0*/  MUFU.EX2 R128, R128 ;  /* 0x0000008000807308 */ /* 0x000fe20000000800 */
[----:B------:R-:W-:Y:S01]  /*a600*/  F2FP.F16.F32.PACK_AB R186, R187, R186 ;  /* 0x000000babbba723e */ /* 0x000fe200000000ff */
[----:B------:R-:W-:Y:S01]  /*a610*/  FADD.FTZ R13, R181, R134 ;  /* 0x00000086b50d7221 */ /* 0x000fe20000010000 */
[----:B------:R-:W-:Y:S01]  /*a620*/  FADD.FTZ R136, R182, R123 ;  /* 0x0000007bb6887221 */ /* 0x000fe20000010000 */
[----:B------:R-:W-:-:S02]  /*a630*/  F2FP.F16.F32.PACK_AB R181, R122, R181 ;  /* 0x000000b57ab5723e */ /* 0x000fc400000000ff */
[----:B------:R-:W-:Y:S01]  /*a640*/  FADD.FTZ R134, R122, R13 ;  /* 0x0000000d7a867221 */ /* 0x000fe20000010000 */
[C---:B------:R-:W-:Y:S01]  /*a650*/  FADD.FTZ R123, R173.reuse, R136 ;  /* 0x00000088ad7b7221 */ /* 0x040fe20000010000 */
[----:B------:R0:W-:Y:S01]  /*a660*/  MUFU.EX2 R122, R9 ;  /* 0x00000009007a7308 */ /* 0x0001e20000000800 */
[----:B------:R-:W-:Y:S01]  /*a670*/  F2FP.F16.F32.PACK_AB R182, R173, R182 ;  /* 0x000000b6adb6723e */ /* 0x000fe200000000ff */
[----:B------:R-:W-:Y:S01]  /*a680*/  FADD.FTZ R13, R183, R134 ;  /* 0x00000086b70d7221 */ /* 0x000fe20000010000 */
[----:B------:R-:W-:Y:S01]  /*a690*/  FADD.FTZ R14, R176, R123 ;  /* 0x0000007bb00e7221 */ /* 0x000fe20000010000 */
[C---:B------:R-:W-:Y:S02]  /*a6a0*/  F2FP.F16.F32.PACK_AB R176, R175.reuse, R176 ;  /* 0x000000b0afb0723e */ /* 0x040fe400000000ff */
[----:B------:R-:W-:Y:S01]  /*a6b0*/  FADD.FTZ R12, R130, R13 ;  /* 0x0000000d820c7221 */ /* 0x000fe20000010000 */
[----:B------:R-:W-:Y:S01]  /*a6c0*/  FADD.FTZ R15, R175, R14 ;  /* 0x0000000eaf0f7221 */ /* 0x000fe20000010000 */
[----:B------:R-:W-:Y:S01]  /*a6d0*/  F2FP.F16.F32.PACK_AB R187, R126, R21 ;  /* 0x000000157ebb723e */ /* 0x000fe200000000ff */
[----:B------:R-:W1:Y:S01]  /*a6e0*/  MUFU.EX2 R14, R159 ;  /* 0x0000009f000e7308 */ /* 0x000e620000000800 */
        /* <DEDUP_REMOVED lines=23> */
[----:B0-----:R-:W-:Y:S01]  /*a860*/  FADD.FTZ R9, R161, R8 ;  /* 0x00000008a1097221 */ /* 0x001fe20000010000 */
[----:B------:R-:W-:Y:S02]  /*a870*/  F2FP.F16.F32.PACK_AB R175, R155, R140 ;  /* 0x0000008c9baf723e */ /* 0x000fe400000000ff */
[----:B-1----:R-:W-:Y:S01]  /*a880*/  FADD.FTZ R13, R14, R13 ;  /* 0x0000000d0e0d7221 */ /* 0x002fe20000010000 */
[----:B------:R-:W-:Y:S01]  /*a890*/  FADD.FTZ R8, R120, R9 ;  /* 0x0000000978087221 */ /* 0x000fe20000010000 */
[C---:B------:R-:W-:Y:S02]  /*a8a0*/  F2FP.F16.F32.PACK_AB R169, R163.reuse, R14 ;  /* 0x0000000ea3a9723e */ /* 0x040fe400000000ff */
[----:B------:R-:W-:Y:S01]  /*a8b0*/  FADD.FTZ R13, R163, R13 ;  /* 0x0000000da30d7221 */ /* 0x000fe20000010000 */
[----:B------:R-:W-:Y:S01]  /*a8c0*/  FADD.FTZ R9, R165, R8 ;  /* 0x00000008a5097221 */ /* 0x000fe20000010000 */
[----:B------:R-:W-:-:S02]  /*a8d0*/  F2FP.F16.F32.PACK_AB R171, R128, R122 ;  /* 0x0000007a80ab723e */ /* 0x000fc400000000ff */
[----:B------:R-:W-:-:S04]  /*a8e0*/  FADD.FTZ R13, R122, R13 ;  /* 0x0000000d7a0d7221 */ /* 0x000fc80000010000 */
[----:B------:R-:W-:Y:S01]  /*a8f0*/  FADD.FTZ R8, R128, R13 ;  /* 0x0000000d80087221 */ /* 0x000fe20000010000 */
[----:B------:R-:W-:Y:S01]  /*a900*/  IMAD.MOV.U32 R13, RZ, RZ, R4 ;  /* 0x000000ffff0d7224 */ /* 0x000fe200078e0004 */
[----:B------:R-:W-:Y:S06]  /*a910*/  @P1 BRA `(.L_x_1110) ;  /* 0xffffffdc000c1947 */ /* 0x000fec000383ffff */
.L_x_1101:
[----:B------:R-:W-:-:S13]  /*a920*/  ISETP.GE.AND P1, PT, R11, UR61, PT ;  /* 0x0000003d0b007c0c */ /* 0x000fda000bf26270 */
[----:B------:R-:W-:Y:S05]  /*a930*/  @!P1 BRA `(.L_x_1111) ;  /* 0x00000034005c9947 */ /* 0x000fea0003800000 */
[----:B------:R-:W-:Y:S01]  /*a940*/  IMAD.IADD R10, R16, 0x1, -R17 ;  /* 0x00000001100a7824 */ /* 0x000fe200078e0a11 */
[----:B------:R-:W-:Y:S01]  /*a950*/  UMOV UR38, UR36 ;  /* 0x0000002400267c82 */ /* 0x000fe20008000000 */
[----:B------:R-:W-:Y:S01]  /*a960*/  IMAD.MOV.U32 R14, RZ, RZ, R3 ;  /* 0x000000ffff0e7224 */ /* 0x000fe200078e0003 */
[----:B------:R-:W-:Y:S01]  /*a970*/  UMOV UR4, UR37 ;  /* 0x0000002500047c82 */ /* 0x000fe20008000000 */
[----:B------:R-:W-:Y:S01]  /*a980*/  IMAD.MOV.U32 R12, RZ, RZ, R4 ;  /* 0x000000ffff0c7224 */ /* 0x000fe200078e0004 */
[----:B------:R-:W-:Y:S01]  /*a990*/  IADD3 R21, R10, 0x8, R5 ;  /* 0x000000080a157810 */ /* 0x000fe20007ffe005 */
[----:B------:R-:W-:Y:S01]  /*a9a0*/  IMAD.IADD R15, R5, 0x1, R10 ;  /* 0x00000001050f7824 */ /* 0x000fe200078e020a */
[----:B------:R-:W-:Y:S01]  /*a9b0*/  ULDC UR50, c[0x0][0x9e4] ;  /* 0x0002790000327ab9 */ /* 0x000fe20000000800 */
[----:B------:R-:W-:Y:S01]  /*a9c0*/  ULDC UR5, c[0x0][0x9d8] ;  /* 0x0002760000057ab9 */ /* 0x000fe20000000800 */
[----:B------:R-:W-:Y:S01]  /*a9d0*/  LOP3.LUT R13, RZ, R21, RZ, 0x33, !PT ;  /* 0x00000015ff0d7212 */ /* 0x000fe200078e33ff */
[----:B------:R-:W-:-:S06]  /*a9e0*/  ULDC UR54, c[0x0][0x9e0] ;  /* 0x0002780000367ab9 */ /* 0x000fcc0000000800 */
.L_x_1128:
[----:B------:R-:W-:-:S04]  /*a9f0*/  UIADD3 UR6, UR4, 0x1, URZ ;  /* 0x0000000104067890 */ /* 0x000fc8000fffe03f */
[----:B------:R-:W-:-:S04]  /*aa00*/  UISETP.NE.AND UP1, UPT, UR6, 0x2, UPT ;  /* 0x000000020600788c */ /* 0x000fc8000bf25270 */
[----:B------:R-:W-:Y:S02]  /*aa10*/  USEL UR36, URZ, 0x1, UP1 ;  /* 0x000000013f247887 */ /* 0x000fe40008800000 */
[----:B------:R-:W-:Y:S02]  /*aa20*/  USEL UR37, UR6, URZ, UP1 ;  /* 0x0000003f06257287 */ /* 0x000fe40008800000 */
[----:B------:R-:W-:Y:S01]  /*aa30*/  ULOP3.LUT UR36, UR38, UR36, URZ, 0x3c, !UPT ;  /* 0x0000002426247292 */ /* 0x000fe2000f8e3c3f */
[----:B------:R-:W-:Y:S11]  /*aa40*/  @!P0 BRA `(.L_x_1112) ;  /* 0x0000000000048947 */ /* 0x000ff60003800000 */
[----:B------:R-:W-:Y:S01]  /*aa50*/  BPT.TRAP 0x1 ;  /* 0x000000040000795c */ /* 0x000fe20000300000 */
.L_x_1112:
[----:B------:R-:W-:Y:S01]  /*aa60*/  ULEA UR6, UR37, UR39, 0x3 ;  /* 0x0000002725067291 */ /* 0x000fe2000f8e183f */
[----:B------:R-:W-:-:S05]  /*aa70*/  IMAD.U32 R3, RZ, RZ, UR36 ;  /* 0x00000024ff037e24 */ /* 0x000fca000f8e00ff */
[----:B------:R-:W-:-:S04]  /*aa80*/  SHF.L.U32 R3, R3, 0x1f, RZ ;  /* 0x0000001f03037819 */ /* 0x000fc800000006ff */
[----:B------:R0:W1:Y:S01]  /*aa90*/  SYNCS.PHASECHK.TRANS64.TRYWAIT P1, [UR6+0x30830], R3 ;  /* 0x03083003ff0075a7 */ /* 0x0000620008020146 */
[----:B------:R-:W-:Y:S05]  /*aaa0*/  @!P0 BRA `(.L_x_1113) ;  /* 0x0000000000048947 */ /* 0x000fea0003800000 */
[----:B------:R-:W-:Y:S01]  /*aab0*/  BPT.TRAP 0x1 ;  /* 0x000000040000795c */ /* 0x000fe20000300000 */
.L_x_1113:
[----:B-1----:R-:W-:Y:S05]  /*aac0*/  @P1 BRA `(.L_x_1114) ;  /* 0x0000000000081947 */ /* 0x002fea0003800000 */
[----:B------:R-:W1:Y:S02]  /*aad0*/  SYNCS.PHASECHK.TRANS64.TRYWAIT P1, [UR6+0x30830], R3 ;  /* 0x03083003ff0075a7 */ /* 0x000e640008020146 */
[----:B-1----:R-:W-:Y:S05]  /*aae0*/  @!P1 BRA `(.L_x_1115) ;  /* 0x000000c400349947 */ /* 0x002fea0003800000 */
.L_x_1114:
        /* <DEDUP_REMOVED lines=167> */
.L_x_1116:
[----:B------:R-:W-:Y:S01]  /*b560*/  ULEA UR7, UR4, UR39, 0x3 ;  /* 0x0000002704077291 */ /* 0x000fe2000f8e183f */
[----:B------:R-:W-:-:S05]  /*b570*/  IMAD.U32 R0, RZ, RZ, UR38 ;  /* 0x00000026ff007e24 */ /* 0x000fca000f8e00ff */
[----:B------:R-:W-:-:S04]  /*b580*/  SHF.L.U32 R0, R0, 0x1f, RZ ;  /* 0x0000001f00007819 */ /* 0x000fc800000006ff */
[----:B------:R2:W3:Y:S01]  /*b590*/  SYNCS.PHASECHK.TRANS64.TRYWAIT P1, [UR7+0x30850], R0 ;  /* 0x03085000ff0075a7 */ /* 0x0004e20008020147 */
[----:B------:R-:W-:Y:S05]  /*b5a0*/  @!P0 BRA `(.L_x_1117) ;  /* 0x0000000000048947 */ /* 0x000fea0003800000 */
[----:B------:R-:W-:Y:S01]  /*b5b0*/  BPT.TRAP 0x1 ;  /* 0x000000040000795c */ /* 0x000fe20000300000 */
.L_x_1117:
[----:B---3--:R-:W-:Y:S05]  /*b5c0*/  @P1 BRA `(.L_x_1118) ;  /* 0x0000000000081947 */ /* 0x008fea0003800000 */
[----:B------:R-:W3:Y:S02]  /*b5d0*/  SYNCS.PHASECHK.TRANS64.TRYWAIT P1, [UR7+0x30850], R0 ;  /* 0x03085000ff0075a7 */ /* 0x000ee40008020147 */
[----:B---3--:R-:W-:Y:S05]  /*b5e0*/  @!P1 BRA `(.L_x_1119) ;  /* 0x000000b8008c9947 */ /* 0x008fea0003800000 */
.L_x_1118:
[----:B------:R-:W-:Y:S01]  /*b5f0*/  UIADD3 UR10, UR39, 0x400, URZ ;  /* 0x00000400270a7890 */ /* 0x000fe2000fffe03f */
[----:B------:R-:W-:Y:S01]  /*b600*/  WARPGROUP.ARRIVE ;  /* 0x00000000000079c5 */ /* 0x000fe20000000000 */
[----:B------:R-:W-:-:S05]  /*b610*/  UMOV UR11, 0x40000040 ;  /* 0x40000040000b7882 */ /* 0x000fca0000000000 */
[----:B------:R-:W3:Y:S01]  /*b620*/  S2R R194, SR_TID.X ;  /* 0x0000000000c27919 */ /* 0x000ee20000002100 */
[----:B------:R-:W-:Y:S01]  /*b630*/  USHF.R.U32.HI UR10, URZ, 0x4, UR10 ;  /* 0x000000043f0a7899 */ /* 0x000fe2000801160a */
[----:B------:R-:W-:Y:S02]  /*b640*/  IMAD.U32 R2, RZ, RZ, UR6 ;  /* 0x00000006ff027e24 */ /* 0x000fe4000f8e00ff */
[----:B-1----:R-:W-:Y:S01]  /*b650*/  FMUL.FTZ R4, R120, UR5 ;  /* 0x0000000578047c20 */ /* 0x002fe20008410000 */
[----:B0-2---:R-:W-:Y:S01]  /*b660*/  FMUL.FTZ R0, R122, UR5 ;  /* 0x000000057a007c20 */ /* 0x005fe20008410000 */
        /* <DEDUP_REMOVED lines=45> */
[----:B------:R-:W-:-:S06]  /*b940*/  WARPGROUP.ARRIVE ;  /* 0x00000000000079c5 */ /* 0x000fcc0000000000 */
[----:B------:R-:W-:Y:S01]  /*b950*/  HGMMA.64x192x16.F32 R24, R184, gdesc[UR8].tnspB, R24, gsb0 ;  /* 0x42e00008b8187df0 */ /* 0x000fe20008000818 */
[----:B------:R-:W-:Y:S01]  /*b960*/  UIADD3 UR10, UR4, 0x100, URZ ;  /* 0x00000100040a7890 */ /* 0x000fe2000fffe03f */
[----:B------:R-:W-:Y:S01]  /*b970*/  UMOV UR11, 0x40000040 ;  /* 0x40000040000b7882 */ /* 0x000fe20000000000 */
[----:B------:R-:W-:Y:S02]  /*b980*/  WARPGROUP.DEPBAR.LE gsb0, 0x0 ;  /* 0x00008000000079c5 */ /* 0x000fe40000010000 */
[----:B------:R-:W-:Y:S01]  /*b990*/  WARPGROUP.ARRIVE ;  /* 0x00000000000079c5 */ /* 0x000fe20000000000 */
[----:B------:R-:W-:-:S14]  /*b9a0*/  IMAD R187, R11, -0x60, RZ ;  /* 0xffffffa00bbb7824 */ /* 0x000fdc00078e02ff */
        /* <DEDUP_REMOVED lines=62> */
[----:B------:R-:W-:Y:S01]  /*bd90*/  IADD3 R148, R187, 0x1, R16 ;  /* 0x00000001bb947810 */ /* 0x000fe20007ffe010 */
[----:B------:R-:W0:Y:S04]  /*bda0*/  MUFU.TANH R172, R172 ;  /* 0x000000ac00ac7308 */ /* 0x000e280000002400 */
[----:B------:R-:W-:-:S02]  /*bdb0*/  IMAD.IADD R3, R148, 0x1, -R17 ;  /* 0x0000000194037824 */ /* 0x000fc400078e0a11 */
[C---:B------:R-:W-:Y:S02]  /*bdc0*/  IMAD R148, R18.reuse, -0x2, R187 ;  /* 0xfffffffe12947824 */ /* 0x040fe400078e02bb */
[----:B------:R-:W0:Y:S01]  /*bdd0*/  MUFU.TANH R173, R173 ;  /* 0x000000ad00ad7308 */ /* 0x000e220000002400 */
[----:B------:R-:W-:-:S04]  /*bde0*/  IMAD R3, R18, -0x2, R3 ;  /* 0xfffffffe12037824 */ /* 0x000fc800078e0203 */
[C---:B------:R-:W-:Y:S02]  /*bdf0*/  VIADD R156, R3.reuse, UR54 ;  /* 0x00000036039c7c36 */ /* 0x040fe40008000000 */
[----:B------:R-:W-:Y:S01]  /*be00*/  VIADD R158, R3, UR51 ;  /* 0x00000033039e7c36 */ /* 0x000fe20008000000 */
[----:B------:R-:W0:Y:S01]  /*be10*/  MUFU.TANH R174, R174 ;  /* 0x000000ae00ae7308 */ /* 0x000e220000002400 */
[C---:B------:R-:W-:Y:S02]  /*be20*/  IMAD.IADD R152, R5.reuse, 0x1, R156 ;  /* 0x0000000105987824 */ /* 0x040fe400078e029c */
[----:B------:R-:W-:-:S05]  /*be30*/  IMAD.IADD R154, R5, 0x1, R158 ;  /* 0x00000001059a7824 */ /* 0x000fca00078e029e */
        /* <DEDUP_REMOVED lines=12> */
[----:B------:R0:W-:Y:S01]  /*bf00*/  @!P1 SYNCS.ARRIVE.TRANS64.RED.A1T0 RZ, [R2+URZ], RZ ;  /* 0x000000ff02ff99a7 */ /* 0x0001e2000810043f */
[----:B------:R-:W-:-:S13]  /*bf10*/  PLOP3.LUT P1, PT, PT, PT, UP0, 0x40, 0x0 ;  /* 0x000000000000781c */ /* 0x000fda0003f2e808 */
[----:B01234-:R-:W-:Y:S05]  /*bf20*/  @P1 BRA `(.L_x_1120) ;  /* 0x0000000000581947 */ /* 0x01ffea0003800000 */
[----:B------:R-:W-:Y:S01]  /*bf30*/  ISETP.GT.AND P1, PT, R15, -0x1, PT ;  /* 0xffffffff0f00780c */ /* 0x000fe20003f24270 */
[----:B------:R-:W-:-:S12]  /*bf40*/  BSSY B0, `(.L_x_1121) ;  /* 0x0000011000007945 */ /* 0x000fd80003800000 */
[----:B------:R-:W-:Y:S05]  /*bf50*/  @P1 BRA `(.L_x_1122) ;  /* 0x0000000000241947 */ /* 0x000fea0003800000 */
[----:B------:R-:W-:Y:S01]  /*bf60*/  IMAD.U32 R151, RZ, RZ, UR50 ;  /* 0x00000032ff977e24 */ /* 0x000fe2000f8e00ff */
[----:B------:R-:W-:-:S04]  /*bf70*/  IADD3 R149, R5, R16, -R17 ;  /* 0x0000001005957210 */ /* 0x000fc80007ffe811 */
[----:B------:R-:W-:Y:S02]  /*bf80*/  ISETP.NE.AND P1, PT, R151, 0x1, PT ;  /* 0x000000019700780c */ /* 0x000fe40003f25270 */
[----:B------:R-:W-:-:S11]  /*bf90*/  LOP3.LUT R149, RZ, R149, RZ, 0x33, !PT ;  /* 0x00000095ff957212 */ /* 0x000fd600078e33ff */
[----:B------:R-:W0:Y:S02]  /*bfa0*/  @P1 LDC.64 R2, c[0x0][0x9e8] ;  /* 0x00027a00ff021b82 */ /* 0x000e240000000a00 */
[----:B0-----:R-:W-:-:S05]  /*bfb0*/  @P1 IMAD.HI.U32 R2, R149, R2, RZ ;  /* 0x0000000295021227 */ /* 0x001fca00078e00ff */
[----:B------:R-:W-:-:S04]  /*bfc0*/  @P1 SHF.R.U32.HI R149, RZ, R3, R2 ;  /* 0x00000003ff951219 */ /* 0x000fc80000011602 */
[----:B------:R-:W-:Y:S01]  /*bfd0*/  LOP3.LUT R149, RZ, R149, RZ, 0x33, !PT ;  /* 0x00000095ff957212 */ /* 0x000fe200078e33ff */
[----:B------:R-:W-:Y:S06]  /*bfe0*/  BRA `(.L_x_1123) ;  /* 0x0000000000187947 */ /* 0x000fec0003800000 */
.L_x_1122:
[----:B------:R-:W-:Y:S02]  /*bff0*/  IMAD.U32 R151, RZ, RZ, UR50 ;  /* 0x00000032ff977e24 */ /* 0x000fe4000f8e00ff */
[----:B------:R-:W-:-:S03]  /*c000*/  IMAD.MOV.U32 R149, RZ, RZ, R15 ;  /* 0x000000ffff957224 */ /* 0x000fc600078e000f */
[----:B------:R-:W-:-:S13]  /*c010*/  ISETP.NE.AND P1, PT, R151, 0x1, PT ;  /* 0x000000019700780c */ /* 0x000fda0003f25270 */
[----:B------:R-:W0:Y:S02]  /*c020*/  @P1 LDC.64 R2, c[0x0][0x9e8] ;  /* 0x00027a00ff021b82 */ /* 0x000e240000000a00 */
[----:B0-----:R-:W-:-:S05]  /*c030*/  @P1 IMAD.HI.U32 R2, R15, R2, RZ ;  /* 0x000000020f021227 */ /* 0x001fca00078e00ff */
[----:B------:R-:W-:-:S07]  /*c040*/  @P1 SHF.R.U32.HI R149, RZ, R3, R2 ;  /* 0x00000003ff951219 */ /* 0x000fce0000011602 */
.L_x_1123:
[----:B------:R-:W-:Y:S05]  /*c050*/  BSYNC B0 ;  /* 0x0000000000007941 */ /* 0x000fea0003800000 */
.L_x_1121:
[----:B------:R-:W-:-:S05]  /*c060*/  IMAD R3, R149, R151, R148 ;  /* 0x0000009795037224 */ /* 0x000fca00078e0294 */
[----:B------:R-:W-:Y:S02]  /*c070*/  VIADDMNMX R152, R3, R151, R152, PT ;  /* 0x0000009703987246 */ /* 0x000fe40003800198 */
[----:B------:R-:W-:-:S07]  /*c080*/  VIMNMX R154, R154, R3, !PT ;  /* 0x000000039a9a7248 */ /* 0x000fce0007fe0100 */
.L_x_1120:
        /* <DEDUP_REMOVED lines=95> */
[----:B------:R-:W-:-:S02]  /*c680*/  ISETP.GT.AND P4, PT, R154, 0x50, !P3 ;  /* 0x000000509a00780c */ /* 0x000fc40005f84270 */
[----:B------:R-:W-:Y:S02]  /*c690*/  IADD3 R144, R158, 0x8, R5 ;  /* 0x000000089e907810 */ /* 0x000fe40007ffe005 */
        /* <DEDUP_REMOVED lines=33> */
.L_x_1126:
[----:B------:R-:W-:Y:S02]  /*c8b0*/  IMAD.U32 R150, RZ, RZ, UR50 ;  /* 0x00000032ff967e24 */ /* 0x000fe4000f8e00ff */
[----:B------:R-:W-:-:S03]  /*c8c0*/  IMAD.MOV.U32 R187, RZ, RZ, R21 ;  /* 0x000000ffffbb7224 */ /* 0x000fc600078e0015 */
[----:B------:R-:W-:-:S13]  /*c8d0*/  ISETP.NE.AND P6, PT, R150, 0x1, PT ;  /* 0x000000019600780c */ /* 0x000fda0003fc5270 */
[----:B------:R-:W0:Y:S02]  /*c8e0*/  @P6 LDC.64 R2, c[0x0][0x9e8] ;  /* 0x00027a00ff026b82 */ /* 0x000e240000000a00 */
[----:B0-----:R-:W-:-:S05]  /*c8f0*/  @P6 IMAD.HI.U32 R2, R21, R2, RZ ;  /* 0x0000000215026227 */ /* 0x001fca00078e00ff */
[----:B------:R-:W-:-:S07]  /*c900*/  @P6 SHF.R.U32.HI R187, RZ, R3, R2 ;  /* 0x00000003ffbb6219 */ /* 0x000fce0000011602 */
.L_x_1127:
[----:B------:R-:W-:Y:S05]  /*c910*/  BSYNC B0 ;  /* 0x0000000000007941 */ /* 0x000fea0003800000 */
.L_x_1125:
[----:B------:R-:W-:-:S05]  /*c920*/  IMAD R3, R187, R150, R148 ;  /* 0x00000096bb037224 */ /* 0x000fca00078e0294 */
[----:B------:R-:W-:Y:S02]  /*c930*/  VIADDMNMX R142, R3, R150, R142, PT ;  /* 0x00000096038e7246 */ /* 0x000fe4000380018e */
[----:B------:R-:W-:-:S07]  /*c940*/  VIMNMX R144, R144, R3, !PT ;  /* 0x0000000390907248 */ /* 0x000fce0007fe0100 */
.L_x_1124:
[C---:B------:R-:W-:Y:S01]  /*c950*/  ISETP.GT.AND P1, PT, R144.reuse, 0x1, !P1 ;  /* 0x000000019000780c */ /* 0x040fe20004f24270 */
[----:B------:R-:W-:Y:S01]  /*c960*/  UMOV UR38, UR36 ;  /* 0x0000002400267c82 */ /* 0x000fe20008000000 */
[----:B------:R-:W-:Y:S01]  /*c970*/  ISETP.GT.AND P2, PT, R144, 0x8, !P2 ;  /* 0x000000089000780c */ /* 0x000fe20005744270 */
[----:B------:R-:W-:Y:S01]  /*c980*/  UMOV UR4, UR37 ;  /* 0x0000002500047c82 */ /* 0x000fe20008000000 */
[C---:B------:R-:W-:Y:S02]  /*c990*/  ISETP.LT.OR P1, PT, R142.reuse, 0x2, P1 ;  /* 0x000000028e00780c */ /* 0x040fe40000f21670 */
[----:B------:R-:W-:Y:S02]  /*c9a0*/  ISETP.LT.OR P2, PT, R142, 0x9, P2 ;  /* 0x000000098e00780c */ /* 0x000fe40001741670 */
[----:B------:R-:W-:Y:S02]  /*c9b0*/  FSEL R215, R10, -INF , !P1 ;  /* 0xff8000000ad77808 */ /* 0x000fe40004800000 */
[----:B------:R-:W-:Y:S01]  /*c9c0*/  ISETP.NE.AND P1, PT, R162, RZ, PT ;  /* 0x000000ffa200720c */ /* 0x000fe20003f25270 */
[----:B------:R-:W0:Y:S01]  /*c9d0*/  LDC R10, c[0x0][0x988] ;  /* 0x00026200ff0a7b82 */ /* 0x000e220000000800 */
[----:B------:R-:W-:-:S02]  /*c9e0*/  FSEL R187, R20, -INF , !P2 ;  /* 0xff80000014bb7808 */ /* 0x000fc40005000000 */
[----:B------:R-:W-:Y:S02]  /*c9f0*/  ISETP.GT.AND P1, PT, R144, 0x9, !P1 ;  /* 0x000000099000780c */ /* 0x000fe40004f24270 */
[----:B------:R-:W-:Y:S02]  /*ca00*/  ISETP.NE.AND P2, PT, R170, RZ, PT ;  /* 0x000000ffaa00720c */ /* 0x000fe40003f45270 */
[----:B------:R-:W-:Y:S02]  /*ca10*/  ISETP.LT.OR P1, PT, R142, 0xa, P1 ;  /* 0x0000000a8e00780c */ /* 0x000fe40000f21670 */
[----:B------:R-:W-:Y:S02]  /*ca20*/  ISETP.NE.AND P6, PT, R172, RZ, PT ;  /* 0x000000ffac00720c */ /* 0x000fe40003fc5270 */
        /* <DEDUP_REMOVED lines=60> */
[----:B------:R-:W-:Y:S01]  /*cdf0*/  ISETP.NE.AND P1, PT, R182, RZ, PT ;  /* 0x000000ffb600720c */ /* 0x000fe20003f25270 */
[----:B------:R-:W1:Y:S01]  /*ce00*/  SHFL.BFLY PT, R3, R2, 0x2, 0x1f ;  /* 0x0c401f0002037f89 */ /* 0x000e6200000e0000 */
[----:B------:R-:W-:-:S02]  /*ce10*/  ISETP.NE.AND P6, PT, R192, RZ, PT ;  /* 0x000000ffc000720c */ /* 0x000fc40003fc5270 */
[C---:B------:R-:W-:Y:S02]  /*ce20*/  ISETP.GT.AND P1, PT, R144.reuse, 0x31, !P1 ;  /* 0x000000319000780c */ /* 0x040fe40004f24270 */
[----:B------:R-:W-:Y:S02]  /*ce30*/  ISETP.GT.AND P3, PT, R144, 0x50, !P3 ;  /* 0x000000509000780c */ /* 0x000fe40005f64270 */
[----:B------:R-:W-:Y:S02]  /*ce40*/  ISETP.LT.OR P1, PT, R142, 0x32, P1 ;  /* 0x000000328e00780c */ /* 0x000fe40000f21670 */
[----:B------:R-:W-:Y:S02]  /*ce50*/  ISETP.GT.AND P4, PT, R144, 0x51, !P4 ;  /* 0x000000519000780c */ /* 0x000fe40006784270 */
[----:B------:R-:W-:Y:S02]  /*ce60*/  FSEL R121, R134, -INF , !P1 ;  /* 0xff80000086797808 */ /* 0x000fe40004800000 */
[----:B------:R-:W-:-:S02]  /*ce70*/  ISETP.NE.AND P1, PT, R184, RZ, PT ;  /* 0x000000ffb800720c */ /* 0x000fc40003f25270 */
[----:B------:R-:W-:Y:S02]  /*ce80*/  ISETP.LT.OR P3, PT, R142, 0x51, P3 ;  /* 0x000000518e00780c */ /* 0x000fe40001f61670 */
[C---:B------:R-:W-:Y:S02]  /*ce90*/  ISETP.GT.AND P1, PT, R144.reuse, 0x38, !P1 ;  /* 0x000000389000780c */ /* 0x040fe40004f24270 */
[----:B------:R-:W-:Y:S02]  /*cea0*/  ISETP.GT.AND P5, PT, R144, 0x58, !P5 ;  /* 0x000000589000780c */ /* 0x000fe40006fa4270 */
[C---:B------:R-:W-:Y:S02]  /*ceb0*/  ISETP.LT.OR P1, PT, R142.reuse, 0x39, P1 ;  /* 0x000000398e00780c */ /* 0x040fe40000f21670 */
[----:B------:R-:W-:Y:S02]  /*cec0*/  ISETP.LT.OR P4, PT, R142, 0x52, P4 ;  /* 0x000000528e00780c */ /* 0x000fe40002781670 */
[----:B------:R-:W-:-:S02]  /*ced0*/  FSEL R125, R136, -INF , !P1 ;  /* 0xff800000887d7808 */ /* 0x000fc40004800000 */
[----:B------:R-:W-:Y:S02]  /*cee0*/  ISETP.NE.AND P1, PT, R186, RZ, PT ;  /* 0x000000ffba00720c */ /* 0x000fe40003f25270 */
[----:B-1----:R-:W-:Y:S02]  /*cef0*/  FMNMX.FTZ R3, R2, R3, !PT ;  /* 0x0000000302037209 */ /* 0x002fe40007810000 */
[----:B------:R-:W-:Y:S02]  /*cf00*/  ISETP.GT.AND P1, PT, R144, 0x39, !P1 ;  /* 0x000000399000780c */ /* 0x000fe40004f24270 */
[C---:B------:R-:W-:Y:S01]  /*cf10*/  ISETP.LT.OR P5, PT, R142.reuse, 0x59, P5 ;  /* 0x000000598e00780c */ /* 0x040fe20002fa1670 */
[----:B------:R-:W1:Y:S01]  /*cf20*/  SHFL.BFLY PT, R4, R3, 0x1, 0x1f ;  /* 0x0c201f0003047f89 */ /* 0x000e6200000e0000 */
[----:B------:R-:W-:-:S04]  /*cf30*/  ISETP.LT.OR P1, PT, R142, 0x3a, P1 ;  /* 0x0000003a8e00780c */ /* 0x000fc80000f21670 */
[----:B------:R-:W-:Y:S02]  /*cf40*/  FSEL R135, R135, -INF , !P1 ;  /* 0xff80000087877808 */ /* 0x000fe40004800000 */
[----:B------:R-:W-:-:S04]  /*cf50*/  ISETP.NE.AND P1, PT, R188, RZ, PT ;  /* 0x000000ffbc00720c */ /* 0x000fc80003f25270 */
[----:B------:R-:W-:-:S04]  /*cf60*/  ISETP.GT.AND P1, PT, R144, 0x40, !P1 ;  /* 0x000000409000780c */ /* 0x000fc80004f24270 */
[----:B------:R-:W-:-:S04]  /*cf70*/  ISETP.LT.OR P1, PT, R142, 0x41, P1 ;  /* 0x000000418e00780c */ /* 0x000fc80000f21670 */
[----:B------:R-:W-:Y:S02]  /*cf80*/  FSEL R123, R138, -INF , !P1 ;  /* 0xff8000008a7b7808 */ /* 0x000fe40004800000 */
[----:B------:R-:W-:Y:S02]  /*cf90*/  ISETP.NE.AND P1, PT, R190, RZ, PT ;  /* 0x000000ffbe00720c */ /* 0x000fe40003f25270 */
[----:B-1----:R-:W-:Y:S02]  /*cfa0*/  FMNMX.FTZ R4, R3, R4, !PT ;  /* 0x0000000403047209 */ /* 0x002fe40007810000 */
        /* <DEDUP_REMOVED lines=32> */
[----:B------:R-:W-:Y:S01]  /*d1b0*/  MUFU.EX2 R131, R3 ;  /* 0x0000000300837308 */ /* 0x000fe20000000800 */
        /* <DEDUP_REMOVED lines=28> */
[-C--:B------:R-:W-:Y:S01]  /*d380*/  FFMA.FTZ R151, R167, R10.reuse, -R0 ;  /* 0x0000000aa7977223 */ /* 0x080fe20000010800 */
[----:B------:R-:W-:Y:S01]  /*d390*/  FMUL.FTZ R0, R153, R10 ;  /* 0x0000000a99007220 */ /* 0x000fe20000410000 */
[----:B------:R-:W-:Y:S01]  /*d3a0*/  FMNMX.FTZ R2, R129, R2, !PT ;  /* 0x0000000281027209 */ /* 0x000fe20007810000 */
[----:B------:R-:W-:Y:S01]  /*d3b0*/  MUFU.EX2 R219, R219 ;  /* 0x000000db00db7308 */ /* 0x000fe20000000800 */
[----:B------:R-:W-:-:S02]  /*d3c0*/  LOP3.LUT P6, RZ, R194, 0x7f, RZ, 0xc0, !PT ;  /* 0x0000007fc2ff7812 */ /* 0x000fc400078cc0ff */
[----:B------:R-:W-:-:S04]  /*d3d0*/  FMNMX.FTZ R2, R121, R2, !PT ;  /* 0x0000000279027209 */ /* 0x000fc80007810000 */
[----:B------:R-:W-:Y:S01]  /*d3e0*/  FMNMX.FTZ R2, R125, R2, !PT ;  /* 0x000000027d027209 */ /* 0x000fe20007810000 */
[----:B------:R-:W0:Y:S03]  /*d3f0*/  MUFU.EX2 R0, R0 ;  /* 0x0000000000007308 */ /* 0x000e260000000800 */
[----:B------:R-:W-:-:S04]  /*d400*/  FMNMX.FTZ R2, R135, R2, !PT ;  /* 0x0000000287027209 */ /* 0x000fc80007810000 */
        /* <DEDUP_REMOVED lines=9> */
[C---:B-1----:R-:W-:Y:S01]  /*d4a0*/  FADD.FTZ R9, R188.reuse, R9 ;  /* 0x00000009bc097221 */ /* 0x042fe20000010000 */
[----:B------:R-:W-:Y:S02]  /*d4b0*/  F2FP.F16.F32.PACK_AB R188, R188, R219 ;  /* 0x000000dbbcbc723e */ /* 0x000fe400000000ff */
[----:B------:R-:W-:-:S04]  /*d4c0*/  FMNMX.FTZ R2, R165, R2, !PT ;  /* 0x00000002a5027209 */ /* 0x000fc80007810000 */
[----:B------:R-:W-:Y:S01]  /*d4d0*/  FMNMX.FTZ R2, R177, R2, !PT ;  /* 0x00000002b1027209 */ /* 0x000fe20007810000 */
[----:B------:R-:W-:Y:S01]  /*d4e0*/  MUFU.EX2 R184, R184 ;  /* 0x000000b800b87308 */ /* 0x000fe20000000800 */
[----:B--2---:R-:W-:Y:S02]  /*d4f0*/  FADD.FTZ R132, R190, R9 ;  /* 0x00000009be847221 */ /* 0x004fe40000010000 */
[----:B------:R-:W-:-:S05]  /*d500*/  FMNMX.FTZ R2, R179, R2, !PT ;  /* 0x00000002b3027209 */ /* 0x000fca0007810000 */
[----:B------:R-:W1:Y:S01]  /*d510*/  SHFL.BFLY PT, R3, R2, 0x2, 0x1f ;  /* 0x0c401f0002037f89 */ /* 0x000e6200000e0000 */
[----:B------:R-:W-:Y:S01]  /*d520*/  MUFU.EX2 R173, R173 ;  /* 0x000000ad00ad7308 */ /* 0x000fe20000000800 */
[C---:B0-----:R-:W-:Y:S01]  /*d530*/  FADD.FTZ R9, R171.reuse, R132 ;  /* 0x00000084ab097221 */ /* 0x041fe20000010000 */
[----:B------:R-:W-:-:S06]  /*d540*/  F2FP.F16.F32.PACK_AB R190, R171, R190 ;  /* 0x000000beabbe723e */ /* 0x000fcc00000000ff */
[----:B------:R-:W-:Y:S08]  /*d550*/  MUFU.EX2 R186, R186 ;  /* 0x000000ba00ba7308 */ /* 0x000ff00000000800 */
[----:B------:R-:W-:Y:S01]  /*d560*/  MUFU.EX2 R169, R169 ;  /* 0x000000a900a97308 */ /* 0x000fe20000000800 */
[----:B-1----:R-:W-:-:S07]  /*d570*/  FMNMX.FTZ R3, R2, R3, !PT ;  /* 0x0000000302037209 */ /* 0x002fce0007810000 */
[----:B------:R-:W-:Y:S01]  /*d580*/  MUFU.EX2 R180, R180 ;  /* 0x000000b400b47308 */ /* 0x000fe20000000800 */
[----:B------:R-:W0:Y:S07]  /*d590*/  SHFL.BFLY PT, R2, R3, 0x1, 0x1f ;  /* 0x0c201f0003027f89 */ /* 0x000e2e00000e0000 */
[----:B------:R-:W-:Y:S08]  /*d5a0*/  MUFU.EX2 R182, R182 ;  /* 0x000000b600b67308 */ /* 0x000ff00000000800 */
[----:B------:R-:W-:Y:S08]  /*d5b0*/  MUFU.EX2 R133, R133 ;  /* 0x0000008500857308 */ /* 0x000ff00000000800 */
[----:B------:R-:W-:Y:S01]  /*d5c0*/  MUFU.EX2 R176, R176 ;  /* 0x000000b000b07308 */ /* 0x000fe20000000800 */
[----:B0-----:R-:W-:-:S04]  /*d5d0*/  FMNMX.FTZ R3, R3, R2, !PT ;  /* 0x0000000203037209 */ /* 0x001fc80007810000 */
[C---:B------:R-:W-:Y:S01]  /*d5e0*/  FSETP.NEU.FTZ.AND P1, PT, R3.reuse, -INF , PT ;  /* 0xff8000000300780b */ /* 0x040fe20003f3d000 */
[CC--:B------:R-:W-:Y:S02]  /*d5f0*/  FMUL.FTZ R122, R3.reuse, R10.reuse ;  /* 0x0000000a037a7220 */ /* 0x0c0fe40000410000 */
[----:B------:R-:W-:Y:S01]  /*d600*/  MUFU.EX2 R141, R141 ;  /* 0x0000008d008d7308 */ /* 0x000fe20000000800 */
[----:B------:R-:W-:Y:S02]  /*d610*/  FSEL R157, R3, RZ, P1 ;  /* 0x000000ff039d7208 */ /* 0x000fe40000800000 */
[----:B------:R-:W-:Y:S02]  /*d620*/  FSEL R122, R122, RZ, P1 ;  /* 0x000000ff7a7a7208 */ /* 0x000fe40000800000 */
[----:B------:R-:W-:Y:S01]  /*d630*/  ISETP.GT.AND P1, PT, R11, UR61, PT ;  /* 0x0000003d0b007c0c */ /* 0x000fe2000bf24270 */
[----:B------:R-:W-:Y:S02]  /*d640*/  FADD.FTZ R157, -R157, R14 ;  /* 0x0000000e9d9d7221 */ /* 0x000fe40000010100 */
[----:B------:R-:W-:Y:S01]  /*d650*/  MUFU.EX2 R178, R178 ;  /* 0x000000b200b27308 */ /* 0x000fe20000000800 */
[-CC-:B------:R-:W-:Y:S01]  /*d660*/  FFMA.FTZ R153, R221, R10.reuse, -R122.reuse ;  /* 0x0000000add997223 */ /* 0x180fe2000001087a */
        /* <DEDUP_REMOVED lines=18> */
[----:B------:R-:W-:Y:S01]  /*d790*/  FFMA.FTZ R137, R137, R10, -R122 ;  /* 0x0000000a89897223 */ /* 0x000fe2000001087a */
[----:B------:R-:W-:-:S02]  /*d7a0*/  IMAD.U32 R129, RZ, RZ, UR7 ;  /* 0x00000007ff817e24 */ /* 0x000fc4000f8e00ff */
[-CC-:B------:R-:W-:Y:S01]  /*d7b0*/  FFMA.FTZ R139, R139, R10.reuse, -R122.reuse ;  /* 0x0000000a8b8b7223 */ /* 0x180fe2000001087a */
[-CC-:B------:R-:W-:Y:S01]  /*d7c0*/  FFMA.FTZ R217, R217, R10.reuse, -R122.reuse ;  /* 0x0000000ad9d97223 */ /* 0x180fe2000001087a */
[----:B------:R-:W0:Y:S01]  /*d7d0*/  MUFU.EX2 R12, R12 ;  /* 0x0000000c000c7308 */ /* 0x000e220000000800 */
[----:B------:R-:W-:Y:S02]  /*d7e0*/  @!P6 VIADD R129, R129, 0x30860 ;  /* 0x000308608181e836 */ /* 0x000fe40000000000 */
[-CC-:B------:R-:W-:Y:S01]  /*d7f0*/  FFMA.FTZ R175, R175, R10.reuse, -R122.reuse ;  /* 0x0000000aafaf7223 */ /* 0x180fe2000001087a */
[-CC-:B------:R-:W-:Y:S01]  /*d800*/  FFMA.FTZ R165, R165, R10.reuse, -R122.reuse ;  /* 0x0000000aa5a57223 */ /* 0x180fe2000001087a */
[----:B------:R-:W-:Y:S01]  /*d810*/  FFMA.FTZ R177, R177, R10, -R122 ;  /* 0x0000000ab1b17223 */ /* 0x000fe2000001087a */
[----:B------:R-:W-:Y:S01]  /*d820*/  VIADD R11, R11, 0xffffffff ;  /* 0xffffffff0b0b7836 */ /* 0x000fe20000000000 */
[----:B------:R-:W-:Y:S01]  /*d830*/  @!P6 PRMT R129, RZ, 0x654, R129 ;  /* 0x00000654ff81e816 */ /* 0x000fe20000000081 */
[----:B------:R-:W-:Y:S03]  /*d840*/  MUFU.EX2 R20, R20 ;  /* 0x0000001400147308 */ /* 0x000fe60000000800 */
[----:B------:R1:W-:Y:S05]  /*d850*/  @!P6 SYNCS.ARRIVE.TRANS64.RED.A1T0 RZ, [R129+URZ], RZ ;  /* 0x000000ff81ffe9a7 */ /* 0x0003ea000810043f */
[----:B------:R-:W2:Y:S01]  /*d860*/  MUFU.EX2 R155, R155 ;  /* 0x0000009b009b7308 */ /* 0x000ea20000000800 */
[----:B0-----:R-:W-:-:S07]  /*d870*/  F2FP.F16.F32.PACK_AB R189, R12, R153 ;  /* 0x000000990cbd723e */ /* 0x001fce00000000ff */
[----:B------:R0:W-:Y:S08]  /*d880*/  MUFU.EX2 R14, R130 ;  /* 0x00000082000e7308 */ /* 0x0001f00000000800 */
[----:B------:R-:W3:Y:S01]  /*d890*/  MUFU.EX2 R185, R185 ;  /* 0x000000b900b97308 */ /* 0x000ee20000000800 */
[----:B0-----:R-:W-:Y:S01]  /*d8a0*/  FADD.FTZ R130, R184, R9 ;  /* 0x00000009b8827221 */ /* 0x001fe20000010000 */
[----:B------:R-:W-:Y:S01]  /*d8b0*/  FFMA.FTZ R9, R2, R8, R153 ;  /* 0x0000000802097223 */ /* 0x000fe20000010099 */
[----:B------:R-:W-:-:S02]  /*d8c0*/  F2FP.F16.F32.PACK_AB R184, R173, R184 ;  /* 0x000000b8adb8723e */ /* 0x000fc400000000ff */
[----:B------:R-:W-:Y:S01]  /*d8d0*/  FADD.FTZ R121, R173, R130 ;  /* 0x00000082ad797221 */ /* 0x000fe20000010000 */
[----:B------:R-:W-:Y:S01]  /*d8e0*/  FADD.FTZ R9, R12, R9 ;  /* 0x000000090c097221 */ /* 0x000fe20000010000 */
[----:B--2---:R-:W-:Y:S01]  /*d8f0*/  F2FP.F16.F32.PACK_AB R191, R155, R20 ;  /* 0x000000149bbf723e */ /* 0x004fe200000000ff */
[----:B------:R-:W0:Y:S01]  /*d900*/  MUFU.EX2 R120, R120 ;  /* 0x0000007800787308 */ /* 0x000e220000000800 */
[----:B------:R-:W-:Y:S01]  /*d910*/  FADD.FTZ R132, R186, R121 ;  /* 0x00000079ba847221 */ /* 0x000fe20000010000 */
[----:B------:R-:W-:Y:S01]  /*d920*/  FADD.FTZ R130, R20, R9 ;  /* 0x0000000914827221 */ /* 0x000fe20000010000 */
[-CC-:B------:R-:W-:Y:S01]  /*d930*/  FFMA.FTZ R121, R135, R10.reuse, -R122.reuse ;  /* 0x0000000a87797223 */ /* 0x180fe2000001087a */
[----:B------:R-:W-:Y:S01]  /*d940*/  FFMA.FTZ R122, R179, R10, -R122 ;  /* 0x0000000ab37a7223 */ /* 0x000fe2000001087a */
[----:B------:R-:W-:Y:S01]  /*d950*/  FADD.FTZ R9, R169, R132 ;  /* 0x00000084a9097221 */ /* 0x000fe20000010000 */
[----:B------:R-:W-:Y:S01]  /*d960*/  FADD.FTZ R130, R155, R130 ;  /* 0x000000829b827221 */ /* 0x000fe20000010000 */
[----:B------:R-:W-:Y:S01]  /*d970*/  F2FP.F16.F32.PACK_AB R186, R169, R186 ;  /* 0x000000baa9ba723e */ /* 0x000fe200000000ff */
[----:B------:R-:W2:Y:S01]  /*d980*/  MUFU.EX2 R187, R187 ;  /* 0x000000bb00bb7308 */ /* 0x000ea20000000800 */
[----:B------:R-:W-:Y:S01]  /*d990*/  FADD.FTZ R132, R180, R9 ;  /* 0x00000009b4847221 */ /* 0x000fe20000010000 */
[----:B---3--:R-:W-:Y:S01]  /*d9a0*/  FADD.FTZ R9, R185, R130 ;  /* 0x00000082b9097221 */ /* 0x008fe20000010000 */
[----:B------:R-:W-:Y:S01]  /*d9b0*/  F2FP.F16.F32.PACK_AB R180, R131, R180 ;  /* 0x000000b483b4723e */ /* 0x000fe200000000ff */
[----:B------:R-:W-:-:S04]  /*d9c0*/  IMAD.MOV.U32 R12, RZ, RZ, R4 ;  /* 0x000000ffff0c7224 */ /* 0x000fc800078e0004 */
[----:B------:R-:W3:Y:S01]  /*d9d0*/  MUFU.EX2 R124, R124 ;  /* 0x0000007c007c7308 */ /* 0x000ee20000000800 */
[C---:B0-----:R-:W-:Y:S01]  /*d9e0*/  FADD.FTZ R130, R120.reuse, R9 ;  /* 0x0000000978827221 */ /* 0x041fe20000010000 */
[----:B------:R-:W-:-:S06]  /*d9f0*/  F2FP.F16.F32.PACK_AB R185, R120, R185 ;  /* 0x000000b978b9723e */ /* 0x000fcc00000000ff */
[----:B------:R-:W0:Y:S01]  /*da00*/  MUFU.EX2 R181, R181 ;  /* 0x000000b500b57308 */ /* 0x000e220000000800 */
[----:B--2---:R-:W-:-:S07]  /*da10*/  FADD.FTZ R9, R187, R130 ;  /* 0x00000082bb097221 */ /* 0x004fce0000010000 */
[----:B------:R-:W2:Y:S01]  /*da20*/  MUFU.EX2 R126, R126 ;  /* 0x0000007e007e7308 */ /* 0x000ea20000000800 */
[C---:B---3--:R-:W-:Y:S01]  /*da30*/  FADD.FTZ R130, R124.reuse, R9 ;  /* 0x000000097c827221 */ /* 0x048fe20000010000 */
[----:B------:R-:W-:-:S06]  /*da40*/  F2FP.F16.F32.PACK_AB R187, R124, R187 ;  /* 0x000000bb7cbb723e */ /* 0x000fcc00000000ff */
[----:B------:R-:W3:Y:S01]  /*da50*/  MUFU.EX2 R183, R183 ;  /* 0x000000b700b77308 */ /* 0x000ee20000000800 */
[----:B0-----:R-:W-:-:S07]  /*da60*/  FADD.FTZ R9, R181, R130 ;  /* 0x00000082b5097221 */ /* 0x001fce0000010000 */
[----:B------:R-:W0:Y:S01]  /*da70*/  MUFU.EX2 R127, R127 ;  /* 0x0000007f007f7308 */ /* 0x000e220000000800 */
[C---:B--2---:R-:W-:Y:S01]  /*da80*/  FADD.FTZ R130, R126.reuse, R9 ;  /* 0x000000097e827221 */ /* 0x044fe20000010000 */
[----:B------:R-:W-:-:S06]  /*da90*/  F2FP.F16.F32.PACK_AB R181, R126, R181 ;  /* 0x000000b57eb5723e */ /* 0x000fcc00000000ff */
[----:B------:R-:W2:Y:S01]  /*daa0*/  MUFU.EX2 R128, R128 ;  /* 0x0000008000807308 */ /* 0x000ea20000000800 */
[----:B---3--:R-:W-:Y:S01]  /*dab0*/  FADD.FTZ R9, R183, R130 ;  /* 0x00000082b7097221 */ /* 0x008fe20000010000 */
[----:B------:R-:W-:-:S03]  /*dac0*/  F2FP.F16.F32.PACK_AB R183, R14, R183 ;  /* 0x000000b70eb7723e */ /* 0x000fc600000000ff */
[----:B------:R-:W-:Y:S01]  /*dad0*/  FADD.FTZ R130, R14, R9 ;  /* 0x000000090e827221 */ /* 0x000fe20000010000 */
[----:B------:R-:W-:Y:S02]  /*dae0*/  IMAD.MOV.U32 R14, RZ, RZ, R3 ;  /* 0x000000ffff0e7224 */ /* 0x000fe400078e0003 */
[----:B------:R3:W4:Y:S01]  /*daf0*/  MUFU.EX2 R8, R125 ;  /* 0x0000007d00087308 */ /* 0x0007220000000800 */
[----:B0-----:R-:W-:-:S07]  /*db00*/  FADD.FTZ R9, R127, R130 ;  /* 0x000000827f097221 */ /* 0x001fce0000010000 */
[----:B------:R-:W0:Y:S01]  /*db10*/  MUFU.EX2 R143, R143 ;  /* 0x0000008f008f7308 */ /* 0x000e220000000800 */
[----:B---3--:R-:W-:Y:S01]  /*db20*/  FADD.FTZ R125, R131, R132 ;  /* 0x00000084837d7221 */ /* 0x008fe20000010000 */
[----:B--2---:R-:W-:-:S03]  /*db30*/  FADD.FTZ R9, R128, R9 ;  /* 0x0000000980097221 */ /* 0x004fc60000010000 */
[----:B------:R-:W-:Y:S01]  /*db40*/  FADD.FTZ R132, R182, R125 ;  /* 0x0000007db6847221 */ /* 0x000fe20000010000 */
[C---:B------:R-:W-:Y:S02]  /*db50*/  F2FP.F16.F32.PACK_AB R182, R133.reuse, R182 ;  /* 0x000000b685b6723e */ /* 0x040fe400000000ff */
[----:B------:R-:W2:Y:S01]  /*db60*/  MUFU.EX2 R121, R121 ;  /* 0x0000007900797308 */ /* 0x000ea20000000800 */
[----:B------:R-:W-:Y:S01]  /*db70*/  FADD.FTZ R125, R133, R132 ;  /* 0x00000084857d7221 */ /* 0x000fe20000010000 */
[----:B----4-:R-:W-:-:S03]  /*db80*/  FADD.FTZ R130, R8, R9 ;  /* 0x0000000908827221 */ /* 0x010fc60000010000 */
[----:B------:R-:W-:Y:S01]  /*db90*/  FADD.FTZ R132, R176, R125 ;  /* 0x0000007db0847221 */ /* 0x000fe20000010000 */
[C---:B------:R-:W-:Y:S02]  /*dba0*/  F2FP.F16.F32.PACK_AB R176, R141.reuse, R176 ;  /* 0x000000b08db0723e */ /* 0x040fe400000000ff */
[----:B------:R-:W3:Y:S01]  /*dbb0*/  MUFU.EX2 R172, R172 ;  /* 0x000000ac00ac7308 */ /* 0x000ee20000000800 */
[----:B------:R-:W-:-:S04]  /*dbc0*/  FADD.FTZ R125, R141, R132 ;  /* 0x000000848d7d7221 */ /* 0x000fc80000010000 */
[----:B------:R-:W-:Y:S01]  /*dbd0*/  FADD.FTZ R132, R178, R125 ;  /* 0x0000007db2847221 */ /* 0x000fe20000010000 */
[C---:B0-----:R-:W-:Y:S02]  /*dbe0*/  F2FP.F16.F32.PACK_AB R178, R143.reuse, R178 ;  /* 0x000000b28fb2723e */ /* 0x041fe400000000ff */
[----:B------:R-:W0:Y:S01]  /*dbf0*/  MUFU.EX2 R123, R123 ;  /* 0x0000007b007b7308 */ /* 0x000e220000000800 */
[----:B------:R-:W-:Y:S01]  /*dc00*/  FADD.FTZ R125, R143, R132 ;  /* 0x000000848f7d7221 */ /* 0x000fe20000010000 */
[C---:B--2---:R-:W-:Y:S01]  /*dc10*/  FADD.FTZ R130, R121.reuse, R130 ;  /* 0x0000008279827221 */ /* 0x044fe20000010000 */
[----:B------:R-:W-:-:S05]  /*dc20*/  F2FP.F16.F32.PACK_AB R179, R121, R8 ;  /* 0x0000000879b3723e */ /* 0x000fca00000000ff */
        /* <DEDUP_REMOVED lines=8> */
[C---:B---3--:R-:W-:Y:S01]  /*dcb0*/  FADD.FTZ R130, R137.reuse, R130 ;  /* 0x0000008289827221 */ /* 0x048fe20000010000 */
[----:B------:R-:W-:-:S06]  /*dcc0*/  F2FP.F16.F32.PACK_AB R173, R137, R123 ;  /* 0x0000007b89ad723e */ /* 0x000fcc00000000ff */
[----:B------:R-:W3:Y:S01]  /*dcd0*/  MUFU.EX2 R147, R147 ;  /* 0x0000009300937308 */ /* 0x000ee20000000800 */
[----:B0-----:R-:W-:-:S07]  /*dce0*/  FADD.FTZ R132, R174, R125 ;  /* 0x0000007dae847221 */ /* 0x001fce0000010000 */
[----:B------:R-:W0:Y:S01]  /*dcf0*/  MUFU.EX2 R217, R217 ;  /* 0x000000d900d97308 */ /* 0x000e220000000800 */
[----:B--2---:R-:W-:-:S07]  /*dd00*/  FADD.FTZ R130, R139, R130 ;  /* 0x000000828b827221 */ /* 0x004fce0000010000 */
[----:B------:R-:W2:Y:S01]  /*dd10*/  MUFU.EX2 R168, R168 ;  /* 0x000000a800a87308 */ /* 0x000ea20000000800 */
[C---:B---3--:R-:W-:Y:S01]  /*dd20*/  FADD.FTZ R9, R147.reuse, R132 ;  /* 0x0000008493097221 */ /* 0x048fe20000010000 */
[----:B------:R-:W-:-:S06]  /*dd30*/  F2FP.F16.F32.PACK_AB R174, R147, R174 ;  /* 0x000000ae93ae723e */ /* 0x000fcc00000000ff */
[----:B-1----:R1:W3:Y:S01]  /*dd40*/  MUFU.EX2 R129, R175 ;  /* 0x000000af00817308 */ /* 0x0022e20000000800 */
[----:B0-----:R-:W-:-:S07]  /*dd50*/  FADD.FTZ R130, R217, R130 ;  /* 0x00000082d9827221 */ /* 0x001fce0000010000 */
[----:B------:R-:W0:Y:S01]  /*dd60*/  MUFU.EX2 R149, R149 ;  /* 0x0000009500957308 */ /* 0x000e220000000800 */
[----:B--2---:R-:W-:Y:S01]  /*dd70*/  FADD.FTZ R132, R168, R9 ;  /* 0x00000009a8847221 */ /* 0x004fe20000010000 */
[----:B-1----:R-:W-:-:S06]  /*dd80*/  F2FP.F16.F32.PACK_AB R175, R217, R139 ;  /* 0x0000008bd9af723e */ /* 0x002fcc00000000ff */
[----:B------:R-:W1:Y:S01]  /*dd90*/  MUFU.EX2 R165, R165 ;  /* 0x000000a500a57308 */ /* 0x000e620000000800 */
[----:B---3--:R-:W-:-:S07]  /*dda0*/  FADD.FTZ R130, R129, R130 ;  /* 0x0000008281827221 */ /* 0x008fce0000010000 */
[----:B------:R-:W2:Y:S01]  /*ddb0*/  MUFU.EX2 R170, R170 ;  /* 0x000000aa00aa7308 */ /* 0x000ea20000000800 */
[C---:B0-----:R-:W-:Y:S01]  /*ddc0*/  FADD.FTZ R9, R149.reuse, R132 ;  /* 0x0000008495097221 */ /* 0x041fe20000010000 */
[----:B------:R-:W-:-:S06]  /*ddd0*/  F2FP.F16.F32.PACK_AB R168, R149, R168 ;  /* 0x000000a895a8723e */ /* 0x000fcc00000000ff */
[----:B------:R0:W3:Y:S01]  /*dde0*/  MUFU.EX2 R171, R177 ;  /* 0x000000b100ab7308 */ /* 0x0000e20000000800 */
[C---:B-1----:R-:W-:Y:S01]  /*ddf0*/  FADD.FTZ R130, R165.reuse, R130 ;  /* 0x00000082a5827221 */ /* 0x042fe20000010000 */
[----:B------:R-:W-:-:S06]  /*de00*/  F2FP.F16.F32.PACK_AB R169, R165, R129 ;  /* 0x00000081a5a9723e */ /* 0x000fcc00000000ff */
[----:B------:R-:W1:Y:S01]  /*de10*/  MUFU.EX2 R151, R151 ;  /* 0x0000009700977308 */ /* 0x000e620000000800 */
[----:B--2---:R-:W-:Y:S01]  /*de20*/  FADD.FTZ R132, R170, R9 ;  /* 0x00000009aa847221 */ /* 0x004fe20000010000 */
[----:B0-----:R-:W-:-:S06]  /*de30*/  F2FP.F16.F32.PACK_AB R177, R128, R127 ;  /* 0x0000007f80b1723e */ /* 0x001fcc00000000ff */
[----:B------:R-:W0:Y:S01]  /*de40*/  MUFU.EX2 R122, R122 ;  /* 0x0000007a007a7308 */ /* 0x000e220000000800 */
[----:B---3--:R-:W-:Y:S01]  /*de50*/  FADD.FTZ R130, R171, R130 ;  /* 0x00000082ab827221 */ /* 0x008fe20000010000 */
[C---:B-1----:R-:W-:Y:S01]  /*de60*/  FADD.FTZ R9, R151.reuse, R132 ;  /* 0x0000008497097221 */ /* 0x042fe20000010000 */
[----:B------:R-:W-:Y:S02]  /*de70*/  F2FP.F16.F32.PACK_AB R170, R151, R170 ;  /* 0x000000aa97aa723e */ /* 0x000fe400000000ff */
[C---:B0-----:R-:W-:Y:S01]  /*de80*/  FADD.FTZ R8, R122.reuse, R130 ;  /* 0x000000827a087221 */ /* 0x041fe20000010000 */
[----:B------:R-:W-:Y:S01]  /*de90*/  F2FP.F16.F32.PACK_AB R171, R122, R171 ;  /* 0x000000ab7aab723e */ /* 0x000fe200000000ff */
[----:B------:R-:W-:Y:S06]  /*dea0*/  @P1 BRA `(.L_x_1128) ;  /* 0xffffffc800d01947 */ /* 0x000fec000383ffff */
.L_x_1111:
        /* <DEDUP_REMOVED lines=99> */
.L_x_1129:
[----:B------:R-:W-:Y:S01]  /*e4e0*/  ULEA UR5, UR37, UR39, 0x3 ;  /* 0x0000002725057291 */ /* 0x000fe2000f8e183f */
[----:B------:R-:W-:-:S05]  /*e4f0*/  IMAD.U32 R0, RZ, RZ, UR36 ;  /* 0x00000024ff007e24 */ /* 0x000fca000f8e00ff */
[----:B------:R-:W-:-:S04]  /*e500*/  SHF.L.U32 R0, R0, 0x1f, RZ ;  /* 0x0000001f00007819 */ /* 0x000fc800000006ff */
[----:B------:R0:W1:Y:S01]  /*e510*/  SYNCS.PHASECHK.TRANS64.TRYWAIT P1, [UR5+0x30850], R0 ;  /* 0x03085000ff0075a7 */ /* 0x0000620008020145 */
[----:B------:R-:W-:Y:S05]  /*e520*/  @!P0 BRA `(.L_x_1130) ;  /* 0x0000000000048947 */ /* 0x000fea0003800000 */
[----:B------:R-:W-:Y:S01]  /*e530*/  BPT.TRAP 0x1 ;  /* 0x000000040000795c */ /* 0x000fe20000300000 */
.L_x_1130:
[----:B-1----:R-:W-:Y:S05]  /*e540*/  @P1 BRA `(.L_x_1131) ;  /* 0x0000000000081947 */ /* 0x002fea0003800000 */
[----:B------:R-:W1:Y:S02]  /*e550*/  SYNCS.PHASECHK.TRANS64.TRYWAIT P0, [UR5+0x30850], R0 ;  /* 0x03085000ff0075a7 */ /* 0x000e640008000145 */
[----:B-1----:R-:W-:Y:S05]  /*e560*/  @!P0 BRA `(.L_x_1132) ;  /* 0x0000008800c48947 */ /* 0x002fea0003800000 */
.L_x_1131:
[----:B------:R-:W-:Y:S01]  /*e570*/  UIADD3 UR39, UR39, 0x400, URZ ;  /* 0x0000040027277890 */ /* 0x000fe2000fffe03f */
[----:B------:R-:W-:Y:S01]  /*e580*/  WARPGROUP.ARRIVE ;  /* 0x00000000000079c5 */ /* 0x000fe20000000000 */
[----:B------:R-:W-:Y:S01]  /*e590*/  UMOV UR7, 0x40000040 ;  /* 0x4000004000077882 */ /* 0x000fe20000000000 */
[----:B-1----:R-:W1:Y:S01]  /*e5a0*/  SHFL.BFLY PT, R5, R8, 0x2, 0x1f ;  /* 0x0c401f0008057f89 */ /* 0x002e6200000e0000 */
[----:B------:R-:W-:Y:S01]  /*e5b0*/  USHF.R.U32.HI UR39, URZ, 0x4, UR39 ;  /* 0x000000043f277899 */ /* 0x000fe20008011627 */
[----:B------:R-:W-:Y:S01]  /*e5c0*/  IMAD.U32 R14, RZ, RZ, UR5 ;  /* 0x00000005ff0e7e24 */ /* 0x000fe2000f8e00ff */
[----:B------:R-:W-:Y:S01]  /*e5d0*/  R2UR UR8, R199 ;  /* 0x00000000c70872ca */ /* 0x000fe200000e0000 */
[----:B0-----:R-:W0:Y:S01]  /*e5e0*/  SHFL.BFLY PT, R0, R9, 0x2, 0x1f ;  /* 0x0c401f0009007f89 */ /* 0x001e2200000e0000 */
[----:B------:R-:W-:Y:S01]  /*e5f0*/  ULOP3.LUT UR39, UR39, 0x3fff, URZ, 0xc0, !UPT ;  /* 0x00003fff27277892 */ /* 0x000fe2000f8ec03f */
[----:B------:R-:W2:Y:S03]  /*e600*/  S2R R13, SR_TID.X ;  /* 0x00000000000d7919 */ /* 0x000ea60000002100 */
        /* <DEDUP_REMOVED lines=8> */
[----:B-1----:R-:W-:Y:S01]  /*e690*/  FADD.FTZ R2, R5, R8 ;  /* 0x0000000805027221 */ /* 0x002fe20000010000 */
[----:B------:R-:W-:Y:S01]  /*e6a0*/  UMOV UR7, 0x40000040 ;  /* 0x4000004000077882 */ /* 0x000fe20000000000 */
[----:B------:R-:W-:-:S02]  /*e6b0*/  IMAD.MOV.U32 R8, RZ, RZ, RZ ;  /* 0x000000ffff087224 */ /* 0x000fc400078e00ff */
[----:B0-----:R-:W-:Y:S01]  /*e6c0*/  FADD.FTZ R0, R0, R9 ;  /* 0x0000000900007221 */ /* 0x001fe20000010000 */
[----:B------:R-:W-:Y:S01]  /*e6d0*/  IMAD.U32 R199, RZ, RZ, UR8 ;  /* 0x00000008ffc77e24 */ /* 0x000fe2000f8e00ff */
[----:B------:R-:W0:Y:S01]  /*e6e0*/  SHFL.BFLY PT, R7, R2, 0x1, 0x1f ;  /* 0x0c201f0002077f89 */ /* 0x000e2200000e0000 */
[----:B------:R-:W-:-:S03]  /*e6f0*/  USEL UR37, UR37, URZ, UP0 ;  /* 0x0000003f25257287 */ /* 0x000fc60008000000 */
[----:B------:R-:W1:Y:S01]  /*e700*/  SHFL.BFLY PT, R5, R0, 0x1, 0x1f ;  /* 0x0c201f0000057f89 */ /* 0x000e6200000e0000 */
[----:B--2---:R-:W-:Y:S01]  /*e710*/  LOP3.LUT P2, RZ, R13, 0x7f, RZ, 0xc0, !PT ;  /* 0x0000007f0dff7812 */ /* 0x004fe2000784c0ff */
[----:B0-----:R-:W-:Y:S01]  /*e720*/  FADD.FTZ R12, R2, R7 ;  /* 0x00000007020c7221 */ /* 0x001fe20000010000 */
[----:B------:R-:W-:Y:S02]  /*e730*/  IMAD.MOV.U32 R2, RZ, RZ, -0x800000 ;  /* 0xff800000ff027424 */ /* 0x000fe400078e00ff */
[----:B-1----:R-:W-:Y:S02]  /*e740*/  FADD.FTZ R11, R0, R5 ;  /* 0x00000005000b7221 */ /* 0x002fe40000010000 */
[----:B------:R-:W-:Y:S01]  /*e750*/  FSETP.NE.FTZ.AND P1, PT, R12, RZ, PT ;  /* 0x000000ff0c00720b */ /* 0x000fe20003f35000 */
[----:B------:R-:W-:Y:S02]  /*e760*/  IMAD.MOV.U32 R5, RZ, RZ, RZ ;  /* 0x000000ffff057224 */ /* 0x000fe400078e00ff */
[----:B------:R-:W-:Y:S01]  /*e770*/  IMAD.MOV.U32 R0, RZ, RZ, -0x800000 ;  /* 0xff800000ff007424 */ /* 0x000fe200078e00ff */
[----:B------:R-:W-:-:S09]  /*e780*/  FSETP.NE.FTZ.AND P0, PT, R11, RZ, PT ;  /* 0x000000ff0b00720b */ /* 0x000fd20003f15000 */
[----:B------:R-:W0:Y:S01]  /*e790*/  @P1 MUFU.LG2 R9, R12 ;  /* 0x0000000c00091308 */ /* 0x000e220000000c00 */
[----:B------:R-:W-:-:S03]  /*e7a0*/  @P1 FMUL.FTZ R13, R10, 0.69314718246459960938 ;  /* 0x3f3172180a0d1820 */ /* 0x000fc60000410000 */
[----:B------:R-:W-:-:S04]  /*e7b0*/  @P0 FMUL.FTZ R7, R10, 0.69314718246459960938 ;  /* 0x3f3172180a070820 */ /* 0x000fc80000410000 */
[----:B------:R-:W1:Y:S08]  /*e7c0*/  @P0 MUFU.LG2 R6, R11 ;  /* 0x0000000b00060308 */ /* 0x000e700000000c00 */
[----:B------:R-:W2:Y:S01]  /*e7d0*/  @P1 MUFU.RCP R8, R12 ;  /* 0x0000000c00081308 */ /* 0x000ea20000001000 */
[----:B0-----:R-:W-:Y:S01]  /*e7e0*/  @P1 FMUL.FTZ R10, R9, 0.69314718246459960938 ;  /* 0x3f317218090a1820 */ /* 0x001fe20000410000 */
[----:B------:R-:W-:-:S03]  /*e7f0*/  @!P2 VIADD R9, R14, 0x30860 ;  /* 0x000308600e09a836 */ /* 0x000fc60000000000 */
[----:B------:R-:W-:Y:S02]  /*e800*/  @P1 FFMA.FTZ R0, R13, R3, R10 ;  /* 0x000000030d001223 */ /* 0x000fe4000001000a */
[----:B------:R-:W-:Y:S01]  /*e810*/  @!P2 PRMT R9, RZ, 0x654, R9 ;  /* 0x00000654ff09a816 */ /* 0x000fe20000000009 */
[----:B------:R-:W0:Y:S01]  /*e820*/  @P0 MUFU.RCP R5, R11 ;  /* 0x0000000b00050308 */ /* 0x000e220000001000 */
[----:B-1----:R-:W-:-:S04]  /*e830*/  @P0 FMUL.FTZ R6, R6, 0.69314718246459960938 ;  /* 0x3f31721806060820 */ /* 0x002fc80000410000 */
[----:B------:R-:W-:Y:S01]  /*e840*/  @P0 FFMA.FTZ R2, R7, R4, R6 ;  /* 0x0000000407020223 */ /* 0x000fe20000010006 */
[----:B------:R-:W-:Y:S01]  /*e850*/  PLOP3.LUT P0, PT, PT, PT, PT, 0x8, 0x0 ;  /* 0x000000000000781c */ /* 0x000fe20003f0e170 */
        /* <DEDUP_REMOVED lines=28> */
[-C--:B--2---:R-:W-:Y:S01]  /*ea20*/  FMUL.FTZ R126, R43, R8.reuse ;  /* 0x000000082b7e7220 */ /* 0x084fe20000410000 */
[-C--:B0-----:R-:W-:Y:S01]  /*ea30*/  FMUL.FTZ R3, R32, R5.reuse ;  /* 0x0000000520037220 */ /* 0x081fe20000410000 */
        /* <DEDUP_REMOVED lines=93> */
[----:B-1----:R-:W-:-:S07]  /*f010*/  FMUL.FTZ R119, R119, R8 ;  /* 0x0000000877777220 */ /* 0x002fce0000410000 */
.L_x_1062:
[----:B------:R-:W0:Y:S01]  /*f020*/  S2R R5, SR_CgaCtaId ;  /* 0x0000000000057919 */ /* 0x000e220000008800 */
[----:B------:R-:W-:Y:S01]  /*f030*/  MOV R38, 0x400 ;  /* 0x0000040000267802 */ /* 0x000fe20000000f00 */
[----:B------:R-:W-:Y:S01]  /*f040*/  BSSY B0, `(.L_x_1133) ;  /* 0x0000260000007945 */ /* 0x000fe20003800000 */
[----:B------:R-:W-:Y:S02]  /*f050*/  BAR.SYNC.DEFER_BLOCKING 0x5, 0x120 ;  /* 0x0144800000007b1d */ /* 0x000fe40000010000 */
[----:B0-----:R-:W-:-:S05]  /*f060*/  LEA R38, R5, R38, 0x18 ;  /* 0x0000002605267211 */ /* 0x001fca00078ec0ff */
[----:B------:R-:W0:Y:S02]  /*f070*/  LDS.128 R192, [R38+0x308d0] ;  /* 0x0308d00026c07984 */ /* 0x000e240000000c00 */
[----:B0-----:R-:W-:Y:S02]  /*f080*/  R2UR UR6, R194 ;  /* 0x00000000c20672ca */ /* 0x001fe400000e0000 */
[----:B------:R-:W-:Y:S01]  /*f090*/  R2UR UR5, R195 ;  /* 0x00000000c30572ca */ /* 0x000fe200000e0000 */
[----:B------:R-:W-:Y:S06]  /*f0a0*/  BAR.ARV 0x4, 0x120 ;  /* 0x0104800000007b1d */ /* 0x000fec0000002000 */
[----:B------:R-:W-:Y:S08]  /*f0b0*/  @P0 BRA `(.L_x_1134) ;  /* 0x00000018005c0947 */ /* 0x000ff00003800000 */
[----:B------:R-:W0:Y:S01]  /*f0c0*/  S2R R5, SR_SWINHI ;  /* 0x0000000000057919 */ /* 0x000e220000002f00 */
[----:B------:R-:W-:Y:S01]  /*f0d0*/  F2FP.F16.F32.PACK_AB R6, R121, R6 ;  /* 0x000000067906723e */ /* 0x000fe200000000ff */
[----:B------:R-:W-:Y:S01]  /*f0e0*/  ULDC.64 UR8, c[0x0][0xbd8] ;  /* 0x0002f60000087ab9 */ /* 0x000fe20000000a00 */
[----:B------:R-:W-:Y:S01]  /*f0f0*/  F2FP.F16.F32.PACK_AB R88, R89, R88 ;  /* 0x000000585958723e */ /* 0x000fe200000000ff */
[----:B------:R-:W-:Y:S01]  /*f100*/  UISETP.NE.U32.AND UP0, UPT, UR8, URZ, UPT ;  /* 0x0000003f0800728c */ /* 0x000fe2000bf05070 */
[----:B------:R-:W-:Y:S01]  /*f110*/  F2FP.F16.F32.PACK_AB R89, R43, R90 ;  /* 0x0000005a2b59723e */ /* 0x000fe200000000ff */
[----:B------:R-:W-:Y:S01]  /*f120*/  ULDC.64 UR10, c[0x0][0x208] ;  /* 0x00008200000a7ab9 */ /* 0x000fe20000000a00 */
[----:B------:R-:W-:Y:S01]  /*f130*/  F2FP.F16.F32.PACK_AB R96, R97, R96 ;  /* 0x000000606160723e */ /* 0x000fe200000000ff */
[----:B------:R-:W-:Y:S01]  /*f140*/  UISETP.NE.AND.EX UP0, UPT, UR9, URZ, UPT, UP0 ;  /* 0x0000003f0900728c */ /* 0x000fe2000bf05300 */
[----:B------:R-:W-:Y:S02]  /*f150*/  F2FP.F16.F32.PACK_AB R90, R93, R92 ;  /* 0x0000005c5d5a723e */ /* 0x000fe400000000ff */
[----:B------:R-:W-:Y:S01]  /*f160*/  F2FP.F16.F32.PACK_AB R91, R42, R91 ;  /* 0x0000005b2a5b723e */ /* 0x000fe200000000ff */
[----:B------:R-:W-:Y:S01]  /*f170*/  ULDC.64 UR8, c[0x0][0xbd8] ;  /* 0x0002f60000087ab9 */ /* 0x000fe20000000a00 */
        /* <DEDUP_REMOVED lines=10> */
[----:B------:R-:W-:Y:S02]  /*f220*/  MOV R16, R38 ;  /* 0x0000002600107202 */ /* 0x000fe40000000f00 */
[----:B0-----:R-:W-:Y:S02]  /*f230*/  MOV R17, R5 ;  /* 0x0000000500117202 */ /* 0x001fe40000000f00 */
[----:B------:R-:W-:-:S02]  /*f240*/  F2FP.F16.F32.PACK_AB R115, R119, R118 ;  /* 0x000000767773723e */ /* 0x000fc400000000ff */
[----:B------:R-:W-:Y:S01]  /*f250*/  R2UR UR4, R198 ;  /* 0x00000000c60472ca */ /* 0x000fe200000e0000 */
[----:B------:R-:W-:-:S03]  /*f260*/  IMAD.WIDE R4, R203, 0x2, R16 ;  /* 0x00000002cb047825 */ /* 0x000fc600078e0210 */
[C---:B------:R-:W-:Y:S02]  /*f270*/  LOP3.LUT R21, R4.reuse, 0x380, RZ, 0xc0, !PT ;  /* 0x0000038004157812 */ /* 0x040fe400078ec0ff */
[C---:B------:R-:W-:Y:S02]  /*f280*/  IADD3 R75, P2, R4.reuse, 0x20, RZ ;  /* 0x00000020044b7810 */ /* 0x040fe40007f5e0ff */
[C---:B------:R-:W-:Y:S02]  /*f290*/  IADD3 R95, P1, R4.reuse, 0x40, RZ ;  /* 0x00000040045f7810 */ /* 0x040fe40007f3e0ff */
[C---:B------:R-:W-:Y:S01]  /*f2a0*/  IADD3 R133, P6, R4.reuse, 0x60, RZ ;  /* 0x0000006004857810 */ /* 0x040fe20007fde0ff */
[--C-:B------:R-:W-:Y:S01]  /*f2b0*/  IMAD.X R9, RZ, RZ, R5.reuse, P2 ;  /* 0x000000ffff097224 */ /* 0x100fe200010e0605 */
[C---:B------:R-:W-:Y:S01]  /*f2c0*/  IADD3 R135, P5, R4.reuse, 0x4000, RZ ;  /* 0x0000400004877810 */ /* 0x040fe20007fbe0ff */
[--C-:B------:R-:W-:Y:S01]  /*f2d0*/  IMAD.X R11, RZ, RZ, R5.reuse, P1 ;  /* 0x000000ffff0b7224 */ /* 0x100fe200008e0605 */
[----:B------:R-:W-:Y:S01]  /*f2e0*/  SHF.R.U64 R21, R21, 0x3, RZ ;  /* 0x0000000315157819 */ /* 0x000fe200000012ff */
[--C-:B------:R-:W-:Y:S01]  /*f2f0*/  IMAD.X R13, RZ, RZ, R5.reuse, P6 ;  /* 0x000000ffff0d7224 */ /* 0x100fe200030e0605 */
[C---:B------:R-:W-:Y:S01]  /*f300*/  IADD3 R137, P0, R4.reuse, 0x4020, RZ ;  /* 0x0000402004897810 */ /* 0x040fe20007f1e0ff */
[--C-:B------:R-:W-:Y:S01]  /*f310*/  IMAD.X R15, RZ, RZ, R5.reuse, P5 ;  /* 0x000000ffff0f7224 */ /* 0x100fe200028e0605 */
[C---:B------:R-:W-:Y:S01]  /*f320*/  IADD3 R139, P4, R4.reuse, 0x4040, RZ ;  /* 0x00004040048b7810 */ /* 0x040fe20007f9e0ff */
[----:B------:R-:W-:Y:S01]  /*f330*/  UIMAD.WIDE UR8, UR4, 0x4, UR8 ;  /* 0x00000004040878a5 */ /* 0x000fe2000f8e0208 */
        /* <DEDUP_REMOVED lines=9> */
[--C-:B------:R-:W-:Y:S01]  /*f3d0*/  IMAD.X R33, RZ, RZ, R5.reuse, P1 ;  /* 0x000000ffff217224 */ /* 0x100fe200008e0605 */
[----:B------:R-:W-:Y:S01]  /*f3e0*/  LOP3.LUT R4, R21, R4, RZ, 0x3c, !PT ;  /* 0x0000000415047212 */ /* 0x000fe200078e3cff */
[--C-:B------:R-:W-:Y:S01]  /*f3f0*/  IMAD.X R35, RZ, RZ, R5.reuse, P6 ;  /* 0x000000ffff237224 */ /* 0x100fe200030e0605 */
[----:B------:R-:W-:Y:S01]  /*f400*/  LOP3.LUT R8, R75, 0x380, RZ, 0xc0, !PT ;  /* 0x000003804b087812 */ /* 0x000fe200078ec0ff */
[----:B------:R-:W-:Y:S01]  /*f410*/  IMAD.X R21, RZ, RZ, R5, P5 ;  /* 0x000000ffff157224 */ /* 0x000fe200028e0605 */
[----:B------:R-:W-:-:S02]  /*f420*/  LOP3.LUT R10, R95, 0x380, RZ, 0xc0, !PT ;  /* 0x000003805f0a7812 */ /* 0x000fc400078ec0ff */
[----:B------:R-:W-:Y:S02]  /*f430*/  LOP3.LUT R12, R133, 0x380, RZ, 0xc0, !PT ;  /* 0x00000380850c7812 */ /* 0x000fe400078ec0ff */
[----:B------:R-:W-:Y:S02]  /*f440*/  LOP3.LUT R14, R135, 0x380, RZ, 0xc0, !PT ;  /* 0x00000380870e7812 */ /* 0x000fe400078ec0ff */
[----:B------:R-:W-:Y:S02]  /*f450*/  LOP3.LUT R24, R137, 0x380, RZ, 0xc0, !PT ;  /* 0x0000038089187812 */ /* 0x000fe400078ec0ff */
[----:B------:R-:W-:Y:S02]  /*f460*/  LOP3.LUT R26, R139, 0x380, RZ, 0xc0, !PT ;  /* 0x000003808b1a7812 */ /* 0x000fe400078ec0ff */
[----:B------:R-:W-:Y:S02]  /*f470*/  SHF.R.U64 R8, R8, 0x3, RZ ;  /* 0x0000000308087819 */ /* 0x000fe400000012ff */
[----:B------:R-:W-:-:S02]  /*f480*/  SHF.R.U64 R10, R10, 0x3, RZ ;  /* 0x000000030a0a7819 */ /* 0x000fc400000012ff */
[----:B------:R-:W-:Y:S02]  /*f490*/  LOP3.LUT R28, R141, 0x380, RZ, 0xc0, !PT ;  /* 0x000003808d1c7812 */ /* 0x000fe400078ec0ff */
[----:B------:R-:W-:Y:S02]  /*f4a0*/  LOP3.LUT R30, R143, 0x380, RZ, 0xc0, !PT ;  /* 0x000003808f1e7812 */ /* 0x000fe400078ec0ff */
[----:B------:R-:W-:Y:S02]  /*f4b0*/  MOV R132, R4 ;  /* 0x0000000400847202 */ /* 0x000fe40000000f00 */
[----:B------:R-:W-:Y:S02]  /*f4c0*/  F2FP.F16.F32.PACK_AB R4, R20, R7 ;  /* 0x000000071404723e */ /* 0x000fe400000000ff */
[----:B------:R-:W-:Y:S02]  /*f4d0*/  SHF.R.U64 R12, R12, 0x3, RZ ;  /* 0x000000030c0c7819 */ /* 0x000fe400000012ff */
[----:B------:R-:W-:-:S02]  /*f4e0*/  SHF.R.U64 R14, R14, 0x3, RZ ;  /* 0x000000030e0e7819 */ /* 0x000fc400000012ff */
[----:B------:R-:W-:Y:S02]  /*f4f0*/  F2FP.F16.F32.PACK_AB R5, R130, R131 ;  /* 0x000000838205723e */ /* 0x000fe400000000ff */
[----:B------:R-:W-:Y:S02]  /*f500*/  LOP3.LUT R20, R145, 0x380, RZ, 0xc0, !PT ;  /* 0x0000038091147812 */ /* 0x000fe400078ec0ff */
[----:B------:R-:W-:Y:S01]  /*f510*/  F2FP.F16.F32.PACK_AB R7, R129, R32 ;  /* 0x000000208107723e */ /* 0x000fe200000000ff */
[----:B------:R-:W-:Y:S01]  /*f520*/  BAR.SYNC.DEFER_BLOCKING 0x1, 0x100 ;  /* 0x0044000000007b1d */ /* 0x000fe20000010000 */
[----:B------:R-:W-:Y:S02]  /*f530*/  SHF.R.U64 R24, R24, 0x3, RZ ;  /* 0x0000000318187819 */ /* 0x000fe400000012ff */
[----:B------:R-:W-:Y:S02]  /*f540*/  SHF.R.U64 R26, R26, 0x3, RZ ;  /* 0x000000031a1a7819 */ /* 0x000fe400000012ff */
[----:B------:R-:W-:-:S02]  /*f550*/  LOP3.LUT R74, R149, 0x380, RZ, 0xc0, !PT ;  /* 0x00000380954a7812 */ /* 0x000fc400078ec0ff */
[----:B------:R-:W-:Y:S02]  /*f560*/  LOP3.LUT R8, R8, R75, RZ, 0x3c, !PT ;  /* 0x0000004b08087212 */ /* 0x000fe400078e3cff */
[----:B------:R-:W-:Y:S02]  /*f570*/  LOP3.LUT R10, R10, R95, RZ, 0x3c, !PT ;  /* 0x0000005f0a0a7212 */ /* 0x000fe400078e3cff */
[----:B------:R-:W-:Y:S02]  /*f580*/  SHF.R.U64 R28, R28, 0x3, RZ ;  /* 0x000000031c1c7819 */ /* 0x000fe400000012ff */
[----:B------:R-:W-:Y:S02]  /*f590*/  SHF.R.U64 R30, R30, 0x3, RZ ;  /* 0x000000031e1e7819 */ /* 0x000fe400000012ff */
[----:B------:R-:W-:Y:S02]  /*f5a0*/  LOP3.LUT R12, R12, R133, RZ, 0x3c, !PT ;  /* 0x000000850c0c7212 */ /* 0x000fe400078e3cff */
[----:B------:R-:W-:-:S02]  /*f5b0*/  LOP3.LUT R14, R14, R135, RZ, 0x3c, !PT ;  /* 0x000000870e0e7212 */ /* 0x000fc400078e3cff */
[----:B------:R-:W-:Y:S02]  /*f5c0*/  LOP3.LUT R34, R147, 0x380, RZ, 0xc0, !PT ;  /* 0x0000038093227812 */ /* 0x000fe400078ec0ff */
[----:B------:R-:W-:Y:S02]  /*f5d0*/  SHF.R.U64 R20, R20, 0x3, RZ ;  /* 0x0000000314147819 */ /* 0x000fe400000012ff */
[----:B------:R-:W-:Y:S01]  /*f5e0*/  LOP3.LUT R24, R24, R137, RZ, 0x3c, !PT ;  /* 0x0000008918187212 */ /* 0x000fe200078e3cff */
[----:B------:R0:W-:Y:S01]  /*f5f0*/  STSM.16.M88.4 [R132], R4 ;  /* 0x0000000484007844 */ /* 0x0001e20000000200 */
[----:B------:R-:W-:Y:S02]  /*f600*/  LOP3.LUT R26, R26, R139, RZ, 0x3c, !PT ;  /* 0x0000008b1a1a7212 */ /* 0x000fe400078e3cff */
[----:B------:R-:W-:Y:S02]  /*f610*/  SHF.R.U64 R74, R74, 0x3, RZ ;  /* 0x000000034a4a7819 */ /* 0x000fe400000012ff */
[----:B------:R-:W-:-:S02]  /*f620*/  LOP3.LUT R28, R28, R141, RZ, 0x3c, !PT ;  /* 0x0000008d1c1c7212 */ /* 0x000fc400078e3cff */
[----:B------:R-:W-:Y:S02]  /*f630*/  LOP3.LUT R30, R30, R143, RZ, 0x3c, !PT ;  /* 0x0000008f1e1e7212 */ /* 0x000fe400078e3cff */
[----:B------:R-:W-:Y:S02]  /*f640*/  MOV R131, R8 ;  /* 0x0000000800837202 */ /* 0x000fe40000000f00 */
[----:B------:R-:W-:Y:S02]  /*f650*/  MOV R130, R10 ;  /* 0x0000000a00827202 */ /* 0x000fe40000000f00 */
[----:B------:R-:W-:Y:S02]  /*f660*/  F2FP.F16.F32.PACK_AB R8, R41, R40 ;  /* 0x000000282908723e */ /* 0x000fe400000000ff */
[----:B------:R-:W-:Y:S02]  /*f670*/  F2FP.F16.F32.PACK_AB R9, R126, R123 ;  /* 0x0000007b7e09723e */ /* 0x000fe400000000ff */
[----:B0-----:R-:W-:-:S02]  /*f680*/  F2FP.F16.F32.PACK_AB R4, R120, R3 ;  /* 0x000000037804723e */ /* 0x001fc400000000ff */
[----:B------:R-:W-:Y:S02]  /*f690*/  F2FP.F16.F32.PACK_AB R5, R128, R125 ;  /* 0x0000007d8005723e */ /* 0x000fe400000000ff */
[----:B------:R-:W-:Y:S02]  /*f6a0*/  F2FP.F16.F32.PACK_AB R6, R37, R36 ;  /* 0x000000242506723e */ /* 0x000fe400000000ff */
[----:B------:R-:W-:Y:S02]  /*f6b0*/  F2FP.F16.F32.PACK_AB R7, R127, R124 ;  /* 0x0000007c7f07723e */ /* 0x000fe400000000ff */
[----:B------:R-:W-:Y:S02]  /*f6c0*/  F2FP.F16.F32.PACK_AB R10, R45, R44 ;  /* 0x0000002c2d0a723e */ /* 0x000fe400000000ff */
[----:B------:R-:W-:Y:S01]  /*f6d0*/  F2FP.F16.F32.PACK_AB R11, R47, R122 ;  /* 0x0000007a2f0b723e */ /* 0x000fe200000000ff */
[----:B------:R0:W-:Y:S01]  /*f6e0*/  STSM.16.M88.4 [R131], R4 ;  /* 0x0000000483007844 */ /* 0x0001e20000000200 */
[----:B------:R-:W-:-:S02]  /*f6f0*/  SHF.R.U64 R34, R34, 0x3, RZ ;  /* 0x0000000322227819 */ /* 0x000fc400000012ff */
[----:B------:R-:W-:Y:S01]  /*f700*/  LOP3.LUT R32, R20, R145, RZ, 0x3c, !PT ;  /* 0x0000009114207212 */ /* 0x000fe200078e3cff */
[----:B------:R1:W-:Y:S01]  /*f710*/  STSM.16.M88.4 [R130], R8 ;  /* 0x0000000882007844 */ /* 0x0003e20000000200 */
[----:B------:R-:W-:Y:S02]  /*f720*/  MOV R129, R12 ;  /* 0x0000000c00817202 */ /* 0x000fe40000000f00 */
[----:B------:R-:W-:Y:S02]  /*f730*/  MOV R121, R14 ;  /* 0x0000000e00797202 */ /* 0x000fe40000000f00 */
[----:B------:R-:W-:Y:S02]  /*f740*/  LOP3.LUT R20, R74, R149, RZ, 0x3c, !PT ;  /* 0x000000954a147212 */ /* 0x000fe400078e3cff */
[----:B------:R-:W-:Y:S02]  /*f750*/  MOV R95, R24 ;  /* 0x00000018005f7202 */ /* 0x000fe40000000f00 */
[----:B------:R-:W-:-:S02]  /*f760*/  MOV R94, R26 ;  /* 0x0000001a005e7202 */ /* 0x000fc40000000f00 */
[----:B------:R-:W-:Y:S02]  /*f770*/  F2FP.F16.F32.PACK_AB R12, R49, R48 ;  /* 0x00000030310c723e */ /* 0x000fe400000000ff */
[----:B------:R-:W-:Y:S02]  /*f780*/  F2FP.F16.F32.PACK_AB R13, R51, R50 ;  /* 0x00000032330d723e */ /* 0x000fe400000000ff */
[----:B------:R-:W-:Y:S02]  /*f790*/  F2FP.F16.F32.PACK_AB R14, R53, R52 ;  /* 0x00000034350e723e */ /* 0x000fe400000000ff */
[----:B------:R-:W-:Y:S02]  /*f7a0*/  F2FP.F16.F32.PACK_AB R15, R55, R54 ;  /* 0x00000036370f723e */ /* 0x000fe400000000ff */
[----:B------:R-:W-:Y:S02]  /*f7b0*/  MOV R75, R28 ;  /* 0x0000001c004b7202 */ /* 0x000fe40000000f00 */
[----:B------:R-:W-:Y:S01]  /*f7c0*/  MOV R74, R30 ;  /* 0x0000001e004a7202 */ /* 0x000fe20000000f00 */
[----:B------:R-:W-:Y:S01]  /*f7d0*/  STSM.16.M88.4 [R129], R12 ;  /* 0x0000000c81007844 */ /* 0x000fe20000000200 */
[----:B------:R-:W-:-:S02]  /*f7e0*/  F2FP.F16.F32.PACK_AB R24, R57, R56 ;  /* 0x000000383918723e */ /* 0x000fc400000000ff */
[----:B------:R-:W-:Y:S02]  /*f7f0*/  F2FP.F16.F32.PACK_AB R25, R59, R58 ;  /* 0x0000003a3b19723e */ /* 0x000fe400000000ff */
[----:B------:R-:W-:Y:S02]  /*f800*/  F2FP.F16.F32.PACK_AB R26, R61, R60 ;  /* 0x0000003c3d1a723e */ /* 0x000fe400000000ff */
[----:B------:R-:W-:Y:S02]  /*f810*/  F2FP.F16.F32.PACK_AB R27, R63, R62 ;  /* 0x0000003e3f1b723e */ /* 0x000fe400000000ff */
[----:B------:R-:W-:Y:S02]  /*f820*/  F2FP.F16.F32.PACK_AB R28, R65, R64 ;  /* 0x00000040411c723e */ /* 0x000fe400000000ff */
[----:B------:R-:W-:Y:S01]  /*f830*/  F2FP.F16.F32.PACK_AB R29, R67, R66 ;  /* 0x00000042431d723e */ /* 0x000fe200000000ff */
[----:B------:R-:W-:Y:S01]  /*f840*/  STSM.16.M88.4 [R121], R24 ;  /* 0x0000001879007844 */ /* 0x000fe20000000200 */
[----:B------:R-:W-:-:S02]  /*f850*/  F2FP.F16.F32.PACK_AB R30, R69, R68 ;  /* 0x00000044451e723e */ /* 0x000fc400000000ff */
[----:B------:R-:W-:Y:S02]  /*f860*/  F2FP.F16.F32.PACK_AB R31, R71, R70 ;  /* 0x00000046471f723e */ /* 0x000fe400000000ff */
[----:B------:R-:W-:Y:S02]  /*f870*/  LOP3.LUT R34, R34, R147, RZ, 0x3c, !PT ;  /* 0x0000009322227212 */ /* 0x000fe400078e3cff */
[----:B0-----:R-:W-:Y:S01]  /*f880*/  F2FP.F16.F32.PACK_AB R4, R73, R72 ;  /* 0x000000484904723e */ /* 0x001fe200000000ff */
[----:B------:R-:W-:Y:S01]  /*f890*/  STSM.16.M88.4 [R95], R28 ;  /* 0x0000001c5f007844 */ /* 0x000fe20000000200 */
[----:B------:R-:W-:Y:S02]  /*f8a0*/  F2FP.F16.F32.PACK_AB R5, R46, R39 ;  /* 0x000000272e05723e */ /* 0x000fe400000000ff */
[----:B------:R-:W-:Y:S02]  /*f8b0*/  F2FP.F16.F32.PACK_AB R6, R77, R76 ;  /* 0x0000004c4d06723e */ /* 0x000fe400000000ff */
[----:B------:R-:W-:-:S02]  /*f8c0*/  F2FP.F16.F32.PACK_AB R7, R79, R78 ;  /* 0x0000004e4f07723e */ /* 0x000fc400000000ff */
[----:B-1----:R-:W-:Y:S02]  /*f8d0*/  F2FP.F16.F32.PACK_AB R8, R81, R80 ;  /* 0x000000505108723e */ /* 0x002fe400000000ff */
[----:B------:R-:W-:Y:S01]  /*f8e0*/  F2FP.F16.F32.PACK_AB R9, R83, R82 ;  /* 0x000000525309723e */ /* 0x000fe200000000ff */
[----:B------:R0:W-:Y:S01]  /*f8f0*/  STSM.16.M88.4 [R94], R4 ;  /* 0x000000045e007844 */ /* 0x0001e20000000200 */
[----:B------:R-:W-:Y:S02]  /*f900*/  F2FP.F16.F32.PACK_AB R10, R85, R84 ;  /* 0x00000054550a723e */ /* 0x000fe400000000ff */
[----:B------:R-:W-:Y:S02]  /*f910*/  F2FP.F16.F32.PACK_AB R11, R87, R86 ;  /* 0x00000056570b723e */ /* 0x000fe400000000ff */
[----:B------:R-:W-:Y:S02]  /*f920*/  MOV R32, R32 ;  /* 0x0000002000207202 */ /* 0x000fe40000000f00 */
[----:B------:R-:W-:Y:S01]  /*f930*/  MOV R34, R34 ;  /* 0x0000002200227202 */ /* 0x000fe20000000f00 */
[----:B------:R1:W-:Y:S01]  /*f940*/  STSM.16.M88.4 [R75], R8 ;  /* 0x000000084b007844 */ /* 0x0003e20000000200 */
[----:B------:R-:W-:-:S02]  /*f950*/  MOV R20, R20 ;  /* 0x0000001400147202 */ /* 0x000fc40000000f00 */
[----:B------:R-:W-:Y:S01]  /*f960*/  PLOP3.LUT P0, PT, PT, PT, UP0, 0x80, 0x0 ;  /* 0x000000000000781c */ /* 0x000fe20003f0f008 */
[----:B------:R1:W-:Y:S04]  /*f970*/  STSM.16.M88.4 [R74], R88 ;  /* 0x000000584a007844 */ /* 0x0003e80000000200 */
[----:B------:R1:W-:Y:S01]  /*f980*/  STSM.16.M88.4 [R32], R96 ;  /* 0x0000006020007844 */ /* 0x0003e20000000200 */
[----:B0-----:R-:W-:Y:S02]  /*f990*/  IMAD.U32 R4, RZ, RZ, UR8 ;  /* 0x00000008ff047e24 */ /* 0x001fe4000f8e00ff */
[----:B------:R-:W-:Y:S01]  /*f9a0*/  IMAD.U32 R5, RZ, RZ, UR9 ;  /* 0x00000009ff057e24 */ /* 0x000fe2000f8e00ff */
[----:B------:R1:W-:Y:S01]  /*f9b0*/  STSM.16.M88.4 [R34], R104 ;  /* 0x0000006822007844 */ /* 0x0003e20000000200 */
[----:B------:R-:W-:-:S03]  /*f9c0*/  ULDC.64 UR8, c[0x0][0xbe0] ;  /* 0x0002f80000087ab9 */ /* 0x000fc60000000a00 */
[----:B------:R1:W-:Y:S01]  /*f9d0*/  STSM.16.M88.4 [R20], R112 ;  /* 0x0000007014007844 */ /* 0x0003e20000000200 */
[----:B------:R-:W-:Y:S06]  /*f9e0*/  BAR.SYNC.DEFER_BLOCKING 0x1, 0x100 ;  /* 0x0044000000007b1d */ /* 0x000fec0000010000 */
[----:B------:R-:W2:Y:S01]  /*f9f0*/  @P0 LDG.E R3, desc[UR10][R4.64] ;  /* 0x0000000a04030981 */ /* 0x000ea2000c1e1900 */
[----:B------:R-:W-:Y:S01]  /*fa00*/  UISETP.NE.U32.AND UP1, UPT, UR8, URZ, UPT ;  /* 0x0000003f0800728c */ /* 0x000fe2000bf25070 */
[----:B------:R-:W0:Y:S01]  /*fa10*/  LDC R37, c[0x0][0xa88] ;  /* 0x0002a200ff257b82 */ /* 0x000e220000000800 */
[----:B------:R-:W-:-:S02]  /*fa20*/  IMAD R7, R22, 0x40, R19 ;  /* 0x0000004016077824 */ /* 0x000fc400078e0213 */
[----:B------:R-:W-:Y:S02]  /*fa30*/  UISETP.NE.AND.EX UP1, UPT, UR9, URZ, UPT, UP1 ;  /* 0x0000003f0900728c */ /* 0x000fe4000bf25310 */
[----:B------:R-:W-:-:S04]  /*fa40*/  IMAD.WIDE R16, R7, 0x2, R16 ;  /* 0x0000000207107825 */ /* 0x000fc800078e0210 */
[----:B------:R-:W-:Y:S02]  /*fa50*/  PLOP3.LUT P1, PT, PT, PT, UP1, 0x80, 0x0 ;  /* 0x000000000000781c */ /* 0x000fe40003f2f018 */
[----:B------:R-:W-:-:S03]  /*fa60*/  IADD3 R33, P5, R16, 0x1000, RZ ;  /* 0x0000100010217810 */ /* 0x000fc60007fbe0ff */
[----:B------:R-:W-:Y:S02]  /*fa70*/  @UP1 ULDC.64 UR8, c[0x0][0xbe0] ;  /* 0x0002f80000081ab9 */ /* 0x000fe40000000a00 */
[----:B------:R-:W-:-:S03]  /*fa80*/  @UP1 UIMAD.WIDE UR8, UR4, 0x4, UR8 ;  /* 0x00000004040818a5 */ /* 0x000fc6000f8e0208 */
[----:B------:R-:W-:-:S03]  /*fa90*/  UMOV UR4, URZ ;  /* 0x0000003f00047c82 */ /* 0x000fc60008000000 */
[----:B------:R-:W-:Y:S02]  /*faa0*/  IMAD.U32 R6, RZ, RZ, UR8 ;  /* 0x00000008ff067e24 */ /* 0x000fe4000f8e00ff */
[----:B------:R-:W-:-:S05]  /*fab0*/  IMAD.U32 R7, RZ, RZ, UR9 ;  /* 0x00000009ff077e24 */ /* 0x000fca000f8e00ff */
[----:B0-----:R1:W5:Y:S01]  /*fac0*/  @P1 LDG.E R37, desc[UR10][R6.64] ;  /* 0x0000000a06251981 */ /* 0x001362000c1e1900 */
[----:B--2---:R-:W-:Y:S01]  /*fad0*/  @P0 R2UR UR4, R3 ;  /* 0x00000000030402ca */ /* 0x004fe200000e0000 */
[----:B-1----:R-:W-:-:S14]  /*fae0*/  @P1 BRA `(.L_x_1135) ;  /* 0x0000000000141947 */ /* 0x002fdc0003800000 */
[----:B------:R-:W-:Y:S05]  /*faf0*/  @!P0 BRA `(.L_x_1135) ;  /* 0x0000000000108947 */ /* 0x000fea0003800000 */
[----:B------:R-:W-:Y:S02]  /*fb00*/  ULDC.64 UR8, c[0x0][0x208] ;  /* 0x0000820000087ab9 */ /* 0x000fe40000000a00 */
[----:B------:R-:W2:Y:S04]  /*fb10*/  LDG.E R6, desc[UR8][R4.64] ;  /* 0x0000000804067981 */ /* 0x000ea8000c1e1900 */
[----:B-----5:R-:W2:Y:S02]  /*fb20*/  LDG.E R37, desc[UR8][R4.64+0x4] ;  /* 0x0000040804257981 */ /* 0x020ea4000c1e1900 */
[----:B--2---:R-:W-:-:S07]  /*fb30*/  IMAD.IADD R37, R37, 0x1, -R6 ;  /* 0x0000000125257824 */ /* 0x004fce00078e0a06 */
.L_x_1135:
[----:B------:R-:W-:Y:S01]  /*fb40*/  R2UR UR17, R197 ;  /* 0x00000000c51172ca */ /* 0x000fe200000e0000 */
[----:B------:R-:W-:Y:S01]  /*fb50*/  ULDC.64 UR12, c[0x0][0xb70] ;  /* 0x0002dc00000c7ab9 */ /* 0x000fe20000000a00 */
[----:B------:R-:W-:Y:S01]  /*fb60*/  R2UR UR15, R198 ;  /* 0x00000000c60f72ca */ /* 0x000fe200000e0000 */
[----:B------:R-:W-:Y:S01]  /*fb70*/  USHF.R.S32.HI UR11, URZ, 0x1f, UR4 ;  /* 0x0000001f3f0b7899 */ /* 0x000fe20008011404 */
[----:B------:R-:W-:Y:S01]  /*fb80*/  IADD3 R5, P3, R16, 0x3000, RZ ;  /* 0x0000300010057810 */ /* 0x000fe20007f7e0ff */
[----:B------:R-:W-:Y:S01]  /*fb90*/  UMOV UR10, UR4 ;  /* 0x00000004000a7c82 */ /* 0x000fe20008000000 */
[----:B------:R-:W-:Y:S01]  /*fba0*/  IMAD R10, R196, 0x80, R201 ;  /* 0x00000080c40a7824 */ /* 0x000fe200078e02c9 */
[----:B------:R-:W-:Y:S01]  /*fbb0*/  IADD3 R57, P0, R16, 0x4000, RZ ;  /* 0x0000400010397810 */ /* 0x000fe20007f1e0ff */
[----:B------:R-:W-:Y:S01]  /*fbc0*/  ULDC.64 UR18, c[0x0][0x208] ;  /* 0x0000820000127ab9 */ /* 0x000fe20000000a00 */
[----:B------:R-:W-:Y:S02]  /*fbd0*/  LOP3.LUT R4, R5, 0x380, RZ, 0xc0, !PT ;  /* 0x0000038005047812 */ /* 0x000fe400078ec0ff */
[----:B------:R-:W-:-:S02]  /*fbe0*/  SHF.R.S32.HI R3, RZ, 0x1f, R10 ;  /* 0x0000001fff037819 */ /* 0x000fc4000001140a */
[----:B------:R-:W-:Y:S01]  /*fbf0*/  USHF.R.S32.HI UR14, URZ, 0x1f, UR17 ;  /* 0x0000001f3f0e7899 */ /* 0x000fe20008011411 */
[----:B------:R-:W-:Y:S01]  /*fc00*/  SHF.R.U64 R4, R4, 0x3, RZ ;  /* 0x0000000304047819 */ /* 0x000fe200000012ff */
[----:B------:R-:W-:Y:S01]  /*fc10*/  UIMAD.WIDE.U32 UR8, UR17, UR12, UR10 ;  /* 0x0000000c110872a5 */ /* 0x000fe2000f8e000a */
[----:B------:R-:W-:Y:S01]  /*fc20*/  IADD3 R9, P4, R16, 0x2000, RZ ;  /* 0x0000200010097810 */ /* 0x000fe20007f9e0ff */
[----:B------:R-:W-:Y:S01]  /*fc30*/  UIMAD UR7, UR14, UR12, URZ ;  /* 0x0000000c0e0772a4 */ /* 0x000fe2000f8e023f */
[----:B------:R-:W-:Y:S02]  /*fc40*/  LOP3.LUT R4, R4, R5, RZ, 0x3c, !PT ;  /* 0x0000000504047212 */ /* 0x000fe400078e3cff */
[C---:B------:R-:W-:Y:S01]  /*fc50*/  IADD3 R45, P1, R16.reuse, 0x5000, RZ ;  /* 0x00005000102d7810 */ /* 0x040fe20007f3e0ff */
[----:B------:R-:W-:Y:S01]  /*fc60*/  UIMAD UR10, UR17, UR13, UR7 ;  /* 0x0000000d110a72a4 */ /* 0x000fe2000f8e0207 */
[----:B------:R-:W-:Y:S01]  /*fc70*/  LOP3.LUT R56, R57, 0x380, RZ, 0xc0, !PT ;  /* 0x0000038039387812 */ /* 0x000fe200078ec0ff */
[----:B------:R-:W-:Y:S01]  /*fc80*/  USHF.R.S32.HI UR7, URZ, 0x1f, UR15 ;  /* 0x0000001f3f077899 */ /* 0x000fe2000801140f */
[----:B------:R-:W-:Y:S01]  /*fc90*/  IADD3 R29, P2, R16, 0x6000, RZ ;  /* 0x00006000101d7810 */ /* 0x000fe20007f5e0ff */
[----:B------:R-:W-:Y:S01]  /*fca0*/  ULDC.64 UR12, c[0x0][0xb78] ;  /* 0x0002de00000c7ab9 */ /* 0x000fe20000000a00 */
[----:B------:R-:W-:Y:S01]  /*fcb0*/  USEL UR15, UR15, URZ, !UP0 ;  /* 0x0000003f0f0f7287 */ /* 0x000fe2000c000000 */
[----:B------:R-:W-:Y:S01]  /*fcc0*/  LOP3.LUT R32, R33, 0x380, RZ, 0xc0, !PT ;  /* 0x0000038021207812 */ /* 0x000fe200078ec0ff */
[----:B------:R-:W-:Y:S01]  /*fcd0*/  USEL UR16, UR7, URZ, !UP0 ;  /* 0x0000003f07107287 */ /* 0x000fe2000c000000 */
[----:B------:R-:W-:Y:S01]  /*fce0*/  LOP3.LUT R8, R9, 0x380, RZ, 0xc0, !PT ;  /* 0x0000038009087812 */ /* 0x000fe200078ec0ff */
[----:B------:R-:W-:Y:S01]  /*fcf0*/  UIADD3 UR9, UR9, UR10, URZ ;  /* 0x0000000a09097290 */ /* 0x000fe2000fffe03f */
[----:B------:R-:W-:Y:S01]  /*fd00*/  LOP3.LUT R44, R45, 0x380, RZ, 0xc0, !PT ;  /* 0x000003802d2c7812 */ /* 0x000fe200078ec0ff */
[----:B------:R-:W-:Y:S01]  /*fd10*/  UIMAD UR7, UR16, UR12, URZ ;  /* 0x0000000c100772a4 */ /* 0x000fe2000f8e023f */
[----:B------:R-:W-:Y:S01]  /*fd20*/  SHF.R.U64 R56, R56, 0x3, RZ ;  /* 0x0000000338387819 */ /* 0x000fe200000012ff */
[----:B------:R-:W-:Y:S01]  /*fd30*/  UIMAD.WIDE.U32 UR8, UR15, UR12, UR8 ;  /* 0x0000000c0f0872a5 */ /* 0x000fe2000f8e0008 */
[----:B------:R-:W-:Y:S01]  /*fd40*/  LOP3.LUT R28, R29, 0x380, RZ, 0xc0, !PT ;  /* 0x000003801d1c7812 */ /* 0x000fe200078ec0ff */
[----:B------:R-:W-:Y:S01]  /*fd50*/  UIMAD UR7, UR15, UR13, UR7 ;  /* 0x0000000d0f0772a4 */ /* 0x000fe2000f8e0207 */
[----:B------:R-:W-:-:S02]  /*fd60*/  SHF.R.U64 R32, R32, 0x3, RZ ;  /* 0x0000000320207819 */ /* 0x000fc400000012ff */
[----:B------:R-:W-:Y:S02]  /*fd70*/  SHF.R.U64 R8, R8, 0x3, RZ ;  /* 0x0000000308087819 */ /* 0x000fe400000012ff */
[----:B------:R-:W-:Y:S01]  /*fd80*/  IADD3 R5, P6, R10, UR8, RZ ;  /* 0x000000080a057c10 */ /* 0x000fe2000ffde0ff */
[----:B------:R-:W-:Y:S01]  /*fd90*/  IMAD.U32 R6, RZ, RZ, UR7 ;  /* 0x00000007ff067e24 */ /* 0x000fe2000f8e00ff */
[----:B------:R-:W-:Y:S02]  /*fda0*/  SHF.R.U64 R44, R44, 0x3, RZ ;  /* 0x000000032c2c7819 */ /* 0x000fe400000012ff */
[----:B------:R-:W-:Y:S01]  /*fdb0*/  LOP3.LUT R56, R56, R57, RZ, 0x3c, !PT ;  /* 0x0000003938387212 */ /* 0x000fe200078e3cff */
[----:B------:R-:W-:Y:S01]  /*fdc0*/  IMAD.X R57, RZ, RZ, R17, P0 ;  /* 0x000000ffff397224 */ /* 0x000fe200000e0611 */
[----:B------:R-:W-:Y:S01]  /*fdd0*/  IADD3.X R6, R3, UR9, R6, P6, !PT ;  /* 0x0000000903067c10 */ /* 0x000fe2000b7fe406 */
[----:B------:R-:W-:Y:S01]  /*fde0*/  ULDC.64 UR8, c[0x0][0xb40] ;  /* 0x0002d00000087ab9 */ /* 0x000fe20000000a00 */
[----:B------:R-:W-:-:S02]  /*fdf0*/  SHF.R.U64 R28, R28, 0x3, RZ ;  /* 0x000000031c1c7819 */ /* 0x000fc400000012ff */
[C---:B------:R-:W-:Y:S02]  /*fe00*/  LEA R20, P6, R5.reuse, UR8, 0x2 ;  /* 0x0000000805147c11 */ /* 0x040fe4000f8c10ff */
[----:B------:R-:W-:Y:S02]  /*fe10*/  LOP3.LUT P0, RZ, R200, 0x3, RZ, 0xc0, !PT ;  /* 0x00000003c8ff7812 */ /* 0x000fe4000780c0ff */
[----:B------:R-:W-:Y:S01]  /*fe20*/  LEA.HI.X R21, R5, UR9, R6, 0x2, P6 ;  /* 0x0000000905157c11 */ /* 0x000fe2000b0f1406 */
[----:B------:R-:W-:Y:S01]  /*fe30*/  VIADD R6, R10, 0x8 ;  /* 0x000000080a067836 */ /* 0x000fe20000000000 */
[----:B------:R-:W-:Y:S01]  /*fe40*/  LOP3.LUT R32, R32, R33, RZ, 0x3c, !PT ;  /* 0x0000002120207212 */ /* 0x000fe200078e3cff */
[--C-:B------:R-:W-:Y:S01]  /*fe50*/  IMAD.X R33, RZ, RZ, R17.reuse, P5 ;  /* 0x000000ffff217224 */ /* 0x100fe200028e0611 */
[----:B------:R-:W-:Y:S01]  /*fe60*/  LOP3.LUT R8, R8, R9, RZ, 0x3c, !PT ;  /* 0x0000000908087212 */ /* 0x000fe200078e3cff */
[--C-:B------:R-:W-:Y:S01]  /*fe70*/  IMAD.X R9, RZ, RZ, R17.reuse, P4 ;  /* 0x000000ffff097224 */ /* 0x100fe200020e0611 */
[----:B------:R-:W-:Y:S01]  /*fe80*/  LOP3.LUT R44, R44, R45, RZ, 0x3c, !PT ;  /* 0x0000002d2c2c7212 */ /* 0x000fe200078e3cff */
[--C-:B------:R-:W-:Y:S01]  /*fe90*/  IMAD.X R5, RZ, RZ, R17.reuse, P3 ;  /* 0x000000ffff057224 */ /* 0x100fe200018e0611 */
[----:B------:R-:W-:Y:S01]  /*fea0*/  LOP3.LUT R28, R28, R29, RZ, 0x3c, !PT ;  /* 0x0000001d1c1c7212 */ /* 0x000fe200078e3cff */
[--C-:B------:R-:W-:Y:S01]  /*feb0*/  IMAD.X R45, RZ, RZ, R17.reuse, P1 ;  /* 0x000000ffff2d7224 */ /* 0x100fe200008e0611 */
[C---:B------:R-:W-:Y:S01]  /*fec0*/  IADD3 R13, P6, R16.reuse, 0x7000, RZ ;  /* 0x00007000100d7810 */ /* 0x040fe20007fde0ff */
[----:B------:R-:W-:Y:S01]  /*fed0*/  IMAD.X R29, RZ, RZ, R17, P2 ;  /* 0x000000ffff1d7224 */ /* 0x000fe200010e0611 */
[C---:B------:R-:W-:Y:S01]  /*fee0*/  IADD3 R61, P5, R16.reuse, 0x8000, RZ ;  /* 0x00008000103d7810 */ /* 0x040fe20007fbe0ff */
[----:B------:R-:W-:Y:S01]  /*fef0*/  ULDC.64 UR8, c[0x0][0xaa0] ;  /* 0x0002a80000087ab9 */ /* 0x000fe20000000a00 */
[----:B------:R-:W-:-:S02]  /*ff00*/  IADD3 R53, P4, R16, 0x9000, RZ ;  /* 0x0000900010357810 */ /* 0x000fc40007f9e0ff */
[----:B------:R-:W-:Y:S02]  /*ff10*/  IADD3 R41, P3, R16, 0xa000, RZ ;  /* 0x0000a00010297810 */ /* 0x000fe40007f7e0ff */
[-C--:B-----5:R-:W-:Y:S02]  /*ff20*/  ISETP.GE.OR P1, PT, R10, R37.reuse, P0 ;  /* 0x000000250a00720c */ /* 0x0a0fe40000726670 */
[----:B------:R-:W-:Y:S02]  /*ff30*/  IADD3 R10, P2, R16, 0xb000, RZ ;  /* 0x0000b000100a7810 */ /* 0x000fe40007f5e0ff */
[----:B------:R-:W-:Y:S02]  /*ff40*/  ISETP.GE.OR P0, PT, R6, R37, P0 ;  /* 0x000000250600720c */ /* 0x000fe40000706670 */
[----:B------:R-:W-:Y:S01]  /*ff50*/  LOP3.LUT R7, R16, 0x380, RZ, 0xc0, !PT ;  /* 0x0000038010077812 */ /* 0x000fe200078ec0ff */
[----:B------:R-:W-:Y:S01]  /*ff60*/  IMAD.X R25, RZ, RZ, R17, P2 ;  /* 0x000000ffff197224 */ /* 0x000fe200010e0611 */
[----:B------:R-:W-:-:S02]  /*ff70*/  LOP3.LUT R12, R13, 0x380, RZ, 0xc0, !PT ;  /* 0x000003800d0c7812 */ /* 0x000fc400078ec0ff */
[----:B------:R-:W-:Y:S02]  /*ff80*/  LOP3.LUT R60, R61, 0x380, RZ, 0xc0, !PT ;  /* 0x000003803d3c7812 */ /* 0x000fe400078ec0ff */
[----:B------:R-:W-:Y:S01]  /*ff90*/  LOP3.LUT R52, R53, 0x380, RZ, 0xc0, !PT ;  /* 0x0000038035347812 */ /* 0x000fe200078ec0ff */
[----:B------:R0:W-:Y:S01]  /*ffa0*/  @!P1 STG.E desc[UR18][R20.64], R2 ;  /* 0x0000000214009986 */ /* 0x0001e2000c101912 */
[----:B------:R-:W-:Y:S02]  /*ffb0*/  LOP3.LUT R40, R41, 0x380, RZ, 0xc0, !PT ;  /* 0x0000038029287812 */ /* 0x000fe400078ec0ff */
[----:B------:R-:W-:Y:S01]  /*ffc0*/  LOP3.LUT R3, R10, 0x380, RZ, 0xc0, !PT ;  /* 0x000003800a037812 */ /* 0x000fe200078ec0ff */
[----:B------:R1:W-:Y:S01]  /*ffd0*/  @!P0 STG.E desc[UR18][R20.64+0x20], R0 ;  /* 0x0000200014008986 */ /* 0x0003e2000c101912 */
[----:B------:R-:W-:Y:S02]  /*ffe0*/  SHF.R.U64 R7, R7, 0x3, RZ ;  /* 0x0000000307077819 */ /* 0x000fe400000012ff */
[----:B------:R-:W-:Y:S01]  /*fff0*/  SHF.R.U64 R12, R12, 0x3, RZ ;  /* 0x000000030c0c7819 */ /* 0x000fe200000012ff */
[----:B------:R-:W-:Y:S01]  /*10000*/  UIMAD UR7, UR11, UR8, URZ ;  /* 0x000000080b0772a4 */ /* 0x000fe2000f8e023f */
[----:B------:R-:W-:Y:S01]  /*10010*/  SHF.R.U64 R60, R60, 0x3, RZ ;  /* 0x000000033c3c7819 */ /* 0x000fe200000012ff */
[----:B------:R-:W5:Y:S01]  /*10020*/  LD.E.128 R32, desc[UR18][R32.64] ;  /* 0x0000001220207980 */ /* 0x000f62000c101d00 */
[----:B------:R-:W-:-:S02]  /*10030*/  SHF.R.U64 R52, R52, 0x3, RZ ;  /* 0x0000000334347819 */ /* 0x000fc400000012ff */
[----:B------:R-:W-:Y:S01]  /*10040*/  SHF.R.U64 R40, R40, 0x3, RZ ;  /* 0x0000000328287819 */ /* 0x000fe200000012ff */
[----:B0-----:R-:W-:Y:S01]  /*10050*/  IMAD.MOV.U32 R2, RZ, RZ, R19 ;  /* 0x000000ffff027224 */ /* 0x001fe200078e0013 */
[----:B------:R-:W-:Y:S01]  /*10060*/  SHF.R.U64 R3, R3, 0x3, RZ ;  /* 0x0000000303037819 */ /* 0x000fe200000012ff */
[----:B------:R-:W5:Y:S01]  /*10070*/  LD.E.128 R56, desc[UR18][R56.64] ;  /* 0x0000001238387980 */ /* 0x000f62000c101d00 */
[----:B------:R-:W-:Y:S02]  /*10080*/  LOP3.LUT R16, R7, R16, RZ, 0x3c, !PT ;  /* 0x0000001007107212 */ /* 0x000fe400078e3cff */
        /* <DEDUP_REMOVED lines=8> */
[----:B------:R-:W-:Y:S01]  /*10110*/  LOP3.LUT R24, R3, R10, RZ, 0x3c, !PT ;  /* 0x0000000a03187212 */ /* 0x000fe200078e3cff */
[----:B------:R0:W5:Y:S01]  /*10120*/  LD.E.128 R48, desc[UR18][R16.64] ;  /* 0x0000001210307980 */ /* 0x000162000c101d00 */
[----:B------:R-:W-:Y:S01]  /*10130*/  SHF.R.S32.HI R3, RZ, 0x1f, R19 ;  /* 0x0000001fff037819 */ /* 0x000fe20000011413 */
[----:B------:R-:W-:-:S02]  /*10140*/  UIMAD UR7, UR4, UR9, UR7 ;  /* 0x00000009040772a4 */ /* 0x000fc4000f8e0207 */
[----:B------:R-:W5:Y:S04]  /*10150*/  LD.E.128 R8, desc[UR18][R8.64] ;  /* 0x0000001208087980 */ /* 0x000f68000c101d00 */
[----:B------:R-:W5:Y:S01]  /*10160*/  LD.E.128 R4, desc[UR18][R4.64] ;  /* 0x0000001204047980 */ /* 0x000f62000c101d00 */
[----:B0-----:R-:W-:Y:S01]  /*10170*/  IMAD.U32 R17, RZ, RZ, UR8 ;  /* 0x00000008ff117e24 */ /* 0x001fe2000f8e00ff */
[----:B------:R-:W-:Y:S02]  /*10180*/  ULDC.64 UR8, c[0x0][0xae0] ;  /* 0x0002b80000087ab9 */ /* 0x000fe40000000a00 */
[----:B------:R-:W5:Y:S01]  /*10190*/  LD.E.128 R44, desc[UR18][R44.64] ;  /* 0x000000122c2c7980 */ /* 0x000f62000c101d00 */
[----:B------:R-:W-:-:S03]  /*101a0*/  IMAD.WIDE.U32 R2, R17, UR4, R2 ;  /* 0x0000000411027c25 */ /* 0x000fc6000f8e0002 */
[----:B------:R-:W5:Y:S04]  /*101b0*/  LD.E.128 R28, desc[UR18][R28.64] ;  /* 0x000000121c1c7980 */ /* 0x000f68000c101d00 */
[----:B------:R-:W5:Y:S04]  /*101c0*/  LD.E.128 R12, desc[UR18][R12.64] ;  /* 0x000000120c0c7980 */ /* 0x000f68000c101d00 */
[----:B------:R-:W5:Y:S04]  /*101d0*/  LD.E.128 R60, desc[UR18][R60.64] ;  /* 0x000000123c3c7980 */ /* 0x000f68000c101d00 */
[----:B------:R-:W5:Y:S04]  /*101e0*/  LD.E.128 R52, desc[UR18][R52.64] ;  /* 0x0000001234347980 */ /* 0x000f68000c101d00 */
[----:B------:R-:W5:Y:S04]  /*101f0*/  LD.E.128 R40, desc[UR18][R40.64] ;  /* 0x0000001228287980 */ /* 0x000f68000c101d00 */
[----:B------:R-:W5:Y:S01]  /*10200*/  LD.E.128 R24, desc[UR18][R24.64] ;  /* 0x0000001218187980 */ /* 0x000f62000c101d00 */
[----:B------:R-:W-:Y:S01]  /*10210*/  UIMAD UR4, UR14, UR8, URZ ;  /* 0x000000080e0472a4 */ /* 0x000fe2000f8e023f */
[----:B------:R-:W-:Y:S01]  /*10220*/  @!PT LDS RZ, [RZ] ;  /* 0x00000000fffff984 */ /* 0x000fe20000000800 */
[----:B------:R-:W-:Y:S01]  /*10230*/  @!PT LDS RZ, [RZ] ;  /* 0x00000000fffff984 */ /* 0x000fe20000000800 */
[----:B------:R-:W-:Y:S01]  /*10240*/  @!PT LDS RZ, [RZ] ;  /* 0x00000000fffff984 */ /* 0x000fe20000000800 */
[----:B------:R-:W-:Y:S01]  /*10250*/  @!PT LDS RZ, [RZ] ;  /* 0x00000000fffff984 */ /* 0x000fe20000000800 */
[----:B------:R0:W-:Y:S06]  /*10260*/  MEMBAR.ALL.CTA ;  /* 0x0000000000007992 */ /* 0x0001ec0000008000 */
[----:B0-----:R-:W0:Y:S01]  /*10270*/  FENCE.VIEW.ASYNC.S ;  /* 0x00000000000073c6 */ /* 0x001e220000000000 */
[----:B------:R-:W-:-:S02]  /*10280*/  VIADD R3, R3, UR7 ;  /* 0x0000000703037c36 */ /* 0x000fc40008000000 */
[----:B------:R-:W-:Y:S01]  /*10290*/  IMAD.U32 R17, RZ, RZ, UR8 ;  /* 0x00000008ff117e24 */ /* 0x000fe2000f8e00ff */
[----:B------:R-:W-:Y:S01]  /*102a0*/  UIMAD UR4, UR17, UR9, UR4 ;  /* 0x00000009110472a4 */ /* 0x000fe2000f8e0204 */
[----:B------:R-:W-:Y:S02]  /*102b0*/  IMAD R37, R196, -0x80, R37 ;  /* 0xffffff80c4257824 */ /* 0x000fe400078e0225 */
[----:B------:R-:W-:Y:S01]  /*102c0*/  IMAD.WIDE.U32 R2, R17, UR17, R2 ;  /* 0x0000001111027c25 */ /* 0x000fe2000f8e0002 */
[----:B------:R-:W-:Y:S02]  /*102d0*/  ULDC.64 UR8, c[0x0][0xae8] ;  /* 0x0002ba0000087ab9 */ /* 0x000fe40000000a00 */
[----:B------:R-:W-:Y:S01]  /*102e0*/  ISETP.GE.AND P3, PT, R22, R37, PT ;  /* 0x000000251600720c */ /* 0x000fe20003f66270 */
[----:B------:R-:W-:Y:S01]  /*102f0*/  VIADD R3, R3, UR4 ;  /* 0x0000000403037c36 */ /* 0x000fe20008000000 */
[----:B------:R-:W-:Y:S01]  /*10300*/  UIMAD UR4, UR16, UR8, URZ ;  /* 0x00000008100472a4 */ /* 0x000fe2000f8e023f */
[----:B------:R-:W-:-:S02]  /*10310*/  VIADD R38, R38, 0x30820 ;  /* 0x0003082026267836 */ /* 0x000fc40000000000 */
[C---:B-1----:R-:W-:Y:S02]  /*10320*/  VIADD R0, R22.reuse, 0x20 ;  /* 0x0000002016007836 */ /* 0x042fe40000000000 */
[----:B------:R-:W-:Y:S01]  /*10330*/  IMAD.U32 R21, RZ, RZ, UR8 ;  /* 0x00000008ff157e24 */ /* 0x000fe2000f8e00ff */
[----:B------:R-:W-:Y:S01]  /*10340*/  UIMAD UR4, UR15, UR9, UR4 ;  /* 0x000000090f0472a4 */ /* 0x000fe2000f8e0204 */
[----:B------:R-:W-:Y:S01]  /*10350*/  PRMT R38, RZ, 0x654, R38 ;  /* 0x00000654ff267816 */ /* 0x000fe20000000026 */
[----:B------:R-:W-:Y:S01]  /*10360*/  VIADD R16, R22, 0x60 ;  /* 0x0000006016107836 */ /* 0x000fe20000000000 */
[-C--:B------:R-:W-:Y:S01]  /*10370*/  ISETP.GE.AND P0, PT, R0, R37.reuse, PT ;  /* 0x000000250000720c */ /* 0x080fe20003f06270 */
[----:B------:R-:W-:Y:S01]  /*10380*/  IMAD.WIDE.U32 R20, R21, UR15, R2 ;  /* 0x0000000f15147c25 */ /* 0x000fe2000f8e0002 */
[--C-:B------:R-:W-:Y:S01]  /*10390*/  SHF.R.S32.HI R23, RZ, 0x1f, R22.reuse ;  /* 0x0000001fff177819 */ /* 0x100fe20000011416 */
[----:B0-----:R0:W-:Y:S02]  /*103a0*/  SYNCS.ARRIVE.TRANS64.RED.A1T0 RZ, [R38+URZ], RZ ;  /* 0x000000ff26ff79a7 */ /* 0x0011e4000810043f */
[----:B------:R-:W-:Y:S01]  /*103b0*/  VIADD R0, R22, 0x40 ;  /* 0x0000004016007836 */ /* 0x000fe20000000000 */
[----:B------:R-:W-:Y:S01]  /*103c0*/  BSSY B1, `(.L_x_1136) ;  /* 0x000001a000017945 */ /* 0x000fe20003800000 */
[----:B------:R-:W-:Y:S01]  /*103d0*/  VIADD R39, R21, UR4 ;  /* 0x0000000415277c36 */ /* 0x000fe20008000000 */
[-C--:B------:R-:W-:Y:S01]  /*103e0*/  ISETP.GE.AND P2, PT, R16, R37.reuse, PT ;  /* 0x000000251000720c */ /* 0x080fe20003f46270 */
[----:B------:R-:W-:Y:S01]  /*103f0*/  IMAD.WIDE R16, R196, 0x80, R22 ;  /* 0x00000080c4107825 */ /* 0x000fe200078e0216 */
[----:B------:R-:W-:Y:S01]  /*10400*/  ISETP.GE.AND P1, PT, R0, R37, PT ;  /* 0x000000250000720c */ /* 0x000fe20003f26270 */
[----:B0-----:R-:W-:-:S12]  /*10410*/  @P3 BRA `(.L_x_1137) ;  /* 0x0000000000503947 */ /* 0x001fd80003800000 */
        /* <DEDUP_REMOVED lines=9> */
[----:B------:R-:W-:Y:S01]  /*104b0*/  IMAD.MOV.U32 R3, RZ, RZ, R39 ;  /* 0x000000ffff037224 */ /* 0x000fe200078e0027 */
[----:B------:R-:W-:Y:S01]  /*104c0*/  ULDC.64 UR10, c[0x0][0x208] ;  /* 0x00008200000a7ab9 */ /* 0x000fe20000000a00 */
[----:B------:R-:W-:-:S02]  /*104d0*/  IMAD R37, R16, UR9, R37 ;  /* 0x0000000910257c24 */ /* 0x000fc4000f8e0225 */
        /* <DEDUP_REMOVED lines=8> */
.L_x_1137:
[----:B------:R-:W-:Y:S05]  /*10560*/  BSYNC B1 ;  /* 0x0000000000017941 */ /* 0x000fea0003800000 */
.L_x_1136:
[----:B------:R-:W-:Y:S04]  /*10570*/  BSSY B1, `(.L_x_1138) ;  /* 0x0000018000017945 */ /* 0x000fe80003800000 */
[----:B------:R-:W-:Y:S05]  /*10580*/  @P0 BRA `(.L_x_1139) ;  /* 0x0000000000580947 */ /* 0x000fea0003800000 */
[----:B0-----:R-:W-:Y:S01]  /*10590*/  IADD3 R37, P0, R16, 0x20, RZ ;  /* 0x0000002010257810 */ /* 0x001fe20007f1e0ff */
[C---:B------:R-:W-:Y:S01]  /*105a0*/  VIADD R2, R19.reuse, 0x40 ;  /* 0x0000004013027836 */ /* 0x040fe20000000000 */
[----:B------:R-:W-:Y:S01]  /*105b0*/  ULDC UR4, c[0x0][0xa8c] ;  /* 0x0002a30000047ab9 */ /* 0x000fe20000000800 */
[----:B------:R-:W-:Y:S01]  /*105c0*/  ULDC.64 UR8, c[0x0][0xad8] ;  /* 0x0002b60000087ab9 */ /* 0x000fe20000000a00 */
[----:B------:R-:W-:Y:S01]  /*105d0*/  IMAD.MOV.U32 R3, RZ, RZ, R39 ;  /* 0x000000ffff037224 */ /* 0x000fe200078e0027 */
[C---:B------:R-:W-:Y:S01]  /*105e0*/  ISETP.GE.AND P3, PT, R19.reuse, UR4, PT ;  /* 0x0000000413007c0c */ /* 0x040fe2000bf66270 */
[----:B------:R-:W-:Y:S01]  /*105f0*/  IMAD.X R0, RZ, RZ, R17, P0 ;  /* 0x000000ffff007224 */ /* 0x000fe200000e0611 */
[----:B------:R-:W-:Y:S01]  /*10600*/  ISETP.GE.AND P4, PT, R2, UR4, PT ;  /* 0x0000000402007c0c */ /* 0x000fe2000bf86270 */
[----:B------:R-:W-:Y:S01]  /*10610*/  IMAD.MOV.U32 R2, RZ, RZ, R20 ;  /* 0x000000ffff027224 */ /* 0x000fe200078e0014 */
[----:B------:R-:W-:Y:S01]  /*10620*/  ULDC.64 UR10, c[0x0][0x208] ;  /* 0x00008200000a7ab9 */ /* 0x000fe20000000a00 */
        /* <DEDUP_REMOVED lines=12> */
.L_x_1139:
[----:B------:R-:W-:Y:S05]  /*106f0*/  BSYNC B1 ;  /* 0x0000000000017941 */ /* 0x000fea0003800000 */
.L_x_1138:
[----:B------:R-:W-:Y:S04]  /*10700*/  BSSY B1, `(.L_x_1140) ;  /* 0x0000018000017945 */ /* 0x000fe80003800000 */
[----:B------:R-:W-:Y:S05]  /*10710*/  @P1 BRA `(.L_x_1141) ;  /* 0x0000000000581947 */ /* 0x000fea0003800000 */
[----:B-1---5:R-:W-:Y:S01]  /*10720*/  IADD3 R33, P0, R16, 0x40, RZ ;  /* 0x0000004010217810 */ /* 0x022fe20007f1e0ff */
        /* <DEDUP_REMOVED lines=21> */
.L_x_1141:
[----:B------:R-:W-:Y:S05]  /*10880*/  BSYNC B1 ;  /* 0x0000000000017941 */ /* 0x000fea0003800000 */
.L_x_1140:
[----:B------:R-:W-:Y:S05]  /*10890*/  @P2 BRA `(.L_x_1142) ;  /* 0x0000000c00682947 */ /* 0x000fea0003800000 */
[----:B--2--5:R-:W-:Y:S01]  /*108a0*/  IADD3 R9, P0, R16, 0x60, RZ ;  /* 0x0000006010097810 */ /* 0x024fe20007f1e0ff */
[----:B------:R-:W-:Y:S01]  /*108b0*/  ULDC.64 UR8, c[0x0][0xad8] ;  /* 0x0002b60000087ab9 */ /* 0x000fe20000000a00 */
[----:B------:R-:W-:Y:S01]  /*108c0*/  IMAD.MOV.U32 R2, RZ, RZ, R20 ;  /* 0x000000ffff027224 */ /* 0x000fe200078e0014 */
[----:B------:R-:W-:Y:S01]  /*108d0*/  ULDC UR4, c[0x0][0xa8c] ;  /* 0x0002a30000047ab9 */ /* 0x000fe20000000800 */
[----:B------:R-:W-:Y:S01]  /*108e0*/  IMAD.MOV.U32 R3, RZ, RZ, R39 ;  /* 0x000000ffff037224 */ /* 0x000fe200078e0027 */
[C---:B------:R-:W-:Y:S01]  /*108f0*/  ISETP.GE.AND P1, PT, R19.reuse, UR4, PT ;  /* 0x0000000413007c0c */ /* 0x040fe2000bf26270 */
[----:B------:R-:W-:Y:S01]  /*10900*/  IMAD.X R16, RZ, RZ, R17, P0 ;  /* 0x000000ffff107224 */ /* 0x000fe200000e0611 */
[----:B------:R-:W-:Y:S01]  /*10910*/  ULDC.64 UR10, c[0x0][0x208] ;  /* 0x00008200000a7ab9 */ /* 0x000fe20000000a00 */
[----:B------:R-:W-:Y:S02]  /*10920*/  VIADD R0, R19, 0x40 ;  /* 0x0000004013007836 */ /* 0x000fe40000000000 */
[----:B------:R-:W-:-:S02]  /*10930*/  IMAD R16, R16, UR8, RZ ;  /* 0x0000000810107c24 */ /* 0x000fc4000f8e02ff */
[----:B------:R-:W-:Y:S01]  /*10940*/  IMAD.WIDE.U32 R2, R9, UR8, R2 ;  /* 0x0000000809027c25 */ /* 0x000fe2000f8e0002 */
[----:B------:R-:W-:-:S03]  /*10950*/  ISETP.GE.AND P2, PT, R0, UR4, PT ;  /* 0x0000000400007c0c */ /* 0x000fc6000bf46270 */
[----:B------:R-:W-:Y:S01]  /*10960*/  IMAD R9, R9, UR9, R16 ;  /* 0x0000000909097c24 */ /* 0x000fe2000f8e0210 */
[----:B------:R-:W-:Y:S01]  /*10970*/  ULDC.64 UR8, c[0x0][0xa80] ;  /* 0x0002a00000087ab9 */ /* 0x000fe20000000a00 */
        /* <DEDUP_REMOVED lines=8> */
[----:B------:R-:W-:Y:S02]  /*10a00*/  ULDC.64 UR8, c[0x0][0x208] ;  /* 0x0000820000087ab9 */ /* 0x000fe40000000a00 */
[----:B------:R4:W-:Y:S01]  /*10a10*/  STG.E.128 desc[UR8][R8.64+0x100], R24 ;  /* 0x0001001808007986 */ /* 0x0009e2000c101d08 */
[----:B------:R-:W-:Y:S05]  /*10a20*/  BRA `(.L_x_1142) ;  /* 0x0000000c00047947 */ /* 0x000fea0003800000 */
.L_x_1134:
[----:B------:R-:W-:Y:S01]  /*10a30*/  R2UR UR7, R198 ;  /* 0x00000000c60772ca */ /* 0x000fe200000e0000 */
[----:B------:R-:W-:Y:S01]  /*10a40*/  ULDC.64 UR8, c[0x0][0xbd8] ;  /* 0x0002f60000087ab9 */ /* 0x000fe20000000a00 */
[----:B------:R-:W-:Y:S01]  /*10a50*/  R2UR UR4, R197 ;  /* 0x00000000c50472ca */ /* 0x000fe200000e0000 */
[----:B------:R-:W-:Y:S01]  /*10a60*/  UISETP.NE.U32.AND UP0, UPT, UR8, URZ, UPT ;  /* 0x0000003f0800728c */ /* 0x000fe2000bf05070 */
[----:B------:R-:W-:Y:S01]  /*10a70*/  IMAD.MOV.U32 R9, RZ, RZ, RZ ;  /* 0x000000ffff097224 */ /* 0x000fe200078e00ff */
[----:B------:R-:W-:Y:S02]  /*10a80*/  ULDC.64 UR10, c[0x0][0x208] ;  /* 0x00008200000a7ab9 */ /* 0x000fe40000000a00 */
[----:B------:R-:W-:-:S03]  /*10a90*/  UISETP.NE.AND.EX UP0, UPT, UR9, URZ, UPT, UP0 ;  /* 0x0000003f0900728c */ /* 0x000fc6000bf05300 */
[----:B------:R-:W-:-:S03]  /*10aa0*/  ULDC.64 UR8, c[0x0][0xbd8] ;  /* 0x0002f60000087ab9 */ /* 0x000fc60000000a00 */
[----:B------:R-:W-:Y:S01]  /*10ab0*/  UIMAD.WIDE UR8, UR7, 0x4, UR8 ;  /* 0x00000004070878a5 */ /* 0x000fe2000f8e0208 */
[----:B------:R-:W0:Y:S01]  /*10ac0*/  LDC R7, c[0x0][0xa88] ;  /* 0x0002a200ff077b82 */ /* 0x000e220000000800 */
[----:B------:R-:W-:-:S04]  /*10ad0*/  PLOP3.LUT P1, PT, PT, PT, UP0, 0x80, 0x0 ;  /* 0x000000000000781c */ /* 0x000fc80003f2f008 */
[----:B------:R-:W-:Y:S02]  /*10ae0*/  IMAD.U32 R2, RZ, RZ, UR8 ;  /* 0x00000008ff027e24 */ /* 0x000fe4000f8e00ff */
[----:B------:R-:W-:Y:S01]  /*10af0*/  IMAD.U32 R3, RZ, RZ, UR9 ;  /* 0x00000009ff037e24 */ /* 0x000fe2000f8e00ff */
[----:B------:R-:W-:Y:S02]  /*10b00*/  ULDC.64 UR8, c[0x0][0xbe0] ;  /* 0x0002f80000087ab9 */ /* 0x000fe40000000a00 */
[----:B------:R-:W-:-:S04]  /*10b10*/  UISETP.NE.U32.AND UP1, UPT, UR8, URZ, UPT ;  /* 0x0000003f0800728c */ /* 0x000fc8000bf25070 */
[----:B------:R-:W-:Y:S01]  /*10b20*/  UISETP.NE.AND.EX UP1, UPT, UR9, URZ, UPT, UP1 ;  /* 0x0000003f0900728c */ /* 0x000fe2000bf25310 */
[----:B------:R1:W5:Y:S05]  /*10b30*/  @P1 LDG.E R9, desc[UR10][R2.64] ;  /* 0x0000000a02091981 */ /* 0x00036a000c1e1900 */
[----:B------:R-:W-:-:S05]  /*10b40*/  PLOP3.LUT P2, PT, PT, PT, UP1, 0x80, 0x0 ;  /* 0x000000000000781c */ /* 0x000fca0003f4f018 */
[----:B------:R-:W-:Y:S02]  /*10b50*/  @UP1 ULDC.64 UR8, c[0x0][0xbe0] ;  /* 0x0002f80000081ab9 */ /* 0x000fe40000000a00 */
[----:B------:R-:W-:-:S06]  /*10b60*/  @UP1 UIMAD.WIDE UR8, UR7, 0x4, UR8 ;  /* 0x00000004070818a5 */ /* 0x000fcc000f8e0208 */
[----:B------:R-:W-:Y:S02]  /*10b70*/  IMAD.U32 R4, RZ, RZ, UR8 ;  /* 0x00000008ff047e24 */ /* 0x000fe4000f8e00ff */
[----:B------:R-:W-:Y:S01]  /*10b80*/  IMAD.U32 R5, RZ, RZ, UR9 ;  /* 0x00000009ff057e24 */ /* 0x000fe2000f8e00ff */
[----:B------:R-:W-:Y:S01]  /*10b90*/  USHF.R.S32.HI UR8, URZ, 0x1f, UR4 ;  /* 0x0000001f3f087899 */ /* 0x000fe20008011404 */
[----:B------:R-:W-:-:S03]  /*10ba0*/  ISETP.GT.AND P0, PT, R205, 0x7f, PT ;  /* 0x0000007fcd00780c */ /* 0x000fc60003f04270 */
[----:B0-----:R1:W5:Y:S01]  /*10bb0*/  @P2 LDG.E R7, desc[UR10][R4.64] ;  /* 0x0000000a04072981 */ /* 0x001362000c1e1900 */
[----:B------:R-:W-:Y:S09]  /*10bc0*/  @P2 BRA `(.L_x_1143) ;  /* 0x0000000000142947 */ /* 0x000ff20003800000 */
[----:B------:R-:W-:Y:S05]  /*10bd0*/  @!P1 BRA `(.L_x_1143) ;  /* 0x0000000000109947 */ /* 0x000fea0003800000 */
[----:B------:R-:W-:Y:S02]  /*10be0*/  ULDC.64 UR10, c[0x0][0x208] ;  /* 0x00008200000a7ab9 */ /* 0x000fe40000000a00 */
[----:B------:R-:W2:Y:S04]  /*10bf0*/  LDG.E R0, desc[UR10][R2.64] ;  /* 0x0000000a02007981 */ /* 0x000ea8000c1e1900 */
[----:B-----5:R-:W2:Y:S02]  /*10c00*/  LDG.E R7, desc[UR10][R2.64+0x4] ;  /* 0x0000040a02077981 */ /* 0x020ea4000c1e1900 */
[----:B--2---:R-:W-:-:S07]  /*10c10*/  IMAD.IADD R7, R7, 0x1, -R0 ;  /* 0x0000000107077824 */ /* 0x004fce00078e0a00 */
.L_x_1143:
[----:B------:R-:W-:Y:S01]  /*10c20*/  R2UR UR7, R198 ;  /* 0x00000000c60772ca */ /* 0x000fe200000e0000 */
[----:B------:R-:W-:Y:S01]  /*10c30*/  BSSY B1, `(.L_x_1144) ;  /* 0x0000021000017945 */ /* 0x000fe20003800000 */
[----:B------:R-:W-:Y:S02]  /*10c40*/  SHF.R.S32.HI R8, RZ, 0x1f, R19 ;  /* 0x0000001fff087819 */ /* 0x000fe40000011413 */
[----:B-----5:R-:W-:-:S09]  /*10c50*/  SHF.R.S32.HI R6, RZ, 0x1f, R9 ;  /* 0x0000001fff067819 */ /* 0x020fd20000011409 */
[----:B------:R-:W-:Y:S02]  /*10c60*/  USHF.R.S32.HI UR4, URZ, 0x1f, UR7 ;  /* 0x0000001f3f047899 */ /* 0x000fe40008011407 */
[----:B------:R-:W-:Y:S02]  /*10c70*/  USEL UR10, UR7, URZ, !UP0 ;  /* 0x0000003f070a7287 */ /* 0x000fe4000c000000 */
[----:B------:R-:W-:Y:S01]  /*10c80*/  USEL UR9, UR4, URZ, !UP0 ;  /* 0x0000003f04097287 */ /* 0x000fe2000c000000 */
[----:B------:R-:W-:Y:S11]  /*10c90*/  @P0 BRA `(.L_x_1145) ;  /* 0x0000000000680947 */ /* 0x000ff60003800000 */
[----:B------:R-:W0:Y:S02]  /*10ca0*/  S2R R0, SR_TID.X ;  /* 0x0000000000007919 */ /* 0x000e240000002100 */
[----:B0-----:R-:W-:-:S04]  /*10cb0*/  IMAD R0, R196, 0x80, R0 ;  /* 0x00000080c4007824 */ /* 0x001fc800078e0200 */
[----:B------:R-:W-:-:S05]  /*10cc0*/  VIADD R0, R0, 0xffffff80 ;  /* 0xffffff8000007836 */ /* 0x000fca0000000000 */
[----:B------:R-:W-:-:S13]  /*10cd0*/  ISETP.GE.AND P0, PT, R0, R7, PT ;  /* 0x000000070000720c */ /* 0x000fda0003f06270 */
[----:B------:R-:W-:Y:S05]  /*10ce0*/  @P0 BRA `(.L_x_1145) ;  /* 0x0000000000540947 */ /* 0x000fea0003800000 */
[----:B------:R-:W-:Y:S01]  /*10cf0*/  R2UR UR7, R197 ;  /* 0x00000000c50772ca */ /* 0x000fe200000e0000 */
[----:B------:R-:W-:Y:S01]  /*10d00*/  ULDC.64 UR12, c[0x0][0xb70] ;  /* 0x0002dc00000c7ab9 */ /* 0x000fe20000000a00 */
[C---:B-1----:R-:W-:Y:S01]  /*10d10*/  IADD3 R2, P0, R0.reuse, R9, RZ ;  /* 0x0000000900027210 */ /* 0x042fe20007f1e0ff */
[----:B------:R-:W-:Y:S02]  /*10d20*/  UIMAD UR4, UR8, UR12, URZ ;  /* 0x0000000c080472a4 */ /* 0x000fe4000f8e023f */
[----:B------:R-:W-:Y:S01]  /*10d30*/  IMAD.U32 R5, RZ, RZ, UR12 ;  /* 0x0000000cff057e24 */ /* 0x000fe2000f8e00ff */
[----:B------:R-:W-:Y:S01]  /*10d40*/  ULDC.64 UR14, c[0x0][0x208] ;  /* 0x00008200000e7ab9 */ /* 0x000fe20000000a00 */
[----:B------:R-:W-:-:S06]  /*10d50*/  LEA.HI.X.SX32 R3, R0, R6, 0x1, P0 ;  /* 0x0000000600037211 */ /* 0x000fcc00000f0eff */
[----:B------:R-:W-:Y:S02]  /*10d60*/  UIMAD UR4, UR7, UR13, UR4 ;  /* 0x0000000d070472a4 */ /* 0x000fe4000f8e0204 */
[----:B------:R-:W-:Y:S01]  /*10d70*/  IMAD.WIDE.U32 R2, R5, UR7, R2 ;  /* 0x0000000705027c25 */ /* 0x000fe2000f8e0002 */
[----:B------:R-:W-:Y:S02]  /*10d80*/  ULDC.64 UR12, c[0x0][0xb78] ;  /* 0x0002de00000c7ab9 */ /* 0x000fe40000000a00 */
[----:B------:R-:W-:Y:S01]  /*10d90*/  UIMAD UR7, UR9, UR12, URZ ;  /* 0x0000000c090772a4 */ /* 0x000fe2000f8e023f */
[----:B------:R-:W-:Y:S02]  /*10da0*/  VIADD R3, R3, UR4 ;  /* 0x0000000403037c36 */ /* 0x000fe40008000000 */
[----:B------:R-:W-:Y:S01]  /*10db0*/  IMAD.U32 R5, RZ, RZ, UR12 ;  /* 0x0000000cff057e24 */ /* 0x000fe2000f8e00ff */
[----:B------:R-:W-:-:S03]  /*10dc0*/  UIMAD UR7, UR10, UR13, UR7 ;  /* 0x0000000d0a0772a4 */ /* 0x000fc6000f8e0207 */
[----:B------:R-:W-:Y:S01]  /*10dd0*/  IMAD.WIDE.U32 R2, R5, UR10, R2 ;  /* 0x0000000a05027c25 */ /* 0x000fe2000f8e0002 */
[----:B------:R-:W-:-:S03]  /*10de0*/  ULDC.64 UR12, c[0x0][0xb40] ;  /* 0x0002d000000c7ab9 */ /* 0x000fc60000000a00 */
[----:B------:R-:W-:Y:S01]  /*10df0*/  VIADD R3, R3, UR7 ;  /* 0x0000000703037c36 */ /* 0x000fe20008000000 */
[----:B------:R-:W-:-:S04]  /*10e00*/  LEA R4, P0, R2, UR12, 0x2 ;  /* 0x0000000c02047c11 */ /* 0x000fc8000f8010ff */
[----:B------:R-:W-:Y:S01]  /*10e10*/  LEA.HI.X R5, R2, UR13, R3, 0x2, P0 ;  /* 0x0000000d02057c11 */ /* 0x000fe200080f1403 */
[----:B------:R-:W-:-:S05]  /*10e20*/  IMAD.MOV.U32 R3, RZ, RZ, -0x800000 ;  /* 0xff800000ff037424 */ /* 0x000fca00078e00ff */
[----:B------:R0:W-:Y:S03]  /*10e30*/  STG.E desc[UR14][R4.64], R3 ;  /* 0x0000000304007986 */ /* 0x0001e6000c10190e */
.L_x_1145:
[----:B------:R-:W-:Y:S05]  /*10e40*/  BSYNC B1 ;  /* 0x0000000000017941 */ /* 0x000fea0003800000 */
.L_x_1144:
[----:B------:R-:W-:Y:S01]  /*10e50*/  R2UR UR7, R197 ;  /* 0x00000000c50772ca */ /* 0x000fe200000e0000 */
[----:B------:R-:W-:Y:S01]  /*10e60*/  ULDC.64 UR12, c[0x0][0xaa0] ;  /* 0x0002a800000c7ab9 */ /* 0x000fe20000000a00 */
[----:B-1----:R-:W-:Y:S01]  /*10e70*/  IMAD.MOV.U32 R2, RZ, RZ, R19 ;  /* 0x000000ffff027224 */ /* 0x002fe200078e0013 */
[----:B------:R-:W-:Y:S01]  /*10e80*/  BSSY B1, `(.L_x_1146) ;  /* 0x0000032000017945 */ /* 0x000fe20003800000 */
[----:B0-----:R-:W-:Y:S02]  /*10e90*/  IMAD.MOV.U32 R3, RZ, RZ, R8 ;  /* 0x000000ffff037224 */ /* 0x001fe400078e0008 */
[----:B------:R-:W-:Y:S02]  /*10ea0*/  IMAD R0, R6, UR12, RZ ;  /* 0x0000000c06007c24 */ /* 0x000fe4000f8e02ff */
[----:B------:R-:W-:-:S04]  /*10eb0*/  IMAD.WIDE.U32 R2, R9, UR12, R2 ;  /* 0x0000000c09027c25 */ /* 0x000fc8000f8e0002 */
[----:B------:R-:W-:Y:S01]  /*10ec0*/  IMAD R9, R9, UR13, R0 ;  /* 0x0000000d09097c24 */ /* 0x000fe2000f8e0200 */
[----:B------:R-:W-:Y:S01]  /*10ed0*/  ULDC.64 UR12, c[0x0][0xae0] ;  /* 0x0002b800000c7ab9 */ /* 0x000fe20000000a00 */
[----:B------:R-:W-:Y:S01]  /*10ee0*/  IMAD R7, R196, -0x80, R7 ;  /* 0xffffff80c4077824 */ /* 0x000fe200078e0207 */
[----:B------:R-:W-:Y:S01]  /*10ef0*/  UIMAD UR4, UR8, UR12, URZ ;  /* 0x0000000c080472a4 */ /* 0x000fe2000f8e023f */
[----:B------:R-:W-:Y:S02]  /*10f00*/  IMAD.IADD R3, R3, 0x1, R9 ;  /* 0x0000000103037824 */ /* 0x000fe400078e0209 */
[----:B------:R-:W-:Y:S01]  /*10f10*/  IMAD.U32 R5, RZ, RZ, UR12 ;  /* 0x0000000cff057e24 */ /* 0x000fe2000f8e00ff */
[----:B------:R-:W-:Y:S01]  /*10f20*/  UIMAD UR4, UR7, UR13, UR4 ;  /* 0x0000000d070472a4 */ /* 0x000fe2000f8e0204 */
[C---:B------:R-:W-:Y:S01]  /*10f30*/  VIADD R0, R22.reuse, 0x20 ;  /* 0x0000002016007836 */ /* 0x040fe20000000000 */
[----:B------:R-:W-:Y:S01]  /*10f40*/  ISETP.GE.AND P3, PT, R22, R7, PT ;  /* 0x000000071600720c */ /* 0x000fe20003f66270 */
[----:B------:R-:W-:Y:S01]  /*10f50*/  IMAD.WIDE.U32 R2, R5, UR7, R2 ;  /* 0x0000000705027c25 */ /* 0x000fe2000f8e0002 */
[----:B------:R-:W-:-:S02]  /*10f60*/  ULDC.64 UR12, c[0x0][0xae8] ;  /* 0x0002ba00000c7ab9 */ /* 0x000fc40000000a00 */
[-C--:B------:R-:W-:Y:S01]  /*10f70*/  ISETP.GE.AND P2, PT, R0, R7.reuse, PT ;  /* 0x000000070000720c */ /* 0x080fe20003f46270 */
[----:B------:R-:W-:Y:S01]  /*10f80*/  VIADD R3, R3, UR4 ;  /* 0x0000000403037c36 */ /* 0x000fe20008000000 */
[----:B------:R-:W-:Y:S01]  /*10f90*/  UIMAD UR4, UR9, UR12, URZ ;  /* 0x0000000c090472a4 */ /* 0x000fe2000f8e023f */
[C---:B------:R-:W-:Y:S02]  /*10fa0*/  VIADD R4, R22.reuse, 0x40 ;  /* 0x0000004016047836 */ /* 0x040fe40000000000 */
[----:B------:R-:W-:Y:S01]  /*10fb0*/  VIADD R0, R22, 0x60 ;  /* 0x0000006016007836 */ /* 0x000fe20000000000 */
[----:B------:R-:W-:Y:S01]  /*10fc0*/  UIMAD UR4, UR10, UR13, UR4 ;  /* 0x0000000d0a0472a4 */ /* 0x000fe2000f8e0204 */
[----:B------:R-:W-:Y:S01]  /*10fd0*/  IMAD.U32 R5, RZ, RZ, UR12 ;  /* 0x0000000cff057e24 */ /* 0x000fe2000f8e00ff */
[-C--:B------:R-:W-:Y:S01]  /*10fe0*/  ISETP.GE.AND P1, PT, R4, R7.reuse, PT ;  /* 0x000000070400720c */ /* 0x080fe20003f26270 */
[----:B------:R-:W-:Y:S01]  /*10ff0*/  IMAD.MOV.U32 R6, RZ, RZ, R22 ;  /* 0x000000ffff067224 */ /* 0x000fe200078e0016 */
[----:B------:R-:W-:Y:S01]  /*11000*/  ISETP.GE.AND P0, PT, R0, R7, PT ;  /* 0x000000070000720c */ /* 0x000fe20003f06270 */
[----:B------:R-:W-:Y:S01]  /*11010*/  IMAD.WIDE.U32 R4, R5, UR10, R2 ;  /* 0x0000000a05047c25 */ /* 0x000fe2000f8e0002 */
[----:B------:R-:W-:-:S03]  /*11020*/  SHF.R.S32.HI R7, RZ, 0x1f, R22 ;  /* 0x0000001fff077819 */ /* 0x000fc60000011416 */
[----:B------:R-:W-:Y:S02]  /*11030*/  VIADD R11, R5, UR4 ;  /* 0x00000004050b7c36 */ /* 0x000fe40008000000 */
[----:B------:R-:W-:Y:S01]  /*11040*/  IMAD.WIDE R6, R196, 0x80, R6 ;  /* 0x00000080c4067825 */ /* 0x000fe200078e0206 */
        /* <DEDUP_REMOVED lines=21> */
.L_x_1147:
[----:B------:R-:W-:Y:S05]  /*111a0*/  BSYNC B1 ;  /* 0x0000000000017941 */ /* 0x000fea0003800000 */
.L_x_1146:
        /* <DEDUP_REMOVED lines=24> */
.L_x_1149:
[----:B------:R-:W-:Y:S05]  /*11330*/  BSYNC B1 ;  /* 0x0000000000017941 */ /* 0x000fea0003800000 */
.L_x_1148:
[----:B------:R-:W-:Y:S04]  /*11340*/  BSSY B1, `(.L_x_1150) ;  /* 0x0000018000017945 */ /* 0x000fe80003800000 */
[----:B------:R-:W-:Y:S05]  /*11350*/  @P1 BRA `(.L_x_1151) ;  /* 0x0000000000581947 */ /* 0x000fea0003800000 */
[----:B01----:R-:W-:Y:S01]  /*11360*/  IADD3 R9, P1, R6, 0x40, RZ ;  /* 0x0000004006097810 */ /* 0x003fe20007f3e0ff */
        /* <DEDUP_REMOVED lines=21> */
.L_x_1151:
[----:B------:R-:W-:Y:S05]  /*114c0*/  BSYNC B1 ;  /* 0x0000000000017941 */ /* 0x000fea0003800000 */
.L_x_1150:
        /* <DEDUP_REMOVED lines=9> */
[----:B------:R-:W-:Y:S01]  /*11560*/  IMAD.MOV.U32 R3, RZ, RZ, R11 ;  /* 0x000000ffff037224 */ /* 0x000fe200078e000b */
[----:B------:R-:W-:Y:S01]  /*11570*/  ULDC.64 UR10, c[0x0][0x208] ;  /* 0x00008200000a7ab9 */ /* 0x000fe20000000a00 */
        /* <DEDUP_REMOVED lines=12> */
.L_x_1142:
[----:B------:R-:W-:Y:S05]  /*11640*/  BSYNC B0 ;  /* 0x0000000000007941 */ /* 0x000fea0003800000 */
.L_x_1133:
[----:B------:R-:W-:Y:S02]  /*11650*/  ULDC UR4, c[0x0][0xc14] ;  /* 0x0003050000047ab9 */ /* 0x000fe40000000800 */
[----:B------:R-:W-:-:S06]  /*11660*/  UISETP.GE.AND UP0, UPT, UR5, UR4, UPT ;  /* 0x000000040500728c */ /* 0x000fcc000bf06270 */
[----:B------:R-:W-:-:S13]  /*11670*/  PLOP3.LUT P0, PT, PT, PT, UP0, 0x80, 0x0 ;  /* 0x000000000000781c */ /* 0x000fda0003f0f008 */
[----:B------:R-:W-:Y:S05]  /*11680*/  @!P0 BRA `(.L_x_1152) ;  /* 0xfffffef400c88947 */ /* 0x000fea000383ffff */
[----:B------:R-:W-:Y:S05]  /*11690*/  EXIT ;  /* 0x000000000000794d */ /* 0x000fea0003800000 */
.L_x_1051:
[----:B------:R-:W-:-:S08]  /*116a0*/  NOP ;  /* 0x0000000000007918 */ /* 0x000fd00000000000 */
[----:B0-----:R-:W0:-:S00]  /*116b0*/  USETMAXREG.DEALLOC.CTAPOOL 0x18 ;  /* 0x00000018000079c8 */ /* 0x001e0000080e0500 */
[----:B0-----:R-:W-:-:S06]  /*116c0*/  LOP3.LUT R0, R0, 0x3, RZ, 0xc0, !PT ;  /* 0x0000000300007812 */ /* 0x001fcc00078ec0ff */
[----:B------:R-:W0:Y:S02]  /*116d0*/  SHFL.IDX PT, R0, R0, RZ, 0x1f ;  /* 0x00001fff00007589 */ /* 0x000e2400000e0000 */
[----:B0-----:R-:W-:-:S13]  /*116e0*/  ISETP.NE.AND P0, PT, R0, RZ, PT ;  /* 0x000000ff0000720c */ /* 0x001fda0003f05270 */
[----:B------:R-:W-:Y:S05]  /*116f0*/  @P0 EXIT ;  /* 0x000000000000094d */ /* 0x000fea0003800000 */
[----:B------:R-:W2:Y:S01]  /*11700*/  LDL.LU R6, [R1] ;  /* 0x0000000001067983 */ /* 0x000ea20000300800 */
[----:B------:R-:W-:Y:S01]  /*11710*/  ULDC UR5, c[0x0][0xc14] ;  /* 0x0003050000057ab9 */ /* 0x000fe20000000800 */
[----:B------:R-:W0:Y:S01]  /*11720*/  S2R R2, SR_TID.X ;  /* 0x0000000000027919 */ /* 0x000e220000002100 */
[----:B------:R-:W-:Y:S01]  /*11730*/  CS2R R16, SRZ ;  /* 0x0000000000107805 */ /* 0x000fe2000001ff00 */
[----:B------:R-:W-:Y:S01]  /*11740*/  ULDC.64 UR6, c[0x0][0x208] ;  /* 0x0000820000067ab9 */ /* 0x000fe20000000a00 */
[----:B------:R-:W-:Y:S01]  /*11750*/  ULDC UR4, c[0x0][0xc10] ;  /* 0x0003040000047ab9 */ /* 0x000fe20000000800 */
[----:B0-----:R-:W-:-:S04]  /*11760*/  LOP3.LUT R7, R2, 0x1f, RZ, 0xc0, !PT ;  /* 0x0000001f02077812 */ /* 0x001fc800078ec0ff */
[----:B------:R-:W-:Y:S02]  /*11770*/  ISETP.NE.AND P0, PT, R7, 0x1f, PT ;  /* 0x0000001f0700780c */ /* 0x000fe40003f05270 */
[----:B--2---:R-:W-:-:S11]  /*11780*/  LOP3.LUT R6, R6, 0xffffffdf, RZ, 0xc0, !PT ;  /* 0xffffffdf06067812 */ /* 0x004fd600078ec0ff */
[----:B------:R-:W-:Y:S02]  /*11790*/  @P0 LOP3.LUT R6, R6, 0x20, RZ, 0xfc, !PT ;  /* 0x0000002006060812 */ /* 0x000fe400078efcff */
[----:B------:R-:W-:-:S13]  /*117a0*/  ISETP.GE.OR P0, PT, R7, UR5, !P0 ;  /* 0x0000000507007c0c */ /* 0x000fda000c706670 */
[----:B------:R-:W0:Y:S02]  /*117b0*/  @!P0 LDC.64 R2, c[0x0][0xc58] ;  /* 0x00031600ff028b82 */ /* 0x000e240000000a00 */
[----:B0-----:R-:W-:-:S05]  /*117c0*/  @!P0 IMAD.WIDE.U32 R2, R7, 0x4, R2 ;  /* 0x0000000407028825 */ /* 0x001fca00078e0002 */
[----:B------:R-:W2:Y:S01]  /*117d0*/  @!P0 LDG.E R17, desc[UR6][R2.64] ;  /* 0x0000000602118981 */ /* 0x000ea2000c1e1900 */
[C---:B------:R-:W-:Y:S02]  /*117e0*/  ISETP.NE.AND P1, PT, R7.reuse, RZ, PT ;  /* 0x000000ff0700720c */ /* 0x040fe40003f25270 */
[----:B------:R-:W-:Y:S02]  /*117f0*/  ISETP.GE.U32.AND P0, PT, R7, 0x2, PT ;  /* 0x000000020700780c */ /* 0x000fe40003f06070 */
[----:B------:R-:W-:-:S09]  /*11800*/  LOP3.LUT R6, R6, 0xfffffffe, RZ, 0xc0, !PT ;  /* 0xfffffffe06067812 */ /* 0x000fd200078ec0ff */
[----:B------:R-:W-:-:S04]  /*11810*/  @P1 LOP3.LUT R6, R6, 0x1, RZ, 0xfc, !PT ;  /* 0x0000000106061812 */ /* 0x000fc800078efcff */
[----:B------:R-:W-:-:S04]  /*11820*/  LOP3.LUT R6, R6, 0xffffffef, RZ, 0xc0, !PT ;  /* 0xffffffef06067812 */ /* 0x000fc800078ec0ff */
[----:B------:R-:W-:-:S04]  /*11830*/  @P0 LOP3.LUT R6, R6, 0x10, RZ, 0xfc, !PT ;  /* 0x0000001006060812 */ /* 0x000fc800078efcff */
[----:B------:R-:W-:Y:S01]  /*11840*/  LOP3.LUT R6, R6, 0xfffffff7, RZ, 0xc0, !PT ;  /* 0xfffffff706067812 */ /* 0x000fe200078ec0ff */
[----:B------:R-:W0:Y:S01]  /*11850*/  S2UR UR6, SR_CTAID.X ;  /* 0x00000000000679c3 */ /* 0x000e220000002500 */
[----:B------:R-:W-:Y:S01]  /*11860*/  IMAD.MOV.U32 R19, RZ, RZ, RZ ;  /* 0x000000ffff137224 */ /* 0x000fe200078e00ff */
[----:B--2---:R-:W1:Y:S02]  /*11870*/  SHFL.UP PT, R0, R17, 0x1, RZ ;  /* 0x0420000011007989 */ /* 0x004e6400000e00ff */
[----:B-1----:R-:W-:-:S05]  /*11880*/  SEL R0, R0, RZ, P1 ;  /* 0x000000ff00007207 */ /* 0x002fca0000800000 */
[----:B------:R-:W-:-:S05]  /*11890*/  IMAD.IADD R0, R17, 0x1, R0 ;  /* 0x0000000111007824 */ /* 0x000fca00078e0200 */
[----:B------:R-:W1:Y:S02]  /*118a0*/  SHFL.UP PT, R4, R0, 0x2, RZ ;  /* 0x0440000000047989 */ /* 0x000e6400000e00ff */
[----:B-1----:R-:W-:-:S05]  /*118b0*/  SEL R5, R4, RZ, P0 ;  /* 0x000000ff04057207 */ /* 0x002fca0000000000 */
[----:B------:R-:W-:-:S05]  /*118c0*/  IMAD.IADD R5, R0, 0x1, R5 ;  /* 0x0000000100057824 */ /* 0x000fca00078e0205 */
[----:B------:R-:W1:Y:S01]  /*118d0*/  SHFL.UP PT, R4, R5, 0x4, RZ ;  /* 0x0480000005047989 */ /* 0x000e6200000e00ff */
[----:B------:R-:W-:-:S04]  /*118e0*/  ISETP.GE.U32.AND P0, PT, R7, 0x4, PT ;  /* 0x000000040700780c */ /* 0x000fc80003f06070 */
[----:B-1----:R-:W-:-:S05]  /*118f0*/  SEL R4, R4, RZ, P0 ;  /* 0x000000ff04047207 */ /* 0x002fca0000000000 */
[----:B------:R-:W-:-:S05]  /*11900*/  IMAD.IADD R4, R5, 0x1, R4 ;  /* 0x0000000105047824 */ /* 0x000fca00078e0204 */
[----:B------:R-:W1:Y:S01]  /*11910*/  SHFL.UP PT, R2, R4, 0x8, RZ ;  /* 0x0500000004027989 */ /* 0x000e6200000e00ff */
[----:B------:R-:W-:Y:S02]  /*11920*/  @P0 LOP3.LUT R6, R6, 0x8, RZ, 0xfc, !PT ;  /* 0x0000000806060812 */ /* 0x000fe400078efcff */
[----:B------:R-:W-:-:S04]  /*11930*/  ISETP.GE.U32.AND P0, PT, R7, 0x8, PT ;  /* 0x000000080700780c */ /* 0x000fc80003f06070 */
[----:B-1----:R-:W-:-:S05]  /*11940*/  SEL R3, R2, RZ, P0 ;  /* 0x000000ff02037207 */ /* 0x002fca0000000000 */
[----:B------:R-:W-:-:S05]  /*11950*/  IMAD.IADD R3, R4, 0x1, R3 ;  /* 0x0000000104037824 */ /* 0x000fca00078e0203 */
[----:B------:R-:W1:Y:S01]  /*11960*/  SHFL.UP PT, R0, R3, 0x10, RZ ;  /* 0x0600000003007989 */ /* 0x000e6200000e00ff */
[----:B------:R-:W-:-:S04]  /*11970*/  LOP3.LUT R6, R6, 0xfffffffb, RZ, 0xc0, !PT ;  /* 0xfffffffb06067812 */ /* 0x000fc800078ec0ff */
[----:B------:R-:W-:Y:S02]  /*11980*/  @P0 LOP3.LUT R6, R6, 0x4, RZ, 0xfc, !PT ;  /* 0x0000000406060812 */ /* 0x000fe400078efcff */
[----:B------:R-:W-:-:S04]  /*11990*/  ISETP.GE.U32.AND P0, PT, R7, 0x10, PT ;  /* 0x000000100700780c */ /* 0x000fc80003f06070 */
[----:B-1----:R-:W-:-:S05]  /*119a0*/  SEL R0, R0, RZ, P0 ;  /* 0x000000ff00007207 */ /* 0x002fca0000000000 */
[----:B------:R-:W-:-:S05]  /*119b0*/  IMAD.IADD R0, R3, 0x1, R0 ;  /* 0x0000000103007824 */ /* 0x000fca00078e0200 */
[----:B------:R-:W1:Y:S01]  /*119c0*/  SHFL.IDX PT, R2, R0, 0x1f, 0x1f ;  /* 0x03e01f0000027f89 */ /* 0x000e6200000e0000 */
[----:B------:R-:W-:-:S04]  /*119d0*/  LOP3.LUT R6, R6, 0xfffffffd, RZ, 0xc0, !PT ;  /* 0xfffffffd06067812 */ /* 0x000fc800078ec0ff */
[----:B------:R-:W-:-:S05]  /*119e0*/  @P0 LOP3.LUT R6, R6, 0x2, RZ, 0xfc, !PT ;  /* 0x0000000206060812 */ /* 0x000fca00078efcff */
[----:B------:R2:W-:Y:S01]  /*119f0*/  STL [R1], R6 ;  /* 0x0000000601007387 */ /* 0x0005e20000100800 */
[----:B-1----:R-:W-:-:S05]  /*11a00*/  IMAD R4, R2, UR4, RZ ;  /* 0x0000000402047c24 */ /* 0x002fca000f8e02ff */
[----:B0-----:R-:W-:Y:S01]  /*11a10*/  ISETP.GT.AND P0, PT, R4, UR6, PT ;  /* 0x0000000604007c0c */ /* 0x001fe2000bf04270 */
[----:B------:R-:W-:-:S12]  /*11a20*/  IMAD.MOV.U32 R5, RZ, RZ, R4 ;  /* 0x000000ffff057224 */ /* 0x000fd800078e0004 */
[----:B--2---:R-:W-:Y:S05]  /*11a30*/  @P0 BRA `(.L_x_1153) ;  /* 0x0000000000c00947 */ /* 0x004fea0003800000 */
[----:B------:R-:W-:Y:S01]  /*11a40*/  IMAD.MOV.U32 R4, RZ, RZ, R5 ;  /* 0x000000ffff047224 */ /* 0x000fe200078e0005 */
[----:B------:R-:W-:Y:S01]  /*11a50*/  ULDC UR5, c[0x0][0xc14] ;  /* 0x0003050000057ab9 */ /* 0x000fe20000000800 */
[----:B------:R-:W-:Y:S01]  /*11a60*/  IMAD.MOV.U32 R19, RZ, RZ, RZ ;  /* 0x000000ffff137224 */ /* 0x000fe200078e00ff */
[----:B------:R-:W-:Y:S01]  /*11a70*/  ULDC UR7, c[0x0][0xc14] ;  /* 0x0003050000077ab9 */ /* 0x000fe20000000800 */
[----:B------:R-:W-:-:S05]  /*11a80*/  ULDC UR4, c[0x0][0xc10] ;  /* 0x0003040000047ab9 */ /* 0x000fca0000000800 */
.L_x_1157:
[----:B------:R-:W-:Y:S02]  /*11a90*/  VIADD R0, R19, 0x1f ;  /* 0x0000001f13007836 */ /* 0x000fe40000000000 */
[----:B------:R-:W-:-:S03]  /*11aa0*/  IMAD.U32 R19, RZ, RZ, UR7 ;  /* 0x00000007ff137e24 */ /* 0x000fc6000f8e00ff */
[----:B------:R-:W-:-:S13]  /*11ab0*/  ISETP.GE.AND P0, PT, R0, UR5, PT ;  /* 0x0000000500007c0c */ /* 0x000fda000bf06270 */
[----:B------:R-:W-:Y:S05]  /*11ac0*/  @P0 BRA `(.L_x_1154) ;  /* 0x0000000400d00947 */ /* 0x000fea0003800000 */
[----:B------:R-:W0:Y:S01]  /*11ad0*/  S2R R2, SR_TID.X ;  /* 0x0000000000027919 */ /* 0x000e220000002100 */
[----:B------:R-:W-:Y:S01]  /*11ae0*/  IMAD.MOV.U32 R19, RZ, RZ, R0 ;  /* 0x000000ffff137224 */ /* 0x000fe200078e0000 */
[----:B------:R-:W-:Y:S01]  /*11af0*/  BSSY B0, `(.L_x_1155) ;  /* 0x000000b000007945 */ /* 0x000fe20003800000 */
[----:B------:R-:W-:Y:S01]  /*11b00*/  IMAD.MOV.U32 R17, RZ, RZ, RZ ;  /* 0x000000ffff117224 */ /* 0x000fe200078e00ff */
[----:B0-----:R-:W-:-:S04]  /*11b10*/  LOP3.LUT R6, R2, 0x1f, RZ, 0xc0, !PT ;  /* 0x0000001f02067812 */ /* 0x001fc800078ec0ff */
[C---:B------:R-:W-:Y:S01]  /*11b20*/  ISETP.NE.AND P1, PT, R6.reuse, 0x1f, PT ;  /* 0x0000001f0600780c */ /* 0x040fe20003f25270 */
[----:B------:R-:W-:-:S05]  /*11b30*/  IMAD.IADD R5, R6, 0x1, R19 ;  /* 0x0000000106057824 */ /* 0x000fca00078e0213 */
[----:B------:R-:W-:-:S13]  /*11b40*/  ISETP.GE.OR P0, PT, R5, UR5, !P1 ;  /* 0x0000000505007c0c */ /* 0x000fda000cf06670 */
[----:B------:R-:W-:Y:S05]  /*11b50*/  @P0 BRA `(.L_x_1156) ;  /* 0x0000000000100947 */ /* 0x000fea0003800000 */
[----:B------:R-:W0:Y:S01]  /*11b60*/  LDC.64 R2, c[0x0][0xc58] ;  /* 0x00031600ff027b82 */ /* 0x000e220000000a00 */
[----:B------:R-:W-:Y:S01]  /*11b70*/  ULDC.64 UR8, c[0x0][0x208] ;  /* 0x0000820000087ab9 */ /* 0x000fe20000000a00 */
[----:B0-----:R-:W-:-:S05]  /*11b80*/  IMAD.WIDE R2, R5, 0x4, R2 ;  /* 0x0000000405027825 */ /* 0x001fca00078e0202 */
[----:B------:R0:W5:Y:S02]  /*11b90*/  LDG.E R17, desc[UR8][R2.64] ;  /* 0x0000000802117981 */ /* 0x000164000c1e1900 */
.L_x_1156:
[----:B------:R-:W-:Y:S05]  /*11ba0*/  BSYNC B0 ;  /* 0x0000000000007941 */ /* 0x000fea0003800000 */
.L_x_1155:
[----:B-----5:R-:W1:Y:S01]  /*11bb0*/  SHFL.UP PT, R0, R17, 0x1, RZ ;  /* 0x0420000011007989 */ /* 0x020e6200000e00ff */
[C---:B------:R-:W-:Y:S02]  /*11bc0*/  ISETP.NE.AND P0, PT, R6.reuse, RZ, PT ;  /* 0x000000ff0600720c */ /* 0x040fe40003f05270 */
[----:B------:R-:W-:Y:S02]  /*11bd0*/  ISETP.GE.U32.AND P1, PT, R6, 0x2, PT ;  /* 0x000000020600780c */ /* 0x000fe40003f26070 */
[----:B-1----:R-:W-:Y:S02]  /*11be0*/  SEL R0, R0, RZ, P0 ;  /* 0x000000ff00007207 */ /* 0x002fe40000000000 */
[----:B------:R-:W-:-:S03]  /*11bf0*/  ISETP.GE.U32.AND P0, PT, R6, 0x4, PT ;  /* 0x000000040600780c */ /* 0x000fc60003f06070 */
[----:B------:R-:W-:-:S05]  /*11c00*/  IMAD.IADD R0, R17, 0x1, R0 ;  /* 0x0000000111007824 */ /* 0x000fca00078e0200 */
[----:B0-----:R-:W0:Y:S02]  /*11c10*/  SHFL.UP PT, R2, R0, 0x2, RZ ;  /* 0x0440000000027989 */ /* 0x001e2400000e00ff */
        /* <DEDUP_REMOVED lines=14> */
[----:B0-----:R-:W-:-:S04]  /*11d00*/  IMAD R5, R6, UR4, RZ ;  /* 0x0000000406057c24 */ /* 0x001fc8000f8e02ff */
[----:B------:R-:W-:-:S05]  /*11d10*/  IMAD.IADD R4, R5, 0x1, R4 ;  /* 0x0000000105047824 */ /* 0x000fca00078e0204 */
[----:B------:R-:W-:-:S13]  /*11d20*/  ISETP.GT.AND P0, PT, R4, UR6, PT ;  /* 0x0000000604007c0c */ /* 0x000fda000bf04270 */
[----:B------:R-:W-:Y:S05]  /*11d30*/  @!P0 BRA `(.L_x_1157) ;  /* 0xfffffffc00548947 */ /* 0x000fea000383ffff */
.L_x_1153:
[----:B------:R-:W-:Y:S01]  /*11d40*/  IMAD.IADD R5, R4, 0x1, -R5 ;  /* 0x0000000104057824 */ /* 0x000fe200078e0a05 */
[----:B------:R-:W-:-:S03]  /*11d50*/  ULDC.64 UR8, c[0x0][0x208] ;  /* 0x0000820000087ab9 */ /* 0x000fc60000000a00 */
[----:B------:R-:W-:-:S05]  /*11d60*/  IMAD R2, R0, UR4, R5 ;  /* 0x0000000400027c24 */ /* 0x000fca000f8e0205 */
[----:B------:R-:W-:Y:S02]  /*11d70*/  ISETP.GT.AND P0, PT, R2, UR6, PT ;  /* 0x0000000602007c0c */ /* 0x000fe4000bf04270 */
[----:B------:R-:W0:Y:S11]  /*11d80*/  LDC.64 R2, c[0x0][0xc68] ;  /* 0x00031a00ff027b82 */ /* 0x000e360000000a00 */
[----:B------:R-:W-:-:S04]  /*11d90*/  VOTE.ANY R7, PT, !P0 ;  /* 0x0000000000077806 */ /* 0x000fc800040e0100 */
[----:B------:R-:W1:Y:S02]  /*11da0*/  POPC R4, R7 ;  /* 0x0000000700047309 */ /* 0x000e640000000000 */
[----:B-1----:R-:W-:-:S04]  /*11db0*/  IMAD.IADD R19, R4, 0x1, R19 ;  /* 0x0000000104137824 */ /* 0x002fc800078e0213 */
[----:B0-----:R-:W-:-:S05]  /*11dc0*/  IMAD.WIDE R2, R19, 0x4, R2 ;  /* 0x0000000413027825 */ /* 0x001fca00078e0202 */
[----:B------:R-:W2:Y:S01]  /*11dd0*/  LDG.E R8, desc[UR8][R2.64] ;  /* 0x0000000802087981 */ /* 0x000ea2000c1e1900 */
[----:B------:R-:W-:-:S03]  /*11de0*/  ISETP.NE.AND P0, PT, R7, RZ, PT ;  /* 0x000000ff0700720c */ /* 0x000fc60003f05270 */
[----:B------:R-:W2:Y:S02]  /*11df0*/  SHFL.IDX PT, R17, R17, R4, 0x1f ;  /* 0x00001f0411117589 */ /* 0x000ea400000e0000 */
[----:B--2---:R-:W-:-:S05]  /*11e00*/  IMAD R6, R17, R8, RZ ;  /* 0x0000000811067224 */ /* 0x004fca00078e02ff */
[----:B------:R-:W-:-:S04]  /*11e10*/  IABS R9, R6 ;  /* 0x0000000600097213 */ /* 0x000fc80000000000 */
[----:B------:R-:W0:Y:S08]  /*11e20*/  I2F.RP R10, R9 ;  /* 0x00000009000a7306 */ /* 0x000e300000209400 */
[----:B0-----:R-:W0:Y:S02]  /*11e30*/  MUFU.RCP R10, R10 ;  /* 0x0000000a000a7308 */ /* 0x001e240000001000 */
[----:B0-----:R-:W-:-:S06]  /*11e40*/  VIADD R11, R10, 0xffffffe ;  /* 0x0ffffffe0a0b7836 */ /* 0x001fcc0000000000 */
[----:B------:R0:W1:Y:S01]  /*11e50*/  F2I.FTZ.U32.TRUNC.NTZ R3, R11 ;  /* 0x0000000b00037305 */ /* 0x000062000021f000 */
[----:B------:R-:W-:Y:S05]  /*11e60*/  @!P0 BRA `(.L_x_1158) ;  /* 0x0000000000088947 */ /* 0x000fea0003800000 */
[----:B------:R-:W-:-:S05]  /*11e70*/  VIADD R7, R4, 0xffffffff ;  /* 0xffffffff04077836 */ /* 0x000fca0000000000 */
[----:B------:R2:W3:Y:S02]  /*11e80*/  SHFL.IDX PT, R16, R0, R7, 0x1f ;  /* 0x00001f0700107589 */ /* 0x0004e400000e0000 */
.L_x_1158:
[----:B-12---:R-:W-:Y:S02]  /*11e90*/  IMAD.MOV R0, RZ, RZ, -R3 ;  /* 0x000000ffff007224 */ /* 0x006fe400078e0a03 */
[----:B---3--:R-:W-:Y:S02]  /*11ea0*/  IMAD R16, R16, UR4, R5 ;  /* 0x0000000410107c24 */ /* 0x008fe4000f8e0205 */
[----:B------:R-:W-:Y:S02]  /*11eb0*/  IMAD R5, R0, R9, RZ ;  /* 0x0000000900057224 */ /* 0x000fe400078e02ff */
[----:B------:R-:W-:-:S04]  /*11ec0*/  IMAD.MOV.U32 R2, RZ, RZ, RZ ;  /* 0x000000ffff027224 */ /* 0x000fc800078e00ff */
[----:B------:R-:W-:Y:S01]  /*11ed0*/  IMAD.HI.U32 R2, R3, R5, R2 ;  /* 0x0000000503027227 */ /* 0x000fe200078e0002 */
[----:B------:R-:W-:Y:S02]  /*11ee0*/  IADD3 R5, -R16, UR6, RZ ;  /* 0x0000000610057c10 */ /* 0x000fe4000fffe1ff */
        /* <DEDUP_REMOVED lines=14> */
[----:B------:R-:W-:-:S05]  /*11fd0*/  @!P0 LOP3.LUT R7, RZ, R6, RZ, 0x33, !PT ;  /* 0x00000006ff078212 */ /* 0x000fca00078e33ff */
[----:B------:R-:W-:Y:S02]  /*11fe0*/  IMAD R0, R8, R7, RZ ;  /* 0x0000000708007224 */ /* 0x000fe400078e02ff */
[----:B------:R-:W-:Y:S02]  /*11ff0*/  IMAD.MOV R7, RZ, RZ, -R7 ;  /* 0x000000ffff077224 */ /* 0x000fe400078e0a07 */
[----:B------:R-:W-:Y:S02]  /*12000*/  IMAD.MOV R3, RZ, RZ, -R0 ;  /* 0x000000ffff037224 */ /* 0x000fe400078e0a00 */
[----:B------:R-:W-:-:S03]  /*12010*/  IMAD R5, R6, R7, R5 ;  /* 0x0000000706057224 */ /* 0x000fc600078e0205 */
[----:B------:R-:W-:Y:S01]  /*12020*/  VIADDMNMX R8, R3, UR4, R8, PT ;  /* 0x0000000403087c46 */ /* 0x000fe2000b800108 */
[----:B------:R-:W-:Y:S01]  /*12030*/  IMAD.IADD R0, R5, 0x1, R0 ;  /* 0x0000000105007824 */ /* 0x000fe200078e0200 */
[----:B------:R-:W-:Y:S02]  /*12040*/  IABS R6, R5 ;  /* 0x0000000500067213 */ /* 0x000fe40000000000 */
[----:B------:R-:W-:-:S04]  /*12050*/  IABS R4, R8 ;  /* 0x0000000800047213 */ /* 0x000fc80000000000 */
[----:B------:R-:W1:Y:S08]  /*12060*/  I2F.RP R9, R4 ;  /* 0x0000000400097306 */ /* 0x000e700000209400 */
[----:B-1----:R-:W1:Y:S02]  /*12070*/  MUFU.RCP R9, R9 ;  /* 0x0000000900097308 */ /* 0x002e640000001000 */
[----:B-1----:R-:W-:-:S06]  /*12080*/  VIADD R2, R9, 0xffffffe ;  /* 0x0ffffffe09027836 */ /* 0x002fcc0000000000 */
[----:B------:R1:W2:Y:S02]  /*12090*/  F2I.FTZ.U32.TRUNC.NTZ R3, R2 ;  /* 0x0000000200037305 */ /* 0x0002a4000021f000 */
[----:B-1----:R-:W-:Y:S02]  /*120a0*/  IMAD.MOV.U32 R2, RZ, RZ, RZ ;  /* 0x000000ffff027224 */ /* 0x002fe400078e00ff */
[----:B--2---:R-:W-:-:S04]  /*120b0*/  IMAD.MOV R7, RZ, RZ, -R3 ;  /* 0x000000ffff077224 */ /* 0x004fc800078e0a03 */
[----:B------:R-:W-:-:S04]  /*120c0*/  IMAD R7, R7, R4, RZ ;  /* 0x0000000407077224 */ /* 0x000fc800078e02ff */
[----:B------:R-:W-:Y:S01]  /*120d0*/  IMAD.HI.U32 R3, R3, R7, R2 ;  /* 0x0000000703037227 */ /* 0x000fe200078e0002 */
[-C--:B------:R-:W-:Y:S02]  /*120e0*/  IABS R7, R8.reuse ;  /* 0x0000000800077213 */ /* 0x080fe40000000000 */
[----:B------:R-:W-:-:S03]  /*120f0*/  LOP3.LUT R2, R5, R8, RZ, 0x3c, !PT ;  /* 0x0000000805027212 */ /* 0x000fc600078e3cff */
[----:B------:R-:W-:Y:S02]  /*12100*/  IMAD.MOV R7, RZ, RZ, -R7 ;  /* 0x000000ffff077224 */ /* 0x000fe400078e0a07 */
[----:B------:R-:W-:-:S04]  /*12110*/  IMAD.HI.U32 R3, R3, R6, RZ ;  /* 0x0000000603037227 */ /* 0x000fc800078e00ff */
[----:B------:R-:W-:-:S05]  /*12120*/  IMAD R7, R3, R7, R6 ;  /* 0x0000000703077224 */ /* 0x000fca00078e0206 */
[----:B------:R-:W-:-:S13]  /*12130*/  ISETP.GT.U32.AND P0, PT, R4, R7, PT ;  /* 0x000000070400720c */ /* 0x000fda0003f04070 */
[----:B------:R-:W-:Y:S02]  /*12140*/  @!P0 IMAD.IADD R7, R7, 0x1, -R4 ;  /* 0x0000000107078824 */ /* 0x000fe400078e0a04 */
[----:B------:R-:W-:-:S03]  /*12150*/  @!P0 VIADD R3, R3, 0x1 ;  /* 0x0000000103038836 */ /* 0x000fc60000000000 */
[----:B------:R-:W-:-:S13]  /*12160*/  ISETP.GE.U32.AND P0, PT, R7, R4, PT ;  /* 0x000000040700720c */ /* 0x000fda0003f06070 */
[----:B------:R-:W-:Y:S01]  /*12170*/  @P0 VIADD R3, R3, 0x1 ;  /* 0x0000000103030836 */ /* 0x000fe20000000000 */
[----:B------:R-:W-:-:S13]  /*12180*/  ISETP.GE.AND P0, PT, R2, RZ, PT ;  /* 0x000000ff0200720c */ /* 0x000fda0003f06270 */
[----:B------:R-:W-:Y:S01]  /*12190*/  @!P0 IMAD.MOV R3, RZ, RZ, -R3 ;  /* 0x000000ffff038224 */ /* 0x000fe200078e0a03 */
[----:B------:R-:W-:-:S13]  /*121a0*/  ISETP.NE.AND P0, PT, R8, RZ, PT ;  /* 0x000000ff0800720c */ /* 0x000fda0003f05270 */
[----:B------:R-:W-:Y:S01]  /*121b0*/  @!P0 LOP3.LUT R3, RZ, R8, RZ, 0x33, !PT ;  /* 0x00000008ff038212 */ /* 0x000fe200078e33ff */
[----:B------:R-:W-:-:S04]  /*121c0*/  IMAD.MOV R8, RZ, RZ, -R8 ;  /* 0x000000ffff087224 */ /* 0x000fc800078e0a08 */
[----:B------:R-:W-:Y:S01]  /*121d0*/  IMAD R18, R3, R8, R0 ;  /* 0x0000000803127224 */ /* 0x000fe200078e0200 */
[----:B------:R-:W-:-:S05]  /*121e0*/  LOP3.LUT R0, RZ, R3, RZ, 0x33, !PT ;  /* 0x00000003ff007212 */ /* 0x000fca00078e33ff */
[----:B------:R-:W-:Y:S01]  /*121f0*/  IMAD.IADD R17, R17, 0x1, R0 ;  /* 0x0000000111117824 */ /* 0x000fe200078e0200 */
[----:B------:R-:W-:Y:S06]  /*12200*/  BRA `(.L_x_1159) ;  /* 0x00000000000c7947 */ /* 0x000fec0003800000 */
.L_x_1154:
[----:B------:R-:W-:Y:S02]  /*12210*/  IMAD.MOV.U32 R17, RZ, RZ, RZ ;  /* 0x000000ffff117224 */ /* 0x000fe400078e00ff */
[----:B------:R-:W-:Y:S02]  /*12220*/  IMAD.U32 R16, RZ, RZ, UR6 ;  /* 0x00000006ff107e24 */ /* 0x000fe4000f8e00ff */
[----:B------:R-:W-:-:S07]  /*12230*/  IMAD.MOV.U32 R18, RZ, RZ, RZ ;  /* 0x000000ffff127224 */ /* 0x000fce00078e00ff */
.L_x_1159:
[----:B------:R-:W1:Y:S01]  /*12240*/  S2R R0, SR_TID.X ;  /* 0x0000000000007919 */ /* 0x000e620000002100 */
[----:B------:R-:W-:Y:S01]  /*12250*/  STL [R1], RZ ;  /* 0x000000ff01007387 */ /* 0x000fe20000100800 */
[----:B-1----:R-:W-:-:S04]  /*12260*/  LOP3.LUT R0, R0, 0x1f, RZ, 0xc0, !PT ;  /* 0x0000001f00007812 */ /* 0x002fc800078ec0ff */
[----:B------:R-:W-:-:S13]  /*12270*/  ISETP.NE.AND P0, PT, R0, RZ, PT ;  /* 0x000000ff0000720c */ /* 0x000fda0003f05270 */
[----:B------:R-:W1:Y:S01]  /*12280*/  @!P0 S2R R3, SR_CgaCtaId ;  /* 0x0000000000038919 */ /* 0x000e620000008800 */
[----:B------:R-:W-:-:S04]  /*12290*/  @!P0 MOV R0, 0x400 ;  /* 0x0000040000008802 */ /* 0x000fc80000000f00 */
[----:B-1----:R-:W-:-:S05]  /*122a0*/  @!P0 LEA R0, R3, R0, 0x18 ;  /* 0x0000000003008211 */ /* 0x002fca00078ec0ff */
[----:B------:R1:W-:Y:S01]  /*122b0*/  @!P0 STS.128 [R0+0x308d0], R16 ;  /* 0x0308d01000008388 */ /* 0x0003e20000000c00 */
[----:B------:R-:W-:Y:S06]  /*122c0*/  BAR.ARV 0x5, 0x120 ;  /* 0x0144800000007b1d */ /* 0x000fec0000002000 */
[----:B------:R-:W-:Y:S01]  /*122d0*/  ISETP.GE.AND P0, PT, R19, UR5, PT ;  /* 0x0000000513007c0c */ /* 0x000fe2000bf06270 */
[----:B-1----:R-:W-:-:S05]  /*122e0*/  IMAD.MOV.U32 R0, RZ, RZ, 0x1 ;  /* 0x00000001ff007424 */ /* 0x002fca00078e00ff */
[----:B------:R1:W-:Y:S04]  /*122f0*/  STL [R1+0x8], R0 ;  /* 0x0000080001007387 */ /* 0x0003e80000100800 */
[----:B------:R1:W-:Y:S03]  /*12300*/  STL [R1+0x18], RZ ;  /* 0x000018ff01007387 */ /* 0x0003e60000100800 */
[----:B------:R-:W-:Y:S05]  /*12310*/  @P0 BRA `(.L_x_1160) ;  /* 0x0000004400a00947 */ /* 0x000fea0003800000 */
[----:B-1----:R-:W-:Y:S01]  /*12320*/  IMAD.MOV.U32 R0, RZ, RZ, 0x1 ;  /* 0x00000001ff007424 */ /* 0x002fe200078e00ff */
[----:B------:R1:W-:Y:S01]  /*12330*/  STL [R1+0x18], RZ ;  /* 0x000018ff01007387 */ /* 0x0003e20000100800 */
[----:B------:R-:W-:Y:S01]  /*12340*/  ULDC UR38, c[0x0][0xc] ;  /* 0x0000030000267ab9 */ /* 0x000fe20000000800 */
[----:B------:R-:W-:Y:S02]  /*12350*/  ULDC.64 UR36, c[0x0][0x198] ;  /* 0x0000660000247ab9 */ /* 0x000fe40000000a00 */
[----:B------:R1:W-:Y:S04]  /*12360*/  STL [R1+0x8], R0 ;  /* 0x0000080001007387 */ /* 0x0003e80000100800 */
[----:B------:R1:W-:Y:S02]  /*12370*/  STL [R1], RZ ;  /* 0x000000ff01007387 */ /* 0x0003e40000100800 */
.L_x_1235:
[----:B------:R-:W-:Y:S05]  /*12380*/  YIELD ;  /* 0x0000000000007946 */ /* 0x000fea0003800000 */
[----:B------:R-:W-:Y:S01]  /*12390*/  ULDC.64 UR4, c[0x0][0xa28] ;  /* 0x00028a0000047ab9 */ /* 0x000fe20000000a00 */
[----:B------:R-:W-:Y:S01]  /*123a0*/  IMAD.MOV.U32 R4, RZ, RZ, RZ ;  /* 0x000000ffff047224 */ /* 0x000fe200078e00ff */
[----:B------:R-:W-:Y:S01]  /*123b0*/  ISETP.NE.U32.AND P0, PT, RZ, UR4, PT ;  /* 0x00000004ff007c0c */ /* 0x000fe2000bf05070 */
[----:B------:R-:W-:-:S03]  /*123c0*/  ULDC.64 UR6, c[0x0][0x208] ;  /* 0x0000820000067ab9 */ /* 0x000fc60000000a00 */
[----:B------:R-:W-:Y:S01]  /*123d0*/  ISETP.NE.AND.EX P0, PT, RZ, UR5, PT, P0 ;  /* 0x00000005ff007c0c */ /* 0x000fe2000bf05300 */
[----:B------:R-:W-:-:S12]  /*123e0*/  ULDC.64 UR4, c[0x0][0xa00] ;  /* 0x0002800000047ab9 */ /* 0x000fd80000000a00 */
[----:B--2---:R-:W2:Y:S01]  /*123f0*/  @P0 LDC.64 R2, c[0x0][0xa28] ;  /* 0x00028a00ff020b82 */ /* 0x004ea20000000a00 */
[----:B------:R-:W-:Y:S01]  /*12400*/  ISETP.NE.U32.AND P2, PT, RZ, UR4, PT ;  /* 0x00000004ff007c0c */ /* 0x000fe2000bf45070 */
[----:B--2---:R-:W-:-:S05]  /*12410*/  @P0 IMAD.WIDE R2, R19, 0x4, R2 ;  /* 0x0000000413020825 */ /* 0x004fca00078e0202 */
[----:B------:R2:W5:Y:S01]  /*12420*/  @P0 LDG.E R4, desc[UR6][R2.64] ;  /* 0x0000000602040981 */ /* 0x000562000c1e1900 */
[----:B------:R-:W-:Y:S01]  /*12430*/  ISETP.NE.AND.EX P2, PT, RZ, UR5, PT, P2 ;  /* 0x00000005ff007c0c */ /* 0x000fe2000bf45320 */
[----:B-1----:R-:W-:Y:S01]  /*12440*/  IMAD.MOV.U32 R0, RZ, RZ, RZ ;  /* 0x000000ffff007224 */ /* 0x002fe200078e00ff */
[----:B------:R-:W-:Y:S01]  /*12450*/  ULDC.64 UR4, c[0x0][0xa18] ;  /* 0x0002860000047ab9 */ /* 0x000fe20000000a00 */
[----:B--2---:R-:W1:Y:S02]  /*12460*/  LDC.64 R2, c[0x0][0xa00] ;  /* 0x00028000ff027b82 */ /* 0x004e640000000a00 */
[----:B-1----:R-:W-:-:S08]  /*12470*/  IMAD.WIDE R2, R19, 0x4, R2 ;  /* 0x0000000413027825 */ /* 0x002fd000078e0202 */
[----:B------:R-:W2:Y:S01]  /*12480*/  @P2 LDG.E R0, desc[UR6][R2.64] ;  /* 0x0000000602002981 */ /* 0x000ea2000c1e1900 */
[----:B------:R-:W-:Y:S01]  /*12490*/  ISETP.NE.U32.AND P1, PT, RZ, UR4, PT ;  /* 0x00000004ff007c0c */ /* 0x000fe2000bf25070 */
[----:B------:R-:W-:-:S03]  /*124a0*/  ULDC UR4, c[0x0][0x288] ;  /* 0x0000a20000047ab9 */ /* 0x000fc60000000800 */
[----:B------:R-:W-:-:S13]  /*124b0*/  ISETP.NE.AND.EX P1, PT, RZ, UR5, PT, P1 ;  /* 0x00000005ff007c0c */ /* 0x000fda000bf25310 */
[----:B------:R-:W1:Y:S02]  /*124c0*/  @P1 LDC.64 R6, c[0x0][0xa18] ;  /* 0x00028600ff061b82 */ /* 0x000e640000000a00 */
[----:B-1----:R-:W-:Y:S01]  /*124d0*/  @P1 IMAD.WIDE R6, R19, 0x4, R6 ;  /* 0x0000000413061825 */ /* 0x002fe200078e0206 */
[----:B--2---:R1:W-:Y:S03]  /*124e0*/  STL [R1+0x1c], R0 ;  /* 0x00001c0001007387 */ /* 0x0043e60000100800 */
[----:B-1----:R-:W-:Y:S01]  /*124f0*/  IMAD.U32 R0, RZ, RZ, UR4 ;  /* 0x00000004ff007e24 */ /* 0x002fe2000f8e00ff */
[----:B------:R-:W-:Y:S02]  /*12500*/  ULDC.64 UR4, c[0x0][0x3f8] ;  /* 0x0000fe0000047ab9 */ /* 0x000fe40000000a00 */
[----:B------:R-:W-:-:S03]  /*12510*/  UISETP.NE.U32.AND UP0, UPT, UR4, URZ, UPT ;  /* 0x0000003f0400728c */ /* 0x000fc6000bf05070 */
[----:B------:R-:W-:Y:S01]  /*12520*/  ULDC UR4, c[0x0][0x404] ;  /* 0x0001010000047ab9 */ /* 0x000fe20000000800 */
[----:B------:R-:W-:Y:S01]  /*12530*/  UISETP.NE.AND.EX UP0, UPT, UR5, URZ, UPT, UP0 ;  /* 0x0000003f0500728c */ /* 0x000fe2000bf05300 */
[----:B------:R1:W5:Y:S01]  /*12540*/  @P1 LDG.E R0, desc[UR6][R6.64] ;  /* 0x0000000606001981 */ /* 0x000362000c1e1900 */
[----:B------:R-:W-:Y:S01]  /*12550*/  ULDC.64 UR6, c[0x0][0xa08] ;  /* 0x0002820000067ab9 */ /* 0x000fe20000000a00 */
[----:B------:R-:W-:Y:S01]  /*12560*/  ULDC UR5, c[0x0][0x2e0] ;  /* 0x0000b80000057ab9 */ /* 0x000fe20000000800 */
[----:B------:R-:W-:Y:S01]  /*12570*/  USEL UR4, UR4, 0x1, UP0 ;  /* 0x0000000104047887 */ /* 0x000fe20008000000 */
[----:B------:R-:W-:-:S03]  /*12580*/  ISETP.NE.U32.AND P0, PT, RZ, UR6, PT ;  /* 0x00000006ff007c0c */ /* 0x000fc6000bf05070 */
[----:B------:R-:W-:Y:S01]  /*12590*/  UIMAD UR4, UR4, UR5, URZ ;  /* 0x00000005040472a4 */ /* 0x000fe2000f8e023f */
[----:B------:R-:W-:-:S05]  /*125a0*/  ISETP.NE.AND.EX P0, PT, RZ, UR7, PT, P0 ;  /* 0x00000007ff007c0c */ /* 0x000fca000bf05300 */
[----:B------:R-:W-:Y:S01]  /*125b0*/  IMAD.U32 R5, RZ, RZ, UR4 ;  /* 0x00000004ff057e24 */ /* 0x000fe2000f8e00ff */
[----:B-1----:R-:W-:Y:S07]  /*125c0*/  @P1 BRA `(.L_x_1161) ;  /* 0x0000000000141947 */ /* 0x002fee0003800000 */
[----:B------:R-:W-:Y:S05]  /*125d0*/  @!P2 BRA `(.L_x_1161) ;  /* 0x000000000010a947 */ /* 0x000fea0003800000 */
[----:B------:R-:W-:Y:S02]  /*125e0*/  ULDC.64 UR4, c[0x0][0x208] ;  /* 0x0000820000047ab9 */ /* 0x000fe40000000a00 */
[----:B------:R-:W2:Y:S04]  /*125f0*/  LDG.E R7, desc[UR4][R2.64] ;  /* 0x0000000402077981 */ /* 0x000ea8000c1e1900 */
[----:B-----5:R-:W2:Y:S02]  /*12600*/  LDG.E R0, desc[UR4][R2.64+0x4] ;  /* 0x0000040402007981 */ /* 0x020ea4000c1e1900 */
[----:B--2---:R-:W-:-:S07]  /*12610*/  IMAD.IADD R0, R0, 0x1, -R7 ;  /* 0x0000000100007824 */ /* 0x004fce00078e0a07 */
.L_x_1161:
[----:B------:R-:W1:Y:S01]  /*12620*/  LDC.64 R2, c[0x0][0xa08] ;  /* 0x00028200ff027b82 */ /* 0x000e620000000a00 */
[----:B------:R-:W-:Y:S01]  /*12630*/  IMAD.MOV.U32 R7, RZ, RZ, RZ ;  /* 0x000000ffff077224 */ /* 0x000fe200078e00ff */
[----:B------:R-:W-:Y:S01]  /*12640*/  ULDC.64 UR4, c[0x0][0x208] ;  /* 0x0000820000047ab9 */ /* 0x000fe20000000a00 */
[----:B-1----:R-:W-:-:S05]  /*12650*/  IMAD.WIDE R2, R19, 0x4, R2 ;  /* 0x0000000413027825 */ /* 0x002fca00078e0202 */
[----:B------:R-:W2:Y:S01]  /*12660*/  @P0 LDG.E R7, desc[UR4][R2.64] ;  /* 0x0000000402070981 */ /* 0x000ea2000c1e1900 */
[----:B------:R-:W-:Y:S02]  /*12670*/  ULDC.64 UR4, c[0x0][0xa20] ;  /* 0x0002880000047ab9 */ /* 0x000fe40000000a00 */
[----:B------:R-:W-:-:S04]  /*12680*/  ISETP.NE.U32.AND P1, PT, RZ, UR4, PT ;  /* 0x00000004ff007c0c */ /* 0x000fc8000bf25070 */
[----:B------:R-:W-:Y:S01]  /*12690*/  ISETP.NE.AND.EX P1, PT, RZ, UR5, PT, P1 ;  /* 0x00000005ff007c0c */ /* 0x000fe2000bf25310 */
[----:B--2--5:R-:W-:-:S05]  /*126a0*/  IMAD.IADD R6, R7, 0x1, R4 ;  /* 0x0000000107067824 */ /* 0x024fca00078e0204 */
[----:B------:R1:W-:Y:S07]  /*126b0*/  STL [R1+0x4], R6 ;  /* 0x0000040601007387 */ /* 0x0003ee0000100800 */
[----:B------:R-:W-:Y:S05]  /*126c0*/  @!P1 BRA `(.L_x_1162) ;  /* 0x0000000000149947 */ /* 0x000fea0003800000 */
[----:B------:R-:W2:Y:S01]  /*126d0*/  LDC.64 R2, c[0x0][0xa20] ;  /* 0x00028800ff027b82 */ /* 0x000ea20000000a00 */
[----:B------:R-:W-:Y:S01]  /*126e0*/  ULDC.64 UR4, c[0x0][0x208] ;  /* 0x0000820000047ab9 */ /* 0x000fe20000000a00 */
[----:B--2---:R-:W-:-:S05]  /*126f0*/  IMAD.WIDE R2, R19, 0x4, R2 ;  /* 0x0000000413027825 */ /* 0x004fca00078e0202 */
[----:B------:R2:W5:Y:S01]  /*12700*/  LDG.E R5, desc[UR4][R2.64] ;  /* 0x0000000402057981 */ /* 0x000562000c1e1900 */
[----:B------:R-:W-:Y:S05]  /*12710*/  BRA `(.L_x_1163) ;  /* 0x0000000000147947 */ /* 0x000fea0003800000 */
.L_x_1162:
[----:B------:R-:W-:Y:S05]  /*12720*/  @!P0 BRA `(.L_x_1163) ;  /* 0x0000000000108947 */ /* 0x000fea0003800000 */
[----:B------:R-:W-:Y:S02]  /*12730*/  ULDC.64 UR4, c[0x0][0x208] ;  /* 0x0000820000047ab9 */ /* 0x000fe40000000a00 */
[----:B-1----:R-:W2:Y:S04]  /*12740*/  LDG.E R6, desc[UR4][R2.64] ;  /* 0x0000000402067981 */ /* 0x002ea8000c1e1900 */
[----:B------:R-:W2:Y:S02]  /*12750*/  LDG.E R5, desc[UR4][R2.64+0x4] ;  /* 0x0000040402057981 */ /* 0x000ea4000c1e1900 */
[----:B--2---:R-:W-:-:S07]  /*12760*/  IMAD.IADD R5, R5, 0x1, -R6 ;  /* 0x0000000105057824 */ /* 0x004fce00078e0a06 */
.L_x_1163:
[----:B--2---:R-:W2:Y:S01]  /*12770*/  LDC.64 R2, c[0x0][0x9e0] ;  /* 0x00027800ff027b82 */ /* 0x004ea20000000a00 */
[----:B-----5:R-:W-:Y:S01]  /*12780*/  IMAD.IADD R7, R5, 0x1, -R4 ;  /* 0x0000000105077824 */ /* 0x020fe200078e0a04 */
[----:B------:R-:W-:-:S04]  /*12790*/  LEA R9, R17, 0x80, 0x7 ;  /* 0x0000008011097811 */ /* 0x000fc800078e38ff */
[----:B------:R-:W-:Y:S02]  /*127a0*/  IADD3 R9, R7, R9, -R0 ;  /* 0x0000000907097210 */ /* 0x000fe40007ffe800 */
[----:B--2---:R-:W-:-:S03]  /*127b0*/  ISETP.GE.AND P0, PT, R3, 0x1, PT ;  /* 0x000000010300780c */ /* 0x004fc60003f06270 */
[----:B------:R-:W-:-:S10]  /*127c0*/  IMAD.IADD R2, R9, 0x1, R2 ;  /* 0x0000000109027824 */ /* 0x000fd400078e0202 */
[----:B------:R-:W-:Y:S05]  /*127d0*/  @!P0 BRA `(.L_x_1164) ;  /* 0x0000000000488947 */ /* 0x000fea0003800000 */
[C---:B------:R-:W-:Y:S01]  /*127e0*/  ISETP.GT.AND P1, PT, R9.reuse, RZ, PT ;  /* 0x000000ff0900720c */ /* 0x040fe20003f24270 */
[----:B------:R-:W-:Y:S01]  /*127f0*/  BSSY B0, `(.L_x_1165) ;  /* 0x000000e000007945 */ /* 0x000fe20003800000 */
[----:B-1----:R-:W-:-:S11]  /*12800*/  VIADD R6, R9, 0xffffffff ;  /* 0xffffffff09067836 */ /* 0x002fd60000000000 */
        /* <DEDUP_REMOVED lines=8> */
.L_x_1166:
[----:B------:R-:W-:-:S13]  /*12890*/  ISETP.NE.AND P1, PT, R3, 0x1, PT ;  /* 0x000000010300780c */ /* 0x000fda0003f25270 */
[----:B------:R-:W1:Y:S02]  /*128a0*/  @P1 LDC.64 R4, c[0x0][0x9e8] ;  /* 0x00027a00ff041b82 */ /* 0x000e640000000a00 */
[----:B-1----:R-:W-:-:S05]  /*128b0*/  @P1 IMAD.HI.U32 R4, R6, R4, RZ ;  /* 0x0000000406041227 */ /* 0x002fca00078e00ff */
[----:B------:R-:W-:-:S07]  /*128c0*/  @P1 SHF.R.U32.HI R6, RZ, R5, R4 ;  /* 0x00000005ff061219 */ /* 0x000fce0000011604 */
.L_x_1167:
[----:B------:R-:W-:Y:S05]  /*128d0*/  BSYNC B0 ;  /* 0x0000000000007941 */ /* 0x000fea0003800000 */
.L_x_1165:
[----:B------:R-:W-:-:S05]  /*128e0*/  IMAD R5, R6, R3, R3 ;  /* 0x0000000306057224 */ /* 0x000fca00078e0203 */
[----:B------:R-:W-:-:S07]  /*128f0*/  VIMNMX R2, R2, R5, PT ;  /* 0x0000000502027248 */ /* 0x000fce0003fe0100 */
.L_x_1164:
[----:B------:R-:W-:Y:S01]  /*12900*/  VIADD R2, R2, 0x5f ;  /* 0x0000005f02027836 */ /* 0x000fe20000000000 */
[----:B------:R-:W-:Y:S01]  /*12910*/  ULDC UR4, c[0x0][0x9dc] ;  /* 0x0002770000047ab9 */ /* 0x000fe20000000800 */
[----:B------:R-:W-:Y:S02]  /*12920*/  IMAD R0, R17, 0x80, -R0 ;  /* 0x0000008011007824 */ /* 0x000fe400078e0a00 */
[----:B------:R-:W-:-:S04]  /*12930*/  IMAD.HI R5, R2, 0x2aaaaaab, RZ ;  /* 0x2aaaaaab02057827 */ /* 0x000fc800078e02ff */
[C---:B------:R-:W-:Y:S02]  /*12940*/  VIADD R2, R7.reuse, 0x5f ;  /* 0x0000005f07027836 */ /* 0x040fe40000000000 */
[----:B------:R-:W-:Y:S02]  /*12950*/  IMAD.IADD R7, R7, 0x1, R0 ;  /* 0x0000000107077824 */ /* 0x000fe400078e0200 */
[----:B------:R-:W-:Y:S01]  /*12960*/  IMAD.HI R4, R2, 0x2aaaaaab, RZ ;  /* 0x2aaaaaab02047827 */ /* 0x000fe200078e02ff */
[----:B------:R-:W-:-:S03]  /*12970*/  SHF.R.U32.HI R2, RZ, 0x1f, R5 ;  /* 0x0000001fff027819 */ /* 0x000fc60000011605 */
[----:B------:R-:W-:Y:S01]  /*12980*/  VIADD R0, R7, -UR4 ;  /* 0x8000000407007c36 */ /* 0x000fe20008000000 */
[----:B------:R-:W-:Y:S02]  /*12990*/  LEA.HI.SX32 R2, R5, R2, 0x1c ;  /* 0x0000000205027211 */ /* 0x000fe400078fe2ff */
[----:B------:R-:W-:-:S04]  /*129a0*/  SHF.R.U32.HI R5, RZ, 0x1f, R4 ;  /* 0x0000001fff057819 */ /* 0x000fc80000011604 */
[----:B------:R-:W-:-:S04]  /*129b0*/  LEA.HI.SX32 R5, R4, R5, 0x1c ;  /* 0x0000000504057211 */ /* 0x000fc800078fe2ff */
[----:B-1----:R-:W-:-:S05]  /*129c0*/  VIMNMX R6, R5, R2, PT ;  /* 0x0000000205067248 */ /* 0x002fca0003fe0100 */
[----:B------:R1:W-:Y:S01]  /*129d0*/  STL [R1+0x14], R6 ;  /* 0x0000140601007387 */ /* 0x0003e20000100800 */
[----:B------:R-:W-:Y:S05]  /*129e0*/  @!P0 BRA `(.L_x_1168) ;  /* 0x0000000000488947 */ /* 0x000fea0003800000 */
[----:B------:R-:W-:Y:S01]  /*129f0*/  IMAD.MOV.U32 R2, RZ, RZ, R7 ;  /* 0x000000ffff027224 */ /* 0x000fe200078e0007 */
[----:B------:R-:W-:Y:S04]  /*12a00*/  BSSY B0, `(.L_x_1169) ;  /* 0x000000e000007945 */ /* 0x000fe80003800000 */
[----:B------:R-:W-:-:S13]  /*12a10*/  ISETP.GT.AND P0, PT, R2, -0x1, PT ;  /* 0xffffffff0200780c */ /* 0x000fda0003f04270 */
[----:B------:R-:W-:Y:S05]  /*12a20*/  @P0 BRA `(.L_x_1170) ;  /* 0x00000000001c0947 */ /* 0x000fea0003800000 */
[----:B------:R-:W-:Y:S02]  /*12a30*/  ISETP.NE.AND P0, PT, R3, 0x1, PT ;  /* 0x000000010300780c */ /* 0x000fe40003f05270 */
[----:B------:R-:W-:-:S11]  /*12a40*/  LOP3.LUT R7, RZ, R2, RZ, 0x33, !PT ;  /* 0x00000002ff077212 */ /* 0x000fd600078e33ff */
[----:B------:R-:W2:Y:S02]  /*12a50*/  @P0 LDC.64 R4, c[0x0][0x9e8] ;  /* 0x00027a00ff040b82 */ /* 0x000ea40000000a00 */
[----:B--2---:R-:W-:-:S05]  /*12a60*/  @P0 IMAD.HI.U32 R4, R7, R4, RZ ;  /* 0x0000000407040227 */ /* 0x004fca00078e00ff */
[----:B------:R-:W-:-:S04]  /*12a70*/  @P0 SHF.R.U32.HI R7, RZ, R5, R4 ;  /* 0x00000005ff070219 */ /* 0x000fc80000011604 */
[----:B------:R-:W-:Y:S01]  /*12a80*/  LOP3.LUT R2, RZ, R7, RZ, 0x33, !PT ;  /* 0x00000007ff027212 */ /* 0x000fe200078e33ff */
[----:B------:R-:W-:Y:S06]  /*12a90*/  BRA `(.L_x_1171) ;  /* 0x0000000000107947 */ /* 0x000fec0003800000 */
.L_x_1170:
[----:B------:R-:W-:-:S13]  /*12aa0*/  ISETP.NE.AND P0, PT, R3, 0x1, PT ;  /* 0x000000010300780c */ /* 0x000fda0003f05270 */
[----:B------:R-:W2:Y:S02]  /*12ab0*/  @P0 LDC.64 R4, c[0x0][0x9e8] ;  /* 0x00027a00ff040b82 */ /* 0x000ea40000000a00 */
[----:B--2---:R-:W-:-:S05]  /*12ac0*/  @P0 IMAD.HI.U32 R4, R2, R4, RZ ;  /* 0x0000000402040227 */ /* 0x004fca00078e00ff */
[----:B------:R-:W-:-:S07]  /*12ad0*/  @P0 SHF.R.U32.HI R2, RZ, R5, R4 ;  /* 0x00000005ff020219 */ /* 0x000fce0000011604 */
.L_x_1171:
[----:B------:R-:W-:Y:S05]  /*12ae0*/  BSYNC B0 ;  /* 0x0000000000007941 */ /* 0x000fea0003800000 */
.L_x_1169:
[----:B------:R-:W-:-:S05]  /*12af0*/  IMAD R3, R2, R3, RZ ;  /* 0x0000000302037224 */ /* 0x000fca00078e02ff */
[----:B------:R-:W-:-:S07]  /*12b00*/  VIMNMX R0, R0, R3, !PT ;  /* 0x0000000300007248 */ /* 0x000fce0007fe0100 */
.L_x_1168:
[----:B------:R-:W-:Y:S01]  /*12b10*/  IMAD.HI R0, R0, 0x2aaaaaab, RZ ;  /* 0x2aaaaaab00007827 */ /* 0x000fe200078e02ff */
[----:B------:R-:W-:Y:S04]  /*12b20*/  BSSY B6, `(.L_x_1172) ;  /* 0x0000323000067945 */ /* 0x000fe80003800000 */
[----:B------:R-:W-:-:S04]  /*12b30*/  SHF.R.U32.HI R3, RZ, 0x1f, R0 ;  /* 0x0000001fff037819 */ /* 0x000fc80000011600 */
[----:B------:R-:W-:-:S04]  /*12b40*/  LEA.HI.SX32 R3, R0, R3, 0x1c ;  /* 0x0000000300037211 */ /* 0x000fc800078fe2ff */
[----:B------:R-:W-:-:S04]  /*12b50*/  VIMNMX R2, RZ, R3, !PT ;  /* 0x00000003ff027248 */ /* 0x000fc80007fe0100 */
[----:B------:R-:W-:Y:S01]  /*12b60*/  ISETP.GT.AND P0, PT, R6, R2, PT ;  /* 0x000000020600720c */ /* 0x000fe20003f04270 */
[----:B------:R2:W-:-:S12]  /*12b70*/  STL [R1+0x10], R2 ;  /* 0x0000100201007387 */ /* 0x0005d80000100800 */
[----:B--2---:R-:W-:Y:S05]  /*12b80*/  @P0 BRA `(.L_x_1173) ;  /* 0x0000000000480947 */ /* 0x004fea0003800000 */
[----:B------:R-:W2:Y:S02]  /*12b90*/  S2R R2, SR_TID.X ;  /* 0x0000000000027919 */ /* 0x000ea40000002100 */
[----:B--2---:R-:W-:-:S04]  /*12ba0*/  LOP3.LUT R2, R2, 0x1f, RZ, 0xc0, !PT ;  /* 0x0000001f02027812 */ /* 0x004fc800078ec0ff */
[----:B------:R-:W-:-:S13]  /*12bb0*/  ISETP.NE.AND P1, PT, R2, RZ, PT ;  /* 0x000000ff0200720c */ /* 0x000fda0003f25270 */
[----:B------:R-:W-:Y:S05]  /*12bc0*/  @P1 BRA `(.L_x_1174) ;  /* 0x0000003000601947 */ /* 0x000fea0003800000 */
[----:B------:R-:W2:Y:S01]  /*12bd0*/  S2R R7, SR_LANEID ;  /* 0x0000000000077919 */ /* 0x000ea20000000000 */
[----:B------:R-:W-:Y:S01]  /*12be0*/  VOTEU.ANY UR4, UPT, PT ;  /* 0x0000000000047886 */ /* 0x000fe200038e0100 */
[----:B------:R-:W3:Y:S01]  /*12bf0*/  LDC.64 R2, c[0x0][0xc38] ;  /* 0x00030e00ff027b82 */ /* 0x000ee20000000a00 */
[----:B------:R-:W2:Y:S01]  /*12c00*/  FLO.U32 R0, UR4 ;  /* 0x0000000400007d00 */ /* 0x000ea200080e0000 */
[----:B------:R-:W-:-:S07]  /*12c10*/  ULDC.64 UR6, c[0x0][0x208] ;  /* 0x0000820000067ab9 */ /* 0x000fce0000000a00 */
[----:B------:R-:W3:Y:S01]  /*12c20*/  POPC R5, UR4 ;  /* 0x0000000400057d09 */ /* 0x000ee20008000000 */
[----:B--2---:R-:W-:-:S13]  /*12c30*/  ISETP.EQ.U32.AND P0, PT, R0, R7, PT ;  /* 0x000000070000720c */ /* 0x004fda0003f02070 */
[----:B---3--:R-:W2:Y:S01]  /*12c40*/  @P0 ATOMG.E.ADD.STRONG.GPU PT, R3, desc[UR6][R2.64], R5 ;  /* 0x00000005020309a8 */ /* 0x008ea200081ee1c6 */
[----:B------:R-:W3:Y:S02]  /*12c50*/  S2R R4, SR_LTMASK ;  /* 0x0000000000047919 */ /* 0x000ee40000003900 */
[----:B---3--:R-:W-:-:S04]  /*12c60*/  LOP3.LUT R4, R4, UR4, RZ, 0xc0, !PT ;  /* 0x0000000404047c12 */ /* 0x008fc8000f8ec0ff */
[----:B------:R-:W3:Y:S01]  /*12c70*/  POPC R7, R4 ;  /* 0x0000000400077309 */ /* 0x000ee20000000000 */
[----:B--2---:R-:W3:Y:S02]  /*12c80*/  SHFL.IDX PT, R0, R3, R0, 0x1f ;  /* 0x00001f0003007589 */ /* 0x004ee400000e0000 */
[----:B---3--:R-:W-:Y:S01]  /*12c90*/  IADD3 R16, R0, UR38, R7 ;  /* 0x0000002600107c10 */ /* 0x008fe2000fffe007 */
[----:B------:R-:W-:Y:S06]  /*12ca0*/  BRA `(.L_x_1174) ;  /* 0x0000003000287947 */ /* 0x000fec0003800000 */
.L_x_1173:
[----:B------:R-:W2:Y:S01]  /*12cb0*/  S2R R3, SR_CgaCtaId ;  /* 0x0000000000037919 */ /* 0x000ea20000008800 */
[----:B------:R-:W-:-:S04]  /*12cc0*/  MOV R0, 0x400 ;  /* 0x0000040000007802 */ /* 0x000fc80000000f00 */
[----:B--2---:R-:W-:-:S05]  /*12cd0*/  LEA R2, R3, R0, 0x18 ;  /* 0x0000000003027211 */ /* 0x004fca00078ec0ff */
[----:B------:R2:W-:Y:S01]  /*12ce0*/  STL [R1+0xc], R2 ;  /* 0x00000c0201007387 */ /* 0x0005e20000100800 */
[----:B------:R-:W-:-:S05]  /*12cf0*/  VIADD R0, R2, 0x1e400 ;  /* 0x0001e40002007836 */ /* 0x000fca0000000000 */
[----:B------:R-:W-:-:S13]  /*12d00*/  LOP3.LUT P0, RZ, R0, 0x3ff, RZ, 0xc0, !PT ;  /* 0x000003ff00ff7812 */ /* 0x000fda000780c0ff */
[----:B--2---:R-:W-:Y:S05]  /*12d10*/  @!P0 BRA `(.L_x_1175) ;  /* 0x0000000000408947 */ /* 0x004fea0003800000 */
[----:B------:R-:W-:Y:S01]  /*12d20*/  MOV R2, 0x0 ;  /* 0x0000000000027802 */ /* 0x000fe20000000f00 */
[----:B------:R-:W-:Y:S01]  /*12d30*/  ULDC.64 UR6, c[0x4][0xa8] ;  /* 0x01002a0000067ab9 */ /* 0x000fe20000000a00 */
[----:B------:R-:W-:Y:S01]  /*12d40*/  ULDC.64 UR8, c[0x4][0xb0] ;  /* 0x01002c0000087ab9 */ /* 0x000fe20000000a00 */
[----:B------:R-:W-:Y:S01]  /*12d50*/  ULDC.64 UR4, c[0x4][0x30] ;  /* 0x01000c0000047ab9 */ /* 0x000fe20000000a00 */
[----:B------:R-:W-:Y:S02]  /*12d60*/  IMAD.U32 R4, RZ, RZ, UR6 ;  /* 0x00000006ff047e24 */ /* 0x000fe4000f8e00ff */
[----:B------:R-:W2:Y:S01]  /*12d70*/  LDC.64 R2, c[0x4][R2] ;  /* 0x0100000002027b82 */ /* 0x000ea20000000a00 */
[----:B------:R-:W-:Y:S02]  /*12d80*/  IMAD.U32 R5, RZ, RZ, UR7 ;  /* 0x00000007ff057e24 */ /* 0x000fe4000f8e00ff */
[----:B-1----:R-:W-:Y:S02]  /*12d90*/  IMAD.U32 R6, RZ, RZ, UR8 ;  /* 0x00000008ff067e24 */ /* 0x002fe4000f8e00ff */
[----:B------:R-:W-:-:S02]  /*12da0*/  IMAD.U32 R7, RZ, RZ, UR9 ;  /* 0x00000009ff077e24 */ /* 0x000fc4000f8e00ff */
[----:B------:R-:W-:Y:S02]  /*12db0*/  IMAD.U32 R10, RZ, RZ, UR4 ;  /* 0x00000004ff0a7e24 */ /* 0x000fe4000f8e00ff */
[----:B0-----:R-:W-:Y:S02]  /*12dc0*/  IMAD.U32 R11, RZ, RZ, UR5 ;  /* 0x00000005ff0b7e24 */ /* 0x001fe4000f8e00ff */
[----:B------:R-:W-:Y:S02]  /*12dd0*/  IMAD.MOV.U32 R8, RZ, RZ, 0x70 ;  /* 0x00000070ff087424 */ /* 0x000fe400078e00ff */
[----:B------:R-:W-:Y:S02]  /*12de0*/  IMAD.MOV.U32 R12, RZ, RZ, 0x1 ;  /* 0x00000001ff0c7424 */ /* 0x000fe400078e00ff */
[----:B------:R-:W-:-:S07]  /*12df0*/  IMAD.MOV.U32 R13, RZ, RZ, RZ ;  /* 0x000000ffff0d7224 */ /* 0x000fce00078e00ff */
[----:B------:R-:W-:-:S07]  /*12e00*/  LEPC R20, `(.L_x_1175) ;  /* 0x000000001014794e */ /* 0x000fce0000000000 */
[----:B--2---:R-:W-:Y:S05]  /*12e10*/  CALL.ABS.NOINC R2 ;  /* 0x0000000002007343 */ /* 0x004fea0003c00000 */
.L_x_1175:
        /* <DEDUP_REMOVED lines=8> */
[----:B------:R2:W3:Y:S01]  /*12ea0*/  LDC.64 R2, c[0x4][R0] ;  /* 0x0100000000027b82 */ /* 0x0004e20000000a00 */
[----:B------:R-:W-:Y:S02]  /*12eb0*/  IMAD.U32 R4, RZ, RZ, UR6 ;  /* 0x00000006ff047e24 */ /* 0x000fe4000f8e00ff */
[----:B------:R-:W-:Y:S02]  /*12ec0*/  IMAD.U32 R5, RZ, RZ, UR7 ;  /* 0x00000007ff057e24 */ /* 0x000fe4000f8e00ff */
[----:B-1----:R-:W-:Y:S02]  /*12ed0*/  IMAD.U32 R6, RZ, RZ, UR8 ;  /* 0x00000008ff067e24 */ /* 0x002fe4000f8e00ff */
[----:B------:R-:W-:-:S02]  /*12ee0*/  IMAD.U32 R7, RZ, RZ, UR9 ;  /* 0x00000009ff077e24 */ /* 0x000fc4000f8e00ff */
[----:B------:R-:W-:Y:S02]  /*12ef0*/  IMAD.U32 R10, RZ, RZ, UR4 ;  /* 0x00000004ff0a7e24 */ /* 0x000fe4000f8e00ff */
[----:B0-----:R-:W-:Y:S02]  /*12f00*/  IMAD.U32 R11, RZ, RZ, UR5 ;  /* 0x00000005ff0b7e24 */ /* 0x001fe4000f8e00ff */
[----:B------:R-:W-:Y:S02]  /*12f10*/  IMAD.MOV.U32 R8, RZ, RZ, 0x70 ;  /* 0x00000070ff087424 */ /* 0x000fe400078e00ff */
[----:B------:R-:W-:Y:S02]  /*12f20*/  IMAD.MOV.U32 R12, RZ, RZ, 0x1 ;  /* 0x00000001ff0c7424 */ /* 0x000fe400078e00ff */
[----:B--2---:R-:W-:-:S07]  /*12f30*/  IMAD.MOV.U32 R13, RZ, RZ, RZ ;  /* 0x000000ffff0d7224 */ /* 0x004fce00078e00ff */
[----:B------:R-:W-:-:S07]  /*12f40*/  LEPC R20, `(.L_x_1177) ;  /* 0x000000001014794e */ /* 0x000fce0000000000 */
[----:B---3--:R-:W-:Y:S05]  /*12f50*/  CALL.ABS.NOINC R2 ;  /* 0x0000000002007343 */ /* 0x008fea0003c00000 */
.L_x_1177:
[----:B------:R-:W-:Y:S01]  /*12f60*/  MOV R2, 0x0 ;  /* 0x0000000000027802 */ /* 0x000fe20000000f00 */
[----:B------:R-:W-:Y:S01]  /*12f70*/  ULDC.64 UR6, c[0x4][0xa8] ;  /* 0x01002a0000067ab9 */ /* 0x000fe20000000a00 */
[----:B------:R-:W-:Y:S01]  /*12f80*/  ULDC.64 UR8, c[0x4][0xb0] ;  /* 0x01002c0000087ab9 */ /* 0x000fe20000000a00 */
[----:B------:R-:W-:Y:S01]  /*12f90*/  ULDC.64 UR4, c[0x4][0x40] ;  /* 0x0100100000047ab9 */ /* 0x000fe20000000a00 */
[----:B------:R-:W-:Y:S02]  /*12fa0*/  IMAD.U32 R4, RZ, RZ, UR6 ;  /* 0x00000006ff047e24 */ /* 0x000fe4000f8e00ff */
[----:B------:R-:W0:Y:S01]  /*12fb0*/  LDC.64 R2, c[0x4][R2] ;  /* 0x0100000002027b82 */ /* 0x000e220000000a00 */
        /* <DEDUP_REMOVED lines=9> */
[----:B0-----:R-:W-:Y:S05]  /*13050*/  CALL.ABS.NOINC R2 ;  /* 0x0000000002007343 */ /* 0x001fea0003c00000 */
.L_x_1176:
[----:B-1----:R-:W2:Y:S01]  /*13060*/  LDL.LU R6, [R1+0x1c] ;  /* 0x00001c0001067983 */ /* 0x002ea20000300800 */
[----:B------:R-:W1:Y:S01]  /*13070*/  LDC R0, c[0x0][0x428] ;  /* 0x00010a00ff007b82 */ /* 0x000e620000000800 */
[----:B------:R-:W-:Y:S01]  /*13080*/  IMAD.MOV.U32 R4, RZ, RZ, R18 ;  /* 0x000000ffff047224 */ /* 0x000fe200078e0012 */
[----:B------:R-:W-:Y:S01]  /*13090*/  ULDC.64 UR4, c[0x0][0x9f8] ;  /* 0x00027e0000047ab9 */ /* 0x000fe20000000a00 */
[----:B------:R-:W3:Y:S01]  /*130a0*/  S2R R7, SR_TID.X ;  /* 0x0000000000077919 */ /* 0x000ee20000002100 */
[----:B------:R-:W-:Y:S01]  /*130b0*/  ULDC.64 UR6, c[0x0][0x208] ;  /* 0x0000820000067ab9 */ /* 0x000fe20000000a00 */
[----:B-1----:R-:W-:Y:S02]  /*130c0*/  ISETP.NE.AND P0, PT, R0, 0x1, PT ;  /* 0x000000010000780c */ /* 0x002fe40003f05270 */
[----:B---3--:R-:W-:-:S11]  /*130d0*/  LOP3.LUT R7, R7, 0x1f, RZ, 0xc0, !PT ;  /* 0x0000001f07077812 */ /* 0x008fd600078ec0ff */
[----:B------:R-:W1:Y:S08]  /*130e0*/  @P0 LDC R3, c[0x0][0x42c] ;  /* 0x00010b00ff030b82 */ /* 0x000e700000000800 */
[----:B------:R-:W3:Y:S01]  /*130f0*/  @P0 LDC R5, c[0x0][0x430] ;  /* 0x00010c00ff050b82 */ /* 0x000ee20000000800 */
[----:B-1----:R-:W-:-:S05]  /*13100*/  @P0 IMAD.HI.U32 R0, R18, R3, RZ ;  /* 0x0000000312000227 */ /* 0x002fca00078e00ff */
[----:B---3--:R-:W-:Y:S01]  /*13110*/  @P0 SHF.R.U32.HI R4, RZ, R5, R0 ;  /* 0x00000005ff040219 */ /* 0x008fe20000011600 */
[----:B------:R-:W-:Y:S01]  /*13120*/  IMAD.MOV.U32 R0, RZ, RZ, R19 ;  /* 0x000000ffff007224 */ /* 0x000fe200078e0013 */
[----:B------:R-:W-:-:S04]  /*13130*/  ISETP.NE.U32.AND P0, PT, RZ, UR4, PT ;  /* 0x00000004ff007c0c */ /* 0x000fc8000bf05070 */
[----:B------:R-:W-:Y:S01]  /*13140*/  ISETP.NE.AND.EX P0, PT, RZ, UR5, PT, P0 ;  /* 0x00000005ff007c0c */ /* 0x000fe2000bf05300 */
[----:B------:R-:W-:-:S12]  /*13150*/  ULDC.64 UR4, c[0x0][0xa00] ;  /* 0x0002800000047ab9 */ /* 0x000fd80000000a00 */
[----:B------:R-:W1:Y:S01]  /*13160*/  @P0 LDC.64 R2, c[0x0][0x9f8] ;  /* 0x00027e00ff020b82 */ /* 0x000e620000000a00 */
[----:B------:R-:W-:-:S04]  /*13170*/  ISETP.NE.AND P6, PT, R7, RZ, PT ;  /* 0x000000ff0700720c */ /* 0x000fc80003fc5270 */
[----:B------:R-:W-:-:S09]  /*13180*/  PLOP3.LUT P1, PT, P6, PT, PT, 0x8, 0x0 ;  /* 0x000000000000781c */ /* 0x000fd2000372e170 */
[----:B------:R-:W-:Y:S01]  /*13190*/  VOTEU.ALL UP1, P6 ;  /* 0x00000000003f7886 */ /* 0x000fe20003020000 */
[----:B-1----:R-:W-:-:S05]  /*131a0*/  @P0 IMAD.WIDE R2, R19, 0x4, R2 ;  /* 0x0000000413020825 */ /* 0x002fca00078e0202 */
[----:B------:R1:W5:Y:S01]  /*131b0*/  @P0 LDG.E R0, desc[UR6][R2.64] ;  /* 0x0000000602000981 */ /* 0x000362000c1e1900 */
[----:B------:R-:W-:Y:S01]  /*131c0*/  ISETP.NE.U32.AND P0, PT, RZ, UR4, PT ;  /* 0x00000004ff007c0c */ /* 0x000fe2000bf05070 */
[----:B------:R-:W-:-:S03]  /*131d0*/  @!UP1 UIADD3 UR8, UP0, UR36, 0x270, URZ ;  /* 0x0000027024089890 */ /* 0x000fc6000ff1e03f */
[----:B------:R-:W-:Y:S01]  /*131e0*/  ISETP.NE.AND.EX P0, PT, RZ, UR5, PT, P0 ;  /* 0x00000005ff007c0c */ /* 0x000fe2000bf05300 */
[----:B------:R-:W-:-:S03]  /*131f0*/  @!UP1 UIADD3.X UR9, URZ, UR37, URZ, UP0, !UPT ;  /* 0x000000253f099290 */ /* 0x000fc600087fe43f */
[----:B------:R-:W-:Y:S01]  /*13200*/  SEL R7, R19, RZ, !P0 ;  /* 0x000000ff13077207 */ /* 0x000fe20004000000 */
[----:B------:R-:W-:Y:S01]  /*13210*/  VOTEU.ALL UP0, P6 ;  /* 0x00000000003f7886 */ /* 0x000fe20003000000 */
[----:B-12---:R-:W-:-:S07]  /*13220*/  IMAD R8, R17, 0x80, R6 ;  /* 0x0000008011087824 */ /* 0x006fce00078e0206 */
.L_x_1178:
        /* <DEDUP_REMOVED lines=9> */
[----:B-1----:R-:W-:Y:S05]  /*132c0*/  @P1 BRA.U.ANY `(.L_x_1178) ;  /* 0xfffffffd00d81947 */ /* 0x002fea000393ffff */
[----:B------:R-:W1:Y:S01]  /*132d0*/  S2R R2, SR_TID.X ;  /* 0x0000000000027919 */ /* 0x000e620000002100 */
[----:B------:R-:W-:Y:S01]  /*132e0*/  UMOV UR4, 0x40 ;  /* 0x0000004000047882 */ /* 0x000fe20000000000 */
[----:B-1----:R-:W-:-:S04]  /*132f0*/  LOP3.LUT R2, R2, 0x1f, RZ, 0xc0, !PT ;  /* 0x0000001f02027812 */ /* 0x002fc800078ec0ff */
[----:B------:R-:W-:-:S04]  /*13300*/  ISETP.NE.AND P2, PT, R2, RZ, PT ;  /* 0x000000ff0200720c */ /* 0x000fc80003f45270 */
[----:B------:R-:W-:-:S09]  /*13310*/  PLOP3.LUT P1, PT, P2, PT, PT, 0x8, 0x0 ;  /* 0x000000000000781c */ /* 0x000fd2000172e170 */
[----:B------:R-:W-:-:S05]  /*13320*/  VOTEU.ALL UP0, P2 ;  /* 0x00000000003f7886 */ /* 0x000fca0001000000 */
.L_x_1179:
        /* <DEDUP_REMOVED lines=15> */
.L_x_1180:
        /* <DEDUP_REMOVED lines=9> */
[----:B------:R-:W2:Y:S01]  /*134b0*/  LDL R5, [R1+0x14] ;  /* 0x0000140001057983 */ /* 0x000ea20000100800 */
[----:B------:R-:W1:Y:S01]  /*134c0*/  LDC.64 R2, c[0x0][0x3f8] ;  /* 0x0000fe00ff027b82 */ /* 0x000e620000000a00 */
[----:B------:R-:W-:Y:S02]  /*134d0*/  ULDC.64 UR4, c[0x0][0xa08] ;  /* 0x0002820000047ab9 */ /* 0x000fe40000000a00 */
[----:B-1----:R-:W-:Y:S01]  /*134e0*/  LOP3.LUT P0, RZ, R2, UR4, RZ, 0xfc, !PT ;  /* 0x0000000402ff7c12 */ /* 0x002fe2000f80fcff */
[----:B------:R-:W-:-:S03]  /*134f0*/  UMOV UR4, 0xffffffff ;  /* 0xffffffff00047882 */ /* 0x000fc60000000000 */
[----:B------:R-:W-:-:S04]  /*13500*/  LOP3.LUT P0, RZ, R3, UR5, RZ, 0xfc, P0 ;  /* 0x0000000503ff7c12 */ /* 0x000fc8000800fcff */
[----:B-----5:R-:W-:Y:S01]  /*13510*/  SEL R6, R0, RZ, !P0 ;  /* 0x000000ff00067207 */ /* 0x020fe20004000000 */
[----:B--2---:R-:W-:Y:S01]  /*13520*/  VIADD R5, R5, 0xffffffff ;  /* 0xffffffff05057836 */ /* 0x004fe20000000000 */
[----:B------:R-:W-:Y:S07]  /*13530*/  BRA.DIV UR4, `(.L_x_1181) ;  /* 0x0000003a04e87947 */ /* 0x000fee000b800000 */
.L_x_1251:
[----:B------:R-:W-:Y:S01]  /*13540*/  UMOV UR4, 0xffffffff ;  /* 0xffffffff00047882 */ /* 0x000fe20000000000 */
[----:B------:R-:W-:Y:S02]  /*13550*/  SHF.R.S32.HI R17, RZ, 0x1f, R0 ;  /* 0x0000001fff117819 */ /* 0x000fe40000011400 */
[----:B------:R-:W-:Y:S05]  /*13560*/  BRA.DIV UR4, `(.L_x_1182) ;  /* 0x0000003e04107947 */ /* 0x000fea000b800000 */
[----:B------:R-:W-:-:S13]  /*13570*/  ELECT P6, URZ, PT ;  /* 0x00000000003f782f */ /* 0x000fda00038c0000 */
.L_x_1254:
[----:B------:R-:W-:Y:S05]  /*13580*/  @!P6 BRA `(.L_x_1183) ;  /* 0x00000004002ce947 */ /* 0x000fea0003800000 */
[----:B------:R-:W-:-:S04]  /*13590*/  ISETP.NE.U32.AND P0, PT, R2, RZ, PT ;  /* 0x000000ff0200720c */ /* 0x000fc80003f05070 */
[----:B------:R-:W-:-:S13]  /*135a0*/  ISETP.NE.AND.EX P0, PT, R3, RZ, PT, P0 ;  /* 0x000000ff0300720c */ /* 0x000fda0003f05300 */
[----:B------:R-:W-:Y:S05]  /*135b0*/  @!P0 BRA `(.L_x_1184) ;  /* 0x00000000004c8947 */ /* 0x000fea0003800000 */
[----:B------:R-:W1:Y:S01]  /*135c0*/  LDC R12, c[0x0][0x41c] ;  /* 0x00010700ff0c7b82 */ /* 0x000e620000000800 */
[----:B------:R-:W-:Y:S01]  /*135d0*/  IMAD.MOV.U32 R6, RZ, RZ, R5 ;  /* 0x000000ffff067224 */ /* 0x000fe200078e0005 */
[----:B------:R-:W-:Y:S01]  /*135e0*/  ULDC.64 UR4, c[0x0][0x408] ;  /* 0x0001020000047ab9 */ /* 0x000fe20000000a00 */
[----:B------:R-:W-:Y:S01]  /*135f0*/  ULDC.64 UR6, c[0x0][0x208] ;  /* 0x0000820000067ab9 */ /* 0x000fe20000000a00 */
[----:B-1----:R-:W-:-:S13]  /*13600*/  ISETP.NE.AND P0, PT, R12, 0x1, PT ;  /* 0x000000010c00780c */ /* 0x002fda0003f05270 */
[----:B0-----:R-:W0:Y:S02]  /*13610*/  @P0 LDC.64 R10, c[0x0][0x420] ;  /* 0x00010800ff0a0b82 */ /* 0x001e240000000a00 */
[----:B0-----:R-:W-:-:S05]  /*13620*/  @P0 IMAD.HI.U32 R10, R5, R10, RZ ;  /* 0x0000000a050a0227 */ /* 0x001fca00078e00ff */
        /* <DEDUP_REMOVED lines=12> */
.L_x_1184:
[----:B------:R-:W2:Y:S01]  /*136f0*/  LDL R9, [R1] ;  /* 0x0000000001097983 */ /* 0x000ea20000100800 */
[----:B0-----:R-:W-:-:S03]  /*13700*/  MOV R11, 0x400 ;  /* 0x00000400000b7802 */ /* 0x001fc60000000f00 */
[----:B------:R-:W3:Y:S01]  /*13710*/  LDL R10, [R1+0x8] ;  /* 0x00000800010a7983 */ /* 0x000ee20000100800 */
[----:B-1----:R-:W0:Y:S02]  /*13720*/  S2R R12, SR_CgaCtaId ;  /* 0x00000000000c7919 */ /* 0x002e240000008800 */
[----:B0-----:R-:W-:-:S05]  /*13730*/  LEA R11, R12, R11, 0x18 ;  /* 0x0000000b0c0b7211 */ /* 0x001fca00078ec0ff */
[----:B--2---:R-:W-:Y:S01]  /*13740*/  IMAD R9, R9, 0x8, R11 ;  /* 0x0000000809097824 */ /* 0x004fe200078e020b */
[----:B---3--:R-:W-:-:S04]  /*13750*/  SHF.L.U32 R10, R10, 0x1f, RZ ;  /* 0x0000001f0a0a7819 */ /* 0x008fc800000006ff */
[----:B------:R-:W0:Y:S02]  /*13760*/  SYNCS.PHASECHK.TRANS64.TRYWAIT P0, [R9+URZ+0x30840], R10 ;  /* 0x0308400a090075a7 */ /* 0x000e24000800017f */
[----:B0-----:R-:W-:Y:S05]  /*13770*/  @!P0 BRA `(.L_x_1185) ;  /* 0x0000003800ac8947 */ /* 0x001fea0003800000 */
.L_x_1255:
        /* <DEDUP_REMOVED lines=11> */
.L_x_1186:
[----:B------:R-:W2:Y:S01]  /*13830*/  LDL R11, [R1] ;  /* 0x00000000010b7983 */ /* 0x000ea20000100800 */
[----:B------:R-:W-:-:S03]  /*13840*/  MOV R12, 0x400 ;  /* 0x00000400000c7802 */ /* 0x000fc60000000f00 */
[----:B0-----:R-:W3:Y:S01]  /*13850*/  LDL R10, [R1+0x4] ;  /* 0x00000400010a7983 */ /* 0x001ee20000100800 */
[----:B------:R-:W0:Y:S01]  /*13860*/  S2R R13, SR_CgaCtaId ;  /* 0x00000000000d7919 */ /* 0x000e220000008800 */
[----:B------:R-:W-:Y:S02]  /*13870*/  R2UR UR9, R9 ;  /* 0x00000000090972ca */ /* 0x000fe400000e0000 */
[----:B------:R-:W-:Y:S01]  /*13880*/  R2UR UR11, R5 ;  /* 0x00000000050b72ca */ /* 0x000fe200000e0000 */
[----:B------:R-:W-:Y:S01]  /*13890*/  UIADD3 UR4, UP0, UR36, 0x370, URZ ;  /* 0x0000037024047890 */ /* 0x000fe2000ff1e03f */
[----:B------:R-:W-:Y:S02]  /*138a0*/  R2UR UR12, R4 ;  /* 0x00000000040c72ca */ /* 0x000fe400000e0000 */
[----:B-----5:R-:W-:Y:S02]  /*138b0*/  R2UR UR13, R6 ;  /* 0x00000000060d72ca */ /* 0x020fe400000e0000 */
[----:B0-----:R-:W-:-:S05]  /*138c0*/  LEA R12, R13, R12, 0x18 ;  /* 0x0000000c0d0c7211 */ /* 0x001fca00078ec0ff */
[----:B------:R-:W-:Y:S01]  /*138d0*/  UIADD3 UR9, UR9, 0x30830, URZ ;  /* 0x0003083009097890 */ /* 0x000fe2000fffe03f */
[----:B------:R-:W-:Y:S01]  /*138e0*/  UMOV UR10, URZ ;  /* 0x0000003f000a7c82 */ /* 0x000fe20008000000 */
[----:B------:R-:W-:Y:S01]  /*138f0*/  UMOV UR6, 0x0 ;  /* 0x0000000000067882 */ /* 0x000fe20000000000 */
[----:B------:R-:W-:Y:S01]  /*13900*/  UMOV UR7, 0x14f00000 ;  /* 0x14f0000000077882 */ /* 0x000fe20000000000 */
[----:B------:R-:W-:Y:S01]  /*13910*/  UMOV UR16, 0x40 ;  /* 0x0000004000107882 */ /* 0x000fe20000000000 */
[----:B--2---:R-:W-:Y:S01]  /*13920*/  IMAD R9, R11, 0x9000, R12 ;  /* 0x000090000b097824 */ /* 0x004fe200078e020c */
[----:B---3--:R-:W-:-:S04]  /*13930*/  R2UR UR5, R10 ;  /* 0x000000000a0572ca */ /* 0x008fc800000e0000 */
        /* <DEDUP_REMOVED lines=15> */
[----:B-1----:R-:W-:Y:S01]  /*13a30*/  NOP ;  /* 0x0000000000007918 */ /* 0x002fe20000000000 */
.L_x_1183:
[----:B------:R-:W2:Y:S01]  /*13a40*/  LDL.LU R12, [R1+0x18] ;  /* 0x00001800010c7983 */ /* 0x000ea20000300800 */
[----:B------:R-:W-:Y:S01]  /*13a50*/  MOV R10, 0x400 ;  /* 0x00000400000a7802 */ /* 0x000fe20000000f00 */
[----:B------:R-:W-:Y:S05]  /*13a60*/  WARPSYNC.ALL ;  /* 0x0000000000007948 */ /* 0x000fea0003800000 */
[----:B0-----:R-:W0:Y:S01]  /*13a70*/  S2R R11, SR_CgaCtaId ;  /* 0x00000000000b7919 */ /* 0x001e220000008800 */
[----:B------:R-:W-:-:S13]  /*13a80*/  ELECT P0, URZ, PT ;  /* 0x00000000003f782f */ /* 0x000fda0003800000 */
[C---:B------:R-:W-:Y:S01]  /*13a90*/  @P0 R2UR UR13, R7.reuse ;  /* 0x00000000070d02ca */ /* 0x040fe200000e0000 */
[----:B------:R-:W-:Y:S01]  /*13aa0*/  UIADD3 UR4, UP0, UR36, 0x270, URZ ;  /* 0x0000027024047890 */ /* 0x000fe2000ff1e03f */
[----:B------:R-:W-:Y:S01]  /*13ab0*/  @P0 R2UR UR12, R18 ;  /* 0x00000000120c02ca */ /* 0x000fe200000e0000 */
[----:B------:R-:W-:Y:S01]  /*13ac0*/  UMOV UR6, 0x0 ;  /* 0x0000000000067882 */ /* 0x000fe20000000000 */
[----:B------:R-:W-:Y:S01]  /*13ad0*/  @P0 R2UR UR11, R8 ;  /* 0x00000000080b02ca */ /* 0x000fe200000e0000 */
        /* <DEDUP_REMOVED lines=37> */
.L_x_1256:
[----:B------:R-:W-:Y:S05]  /*13d30*/  BSYNC B0 ;  /* 0x0000000000007941 */ /* 0x000fea0003800000 */
.L_x_1187:
[----:B------:R-:W2:Y:S04]  /*13d40*/  LDL R9, [R1+0x14] ;  /* 0x0000140001097983 */ /* 0x000ea80000100800 */
[----:B0-----:R-:W3:Y:S01]  /*13d50*/  LDL R8, [R1+0x10] ;  /* 0x0000100001087983 */ /* 0x001ee20000100800 */
[----:B------:R-:W-:Y:S01]  /*13d60*/  BSSY B0, `(.L_x_1189) ;  /* 0x00001aa000007945 */ /* 0x000fe20003800000 */
[----:B--2---:R-:W-:-:S05]  /*13d70*/  VIADD R7, R9, 0xfffffffe ;  /* 0xfffffffe09077836 */ /* 0x004fca0000000000 */
[----:B---3--:R-:W-:-:S13]  /*13d80*/  ISETP.GE.AND P0, PT, R7, R8, PT ;  /* 0x000000080700720c */ /* 0x008fda0003f06270 */
[----:B------:R-:W-:Y:S05]  /*13d90*/  @!P0 BRA `(.L_x_1190) ;  /* 0x0000001800988947 */ /* 0x000fea0003800000 */
[----:B------:R-:W-:Y:S01]  /*13da0*/  LOP3.LUT R13, RZ, R8, RZ, 0x33, !PT ;  /* 0x00000008ff0d7212 */ /* 0x000fe200078e33ff */
[----:B------:R-:W-:Y:S01]  /*13db0*/  IMAD.MOV R8, RZ, RZ, -R9 ;  /* 0x000000ffff087224 */ /* 0x000fe200078e0a09 */
[----:B------:R-:W-:Y:S04]  /*13dc0*/  BSSY B1, `(.L_x_1191) ;  /* 0x0000092000017945 */ /* 0x000fe80003800000 */
[----:B------:R-:W-:-:S05]  /*13dd0*/  VIADDMNMX R13, R8, 0x1, R13, !PT ;  /* 0x00000001080d7846 */ /* 0x000fca000780010d */
[----:B------:R-:W-:-:S05]  /*13de0*/  IMAD.IADD R8, R9, 0x1, R13 ;  /* 0x0000000109087824 */ /* 0x000fca00078e020d */
        /* <DEDUP_REMOVED lines=18> */
[----:B------:R-:W-:Y:S01]  /*13f10*/  ULDC.64 UR6, c[0x0][0x208] ;  /* 0x0000820000067ab9 */ /* 0x000fe20000000a00 */
[----:B0-----:R-:W-:-:S13]  /*13f20*/  ISETP.NE.AND P0, PT, R18, 0x1, PT ;  /* 0x000000011200780c */ /* 0x001fda0003f05270 */
[----:B------:R-:W0:Y:S02]  /*13f30*/  @P0 LDC.64 R8, c[0x0][0x420] ;  /* 0x00010800ff080b82 */ /* 0x000e240000000a00 */
[----:B0-----:R-:W-:-:S04]  /*13f40*/  @P0 IMAD.HI.U32 R10, R7, R8, RZ ;  /* 0x00000008070a0227 */ /* 0x001fc800078e00ff */
[----:B------:R-:W-:Y:S01]  /*13f50*/  IMAD.MOV.U32 R8, RZ, RZ, R7 ;  /* 0x000000ffff087224 */ /* 0x000fe200078e0007 */
        /* <DEDUP_REMOVED lines=11> */
.L_x_1195:
[----:B0-----:R-:W0:Y:S01]  /*14010*/  S2R R3, SR_CgaCtaId ;  /* 0x0000000000037919 */ /* 0x001e220000008800 */
[----:B------:R-:W-:-:S04]  /*14020*/  MOV R2, 0x400 ;  /* 0x0000040000027802 */ /* 0x000fc80000000f00 */
[----:B0-----:R-:W-:Y:S02]  /*14030*/  LEA R2, R3, R2, 0x18 ;  /* 0x0000000203027211 */ /* 0x001fe400078ec0ff */
[----:B------:R-:W-:-:S03]  /*14040*/  SHF.L.U32 R3, R14, 0x1f, RZ ;  /* 0x0000001f0e037819 */ /* 0x000fc600000006ff */
[----:B------:R-:W-:-:S04]  /*14050*/  IMAD R2, R12, 0x8, R2 ;  /* 0x000000080c027824 */ /* 0x000fc800078e0202 */
[----:B------:R-:W0:Y:S02]  /*14060*/  SYNCS.PHASECHK.TRANS64.TRYWAIT P0, [R2+URZ+0x30840], R3 ;  /* 0x03084003020075a7 */ /* 0x000e24000800017f */
[----:B0-----:R-:W-:Y:S05]  /*14070*/  @!P0 BRA `(.L_x_1196) ;  /* 0x0000003000a08947 */ /* 0x001fea0003800000 */
.L_x_1257:
        /* <DEDUP_REMOVED lines=11> */
.L_x_1197:
        /* <DEDUP_REMOVED lines=37> */
.L_x_1258:
        /* <DEDUP_REMOVED lines=13> */
.L_x_1199:
[----:B01----:R-:W2:Y:S01]  /*14450*/  LDL.LU R2, [R1] ;  /* 0x0000000001027983 */ /* 0x003ea20000300800 */
[----:B------:R-:W-:-:S03]  /*14460*/  MOV R10, 0x400 ;  /* 0x00000400000a7802 */ /* 0x000fc60000000f00 */
[----:B------:R-:W3:Y:S01]  /*14470*/  LDL R3, [R1+0x4] ;  /* 0x0000040001037983 */ /* 0x000ee20000100800 */
[----:B------:R-:W0:Y:S01]  /*14480*/  S2R R11, SR_CgaCtaId ;  /* 0x00000000000b7919 */ /* 0x000e220000008800 */
[----:B------:R-:W-:Y:S01]  /*14490*/  R2UR UR11, R5 ;  /* 0x00000000050b72ca */ /* 0x000fe200000e0000 */
[----:B------:R-:W-:Y:S01]  /*144a0*/  UIADD3 UR4, UP0, UR36, 0x470, URZ ;  /* 0x0000047024047890 */ /* 0x000fe2000ff1e03f */
[----:B------:R-:W-:Y:S02]  /*144b0*/  R2UR UR13, R6 ;  /* 0x00000000060d72ca */ /* 0x000fe400000e0000 */
[----:B------:R-:W-:Y:S02]  /*144c0*/  R2UR UR12, R4 ;  /* 0x00000000040c72ca */ /* 0x000fe400000e0000 */
[----:B0-----:R-:W-:Y:S01]  /*144d0*/  LEA R10, R11, R10, 0x18 ;  /* 0x0000000a0b0a7211 */ /* 0x001fe200078ec0ff */
[----:B------:R-:W-:Y:S01]  /*144e0*/  UMOV UR10, URZ ;  /* 0x0000003f000a7c82 */ /* 0x000fe20008000000 */
[----:B------:R-:W-:Y:S01]  /*144f0*/  UMOV UR6, 0x0 ;  /* 0x0000000000067882 */ /* 0x000fe20000000000 */
[----:B------:R-:W-:Y:S01]  /*14500*/  UMOV UR7, 0x14f00000 ;  /* 0x14f0000000077882 */ /* 0x000fe20000000000 */
[----:B------:R-:W-:Y:S01]  /*14510*/  UMOV UR16, 0x40 ;  /* 0x0000004000107882 */ /* 0x000fe20000000000 */
[----:B------:R-:W-:-:S02]  /*14520*/  IMAD.MOV.U32 R6, RZ, RZ, R8 ;  /* 0x000000ffff067224 */ /* 0x000fc400078e0008 */
[----:B------:R-:W-:Y:S02]  /*14530*/  IMAD.MOV.U32 R5, RZ, RZ, R7 ;  /* 0x000000ffff057224 */ /* 0x000fe400078e0007 */
[----:B--2---:R-:W-:-:S04]  /*14540*/  IMAD.MOV.U32 R9, RZ, RZ, R2 ;  /* 0x000000ffff097224 */ /* 0x004fc800078e0002 */
[----:B------:R-:W-:-:S05]  /*14550*/  IMAD R2, R9, 0x8, R10 ;  /* 0x0000000809027824 */ /* 0x000fca00078e020a */
[----:B------:R-:W-:Y:S01]  /*14560*/  R2UR UR9, R2 ;  /* 0x00000000020972ca */ /* 0x000fe200000e0000 */
[----:B------:R-:W-:Y:S01]  /*14570*/  IMAD R2, R9, 0x9000, R10 ;  /* 0x0000900009027824 */ /* 0x000fe200078e020a */
[----:B---3--:R-:W-:-:S04]  /*14580*/  R2UR UR5, R3 ;  /* 0x00000000030572ca */ /* 0x008fc800000e0000 */
        /* <DEDUP_REMOVED lines=15> */
[----:B0-----:R-:W-:Y:S01]  /*14680*/  NOP ;  /* 0x0000000000007918 */ /* 0x001fe20000000000 */
.L_x_1194:
[----:B------:R-:W-:Y:S05]  /*14690*/  BSYNC B2 ;  /* 0x0000000000027941 */ /* 0x000fea0003800000 */
.L_x_1193:
[----:B------:R-:W2:Y:S04]  /*146a0*/  LDL R2, [R1+0x14] ;  /* 0x0000140001027983 */ /* 0x000ea80000100800 */
[----:B------:R0:W-:Y:S04]  /*146b0*/  STL [R1], R12 ;  /* 0x0000000c01007387 */ /* 0x0001e80000100800 */
[----:B------:R0:W-:Y:S02]  /*146c0*/  STL [R1+0x8], R14 ;  /* 0x0000080e01007387 */ /* 0x0001e40000100800 */
[----:B0-2---:R-:W-:-:S07]  /*146d0*/  VIADD R7, R2, 0xfffffffd ;  /* 0xfffffffd02077836 */ /* 0x005fce0000000000 */
.L_x_1192:
[----:B------:R-:W-:Y:S05]  /*146e0*/  BSYNC B1 ;  /* 0x0000000000017941 */ /* 0x000fea0003800000 */
.L_x_1191:
[----:B------:R-:W2:Y:S01]  /*146f0*/  LDL.LU R2, [R1+0x14] ;  /* 0x0000140001027983 */ /* 0x000ea20000300800 */
[----:B------:R-:W-:Y:S01]  /*14700*/  VIADD R13, R13, 0xfffffffe ;  /* 0xfffffffe0d0d7836 */ /* 0x000fe20000000000 */
[----:B--2---:R-:W-:-:S04]  /*14710*/  LOP3.LUT R2, RZ, R2, RZ, 0x33, !PT ;  /* 0x00000002ff027212 */ /* 0x004fc800078e33ff */
[----:B------:R-:W-:-:S13]  /*14720*/  ISETP.NE.AND P0, PT, R13, R2, PT ;  /* 0x000000020d00720c */ /* 0x000fda0003f05270 */
[----:B------:R-:W-:Y:S05]  /*14730*/  @!P0 BRA `(.L_x_1190) ;  /* 0x0000001000308947 */ /* 0x000fea0003800000 */
[----:B------:R-:W-:-:S07]  /*14740*/  IMAD.MOV.U32 R10, RZ, RZ, R6 ;  /* 0x000000ffff0a7224 */ /* 0x000fce00078e0006 */
.L_x_1214:
        /* <DEDUP_REMOVED lines=33> */
.L_x_1202:
[----:B------:R-:W1:Y:S01]  /*14960*/  S2R R3, SR_CgaCtaId ;  /* 0x0000000000037919 */ /* 0x000e620000008800 */
[----:B------:R-:W-:-:S04]  /*14970*/  MOV R2, 0x400 ;  /* 0x0000040000027802 */ /* 0x000fc80000000f00 */
[----:B-1----:R-:W-:Y:S02]  /*14980*/  LEA R2, R3, R2, 0x18 ;  /* 0x0000000203027211 */ /* 0x002fe400078ec0ff */
[----:B------:R-:W-:-:S03]  /*14990*/  SHF.L.U32 R3, R9, 0x1f, RZ ;  /* 0x0000001f09037819 */ /* 0x000fc600000006ff */
[----:B------:R-:W-:-:S04]  /*149a0*/  IMAD R2, R8, 0x8, R2 ;  /* 0x0000000808027824 */ /* 0x000fc800078e0202 */
[----:B------:R-:W1:Y:S02]  /*149b0*/  SYNCS.PHASECHK.TRANS64.TRYWAIT P0, [R2+URZ+0x30840], R3 ;  /* 0x03084003020075a7 */ /* 0x000e64000800017f */
[----:B-1----:R-:W-:Y:S05]  /*149c0*/  @!P0 BRA `(.L_x_1203) ;  /* 0x0000002800748947 */ /* 0x002fea0003800000 */
.L_x_1259:
        /* <DEDUP_REMOVED lines=11> */
.L_x_1204:
        /* <DEDUP_REMOVED lines=37> */
.L_x_1260:
        /* <DEDUP_REMOVED lines=8> */
.L_x_1206:
[----:B0-----:R-:W2:Y:S01]  /*14d50*/  LDL.LU R2, [R1] ;  /* 0x0000000001027983 */ /* 0x001ea20000300800 */
[----:B------:R-:W-:-:S03]  /*14d60*/  MOV R13, 0x400 ;  /* 0x00000400000d7802 */ /* 0x000fc60000000f00 */
[----:B------:R-:W3:Y:S01]  /*14d70*/  LDL R11, [R1+0x4] ;  /* 0x00000400010b7983 */ /* 0x000ee20000100800 */
[----:B------:R-:W0:Y:S01]  /*14d80*/  S2R R14, SR_CgaCtaId ;  /* 0x00000000000e7919 */ /* 0x000e220000008800 */
[----:B------:R-:W-:Y:S02]  /*14d90*/  R2UR UR11, R5 ;  /* 0x00000000050b72ca */ /* 0x000fe400000e0000 */
[----:B------:R-:W-:Y:S01]  /*14da0*/  R2UR UR9, R3 ;  /* 0x00000000030972ca */ /* 0x000fe200000e0000 */
[----:B------:R-:W-:Y:S01]  /*14db0*/  UIADD3 UR4, UP0, UR36, 0x470, URZ ;  /* 0x0000047024047890 */ /* 0x000fe2000ff1e03f */
[----:B------:R-:W-:Y:S02]  /*14dc0*/  R2UR UR13, R6 ;  /* 0x00000000060d72ca */ /* 0x000fe400000e0000 */
[----:B------:R-:W-:Y:S02]  /*14dd0*/  R2UR UR12, R4 ;  /* 0x00000000040c72ca */ /* 0x000fe400000e0000 */
[----:B0-----:R-:W-:-:S07]  /*14de0*/  LEA R13, R14, R13, 0x18 ;  /* 0x0000000d0e0d7211 */ /* 0x001fce00078ec0ff */
[----:B------:R-:W-:Y:S01]  /*14df0*/  UIADD3 UR9, UR9, 0x50, URZ ;  /* 0x0000005009097890 */ /* 0x000fe2000fffe03f */
[----:B------:R-:W-:Y:S01]  /*14e00*/  UMOV UR10, URZ ;  /* 0x0000003f000a7c82 */ /* 0x000fe20008000000 */
[----:B------:R-:W-:Y:S01]  /*14e10*/  UMOV UR6, 0x0 ;  /* 0x0000000000067882 */ /* 0x000fe20000000000 */
[----:B------:R-:W-:Y:S01]  /*14e20*/  UMOV UR7, 0x14f00000 ;  /* 0x14f0000000077882 */ /* 0x000fe20000000000 */
[----:B------:R-:W-:Y:S01]  /*14e30*/  UMOV UR17, 0x40 ;  /* 0x0000004000117882 */ /* 0x000fe20000000000 */
[----:B------:R-:W-:Y:S02]  /*14e40*/  IMAD.MOV.U32 R5, RZ, RZ, R12 ;  /* 0x000000ffff057224 */ /* 0x000fe400078e000c */
[----:B------:R-:W-:Y:S02]  /*14e50*/  IMAD.MOV.U32 R6, RZ, RZ, R10 ;  /* 0x000000ffff067224 */ /* 0x000fe400078e000a */
        /* <DEDUP_REMOVED lines=18> */
.L_x_1201:
[----:B------:R-:W-:Y:S05]  /*14f80*/  BSYNC B1 ;  /* 0x0000000000017941 */ /* 0x000fea0003800000 */
.L_x_1200:
[----:B------:R-:W-:Y:S01]  /*14f90*/  VIADD R3, R8, 0x1 ;  /* 0x0000000108037836 */ /* 0x000fe20000000000 */
[----:B------:R-:W-:Y:S01]  /*14fa0*/  BSSY B1, `(.L_x_1207) ;  /* 0x0000081000017945 */ /* 0x000fe20003800000 */
[----:B------:R-:W-:-:S03]  /*14fb0*/  VIADD R13, R7, 0xffffffff ;  /* 0xffffffff070d7836 */ /* 0x000fc60000000000 */
        /* <DEDUP_REMOVED lines=8> */
[----:B------:R-:W-:Y:S01]  /*15040*/  IMAD.MOV.U32 R12, RZ, RZ, R13 ;  /* 0x000000ffff0c7224 */ /* 0x000fe200078e000d */
[----:B------:R-:W-:-:S04]  /*15050*/  ISETP.NE.U32.AND P0, PT, RZ, UR4, PT ;  /* 0x00000004ff007c0c */ /* 0x000fc8000bf05070 */
[----:B------:R-:W-:-:S13]  /*15060*/  ISETP.NE.AND.EX P0, PT, RZ, UR5, PT, P0 ;  /* 0x00000005ff007c0c */ /* 0x000fda000bf05300 */
[----:B------:R-:W-:Y:S05]  /*15070*/  @!P0 BRA `(.L_x_1209) ;  /* 0x0000000000488947 */ /* 0x000fea0003800000 */
        /* <DEDUP_REMOVED lines=18> */
.L_x_1209:
[----:B------:R-:W2:Y:S01]  /*151a0*/  S2R R3, SR_CgaCtaId ;  /* 0x0000000000037919 */ /* 0x000ea20000008800 */
[----:B------:R-:W-:-:S04]  /*151b0*/  MOV R2, 0x400 ;  /* 0x0000040000027802 */ /* 0x000fc80000000f00 */
[----:B--2---:R-:W-:Y:S02]  /*151c0*/  LEA R2, R3, R2, 0x18 ;  /* 0x0000000203027211 */ /* 0x004fe400078ec0ff */
[----:B------:R-:W-:-:S03]  /*151d0*/  SHF.L.U32 R3, R14, 0x1f, RZ ;  /* 0x0000001f0e037819 */ /* 0x000fc600000006ff */
[----:B------:R-:W-:-:S04]  /*151e0*/  IMAD R2, R15, 0x8, R2 ;  /* 0x000000080f027824 */ /* 0x000fc800078e0202 */
[----:B------:R-:W2:Y:S02]  /*151f0*/  SYNCS.PHASECHK.TRANS64.TRYWAIT P0, [R2+URZ+0x30840], R3 ;  /* 0x03084003020075a7 */ /* 0x000ea4000800017f */
[----:B--2---:R-:W-:Y:S05]  /*15200*/  @!P0 BRA `(.L_x_1210) ;  /* 0x00000020008c8947 */ /* 0x004fea0003800000 */
.L_x_1261:
        /* <DEDUP_REMOVED lines=11> */
.L_x_1211:
        /* <DEDUP_REMOVED lines=38> */
.L_x_1262:
        /* <DEDUP_REMOVED lines=8> */
.L_x_1213:
[----:B-1----:R-:W2:Y:S01]  /*155a0*/  LDL R3, [R1+0x4] ;  /* 0x0000040001037983 */ /* 0x002ea20000100800 */
[----:B0-----:R-:W-:Y:S01]  /*155b0*/  MOV R9, 0x400 ;  /* 0x0000040000097802 */ /* 0x001fe20000000f00 */
[----:B------:R-:W0:Y:S01]  /*155c0*/  S2R R11, SR_CgaCtaId ;  /* 0x00000000000b7919 */ /* 0x000e220000008800 */
[----:B------:R-:W-:Y:S02]  /*155d0*/  R2UR UR11, R5 ;  /* 0x00000000050b72ca */ /* 0x000fe400000e0000 */
        /* <DEDUP_REMOVED lines=15> */
[----:B------:R-:W-:Y:S02]  /*156d0*/  IMAD.MOV.U32 R5, RZ, RZ, R12 ;  /* 0x000000ffff057224 */ /* 0x000fe400078e000c */
[----:B------:R-:W-:Y:S01]  /*156e0*/  IMAD.MOV.U32 R6, RZ, RZ, R10 ;  /* 0x000000ffff067224 */ /* 0x000fe200078e000a */
[----:B--2---:R-:W-:-:S13]  /*156f0*/  R2UR UR5, R3 ;  /* 0x00000000030572ca */ /* 0x004fda00000e0000 */
        /* <DEDUP_REMOVED lines=11> */
.L_x_1208:
[----:B------:R-:W-:Y:S05]  /*157b0*/  BSYNC B1 ;  /* 0x0000000000017941 */ /* 0x000fea0003800000 */
.L_x_1207:
[----:B------:R-:W2:Y:S01]  /*157c0*/  LDL R2, [R1+0x10] ;  /* 0x0000100001027983 */ /* 0x000ea20000100800 */
[----:B------:R-:W-:Y:S01]  /*157d0*/  VIADD R7, R7, 0xfffffffe ;  /* 0xfffffffe07077836 */ /* 0x000fe20000000000 */
[----:B--2---:R-:W-:-:S13]  /*157e0*/  ISETP.GT.AND P0, PT, R13, R2, PT ;  /* 0x000000020d00720c */ /* 0x004fda0003f04270 */
[----:B------:R-:W-:Y:S05]  /*157f0*/  @P0 BRA `(.L_x_1214) ;  /* 0xffffffec00d40947 */ /* 0x000fea000383ffff */
.L_x_1190:
[----:B------:R-:W-:Y:S05]  /*15800*/  BSYNC B0 ;  /* 0x0000000000007941 */ /* 0x000fea0003800000 */
.L_x_1189:
        /* <DEDUP_REMOVED lines=8> */
[----:B------:R-:W1:Y:S01]  /*15890*/  FLO.U32 R0, UR4 ;  /* 0x0000000400007d00 */ /* 0x000e6200080e0000 */
[----:B------:R-:W-:-:S07]  /*158a0*/  ULDC.64 UR6, c[0x0][0x208] ;  /* 0x0000820000067ab9 */ /* 0x000fce0000000a00 */
        /* <DEDUP_REMOVED lines=8> */
.L_x_1216:
[----:B------:R-:W-:Y:S05]  /*15930*/  BSYNC B0 ;  /* 0x0000000000007941 */ /* 0x000fea0003800000 */
.L_x_1215:
        /* <DEDUP_REMOVED lines=11> */
.L_x_1263:
        /* <DEDUP_REMOVED lines=11> */
.L_x_1220:
[----:B-1----:R-:W2:Y:S01]  /*15aa0*/  LDL R0, [R1] ;  /* 0x0000000001007983 */ /* 0x002ea20000100800 */
[----:B------:R-:W-:-:S03]  /*15ab0*/  MOV R7, 0x400 ;  /* 0x0000040000077802 */ /* 0x000fc60000000f00 */
[----:B------:R-:W3:Y:S01]  /*15ac0*/  LDL.LU R2, [R1+0x4] ;  /* 0x0000040001027983 */ /* 0x000ee20000300800 */
[----:B------:R-:W1:Y:S01]  /*15ad0*/  S2R R8, SR_CgaCtaId ;  /* 0x0000000000087919 */ /* 0x000e620000008800 */
[----:B------:R-:W-:Y:S02]  /*15ae0*/  R2UR UR11, R5 ;  /* 0x00000000050b72ca */ /* 0x000fe400000e0000 */
[----:B------:R-:W-:Y:S01]  /*15af0*/  R2UR UR9, R3 ;  /* 0x00000000030972ca */ /* 0x000fe200000e0000 */
[----:B------:R-:W-:Y:S01]  /*15b00*/  UIADD3 UR4, UP0, UR36, 0x470, URZ ;  /* 0x0000047024047890 */ /* 0x000fe2000ff1e03f */
[----:B------:R-:W-:Y:S02]  /*15b10*/  R2UR UR12, R4 ;  /* 0x00000000040c72ca */ /* 0x000fe400000e0000 */
[----:B------:R-:W-:Y:S02]  /*15b20*/  R2UR UR13, R6 ;  /* 0x00000000060d72ca */ /* 0x000fe400000e0000 */
        /* <DEDUP_REMOVED lines=24> */
.L_x_1218:
[----:B------:R-:W-:Y:S05]  /*15cb0*/  BSYNC B0 ;  /* 0x0000000000007941 */ /* 0x000fea0003800000 */
.L_x_1217:
        /* <DEDUP_REMOVED lines=9> */
.L_x_1174:
[----:B------:R-:W-:Y:S05]  /*15d50*/  BSYNC B6 ;  /* 0x0000000000067941 */ /* 0x000fea0003800000 */
.L_x_1172:
[----:B------:R-:W-:-:S03]  /*15d60*/  UMOV UR4, 0xffffffff ;  /* 0xffffffff00047882 */ /* 0x000fc60000000000 */
[----:B------:R-:W-:Y:S05]  /*15d70*/  BRA.DIV UR4, `(.L_x_1221) ;  /* 0x0000001604ec7947 */ /* 0x000fea000b800000 */
[----:B------:R2:W3:Y:S04]  /*15d80*/  SHFL.IDX PT, R4, R16, RZ, 0x1f ;  /* 0x00001fff10047589 */ /* 0x0004e800000e0000 */
[----:B------:R-:W4:Y:S02]  /*15d90*/  SHFL.IDX PT, R16, R16, 0x1, 0x1f ;  /* 0x00201f0010107f89 */ /* 0x000f2400000e0000 */
.L_x_1267:
[----:B-1----:R-:W1:Y:S01]  /*15da0*/  S2R R0, SR_TID.X ;  /* 0x0000000000007919 */ /* 0x002e620000002100 */
[----:B------:R-:W-:Y:S01]  /*15db0*/  ULDC UR4, c[0x0][0xc14] ;  /* 0x0003050000047ab9 */ /* 0x000fe20000000800 */
[----:B------:R-:W-:Y:S01]  /*15dc0*/  BSSY B0, `(.L_x_1222) ;  /* 0x000000c000007945 */ /* 0x000fe20003800000 */
[----:B------:R-:W-:Y:S01]  /*15dd0*/  IMAD.MOV.U32 R17, RZ, RZ, RZ ;  /* 0x000000ffff117224 */ /* 0x000fe200078e00ff */
[----:B-1----:R-:W-:Y:S01]  /*15de0*/  LOP3.LUT R6, R0, 0x1f, RZ, 0xc0, !PT ;  /* 0x0000001f00067812 */ /* 0x002fe200078ec0ff */
[----:B------:R-:W-:-:S03]  /*15df0*/  IMAD.U32 R0, RZ, RZ, UR4 ;  /* 0x00000004ff007e24 */ /* 0x000fc6000f8e00ff */
[C---:B------:R-:W-:Y:S01]  /*15e00*/  ISETP.NE.AND P0, PT, R6.reuse, 0x1f, PT ;  /* 0x0000001f0600780c */ /* 0x040fe20003f05270 */
[----:B------:R-:W-:-:S05]  /*15e10*/  IMAD.IADD R5, R6, 0x1, R19 ;  /* 0x0000000106057824 */ /* 0x000fca00078e0213 */
[----:B------:R-:W-:-:S13]  /*15e20*/  ISETP.GE.OR P0, PT, R5, R0, !P0 ;  /* 0x000000000500720c */ /* 0x000fda0004706670 */
[----:B------:R-:W-:Y:S05]  /*15e30*/  @P0 BRA `(.L_x_1223) ;  /* 0x0000000000100947 */ /* 0x000fea0003800000 */
[----:B------:R-:W1:Y:S01]  /*15e40*/  LDC.64 R2, c[0x0][0xc58] ;  /* 0x00031600ff027b82 */ /* 0x000e620000000a00 */
[----:B------:R-:W-:Y:S01]  /*15e50*/  ULDC.64 UR4, c[0x0][0x208] ;  /* 0x0000820000047ab9 */ /* 0x000fe20000000a00 */
[----:B-1----:R-:W-:-:S05]  /*15e60*/  IMAD.WIDE R2, R5, 0x4, R2 ;  /* 0x0000000405027825 */ /* 0x002fca00078e0202 */
[----:B------:R1:W5:Y:S02]  /*15e70*/  LDG.E R17, desc[UR4][R2.64] ;  /* 0x0000000402117981 */ /* 0x000364000c1e1900 */
.L_x_1223:
[----:B------:R-:W-:Y:S05]  /*15e80*/  BSYNC B0 ;  /* 0x0000000000007941 */ /* 0x000fea0003800000 */
.L_x_1222:
[----:B------:R-:W-:-:S03]  /*15e90*/  UMOV UR4, 0xffffffff ;  /* 0xffffffff00047882 */ /* 0x000fc60000000000 */
[----:B------:R-:W-:Y:S05]  /*15ea0*/  BRA.DIV UR4, `(.L_x_1224) ;  /* 0x0000001604ec7947 */ /* 0x000fea000b800000 */
[----:B0----5:R-:W0:Y:S01]  /*15eb0*/  SHFL.UP PT, R14, R17, 0x1, RZ ;  /* 0x04200000110e7989 */ /* 0x021e2200000e00ff */
[C---:B------:R-:W-:Y:S02]  /*15ec0*/  ISETP.NE.AND P0, PT, R6.reuse, RZ, PT ;  /* 0x000000ff0600720c */ /* 0x040fe40003f05270 */
[----:B------:R-:W-:Y:S02]  /*15ed0*/  ISETP.GE.U32.AND P1, PT, R6, 0x2, PT ;  /* 0x000000020600780c */ /* 0x000fe40003f26070 */
[----:B0-----:R-:W-:Y:S02]  /*15ee0*/  SEL R14, R14, RZ, P0 ;  /* 0x000000ff0e0e7207 */ /* 0x001fe40000000000 */
[----:B------:R-:W-:-:S03]  /*15ef0*/  ISETP.GE.U32.AND P0, PT, R6, 0x4, PT ;  /* 0x000000040600780c */ /* 0x000fc60003f06070 */
[----:B------:R-:W-:-:S05]  /*15f00*/  IMAD.IADD R13, R17, 0x1, R14 ;  /* 0x00000001110d7824 */ /* 0x000fca00078e020e */
[----:B------:R-:W1:Y:S02]  /*15f10*/  SHFL.UP PT, R14, R13, 0x2, RZ ;  /* 0x044000000d0e7989 */ /* 0x000e6400000e00ff */
[----:B-1----:R-:W-:Y:S02]  /*15f20*/  SEL R2, R14, RZ, P1 ;  /* 0x000000ff0e027207 */ /* 0x002fe40000800000 */
        /* <DEDUP_REMOVED lines=13> */
.L_x_1275:
[----:B------:R-:W-:Y:S02]  /*16000*/  ULDC UR4, c[0x0][0xc10] ;  /* 0x0003040000047ab9 */ /* 0x000fe40000000800 */
[----:B------:R-:W-:-:S04]  /*16010*/  IMAD.U32 R5, RZ, RZ, UR4 ;  /* 0x00000004ff057e24 */ /* 0x000fc8000f8e00ff */
[----:B-1----:R-:W-:-:S04]  /*16020*/  IMAD R3, R14, R5, RZ ;  /* 0x000000050e037224 */ /* 0x002fc800078e02ff */
[----:B--2-4-:R-:W-:-:S05]  /*16030*/  IMAD.IADD R16, R16, 0x1, R3 ;  /* 0x0000000110107824 */ /* 0x014fca00078e0203 */
[----:B---3--:R-:W-:-:S13]  /*16040*/  ISETP.GT.AND P0, PT, R16, R4, PT ;  /* 0x000000041000720c */ /* 0x008fda0003f04270 */
[----:B------:R-:W-:Y:S05]  /*16050*/  @P0 BRA `(.L_x_1225) ;  /* 0x0000000000b80947 */ /* 0x000fea0003800000 */
[----:B------:R-:W1:Y:S02]  /*16060*/  LDC R0, c[0x0][0xc14] ;  /* 0x00030500ff007b82 */ /* 0x000e640000000800 */
.L_x_1230:
        /* <DEDUP_REMOVED lines=11> */
[----:B------:R-:W0:Y:S01]  /*16120*/  LDC.64 R2, c[0x0][0xc58] ;  /* 0x00031600ff027b82 */ /* 0x000e220000000a00 */
[----:B------:R-:W-:Y:S01]  /*16130*/  ULDC.64 UR4, c[0x0][0x208] ;  /* 0x0000820000047ab9 */ /* 0x000fe20000000a00 */
[----:B0-----:R-:W-:-:S05]  /*16140*/  IMAD.WIDE R2, R5, 0x4, R2 ;  /* 0x0000000405027825 */ /* 0x001fca00078e0202 */
[----:B------:R0:W5:Y:S02]  /*16150*/  LDG.E R17, desc[UR4][R2.64] ;  /* 0x0000000402117981 */ /* 0x000164000c1e1900 */
.L_x_1228:
[----:B------:R-:W-:Y:S05]  /*16160*/  BSYNC B0 ;  /* 0x0000000000007941 */ /* 0x000fea0003800000 */
.L_x_1227:
[----:B------:R-:W-:-:S03]  /*16170*/  UMOV UR4, 0xffffffff ;  /* 0xffffffff00047882 */ /* 0x000fc60000000000 */
[----:B------:R-:W-:Y:S05]  /*16180*/  BRA.DIV UR4, `(.L_x_1229) ;  /* 0x0000001a04047947 */ /* 0x000fea000b800000 */
[----:B-----5:R-:W1:Y:S01]  /*16190*/  SHFL.UP PT, R14, R17, 0x1, RZ ;  /* 0x04200000110e7989 */ /* 0x020e6200000e00ff */
[C---:B------:R-:W-:Y:S02]  /*161a0*/  ISETP.NE.AND P0, PT, R6.reuse, RZ, PT ;  /* 0x000000ff0600720c */ /* 0x040fe40003f05270 */
[----:B------:R-:W-:Y:S02]  /*161b0*/  ISETP.GE.U32.AND P1, PT, R6, 0x2, PT ;  /* 0x000000020600780c */ /* 0x000fe40003f26070 */
        /* <DEDUP_REMOVED lines=18> */
.L_x_1283:
[----:B------:R-:W-:Y:S02]  /*162e0*/  ULDC UR4, c[0x0][0xc10] ;  /* 0x0003040000047ab9 */ /* 0x000fe40000000800 */
[----:B------:R-:W-:-:S04]  /*162f0*/  IMAD.U32 R5, RZ, RZ, UR4 ;  /* 0x00000004ff057e24 */ /* 0x000fc8000f8e00ff */
[----:B-1----:R-:W-:-:S04]  /*16300*/  IMAD R3, R14, R5, RZ ;  /* 0x000000050e037224 */ /* 0x002fc800078e02ff */
[----:B------:R-:W-:-:S05]  /*16310*/  IMAD.IADD R16, R3, 0x1, R16 ;  /* 0x0000000103107824 */ /* 0x000fca00078e0210 */
[----:B------:R-:W-:-:S13]  /*16320*/  ISETP.GT.AND P0, PT, R16, R4, PT ;  /* 0x000000041000720c */ /* 0x000fda0003f04270 */
[----:B------:R-:W-:Y:S05]  /*16330*/  @!P0 BRA `(.L_x_1230) ;  /* 0xfffffffc004c8947 */ /* 0x000fea000383ffff */
.L_x_1225:
        /* <DEDUP_REMOVED lines=8> */
.L_x_1287:
[----:B------:R-:W-:Y:S01]  /*163c0*/  ISETP.NE.AND P0, PT, R3, RZ, PT ;  /* 0x000000ff0300720c */ /* 0x000fe20003f05270 */
[----:B------:R-:W-:-:S12]  /*163d0*/  IMAD.MOV.U32 R7, RZ, RZ, RZ ;  /* 0x000000ffff077224 */ /* 0x000fd800078e00ff */
[----:B------:R-:W-:Y:S05]  /*163e0*/  @!P0 BRA `(.L_x_1232) ;  /* 0x0000000000108947 */ /* 0x000fea0003800000 */
[----:B------:R-:W-:Y:S01]  /*163f0*/  UMOV UR4, 0xffffffff ;  /* 0xffffffff00047882 */ /* 0x000fe20000000000 */
[----:B------:R-:W-:Y:S02]  /*16400*/  VIADD R12, R6, 0xffffffff ;  /* 0xffffffff060c7836 */ /* 0x000fe40000000000 */
[----:B------:R-:W-:Y:S05]  /*16410*/  BRA.DIV UR4, `(.L_x_1233) ;  /* 0x0000001a04787947 */ /* 0x000fea000b800000 */
[----:B------:R3:W4:Y:S02]  /*16420*/  SHFL.IDX PT, R7, R2, R12, 0x1f ;  /* 0x00001f0c02077589 */ /* 0x00072400000e0000 */
.L_x_1232:
[----:B0--3--:R-:W0:Y:S01]  /*16430*/  LDC.64 R2, c[0x0][0xc68] ;  /* 0x00031a00ff027b82 */ /* 0x009e220000000a00 */
[----:B------:R-:W-:Y:S01]  /*16440*/  IMAD.IADD R19, R6, 0x1, R19 ;  /* 0x0000000106137824 */ /* 0x000fe200078e0213 */
[----:B------:R-:W-:-:S03]  /*16450*/  ULDC.64 UR4, c[0x0][0x208] ;  /* 0x0000820000047ab9 */ /* 0x000fc60000000a00 */
[----:B0-----:R-:W-:-:S05]  /*16460*/  IMAD.WIDE R2, R19, 0x4, R2 ;  /* 0x0000000413027825 */ /* 0x001fca00078e0202 */
[----:B------:R0:W1:Y:S01]  /*16470*/  LDG.E R8, desc[UR4][R2.64] ;  /* 0x0000000402087981 */ /* 0x000062000c1e1900 */
[----:B----4-:R-:W-:-:S04]  /*16480*/  IMAD R16, R7, R5, R16 ;  /* 0x0000000507107224 */ /* 0x010fc800078e0210 */
[----:B------:R-:W-:Y:S02]  /*16490*/  IMAD.IADD R7, R4, 0x1, -R16 ;  /* 0x0000000104077824 */ /* 0x000fe400078e0a10 */
[----:B0-----:R-:W-:Y:S02]  /*164a0*/  IMAD.MOV.U32 R2, RZ, RZ, RZ ;  /* 0x000000ffff027224 */ /* 0x001fe400078e00ff */
[----:B-12---:R-:W-:-:S05]  /*164b0*/  IMAD R6, R17, R8, RZ ;  /* 0x0000000811067224 */ /* 0x006fca00078e02ff */
[-C--:B------:R-:W-:Y:S02]  /*164c0*/  IABS R9, R6.reuse ;  /* 0x0000000600097213 */ /* 0x080fe40000000000 */
[----:B------:R-:W-:Y:S02]  /*164d0*/  IABS R4, R6 ;  /* 0x0000000600047213 */ /* 0x000fe40000000000 */
[----:B------:R-:W0:Y:S03]  /*164e0*/  I2F.RP R10, R9 ;  /* 0x00000009000a7306 */ /* 0x000e260000209400 */
[----:B------:R-:W-:-:S05]  /*164f0*/  IMAD.MOV R4, RZ, RZ, -R4 ;  /* 0x000000ffff047224 */ /* 0x000fca00078e0a04 */
[----:B0-----:R-:W0:Y:S02]  /*16500*/  MUFU.RCP R10, R10 ;  /* 0x0000000a000a7308 */ /* 0x001e240000001000 */
[----:B0-----:R-:W-:-:S06]  /*16510*/  VIADD R11, R10, 0xffffffe ;  /* 0x0ffffffe0a0b7836 */ /* 0x001fcc0000000000 */
[----:B------:R-:W0:Y:S02]  /*16520*/  F2I.FTZ.U32.TRUNC.NTZ R3, R11 ;  /* 0x0000000b00037305 */ /* 0x000e24000021f000 */
[----:B0-----:R-:W-:-:S04]  /*16530*/  IMAD.MOV R12, RZ, RZ, -R3 ;  /* 0x000000ffff0c7224 */ /* 0x001fc800078e0a03 */
[----:B------:R-:W-:-:S04]  /*16540*/  IMAD R13, R12, R9, RZ ;  /* 0x000000090c0d7224 */ /* 0x000fc800078e02ff */
[----:B------:R-:W-:Y:S01]  /*16550*/  IMAD.HI.U32 R2, R3, R13, R2 ;  /* 0x0000000d03027227 */ /* 0x000fe200078e0002 */
[----:B------:R-:W-:-:S05]  /*16560*/  IABS R3, R7 ;  /* 0x0000000700037213 */ /* 0x000fca0000000000 */
[----:B------:R-:W-:-:S04]  /*16570*/  IMAD.HI.U32 R2, R2, R3, RZ ;  /* 0x0000000302027227 */ /* 0x000fc800078e00ff */
[----:B------:R-:W-:Y:S01]  /*16580*/  IMAD R4, R2, R4, R3 ;  /* 0x0000000402047224 */ /* 0x000fe200078e0203 */
[----:B------:R-:W-:-:S04]  /*16590*/  LOP3.LUT R3, R7, R6, RZ, 0x3c, !PT ;  /* 0x0000000607037212 */ /* 0x000fc800078e3cff */
[----:B------:R-:W-:-:S13]  /*165a0*/  ISETP.GT.U32.AND P0, PT, R9, R4, PT ;  /* 0x000000040900720c */ /* 0x000fda0003f04070 */
[----:B------:R-:W-:Y:S02]  /*165b0*/  @!P0 IMAD.IADD R4, R4, 0x1, -R9 ;  /* 0x0000000104048824 */ /* 0x000fe400078e0a09 */
[----:B------:R-:W-:-:S03]  /*165c0*/  @!P0 VIADD R2, R2, 0x1 ;  /* 0x0000000102028836 */ /* 0x000fc60000000000 */
[----:B------:R-:W-:-:S13]  /*165d0*/  ISETP.GE.U32.AND P0, PT, R4, R9, PT ;  /* 0x000000090400720c */ /* 0x000fda0003f06070 */
[----:B------:R-:W-:Y:S01]  /*165e0*/  @P0 VIADD R2, R2, 0x1 ;  /* 0x0000000102020836 */ /* 0x000fe20000000000 */
[----:B------:R-:W-:-:S03]  /*165f0*/  ISETP.GE.AND P0, PT, R3, RZ, PT ;  /* 0x000000ff0300720c */ /* 0x000fc60003f06270 */
[----:B------:R-:W-:-:S10]  /*16600*/  IMAD.MOV.U32 R9, RZ, RZ, R2 ;  /* 0x000000ffff097224 */ /* 0x000fd400078e0002 */
[----:B------:R-:W-:Y:S01]  /*16610*/  @!P0 IMAD.MOV R9, RZ, RZ, -R9 ;  /* 0x000000ffff098224 */ /* 0x000fe200078e0a09 */
[----:B------:R-:W-:-:S13]  /*16620*/  ISETP.NE.AND P0, PT, R6, RZ, PT ;  /* 0x000000ff0600720c */ /* 0x000fda0003f05270 */
[----:B------:R-:W-:-:S05]  /*16630*/  @!P0 LOP3.LUT R9, RZ, R6, RZ, 0x33, !PT ;  /* 0x00000006ff098212 */ /* 0x000fca00078e33ff */
[----:B------:R-:W-:Y:S02]  /*16640*/  IMAD R4, R8, R9, RZ ;  /* 0x0000000908047224 */ /* 0x000fe400078e02ff */
[----:B------:R-:W-:Y:S02]  /*16650*/  IMAD.MOV R9, RZ, RZ, -R9 ;  /* 0x000000ffff097224 */ /* 0x000fe400078e0a09 */
[----:B------:R-:W-:Y:S02]  /*16660*/  IMAD.MOV R2, RZ, RZ, -R4 ;  /* 0x000000ffff027224 */ /* 0x000fe400078e0a04 */
[----:B------:R-:W-:-:S03]  /*16670*/  IMAD R7, R6, R9, R7 ;  /* 0x0000000906077224 */ /* 0x000fc600078e0207 */
[----:B------:R-:W-:Y:S01]  /*16680*/  VIADDMNMX R8, R2, R5, R8, PT ;  /* 0x0000000502087246 */ /* 0x000fe20003800108 */
[----:B------:R-:W-:-:S03]  /*16690*/  IMAD.IADD R4, R7, 0x1, R4 ;  /* 0x0000000107047824 */ /* 0x000fc600078e0204 */
[----:B------:R-:W-:-:S04]  /*166a0*/  IABS R5, R8 ;  /* 0x0000000800057213 */ /* 0x000fc80000000000 */
[----:B------:R-:W0:Y:S08]  /*166b0*/  I2F.RP R10, R5 ;  /* 0x00000005000a7306 */ /* 0x000e300000209400 */
[----:B0-----:R-:W0:Y:S02]  /*166c0*/  MUFU.RCP R10, R10 ;  /* 0x0000000a000a7308 */ /* 0x001e240000001000 */
[----:B0-----:R-:W-:-:S06]  /*166d0*/  VIADD R2, R10, 0xffffffe ;  /* 0x0ffffffe0a027836 */ /* 0x001fcc0000000000 */
[----:B------:R0:W1:Y:S02]  /*166e0*/  F2I.FTZ.U32.TRUNC.NTZ R3, R2 ;  /* 0x0000000200037305 */ /* 0x000064000021f000 */
[----:B0-----:R-:W-:Y:S02]  /*166f0*/  IMAD.MOV.U32 R2, RZ, RZ, RZ ;  /* 0x000000ffff027224 */ /* 0x001fe400078e00ff */
[----:B-1----:R-:W-:-:S04]  /*16700*/  IMAD.MOV R6, RZ, RZ, -R3 ;  /* 0x000000ffff067224 */ /* 0x002fc800078e0a03 */
[----:B------:R-:W-:Y:S01]  /*16710*/  IMAD R9, R6, R5, RZ ;  /* 0x0000000506097224 */ /* 0x000fe200078e02ff */
[----:B------:R-:W-:-:S03]  /*16720*/  IABS R6, R7 ;  /* 0x0000000700067213 */ /* 0x000fc60000000000 */
[----:B------:R-:W-:Y:S01]  /*16730*/  IMAD.HI.U32 R3, R3, R9, R2 ;  /* 0x0000000903037227 */ /* 0x000fe200078e0002 */
[----:B------:R-:W-:-:S05]  /*16740*/  IABS R9, R8 ;  /* 0x0000000800097213 */ /* 0x000fca0000000000 */
        /* <DEDUP_REMOVED lines=12> */
[----:B------:R-:W-:Y:S01]  /*16810*/  @!P0 LOP3.LUT R3, RZ, R8, RZ, 0x33, !PT ;  /* 0x00000008ff038212 */ /* 0x000fe200078e33ff */
[----:B------:R-:W-:-:S03]  /*16820*/  IMAD.MOV R8, RZ, RZ, -R8 ;  /* 0x000000ffff087224 */ /* 0x000fc600078e0a08 */
[----:B------:R-:W-:Y:S01]  /*16830*/  LOP3.LUT R2, RZ, R3, RZ, 0x33, !PT ;  /* 0x00000003ff027212 */ /* 0x000fe200078e33ff */
[----:B------:R-:W-:-:S04]  /*16840*/  IMAD R18, R3, R8, R4 ;  /* 0x0000000803127224 */ /* 0x000fc800078e0204 */
[----:B------:R-:W-:Y:S01]  /*16850*/  IMAD.IADD R17, R17, 0x1, R2 ;  /* 0x0000000111117824 */ /* 0x000fe200078e0202 */
[----:B------:R-:W-:Y:S06]  /*16860*/  BRA `(.L_x_1234) ;  /* 0x00000000001c7947 */ /* 0x000fec0003800000 */
.L_x_1226:
[----:B------:R-:W-:Y:S01]  /*16870*/  UMOV UR4, URZ ;  /* 0x0000003f00047c82 */ /* 0x000fe20008000000 */
[----:B------:R-:W-:Y:S01]  /*16880*/  UMOV UR5, URZ ;  /* 0x0000003f00057c82 */ /* 0x000fe20008000000 */
[----:B------:R-:W-:Y:S01]  /*16890*/  ULDC UR6, c[0x0][0xc14] ;  /* 0x0003050000067ab9 */ /* 0x000fe20000000800 */
[----:B------:R-:W-:Y:S02]  /*168a0*/  IMAD.MOV.U32 R16, RZ, RZ, R4 ;  /* 0x000000ffff107224 */ /* 0x000fe400078e0004 */
[----:B------:R-:W-:Y:S02]  /*168b0*/  IMAD.U32 R17, RZ, RZ, UR4 ;  /* 0x00000004ff117e24 */ /* 0x000fe4000f8e00ff */
[----:B------:R-:W-:Y:S02]  /*168c0*/  IMAD.U32 R18, RZ, RZ, UR5 ;  /* 0x00000005ff127e24 */ /* 0x000fe4000f8e00ff */
[----:B------:R-:W-:-:S07]  /*168d0*/  IMAD.U32 R19, RZ, RZ, UR6 ;  /* 0x00000006ff137e24 */ /* 0x000fce000f8e00ff */
.L_x_1234:
        /* <DEDUP_REMOVED lines=12> */
.L_x_1160:
[----:B-1----:R-:W3:Y:S01]  /*169a0*/  LDL.LU R0, [R1+0x18] ;  /* 0x0000180001007983 */ /* 0x002ee20000300800 */
[----:B------:R-:W-:Y:S01]  /*169b0*/  BSSY B0, `(.L_x_1236) ;  /* 0x000000b000007945 */ /* 0x000fe20003800000 */
[----:B------:R-:W1:Y:S01]  /*169c0*/  S2R R5, SR_CgaCtaId ;  /* 0x0000000000057919 */ /* 0x000e620000008800 */
[----:B---3--:R-:W-:-:S05]  /*169d0*/  VIADD R0, R0, 0x1 ;  /* 0x0000000100007836 */ /* 0x008fca0000000000 */
[----:B--2---:R-:W-:-:S04]  /*169e0*/  LEA.HI R2, R0, R0, RZ, 0x1 ;  /* 0x0000000000027211 */ /* 0x004fc800078f08ff */
[----:B------:R-:W-:-:S05]  /*169f0*/  LOP3.LUT R3, R2, 0xfffffffe, RZ, 0xc0, !PT ;  /* 0xfffffffe02037812 */ /* 0x000fca00078ec0ff */
[----:B------:R-:W-:Y:S01]  /*16a00*/  IMAD.IADD R3, R0, 0x1, -R3 ;  /* 0x0000000100037824 */ /* 0x000fe200078e0a03 */
[----:B------:R-:W-:-:S04]  /*16a10*/  MOV R0, 0x400 ;  /* 0x0000040000007802 */ /* 0x000fc80000000f00 */
[----:B-1----:R-:W-:Y:S02]  /*16a20*/  LEA R0, R5, R0, 0x18 ;  /* 0x0000000005007211 */ /* 0x002fe400078ec0ff */
[----:B------:R-:W-:-:S04]  /*16a30*/  SHF.L.U32 R3, R3, 0x1f, RZ ;  /* 0x0000001f03037819 */ /* 0x000fc800000006ff */
[----:B------:R-:W1:Y:S02]  /*16a40*/  SYNCS.PHASECHK.TRANS64.TRYWAIT P0, [R0+URZ+0x30820], R3 ;  /* 0x03082003000075a7 */ /* 0x000e64000800017f */
[----:B-1----:R-:W-:Y:S05]  /*16a50*/  @!P0 BRA `(.L_x_1237) ;  /* 0x0000001400108947 */ /* 0x002fea0003800000 */
.L_x_1290:
[----:B------:R-:W-:Y:S05]  /*16a60*/  BSYNC B0 ;  /* 0x0000000000007941 */ /* 0x000fea0003800000 */
.L_x_1236:
[----:B------:R-:W-:-:S03]  /*16a70*/  UMOV UR4, 0xffffffff ;  /* 0xffffffff00047882 */ /* 0x000fc60000000000 */
[----:B------:R-:W-:Y:S05]  /*16a80*/  BRA.DIV UR4, `(.L_x_1238) ;  /* 0x0000001604187947 */ /* 0x000fea000b800000 */
[----:B------:R-:W2:Y:S02]  /*16a90*/  S2R R2, SR_TID.X ;  /* 0x0000000000027919 */ /* 0x000ea40000002100 */
[----:B--2---:R-:W-:-:S04]  /*16aa0*/  SHF.R.U32.HI R2, RZ, 0x5, R2 ;  /* 0x00000005ff027819 */ /* 0x004fc80000011602 */
[----:B------:R-:W-:-:S05]  /*16ab0*/  LOP3.LUT R2, R2, 0x3, RZ, 0xc0, !PT ;  /* 0x0000000302027812 */ /* 0x000fca00078ec0ff */
[----:B------:R2:W3:Y:S02]  /*16ac0*/  SHFL.IDX PT, R14, R2, RZ, 0x1f ;  /* 0x00001fff020e7589 */ /* 0x0004e400000e0000 */
.L_x_1293:
[----:B---3--:R-:W-:Y:S01]  /*16ad0*/  ISETP.NE.AND P0, PT, R14, RZ, PT ;  /* 0x000000ff0e00720c */ /* 0x008fe20003f05270 */
[----:B------:R-:W-:-:S12]  /*16ae0*/  BSSY B0, `(.L_x_1239) ;  /* 0x0000029000007945 */ /* 0x000fd80003800000 */
[----:B------:R-:W-:Y:S05]  /*16af0*/  @P0 BRA `(.L_x_1240) ;  /* 0x00000000009c0947 */ /* 0x000fea0003800000 */
[----:B------:R-:W-:-:S03]  /*16b00*/  UMOV UR4, 0xffffffff ;  /* 0xffffffff00047882 */ /* 0x000fc60000000000 */
[----:B------:R-:W-:Y:S05]  /*16b10*/  BRA.DIV UR4, `(.L_x_1241) ;  /* 0x0000001604287947 */ /* 0x000fea000b800000 */
[----:B------:R-:W-:-:S13]  /*16b20*/  ELECT P6, URZ, PT ;  /* 0x00000000003f782f */ /* 0x000fda00038c0000 */
.L_x_1296:
[----:B------:R-:W-:Y:S05]  /*16b30*/  @!P6 BRA `(.L_x_1240) ;  /* 0x00000000008ce947 */ /* 0x000fea0003800000 */
[----:B--2---:R-:W2:Y:S02]  /*16b40*/  LDL R2, [R1+0x20] ;  /* 0x0000200001027983 */ /* 0x004ea40000100800 */
[----:B--2---:R-:W-:-:S13]  /*16b50*/  R2UR UR4, R2 ;  /* 0x00000000020472ca */ /* 0x004fda00000e0000 */
[----:B------:R-:W-:-:S06]  /*16b60*/  ULOP3.LUT UR4, UR4, 0x2, URZ, 0xfc, !UPT ;  /* 0x0000000204047892 */ /* 0x000fcc000f8efc3f */
[----:B------:R-:W-:-:S05]  /*16b70*/  IMAD.U32 R2, RZ, RZ, UR4 ;  /* 0x00000004ff027e24 */ /* 0x000fca000f8e00ff */
[----:B------:R-:W-:-:S13]  /*16b80*/  ISETP.NE.AND P2, PT, R2, 0x3, PT ;  /* 0x000000030200780c */ /* 0x000fda0003f45270 */
[----:B------:R-:W-:Y:S05]  /*16b90*/  @!P2 BRA `(.L_x_1242) ;  /* 0x000000000004a947 */ /* 0x000fea0003800000 */
[----:B------:R-:W-:Y:S01]  /*16ba0*/  BPT.TRAP 0x1 ;  /* 0x000000040000795c */ /* 0x000fe20000300000 */
.L_x_1242:
[----:B-1----:R-:W2:Y:S04]  /*16bb0*/  LDL R3, [R1] ;  /* 0x0000000001037983 */ /* 0x002ea80000100800 */
[----:B------:R-:W3:Y:S01]  /*16bc0*/  LDL.LU R7, [R1+0x8] ;  /* 0x0000080001077983 */ /* 0x000ee20000300800 */
[----:B------:R-:W-:-:S04]  /*16bd0*/  VIADD R2, R0, 0x30840 ;  /* 0x0003084000027836 */ /* 0x000fc80000000000 */
[C---:B--2---:R-:W-:Y:S02]  /*16be0*/  IMAD R6, R3.reuse, 0x8, R2 ;  /* 0x0000000803067824 */ /* 0x044fe400078e0202 */
[----:B------:R-:W-:Y:S01]  /*16bf0*/  VIADD R3, R3, 0x1 ;  /* 0x0000000103037836 */ /* 0x000fe20000000000 */
[----:B---3--:R-:W-:-:S04]  /*16c00*/  SHF.L.U32 R5, R7, 0x1f, RZ ;  /* 0x0000001f07057819 */ /* 0x008fc800000006ff */
[C---:B------:R-:W-:Y:S01]  /*16c10*/  ISETP.NE.AND P1, PT, R3.reuse, 0x2, PT ;  /* 0x000000020300780c */ /* 0x040fe20003f25270 */
[----:B------:R-:W1:Y:S03]  /*16c20*/  SYNCS.PHASECHK.TRANS64.TRYWAIT P0, [R6+URZ], R5 ;  /* 0x00000005060075a7 */ /* 0x000e66000800017f */
[----:B------:R-:W-:Y:S02]  /*16c30*/  SEL R4, RZ, 0x1, P1 ;  /* 0x00000001ff047807 */ /* 0x000fe40000800000 */
[----:B------:R-:W-:Y:S02]  /*16c40*/  SEL R3, R3, RZ, P1 ;  /* 0x000000ff03037207 */ /* 0x000fe40000800000 */
[----:B------:R-:W-:-:S03]  /*16c50*/  LOP3.LUT R4, R7, R4, RZ, 0x3c, !PT ;  /* 0x0000000407047212 */ /* 0x000fc600078e3cff */
[----:B------:R-:W-:Y:S01]  /*16c60*/  IMAD R7, R3, 0x8, R2 ;  /* 0x0000000803077824 */ /* 0x000fe200078e0202 */
[----:B------:R-:W-:Y:S01]  /*16c70*/  SHF.L.U32 R2, R4, 0x1f, RZ ;  /* 0x0000001f04027819 */ /* 0x000fe200000006ff */
[----:B-1----:R-:W-:Y:S06]  /*16c80*/  @!P0 BRA `(.L_x_1243) ;  /* 0x0000001000ec8947 */ /* 0x002fec0003800000 */
.L_x_1297:
[----:B------:R-:W2:Y:S02]  /*16c90*/  SYNCS.PHASECHK.TRANS64.TRYWAIT P0, [R7+URZ], R2 ;  /* 0x00000002070075a7 */ /* 0x000ea4000800017f */
[----:B--2---:R-:W-:Y:S05]  /*16ca0*/  @!P0 BRA `(.L_x_1244) ;  /* 0x0000001000f88947 */ /* 0x004fea0003800000 */
.L_x_1298:
[----:B------:R-:W-:Y:S05]  /*16cb0*/  @!P2 BRA `(.L_x_1245) ;  /* 0x000000000004a947 */ /* 0x000fea0003800000 */
[----:B------:R-:W-:Y:S01]  /*16cc0*/  BPT.TRAP 0x1 ;  /* 0x000000040000795c */ /* 0x000fe20000300000 */
.L_x_1245:
[----:B------:R-:W3:Y:S01]  /*16cd0*/  LDL.LU R4, [R1] ;  /* 0x0000000001047983 */ /* 0x000ee20000300800 */
[----:B------:R-:W-:-:S04]  /*16ce0*/  VIADD R0, R0, 0x30860 ;  /* 0x0003086000007836 */ /* 0x000fc80000000000 */
[----:B---3--:R-:W-:-:S04]  /*16cf0*/  IMAD R4, R4, 0x8, R0 ;  /* 0x0000000804047824 */ /* 0x008fc800078e0200 */
[----:B------:R-:W3:Y:S02]  /*16d00*/  SYNCS.PHASECHK.TRANS64.TRYWAIT P0, [R4+URZ], R5 ;  /* 0x00000005040075a7 */ /* 0x000ee4000800017f */
[----:B---3--:R-:W-:Y:S05]  /*16d10*/  @!P0 BRA `(.L_x_1246) ;  /* 0x0000001000f08947 */ /* 0x008fea0003800000 */
.L_x_1299:
[----:B------:R-:W-:-:S07]  /*16d20*/  IMAD R3, R3, 0x8, R0 ;  /* 0x0000000803037824 */ /* 0x000fce00078e0200 */
.L_x_1247:
[----:B----4-:R4:W0:Y:S02]  /*16d30*/  SYNCS.PHASECHK.TRANS64.TRYWAIT P0, [R3+URZ], R2 ;  /* 0x00000002030075a7 */ /* 0x010824000800017f */
[----:B0-----:R-:W-:Y:S05]  /*16d40*/  @!P0 NANOSLEEP.SYNCS 0x989680 ;  /* 0x009896800000895d */ /* 0x001fea0003900000 */
[----:B------:R-:W0:Y:S02]  /*16d50*/  @!P0 SYNCS.PHASECHK.TRANS64 P0, [R3+URZ], R2 ;  /* 0x00000002030085a7 */ /* 0x000e24000800007f */
[----:B0-----:R-:W-:Y:S05]  /*16d60*/  @!P0 BRA `(.L_x_1247) ;  /* 0xfffffffc00f08947 */ /* 0x001fea000383ffff */
.L_x_1240:
[----:B------:R-:W-:Y:S05]  /*16d70*/  BSYNC B0 ;  /* 0x0000000000007941 */ /* 0x000fea0003800000 */
.L_x_1239:
[----:B------:R-:W-:Y:S05]  /*16d80*/  EXIT ;  /* 0x000000000000794d */ /* 0x000fea0003800000 */
.L_x_1064:
[----:B0-----:R-:W-:-:S04]  /*16d90*/  IMAD.U32 R3, RZ, RZ, UR39 ;  /* 0x00000027ff037e24 */ /* 0x001fc8000f8e00ff */
[----:B------:R0:W1:Y:S03]  /*16da0*/  SYNCS.PHASECHK.TRANS64.TRYWAIT P1, [R3+URZ+0x30800], R0 ;  /* 0x03080000030075a7 */ /* 0x000066000802017f */
[----:B-1----:R-:W-:Y:S05]  /*16db0*/  @!P1 NANOSLEEP.SYNCS 0x989680 ;  /* 0x009896800000995d */ /* 0x002fea0003900000 */
[----:B------:R-:W1:Y:S02]  /*16dc0*/  @!P1 SYNCS.PHASECHK.TRANS64 P1, [R3+URZ+0x30800], R0 ;  /* 0x03080000030095a7 */ /* 0x000e64000802007f */
[----:B-1----:R-:W-:Y:S05]  /*16dd0*/  @!P1 BRA `(.L_x_1064) ;  /* 0xfffffffc00ec9947 */ /* 0x002fea000383ffff */
[----:B------:R-:W-:Y:S05]  /*16de0*/  BRA `(.L_x_1248) ;  /* 0xfffffeac006c7947 */ /* 0x000fea000383ffff */
.L_x_1068:
[----:B-1----:R1:W3:Y:S02]  /*16df0*/  SYNCS.PHASECHK.TRANS64.TRYWAIT P1, [R5+URZ+0x30830], R0 ;  /* 0x03083000050075a7 */ /* 0x0022e4000802017f */
[----:B---3--:R-:W-:Y:S05]  /*16e00*/  @!P1 NANOSLEEP.SYNCS 0x989680 ;  /* 0x009896800000995d */ /* 0x008fea0003900000 */
[----:B------:R-:W3:Y:S02]  /*16e10*/  @!P1 SYNCS.PHASECHK.TRANS64 P1, [R5+URZ+0x30830], R0 ;  /* 0x03083000050095a7 */ /* 0x000ee4000802007f */
[----:B---3--:R-:W-:Y:S05]  /*16e20*/  @!P1 BRA `(.L_x_1068) ;  /* 0xfffffffc00f09947 */ /* 0x008fea000383ffff */
[----:B------:R-:W-:Y:S05]  /*16e30*/  BRA `(.L_x_1067) ;  /* 0xfffffeac00a07947 */ /* 0x000fea000383ffff */
.L_x_1084:
[----:B-1----:R-:W-:-:S04]  /*16e40*/  IMAD.U32 R121, RZ, RZ, UR6 ;  /* 0x00000006ff797e24 */ /* 0x002fc8000f8e00ff */
[----:B------:R1:W2:Y:S03]  /*16e50*/  SYNCS.PHASECHK.TRANS64.TRYWAIT P1, [R121+URZ+0x30830], R10 ;  /* 0x0308300a790075a7 */ /* 0x0002a6000802017f */
[----:B--2---:R-:W-:Y:S05]  /*16e60*/  @!P1 NANOSLEEP.SYNCS 0x989680 ;  /* 0x009896800000995d */ /* 0x004fea0003900000 */
[----:B------:R-:W2:Y:S02]  /*16e70*/  @!P1 SYNCS.PHASECHK.TRANS64 P1, [R121+URZ+0x30830], R10 ;  /* 0x0308300a790095a7 */ /* 0x000ea4000802007f */
[----:B--2---:R-:W-:Y:S05]  /*16e80*/  @!P1 BRA `(.L_x_1084) ;  /* 0xfffffffc00ec9947 */ /* 0x004fea000383ffff */
[----:B------:R-:W-:Y:S05]  /*16e90*/  BRA `(.L_x_1083) ;  /* 0xfffffee000107947 */ /* 0x000fea000383ffff */
.L_x_1088:
[----:B--2---:R-:W-:-:S04]  /*16ea0*/  IMAD.U32 R195, RZ, RZ, UR14 ;  /* 0x0000000effc37e24 */ /* 0x004fc8000f8e00ff */
[----:B------:R2:W3:Y:S03]  /*16eb0*/  SYNCS.PHASECHK.TRANS64.TRYWAIT P1, [R195+URZ+0x30850], R0 ;  /* 0x03085000c30075a7 */ /* 0x0004e6000802017f */
[----:B---3--:R-:W-:Y:S05]  /*16ec0*/  @!P1 NANOSLEEP.SYNCS 0x989680 ;  /* 0x009896800000995d */ /* 0x008fea0003900000 */
[----:B------:R-:W3:Y:S02]  /*16ed0*/  @!P1 SYNCS.PHASECHK.TRANS64 P1, [R195+URZ+0x30850], R0 ;  /* 0x03085000c30095a7 */ /* 0x000ee4000802007f */
[----:B---3--:R-:W-:Y:S05]  /*16ee0*/  @!P1 BRA `(.L_x_1088) ;  /* 0xfffffffc00ec9947 */ /* 0x008fea000383ffff */
[----:B------:R-:W-:Y:S05]  /*16ef0*/  BRA `(.L_x_1087) ;  /* 0xfffffee800b87947 */ /* 0x000fea000383ffff */
.L_x_1105:
[----:B-1----:R-:W-:-:S04]  /*16f00*/  IMAD.U32 R4, RZ, RZ, UR6 ;  /* 0x00000006ff047e24 */ /* 0x002fc8000f8e00ff */
[----:B------:R1:W2:Y:S03]  /*16f10*/  SYNCS.PHASECHK.TRANS64.TRYWAIT P1, [R4+URZ+0x30830], R3 ;  /* 0x03083003040075a7 */ /* 0x0002a6000802017f */
[----:B--2---:R-:W-:Y:S05]  /*16f20*/  @!P1 NANOSLEEP.SYNCS 0x989680 ;  /* 0x009896800000995d */ /* 0x004fea0003900000 */
[----:B------:R-:W2:Y:S02]  /*16f30*/  @!P1 SYNCS.PHASECHK.TRANS64 P1, [R4+URZ+0x30830], R3 ;  /* 0x03083003040095a7 */ /* 0x000ea4000802007f */
[----:B--2---:R-:W-:Y:S05]  /*16f40*/  @!P1 BRA `(.L_x_1105) ;  /* 0xfffffffc00ec9947 */ /* 0x004fea000383ffff */
[----:B------:R-:W-:Y:S05]  /*16f50*/  BRA `(.L_x_1104) ;  /* 0xffffff1400bc7947 */ /* 0x000fea000383ffff */
.L_x_1109:
[----:B01----:R-:W-:-:S04]  /*16f60*/  IMAD.U32 R3, RZ, RZ, UR7 ;  /* 0x00000007ff037e24 */ /* 0x003fc8000f8e00ff */
[----:B------:R0:W1:Y:S03]  /*16f70*/  SYNCS.PHASECHK.TRANS64.TRYWAIT P1, [R3+URZ+0x30850], R0 ;  /* 0x03085000030075a7 */ /* 0x000066000802017f */
[----:B-1----:R-:W-:Y:S05]  /*16f80*/  @!P1 NANOSLEEP.SYNCS 0x989680 ;  /* 0x009896800000995d */ /* 0x002fea0003900000 */
[----:B------:R-:W1:Y:S02]  /*16f90*/  @!P1 SYNCS.PHASECHK.TRANS64 P1, [R3+URZ+0x30850], R0 ;  /* 0x03085000030095a7 */ /* 0x000e64000802007f */
[----:B-1----:R-:W-:Y:S05]  /*16fa0*/  @!P1 BRA `(.L_x_1109) ;  /* 0xfffffffc00ec9947 */ /* 0x002fea000383ffff */
[----:B------:R-:W-:Y:S05]  /*16fb0*/  BRA `(.L_x_1108) ;  /* 0xffffff2000647947 */ /* 0x000fea000383ffff */
.L_x_1115:
[----:B-1----:R-:W-:-:S04]  /*16fc0*/  IMAD.U32 R4, RZ, RZ, UR6 ;  /* 0x00000006ff047e24 */ /* 0x002fc8000f8e00ff */
[----:B------:R1:W2:Y:S03]  /*16fd0*/  SYNCS.PHASECHK.TRANS64.TRYWAIT P1, [R4+URZ+0x30830], R3 ;  /* 0x03083003040075a7 */ /* 0x0002a6000802017f */
[----:B--2---:R-:W-:Y:S05]  /*16fe0*/  @!P1 NANOSLEEP.SYNCS 0x989680 ;  /* 0x009896800000995d */ /* 0x004fea0003900000 */
[----:B------:R-:W2:Y:S02]  /*16ff0*/  @!P1 SYNCS.PHASECHK.TRANS64 P1, [R4+URZ+0x30830], R3 ;  /* 0x03083003040095a7 */ /* 0x000ea4000802007f */
[----:B--2---:R-:W-:Y:S05]  /*17000*/  @!P1 BRA `(.L_x_1115) ;  /* 0xfffffffc00ec9947 */ /* 0x004fea000383ffff */
[----:B------:R-:W-:Y:S05]  /*17010*/  BRA `(.L_x_1114) ;  /* 0xffffff3800b47947 */ /* 0x000fea000383ffff */
.L_x_1119:
[----:B01----:R-:W-:-:S04]  /*17020*/  IMAD.U32 R3, RZ, RZ, UR7 ;  /* 0x00000007ff037e24 */ /* 0x003fc8000f8e00ff */
[----:B------:R0:W1:Y:S03]  /*17030*/  SYNCS.PHASECHK.TRANS64.TRYWAIT P1, [R3+URZ+0x30850], R0 ;  /* 0x03085000030075a7 */ /* 0x000066000802017f */
[----:B-1----:R-:W-:Y:S05]  /*17040*/  @!P1 NANOSLEEP.SYNCS 0x989680 ;  /* 0x009896800000995d */ /* 0x002fea0003900000 */
[----:B------:R-:W1:Y:S02]  /*17050*/  @!P1 SYNCS.PHASECHK.TRANS64 P1, [R3+URZ+0x30850], R0 ;  /* 0x03085000030095a7 */ /* 0x000e64000802007f */
[----:B-1----:R-:W-:Y:S05]  /*17060*/  @!P1 BRA `(.L_x_1119) ;  /* 0xfffffffc00ec9947 */ /* 0x002fea000383ffff */
[----:B------:R-:W-:Y:S05]  /*17070*/  BRA `(.L_x_1118) ;  /* 0xffffff44005c7947 */ /* 0x000fea000383ffff */
.L_x_1132:
[----:B-1----:R-:W-:-:S04]  /*17080*/  IMAD.U32 R5, RZ, RZ, UR5 ;  /* 0x00000005ff057e24 */ /* 0x002fc8000f8e00ff */
[----:B------:R1:W2:Y:S03]  /*17090*/  SYNCS.PHASECHK.TRANS64.TRYWAIT P0, [R5+URZ+0x30850], R0 ;  /* 0x03085000050075a7 */ /* 0x0002a6000800017f */
[----:B--2---:R-:W-:Y:S05]  /*170a0*/  @!P0 NANOSLEEP.SYNCS 0x989680 ;  /* 0x009896800000895d */ /* 0x004fea0003900000 */
[----:B------:R-:W2:Y:S02]  /*170b0*/  @!P0 SYNCS.PHASECHK.TRANS64 P0, [R5+URZ+0x30850], R0 ;  /* 0x03085000050085a7 */ /* 0x000ea4000800007f */
[----:B--2---:R-:W-:Y:S05]  /*170c0*/  @!P0 BRA `(.L_x_1132) ;  /* 0xfffffffc00ec8947 */ /* 0x004fea000383ffff */
[----:B------:R-:W-:Y:S05]  /*170d0*/  BRA `(.L_x_1131) ;  /* 0xffffff7400247947 */ /* 0x000fea000383ffff */
.L_x_1181:
[----:B------:R-:W1:Y:S01]  /*170e0*/  S2R R9, SR_TID.X ;  /* 0x0000000000097919 */ /* 0x000e620000002100 */
[----:B------:R-:W-:Y:S01]  /*170f0*/  BSSY B0, `(.L_x_1249) ;  /* 0x000000a000007945 */ /* 0x000fe20003800000 */
[----:B------:R-:W-:Y:S02]  /*17100*/  IMAD.MOV.U32 R12, RZ, RZ, RZ ;  /* 0x000000ffff0c7224 */ /* 0x000fe400078e00ff */
[----:B0-----:R-:W-:Y:S02]  /*17110*/  IMAD.MOV.U32 R11, RZ, RZ, 0x1f ;  /* 0x0000001fff0b7424 */ /* 0x001fe400078e00ff */
[----:B------:R-:W-:Y:S01]  /*17120*/  IMAD.MOV.U32 R15, RZ, RZ, -0x1 ;  /* 0xffffffffff0f7424 */ /* 0x000fe200078e00ff */
[----:B-1----:R-:W-:-:S04]  /*17130*/  SHF.R.U32.HI R9, RZ, 0x5, R9 ;  /* 0x00000005ff097819 */ /* 0x002fc80000011609 */
[----:B------:R-:W-:-:S05]  /*17140*/  LOP3.LUT R9, R9, 0x3, RZ, 0xc0, !PT ;  /* 0x0000000309097812 */ /* 0x000fca00078ec0ff */
[----:B------:R-:W-:-:S07]  /*17150*/  IMAD.MOV.U32 R13, RZ, RZ, R9 ;  /* 0x000000ffff0d7224 */ /* 0x000fce00078e0009 */
[----:B------:R-:W-:Y:S05]  /*17160*/  WARPSYNC.COLLECTIVE R15, `(.L_x_1250) ;  /* 0x000000000f087348 */ /* 0x000fea0003c00000 */
[----:B------:R0:W1:Y:S02]  /*17170*/  SHFL.IDX P6, R14, R13, R12, R11 ;  /* 0x0000000c0d0e7389 */ /* 0x00006400000c000b */
[----:B01----:R-:W-:Y:S01]  /*17180*/  ENDCOLLECTIVE ;  /* 0x000000000000791b */ /* 0x003fe20003800000 */
.L_x_1250:
[----:B------:R-:W-:Y:S05]  /*17190*/  BSYNC B0 ;  /* 0x0000000000007941 */ /* 0x000fea0003800000 */
.L_x_1249:
[----:B------:R-:W-:Y:S05]  /*171a0*/  BRA `(.L_x_1251) ;  /* 0xffffffc000e47947 */ /* 0x000fea000383ffff */
.L_x_1182:
[----:B------:R-:W-:Y:S01]  /*171b0*/  BSSY B0, `(.L_x_1252) ;  /* 0x0000006000007945 */ /* 0x000fe20003800000 */
[----:B------:R-:W-:-:S07]  /*171c0*/  IMAD.MOV.U32 R15, RZ, RZ, -0x1 ;  /* 0xffffffffff0f7424 */ /* 0x000fce00078e00ff */
[----:B0-----:R-:W-:Y:S05]  /*171d0*/  WARPSYNC.COLLECTIVE R15, `(.L_x_1253) ;  /* 0x000000000f0c7348 */ /* 0x001fea0003c00000 */
[----:B------:R-:W-:Y:S02]  /*171e0*/  ELECT P6, UR62, PT ;  /* 0x00000000003e782f */ /* 0x000fe400038c0000 */
[----:B------:R-:W-:Y:S01]  /*171f0*/  MOV R14, UR62 ;  /* 0x0000003e000e7c02 */ /* 0x000fe20008000f00 */
[----:B0-----:R-:W-:Y:S10]  /*17200*/  ENDCOLLECTIVE ;  /* 0x000000000000791b */ /* 0x001ff40003800000 */
.L_x_1253:
[----:B------:R-:W-:Y:S05]  /*17210*/  BSYNC B0 ;  /* 0x0000000000007941 */ /* 0x000fea0003800000 */
.L_x_1252:
[----:B------:R-:W-:Y:S05]  /*17220*/  BRA `(.L_x_1254) ;  /* 0xffffffc000d47947 */ /* 0x000fea000383ffff */
.L_x_1185:
[----:B0-----:R0:W1:Y:S02]  /*17230*/  SYNCS.PHASECHK.TRANS64.TRYWAIT P0, [R9+URZ+0x30840], R10 ;  /* 0x0308400a090075a7 */ /* 0x001064000800017f */
[----:B-1----:R-:W-:Y:S05]  /*17240*/  @!P0 NANOSLEEP.SYNCS 0x989680 ;  /* 0x009896800000895d */ /* 0x002fea0003900000 */
[----:B------:R-:W1:Y:S02]  /*17250*/  @!P0 SYNCS.PHASECHK.TRANS64 P0, [R9+URZ+0x30840], R10 ;  /* 0x0308400a090085a7 */ /* 0x000e64000800007f */
[----:B-1----:R-:W-:Y:S05]  /*17260*/  @!P0 BRA `(.L_x_1185) ;  /* 0xfffffffc00f08947 */ /* 0x002fea000383ffff */
[----:B------:R-:W-:Y:S05]  /*17270*/  BRA `(.L_x_1255) ;  /* 0xffffffc400407947 */ /* 0x000fea000383ffff */
.L_x_1188:
        /* <DEDUP_REMOVED lines=8> */
.L_x_1196:
[----:B0-----:R0:W1:Y:S02]  /*17300*/  SYNCS.PHASECHK.TRANS64.TRYWAIT P0, [R2+URZ+0x30840], R3 ;  /* 0x03084003020075a7 */ /* 0x001064000800017f */
[----:B-1----:R-:W-:Y:S05]  /*17310*/  @!P0 NANOSLEEP.SYNCS 0x989680 ;  /* 0x009896800000895d */ /* 0x002fea0003900000 */
[----:B------:R-:W1:Y:S02]  /*17320*/  @!P0 SYNCS.PHASECHK.TRANS64 P0, [R2+URZ+0x30840], R3 ;  /* 0x03084003020085a7 */ /* 0x000e64000800007f */
[----:B-1----:R-:W-:Y:S05]  /*17330*/  @!P0 BRA `(.L_x_1196) ;  /* 0xfffffffc00f08947 */ /* 0x002fea000383ffff */
[----:B------:R-:W-:Y:S05]  /*17340*/  BRA `(.L_x_1257) ;  /* 0xffffffcc004c7947 */ /* 0x000fea000383ffff */
.L_x_1198:
[----:B0-----:R0:W1:Y:S02]  /*17350*/  SYNCS.PHASECHK.TRANS64.TRYWAIT P0, [R3+URZ+0x60], R2 ;  /* 0x00006002030075a7 */ /* 0x001064000800017f */
[----:B-1----:R-:W-:Y:S05]  /*17360*/  @!P0 NANOSLEEP.SYNCS 0x989680 ;  /* 0x009896800000895d */ /* 0x002fea0003900000 */
[----:B------:R-:W1:Y:S02]  /*17370*/  @!P0 SYNCS.PHASECHK.TRANS64 P0, [R3+URZ+0x60], R2 ;  /* 0x00006002030085a7 */ /* 0x000e64000800007f */
[----:B-1----:R-:W-:Y:S05]  /*17380*/  @!P0 BRA `(.L_x_1198) ;  /* 0xfffffffc00f08947 */ /* 0x002fea000383ffff */
[----:B------:R-:W-:Y:S05]  /*17390*/  BRA `(.L_x_1258) ;  /* 0xffffffcc00f87947 */ /* 0x000fea000383ffff */
.L_x_1203:
[----:B-1----:R1:W2:Y:S02]  /*173a0*/  SYNCS.PHASECHK.TRANS64.TRYWAIT P0, [R2+URZ+0x30840], R3 ;  /* 0x03084003020075a7 */ /* 0x0022a4000800017f */
[----:B--2---:R-:W-:Y:S05]  /*173b0*/  @!P0 NANOSLEEP.SYNCS 0x989680 ;  /* 0x009896800000895d */ /* 0x004fea0003900000 */
[----:B------:R-:W2:Y:S02]  /*173c0*/  @!P0 SYNCS.PHASECHK.TRANS64 P0, [R2+URZ+0x30840], R3 ;  /* 0x03084003020085a7 */ /* 0x000ea4000800007f */
[----:B--2---:R-:W-:Y:S05]  /*173d0*/  @!P0 BRA `(.L_x_1203) ;  /* 0xfffffffc00f08947 */ /* 0x004fea000383ffff */
[----:B------:R-:W-:Y:S05]  /*173e0*/  BRA `(.L_x_1259) ;  /* 0xffffffd400787947 */ /* 0x000fea000383ffff */
.L_x_1205:
[----:B0-----:R0:W1:Y:S02]  /*173f0*/  SYNCS.PHASECHK.TRANS64.TRYWAIT P1, [R3+URZ+0x60], R2 ;  /* 0x00006002030075a7 */ /* 0x001064000802017f */
[----:B-1----:R-:W-:Y:S05]  /*17400*/  @!P1 NANOSLEEP.SYNCS 0x989680 ;  /* 0x009896800000995d */ /* 0x002fea0003900000 */
[----:B------:R-:W1:Y:S02]  /*17410*/  @!P1 SYNCS.PHASECHK.TRANS64 P1, [R3+URZ+0x60], R2 ;  /* 0x00006002030095a7 */ /* 0x000e64000802007f */
[----:B-1----:R-:W-:Y:S05]  /*17420*/  @!P1 BRA `(.L_x_1205) ;  /* 0xfffffffc00f09947 */ /* 0x002fea000383ffff */
[----:B------:R-:W-:Y:S05]  /*17430*/  BRA `(.L_x_1260) ;  /* 0xffffffd800247947 */ /* 0x000fea000383ffff */
.L_x_1210:
[----:B--2---:R2:W3:Y:S02]  /*17440*/  SYNCS.PHASECHK.TRANS64.TRYWAIT P0, [R2+URZ+0x30840], R3 ;  /* 0x03084003020075a7 */ /* 0x0044e4000800017f */
[----:B---3--:R-:W-:Y:S05]  /*17450*/  @!P0 NANOSLEEP.SYNCS 0x989680 ;  /* 0x009896800000895d */ /* 0x008fea0003900000 */
[----:B------:R-:W3:Y:S02]  /*17460*/  @!P0 SYNCS.PHASECHK.TRANS64 P0, [R2+URZ+0x30840], R3 ;  /* 0x03084003020085a7 */ /* 0x000ee4000800007f */
[----:B---3--:R-:W-:Y:S05]  /*17470*/  @!P0 BRA `(.L_x_1210) ;  /* 0xfffffffc00f08947 */ /* 0x008fea000383ffff */
[----:B------:R-:W-:Y:S05]  /*17480*/  BRA `(.L_x_1261) ;  /* 0xffffffdc00607947 */ /* 0x000fea000383ffff */
.L_x_1212:
[----:B0-----:R0:W1:Y:S02]  /*17490*/  SYNCS.PHASECHK.TRANS64.TRYWAIT P1, [R2+URZ+0x60], R9 ;  /* 0x00006009020075a7 */ /* 0x001064000802017f */
[----:B-1----:R-:W-:Y:S05]  /*174a0*/  @!P1 NANOSLEEP.SYNCS 0x989680 ;  /* 0x009896800000995d */ /* 0x002fea0003900000 */
[----:B------:R-:W1:Y:S02]  /*174b0*/  @!P1 SYNCS.PHASECHK.TRANS64 P1, [R2+URZ+0x60], R9 ;  /* 0x00006009020095a7 */ /* 0x000e64000802007f */
[----:B-1----:R-:W-:Y:S05]  /*174c0*/  @!P1 BRA `(.L_x_1212) ;  /* 0xfffffffc00f09947 */ /* 0x002fea000383ffff */
[----:B------:R-:W-:Y:S05]  /*174d0*/  BRA `(.L_x_1262) ;  /* 0xffffffe000107947 */ /* 0x000fea000383ffff */
.L_x_1219:
[----:B-1----:R1:W2:Y:S02]  /*174e0*/  SYNCS.PHASECHK.TRANS64.TRYWAIT P0, [R3+URZ+0x30860], R0 ;  /* 0x03086000030075a7 */ /* 0x0022a4000800017f */
[----:B--2---:R-:W-:Y:S05]  /*174f0*/  @!P0 NANOSLEEP.SYNCS 0x989680 ;  /* 0x009896800000895d */ /* 0x004fea0003900000 */
[----:B------:R-:W2:Y:S02]  /*17500*/  @!P0 SYNCS.PHASECHK.TRANS64 P0, [R3+URZ+0x30860], R0 ;  /* 0x03086000030085a7 */ /* 0x000ea4000800007f */
[----:B--2---:R-:W-:Y:S05]  /*17510*/  @!P0 BRA `(.L_x_1219) ;  /* 0xfffffffc00f08947 */ /* 0x004fea000383ffff */
[----:B------:R-:W-:Y:S05]  /*17520*/  BRA `(.L_x_1263) ;  /* 0xffffffe400307947 */ /* 0x000fea000383ffff */
.L_x_1221:
[----:B------:R-:W-:Y:S01]  /*17530*/  BSSY B0, `(.L_x_1264) ;  /* 0x0000008000007945 */ /* 0x000fe20003800000 */
[----:B------:R-:W-:Y:S02]  /*17540*/  IMAD.MOV.U32 R13, RZ, RZ, R16 ;  /* 0x000000ffff0d7224 */ /* 0x000fe400078e0010 */
[----:B------:R-:W-:Y:S02]  /*17550*/  IMAD.MOV.U32 R12, RZ, RZ, RZ ;  /* 0x000000ffff0c7224 */ /* 0x000fe400078e00ff */
[----:B0-----:R-:W-:Y:S02]  /*17560*/  IMAD.MOV.U32 R11, RZ, RZ, 0x1f ;  /* 0x0000001fff0b7424 */ /* 0x001fe400078e00ff */
[----:B------:R-:W-:-:S07]  /*17570*/  IMAD.MOV.U32 R15, RZ, RZ, -0x1 ;  /* 0xffffffffff0f7424 */ /* 0x000fce00078e00ff */
[----:B-1----:R-:W-:Y:S05]  /*17580*/  WARPSYNC.COLLECTIVE R15, `(.L_x_1265) ;  /* 0x000000000f087348 */ /* 0x002fea0003c00000 */
[----:B------:R0:W2:Y:S02]  /*17590*/  SHFL.IDX P6, R14, R13, R12, R11 ;  /* 0x0000000c0d0e7389 */ /* 0x0000a400000c000b */
[----:B012---:R-:W-:Y:S01]  /*175a0*/  ENDCOLLECTIVE ;  /* 0x000000000000791b */ /* 0x007fe20003800000 */
.L_x_1265:
[----:B------:R-:W-:Y:S05]  /*175b0*/  BSYNC B0 ;  /* 0x0000000000007941 */ /* 0x000fea0003800000 */
.L_x_1264:
[----:B------:R-:W-:Y:S02]  /*175c0*/  IMAD.MOV.U32 R13, RZ, RZ, R16 ;  /* 0x000000ffff0d7224 */ /* 0x000fe400078e0010 */
[----:B------:R-:W-:Y:S02]  /*175d0*/  IMAD.MOV.U32 R12, RZ, RZ, 0x1 ;  /* 0x00000001ff0c7424 */ /* 0x000fe400078e00ff */
[----:B------:R-:W-:Y:S02]  /*175e0*/  IMAD.MOV.U32 R11, RZ, RZ, 0x1f ;  /* 0x0000001fff0b7424 */ /* 0x000fe400078e00ff */
[----:B------:R-:W-:Y:S02]  /*175f0*/  IMAD.MOV.U32 R15, RZ, RZ, -0x1 ;  /* 0xffffffffff0f7424 */ /* 0x000fe400078e00ff */
[----:B------:R-:W-:-:S07]  /*17600*/  IMAD.MOV.U32 R4, RZ, RZ, R14 ;  /* 0x000000ffff047224 */ /* 0x000fce00078e000e */
[----:B------:R-:W-:Y:S05]  /*17610*/  WARPSYNC.COLLECTIVE R15, `(.L_x_1266) ;  /* 0x000000000f087348 */ /* 0x000fea0003c00000 */
[----:B------:R0:W1:Y:S02]  /*17620*/  SHFL.IDX P6, R14, R13, R12, R11 ;  /* 0x0000000c0d0e7389 */ /* 0x00006400000c000b */
[----:B01----:R-:W-:Y:S01]  /*17630*/  ENDCOLLECTIVE ;  /* 0x000000000000791b */ /* 0x003fe20003800000 */
.L_x_1266:
[----:B------:R-:W-:Y:S01]  /*17640*/  IMAD.MOV.U32 R16, RZ, RZ, R14 ;  /* 0x000000ffff107224 */ /* 0x000fe200078e000e */
[----:B------:R-:W-:Y:S06]  /*17650*/  BRA `(.L_x_1267) ;  /* 0xffffffe400d07947 */ /* 0x000fec000383ffff */
.L_x_1224:
[----:B------:R-:W-:Y:S01]  /*17660*/  BSSY B0, `(.L_x_1268) ;  /* 0x0000008000007945 */ /* 0x000fe20003800000 */
[----:B-----5:R-:W-:Y:S02]  /*17670*/  IMAD.MOV.U32 R13, RZ, RZ, R17 ;  /* 0x000000ffff0d7224 */ /* 0x020fe400078e0011 */
[----:B------:R-:W-:Y:S02]  /*17680*/  IMAD.MOV.U32 R12, RZ, RZ, 0x1 ;  /* 0x00000001ff0c7424 */ /* 0x000fe400078e00ff */
[----:B0-----:R-:W-:Y:S02]  /*17690*/  IMAD.MOV.U32 R11, RZ, RZ, RZ ;  /* 0x000000ffff0b7224 */ /* 0x001fe400078e00ff */
[----:B------:R-:W-:-:S07]  /*176a0*/  IMAD.MOV.U32 R15, RZ, RZ, -0x1 ;  /* 0xffffffffff0f7424 */ /* 0x000fce00078e00ff */
[----:B-1234-:R-:W-:Y:S05]  /*176b0*/  WARPSYNC.COLLECTIVE R15, `(.L_x_1269) ;  /* 0x000000000f087348 */ /* 0x01efea0003c00000 */
[----:B------:R0:W0:Y:S02]  /*176c0*/  SHFL.UP P6, R14, R13, R12, R11 ;  /* 0x0400000c0d0e7389 */ /* 0x00002400000c000b */
[----:B01234-:R-:W-:Y:S01]  /*176d0*/  ENDCOLLECTIVE ;  /* 0x000000000000791b */ /* 0x01ffe20003800000 */
.L_x_1269:
[----:B------:R-:W-:Y:S05]  /*176e0*/  BSYNC B0 ;  /* 0x0000000000007941 */ /* 0x000fea0003800000 */
.L_x_1268:
[----:B------:R-:W-:Y:S01]  /*176f0*/  ISETP.NE.AND P0, PT, R6, RZ, PT ;  /* 0x000000ff0600720c */ /* 0x000fe20003f05270 */
[----:B------:R-:W-:Y:S02]  /*17700*/  IMAD.MOV.U32 R12, RZ, RZ, 0x2 ;  /* 0x00000002ff0c7424 */ /* 0x000fe400078e00ff */
[----:B------:R-:W-:Y:S01]  /*17710*/  IMAD.MOV.U32 R11, RZ, RZ, RZ ;  /* 0x000000ffff0b7224 */ /* 0x000fe200078e00ff */
[----:B------:R-:W-:Y:S01]  /*17720*/  SEL R14, R14, RZ, P0 ;  /* 0x000000ff0e0e7207 */ /* 0x000fe20000000000 */
[----:B------:R-:W-:Y:S01]  /*17730*/  IMAD.MOV.U32 R15, RZ, RZ, -0x1 ;  /* 0xffffffffff0f7424 */ /* 0x000fe200078e00ff */
[----:B------:R-:W-:-:S03]  /*17740*/  ISETP.GE.U32.AND P0, PT, R6, 0x2, PT ;  /* 0x000000020600780c */ /* 0x000fc60003f06070 */
[----:B------:R-:W-:-:S10]  /*17750*/  IMAD.IADD R13, R17, 0x1, R14 ;  /* 0x00000001110d7824 */ /* 0x000fd400078e020e */
[----:B------:R-:W-:Y:S05]  /*17760*/  WARPSYNC.COLLECTIVE R15, `(.L_x_1270) ;  /* 0x000000000f087348 */ /* 0x000fea0003c00000 */
[----:B------:R0:W1:Y:S02]  /*17770*/  SHFL.UP P6, R14, R13, R12, R11 ;  /* 0x0400000c0d0e7389 */ /* 0x00006400000c000b */
[----:B01----:R-:W-:Y:S01]  /*17780*/  ENDCOLLECTIVE ;  /* 0x000000000000791b */ /* 0x003fe20003800000 */
.L_x_1270:
        /* <DEDUP_REMOVED lines=8> */
.L_x_1271:
        /* <DEDUP_REMOVED lines=8> */
.L_x_1272:
        /* <DEDUP_REMOVED lines=8> */
.L_x_1273:
        /* <DEDUP_REMOVED lines=8> */
.L_x_1274:
[----:B------:R-:W-:Y:S05]  /*17990*/  BRA `(.L_x_1275) ;  /* 0xffffffe400987947 */ /* 0x000fea000383ffff */
.L_x_1229:
[----:B------:R-:W-:Y:S01]  /*179a0*/  BSSY B0, `(.L_x_1276) ;  /* 0x0000008000007945 */ /* 0x000fe20003800000 */
[----:B-----5:R-:W-:Y:S02]  /*179b0*/  IMAD.MOV.U32 R13, RZ, RZ, R17 ;  /* 0x000000ffff0d7224 */ /* 0x020fe400078e0011 */
[----:B------:R-:W-:Y:S02]  /*179c0*/  IMAD.MOV.U32 R12, RZ, RZ, 0x1 ;  /* 0x00000001ff0c7424 */ /* 0x000fe400078e00ff */
[----:B------:R-:W-:Y:S02]  /*179d0*/  IMAD.MOV.U32 R11, RZ, RZ, RZ ;  /* 0x000000ffff0b7224 */ /* 0x000fe400078e00ff */
[----:B------:R-:W-:-:S07]  /*179e0*/  IMAD.MOV.U32 R15, RZ, RZ, -0x1 ;  /* 0xffffffffff0f7424 */ /* 0x000fce00078e00ff */
[----:B0-----:R-:W-:Y:S05]  /*179f0*/  WARPSYNC.COLLECTIVE R15, `(.L_x_1277) ;  /* 0x000000000f087348 */ /* 0x001fea0003c00000 */
[----:B------:R1:W2:Y:S02]  /*17a00*/  SHFL.UP P6, R14, R13, R12, R11 ;  /* 0x0400000c0d0e7389 */ /* 0x0002a400000c000b */
[----:B012---:R-:W-:Y:S01]  /*17a10*/  ENDCOLLECTIVE ;  /* 0x000000000000791b */ /* 0x007fe20003800000 */
.L_x_1277:
[----:B------:R-:W-:Y:S05]  /*17a20*/  BSYNC B0 ;  /* 0x0000000000007941 */ /* 0x000fea0003800000 */
.L_x_1276:
        /* <DEDUP_REMOVED lines=10> */
.L_x_1278:
        /* <DEDUP_REMOVED lines=8> */
.L_x_1279:
        /* <DEDUP_REMOVED lines=8> */
.L_x_1280:
        /* <DEDUP_REMOVED lines=8> */
.L_x_1281:
        /* <DEDUP_REMOVED lines=8> */
.L_x_1282:
[----:B------:R-:W-:Y:S05]  /*17cd0*/  BRA `(.L_x_1283) ;  /* 0xffffffe400807947 */ /* 0x000fea000383ffff */
.L_x_1231:
[----:B------:R-:W-:Y:S01]  /*17ce0*/  BSSY B0, `(.L_x_1284) ;  /* 0x0000006000007945 */ /* 0x000fe20003800000 */
[----:B------:R-:W-:Y:S01]  /*17cf0*/  PLOP3.LUT P6, PT, P6, PT, PT, 0x8, 0x0 ;  /* 0x000000000000781c */ /* 0x000fe200037ce170 */
[----:B------:R-:W-:-:S12]  /*17d00*/  IMAD.MOV.U32 R15, RZ, RZ, -0x1 ;  /* 0xffffffffff0f7424 */ /* 0x000fd800078e00ff */
[----:B0-----:R-:W-:Y:S05]  /*17d10*/  WARPSYNC.COLLECTIVE R15, `(.L_x_1285) ;  /* 0x000000000f087348 */ /* 0x001fea0003c00000 */
[----:B------:R-:W-:Y:S01]  /*17d20*/  VOTE.ANY R14, PT, P6 ;  /* 0x00000000000e7806 */ /* 0x000fe200030e0100 */
[----:B0-----:R-:W-:Y:S06]  /*17d30*/  ENDCOLLECTIVE ;  /* 0x000000000000791b */ /* 0x001fec0003800000 */
.L_x_1285:
[----:B------:R-:W-:Y:S05]  /*17d40*/  BSYNC B0 ;  /* 0x0000000000007941 */ /* 0x000fea0003800000 */
.L_x_1284:
[----:B------:R-:W-:Y:S02]  /*17d50*/  IMAD.MOV.U32 R3, RZ, RZ, R14 ;  /* 0x000000ffff037224 */ /* 0x000fe400078e000e */
[----:B------:R-:W-:Y:S02]  /*17d60*/  IMAD.MOV.U32 R13, RZ, RZ, R17 ;  /* 0x000000ffff0d7224 */ /* 0x000fe400078e0011 */
[----:B------:R-:W0:Y:S01]  /*17d70*/  POPC R6, R3 ;  /* 0x0000000300067309 */ /* 0x000e220000000000 */
[----:B------:R-:W-:Y:S02]  /*17d80*/  IMAD.MOV.U32 R11, RZ, RZ, 0x1f ;  /* 0x0000001fff0b7424 */ /* 0x000fe400078e00ff */
[----:B------:R-:W-:Y:S02]  /*17d90*/  IMAD.MOV.U32 R15, RZ, RZ, -0x1 ;  /* 0xffffffffff0f7424 */ /* 0x000fe400078e00ff */
[----:B0-----:R-:W-:-:S07]  /*17da0*/  IMAD.MOV.U32 R12, RZ, RZ, R6 ;  /* 0x000000ffff0c7224 */ /* 0x001fce00078e0006 */
[----:B------:R-:W-:Y:S05]  /*17db0*/  WARPSYNC.COLLECTIVE R15, `(.L_x_1286) ;  /* 0x000000000f087348 */ /* 0x000fea0003c00000 */
[----:B------:R0:W1:Y:S02]  /*17dc0*/  SHFL.IDX P6, R14, R13, R12, R11 ;  /* 0x0000000c0d0e7389 */ /* 0x00006400000c000b */
[----:B01----:R-:W-:Y:S01]  /*17dd0*/  ENDCOLLECTIVE ;  /* 0x000000000000791b */ /* 0x003fe20003800000 */
.L_x_1286:
[----:B------:R-:W-:Y:S01]  /*17de0*/  IMAD.MOV.U32 R17, RZ, RZ, R14 ;  /* 0x000000ffff117224 */ /* 0x000fe200078e000e */
[----:B------:R-:W-:Y:S06]  /*17df0*/  BRA `(.L_x_1287) ;  /* 0xffffffe400707947 */ /* 0x000fec000383ffff */
.L_x_1233:
[----:B------:R-:W-:Y:S01]  /*17e00*/  BSSY B0, `(.L_x_1288) ;  /* 0x0000007000007945 */ /* 0x000fe20003800000 */
[----:B------:R-:W-:Y:S02]  /*17e10*/  IMAD.MOV.U32 R13, RZ, RZ, R2 ;  /* 0x000000ffff0d7224 */ /* 0x000fe400078e0002 */
[----:B------:R-:W-:Y:S02]  /*17e20*/  IMAD.MOV.U32 R11, RZ, RZ, 0x1f ;  /* 0x0000001fff0b7424 */ /* 0x000fe400078e00ff */
[----:B------:R-:W-:-:S07]  /*17e30*/  IMAD.MOV.U32 R15, RZ, RZ, -0x1 ;  /* 0xffffffffff0f7424 */ /* 0x000fce00078e00ff */
[----:B012---:R-:W-:Y:S05]  /*17e40*/  WARPSYNC.COLLECTIVE R15, `(.L_x_1289) ;  /* 0x000000000f087348 */ /* 0x007fea0003c00000 */
[----:B------:R3:W4:Y:S02]  /*17e50*/  SHFL.IDX P6, R14, R13, R12, R11 ;  /* 0x0000000c0d0e7389 */ /* 0x00072400000c000b */
[----:B01234-:R-:W-:Y:S01]  /*17e60*/  ENDCOLLECTIVE ;  /* 0x000000000000791b */ /* 0x01ffe20003800000 */
.L_x_1289:
[----:B------:R-:W-:Y:S05]  /*17e70*/  BSYNC B0 ;  /* 0x0000000000007941 */ /* 0x000fea0003800000 */
.L_x_1288:
[----:B------:R-:W-:Y:S01]  /*17e80*/  IMAD.MOV.U32 R7, RZ, RZ, R14 ;  /* 0x000000ffff077224 */ /* 0x000fe200078e000e */
[----:B------:R-:W-:Y:S06]  /*17e90*/  BRA `(.L_x_1232) ;  /* 0xffffffe400647947 */ /* 0x000fec000383ffff */
.L_x_1237:
[----:B-1----:R1:W2:Y:S02]  /*17ea0*/  SYNCS.PHASECHK.TRANS64.TRYWAIT P0, [R0+URZ+0x30820], R3 ;  /* 0x03082003000075a7 */ /* 0x0022a4000800017f */
[----:B--2---:R-:W-:Y:S05]  /*17eb0*/  @!P0 NANOSLEEP.SYNCS 0x989680 ;  /* 0x009896800000895d */ /* 0x004fea0003900000 */
[----:B------:R-:W2:Y:S02]  /*17ec0*/  @!P0 SYNCS.PHASECHK.TRANS64 P0, [R0+URZ+0x30820], R3 ;  /* 0x03082003000085a7 */ /* 0x000ea4000800007f */
[----:B--2---:R-:W-:Y:S05]  /*17ed0*/  @!P0 BRA `(.L_x_1237) ;  /* 0xfffffffc00f08947 */ /* 0x004fea000383ffff */
[----:B------:R-:W-:Y:S05]  /*17ee0*/  BRA `(.L_x_1290) ;  /* 0xffffffe800dc7947 */ /* 0x000fea000383ffff */
.L_x_1238:
[----:B------:R-:W2:Y:S01]  /*17ef0*/  S2R R2, SR_TID.X ;  /* 0x0000000000027919 */ /* 0x000ea20000002100 */
[----:B------:R-:W-:Y:S01]  /*17f00*/  BSSY B0, `(.L_x_1291) ;  /* 0x000000a000007945 */ /* 0x000fe20003800000 */
[----:B------:R-:W-:Y:S02]  /*17f10*/  IMAD.MOV.U32 R12, RZ, RZ, RZ ;  /* 0x000000ffff0c7224 */ /* 0x000fe400078e00ff */
[----:B0-----:R-:W-:Y:S02]  /*17f20*/  IMAD.MOV.U32 R11, RZ, RZ, 0x1f ;  /* 0x0000001fff0b7424 */ /* 0x001fe400078e00ff */
[----:B------:R-:W-:Y:S01]  /*17f30*/  IMAD.MOV.U32 R15, RZ, RZ, -0x1 ;  /* 0xffffffffff0f7424 */ /* 0x000fe200078e00ff */
[----:B--2---:R-:W-:-:S04]  /*17f40*/  SHF.R.U32.HI R2, RZ, 0x5, R2 ;  /* 0x00000005ff027819 */ /* 0x004fc80000011602 */
[----:B------:R-:W-:-:S05]  /*17f50*/  LOP3.LUT R2, R2, 0x3, RZ, 0xc0, !PT ;  /* 0x0000000302027812 */ /* 0x000fca00078ec0ff */
[----:B------:R-:W-:-:S07]  /*17f60*/  IMAD.MOV.U32 R13, RZ, RZ, R2 ;  /* 0x000000ffff0d7224 */ /* 0x000fce00078e0002 */
[----:B-1----:R-:W-:Y:S05]  /*17f70*/  WARPSYNC.COLLECTIVE R15, `(.L_x_1292) ;  /* 0x000000000f087348 */ /* 0x002fea0003c00000 */
[----:B------:R0:W2:Y:S02]  /*17f80*/  SHFL.IDX P6, R14, R13, R12, R11 ;  /* 0x0000000c0d0e7389 */ /* 0x0000a400000c000b */
[----:B012---:R-:W-:Y:S01]  /*17f90*/  ENDCOLLECTIVE ;  /* 0x000000000000791b */ /* 0x007fe20003800000 */
.L_x_1292:
[----:B------:R-:W-:Y:S05]  /*17fa0*/  BSYNC B0 ;  /* 0x0000000000007941 */ /* 0x000fea0003800000 */
.L_x_1291:
[----:B------:R-:W-:Y:S05]  /*17fb0*/  BRA `(.L_x_1293) ;  /* 0xffffffe800c47947 */ /* 0x000fea000383ffff */
.L_x_1241:
[----:B------:R-:W-:Y:S01]  /*17fc0*/  BSSY B1, `(.L_x_1294) ;  /* 0x0000006000017945 */ /* 0x000fe20003800000 */
[----:B------:R-:W-:-:S07]  /*17fd0*/  IMAD.MOV.U32 R15, RZ, RZ, -0x1 ;  /* 0xffffffffff0f7424 */ /* 0x000fce00078e00ff */
[----:B012---:R-:W-:Y:S05]  /*17fe0*/  WARPSYNC.COLLECTIVE R15, `(.L_x_1295) ;  /* 0x000000000f0c7348 */ /* 0x007fea0003c00000 */
[----:B------:R-:W-:Y:S02]  /*17ff0*/  ELECT P6, UR62, PT ;  /* 0x00000000003e782f */ /* 0x000fe400038c0000 */
[----:B------:R-:W-:Y:S01]  /*18000*/  MOV R14, UR62 ;  /* 0x0000003e000e7c02 */ /* 0x000fe20008000f00 */
[----:B012---:R-:W-:Y:S10]  /*18010*/  ENDCOLLECTIVE ;  /* 0x000000000000791b */ /* 0x007ff40003800000 */
.L_x_1295:
[----:B------:R-:W-:Y:S05]  /*18020*/  BSYNC B1 ;  /* 0x0000000000017941 */ /* 0x000fea0003800000 */
.L_x_1294:
[----:B------:R-:W-:Y:S05]  /*18030*/  BRA `(.L_x_1296) ;  /* 0xffffffe800bc7947 */ /* 0x000fea000383ffff */
.L_x_1243:
[----:B-1----:R1:W2:Y:S02]  /*18040*/  SYNCS.PHASECHK.TRANS64.TRYWAIT P0, [R6+URZ], R5 ;  /* 0x00000005060075a7 */ /* 0x0022a4000800017f */
[----:B--2---:R-:W-:Y:S05]  /*18050*/  @!P0 NANOSLEEP.SYNCS 0x989680 ;  /* 0x009896800000895d */ /* 0x004fea0003900000 */
[----:B------:R-:W2:Y:S02]  /*18060*/  @!P0 SYNCS.PHASECHK.TRANS64 P0, [R6+URZ], R5 ;  /* 0x00000005060085a7 */ /* 0x000ea4000800007f */
[----:B--2---:R-:W-:Y:S05]  /*18070*/  @!P0 BRA `(.L_x_1243) ;  /* 0xfffffffc00f08947 */ /* 0x004fea000383ffff */
[----:B------:R-:W-:Y:S05]  /*18080*/  BRA `(.L_x_1297) ;  /* 0xffffffec00007947 */ /* 0x000fea000383ffff */
.L_x_1244:
[----:B--2---:R2:W3:Y:S02]  /*18090*/  SYNCS.PHASECHK.TRANS64.TRYWAIT P0, [R7+URZ], R2 ;  /* 0x00000002070075a7 */ /* 0x0044e4000800017f */
[----:B---3--:R-:W-:Y:S05]  /*180a0*/  @!P0 NANOSLEEP.SYNCS 0x989680 ;  /* 0x009896800000895d */ /* 0x008fea0003900000 */
[----:B------:R-:W3:Y:S02]  /*180b0*/  @!P0 SYNCS.PHASECHK.TRANS64 P0, [R7+URZ], R2 ;  /* 0x00000002070085a7 */ /* 0x000ee4000800007f */
[----:B---3--:R-:W-:Y:S05]  /*180c0*/  @!P0 BRA `(.L_x_1244) ;  /* 0xfffffffc00f08947 */ /* 0x008fea000383ffff */
[----:B------:R-:W-:Y:S05]  /*180d0*/  BRA `(.L_x_1298) ;  /* 0xffffffe800f47947 */ /* 0x000fea000383ffff */
.L_x_1246:
[----:B---3--:R3:W4:Y:S02]  /*180e0*/  SYNCS.PHASECHK.TRANS64.TRYWAIT P0, [R4+URZ], R5 ;  /* 0x00000005040075a7 */ /* 0x008724000800017f */
[----:B----4-:R-:W-:Y:S05]  /*180f0*/  @!P0 NANOSLEEP.SYNCS 0x989680 ;  /* 0x009896800000895d */ /* 0x010fea0003900000 */
[----:B------:R-:W4:Y:S02]  /*18100*/  @!P0 SYNCS.PHASECHK.TRANS64 P0, [R4+URZ], R5 ;  /* 0x00000005040085a7 */ /* 0x000f24000800007f */
[----:B----4-:R-:W-:Y:S05]  /*18110*/  @!P0 BRA `(.L_x_1246) ;  /* 0xfffffffc00f08947 */ /* 0x010fea000383ffff */
[----:B------:R-:W-:Y:S05]  /*18120*/  BRA `(.L_x_1299) ;  /* 0xffffffe800fc7947 */ /* 0x000fea000383ffff */
.L_x_1300:
        /* <DEDUP_REMOVED lines=13> */
.L_x_2660:


//--------------------- .text._ZN7cutlass13device_kernelIN5flash11enable_sm90INS1_16FlashAttnFwdSm90INS1_25CollectiveMainloopFwdSm90ILi2EN4cute5tupleIJNS5_1CILi1EEES8_S8_EEENS6_IJNS7_ILi128EEENS7_ILi96EEENS7_ILi192EEEEEELi192ENS_6half_tEfNS_4arch4Sm90ELb0ELb1ELb1ELb1ELb0ELb1ELb0ELb1ELb1ELb0ELb0ELb0EEENS1_21CollectiveEpilogueFwdINS6_IJSA_SC_SB_EEES9_SE_SG_Li256ELb1ELb0ELb0ELb0EEENS1_36VarlenDynamicPersistentTileSchedulerILi128ELi96ELi256ELi32ELb0ELb0ELb1ELb1ELb0ELb1EEEEEEEEEvNT_6ParamsE --------------------------
	.section	.text._ZN7cutlass13device_kernelIN5flash11enable_sm90INS1_16FlashAttnFwdSm90INS1_25CollectiveMainloopFwdSm90ILi2EN4cute5tupleIJNS5_1CILi1EEES8_S8_EEENS6_IJNS7_ILi128EEENS7_ILi96EEENS7_ILi192EEEEEELi192ENS_6half_tEfNS_4arch4Sm90ELb0ELb1ELb1ELb1ELb0ELb1ELb0ELb1ELb1ELb0ELb0ELb0EEENS1_21CollectiveEpilogueFwdINS6_IJSA_SC_SB_EEES9_SE_SG_Li256ELb1ELb0ELb0ELb0EEENS1_36VarlenDynamicPersistentTileSchedulerILi128ELi96ELi256ELi32ELb0ELb0ELb1ELb1ELb0ELb1EEEEEEEEEvNT_6ParamsE,"ax",@progbits
	.align	128
.text._ZN7cutlass13device_kernelIN5flash11enable_sm90INS1_16FlashAttnFwdSm90INS1_25CollectiveMainloopFwdSm90ILi2EN4cute5tupleIJNS5_1CILi1EEES8_S8_EEENS6_IJNS7_ILi128EEENS7_ILi96EEENS7_ILi192EEEEEELi192ENS_6half_tEfNS_4arch4Sm90ELb0ELb1ELb1ELb1ELb0ELb1ELb0ELb1ELb1ELb0ELb0ELb0EEENS1_21CollectiveEpilogueFwdINS6_IJSA_SC_SB_EEES9_SE_SG_Li256ELb1ELb0ELb0ELb0EEENS1_36VarlenDynamicPersistentTileSchedulerILi128ELi96ELi256ELi32ELb0ELb0ELb1ELb1ELb0ELb1EEEEEEEEEvNT_6ParamsE:
        .type           _ZN7cutlass13device_kernelIN5flash11enable_sm90INS1_16FlashAttnFwdSm90INS1_25CollectiveMainloopFwdSm90ILi2EN4cute5tupleIJNS5_1CILi1EEES8_S8_EEENS6_IJNS7_ILi128EEENS7_ILi96EEENS7_ILi192EEEEEELi192ENS_6half_tEfNS_4arch4Sm90ELb0ELb1ELb1ELb1ELb0ELb1ELb0ELb1ELb1ELb0ELb0ELb0EEENS1_21CollectiveEpilogueFwdINS6_IJSA_SC_SB_EEES9_SE_SG_Li256ELb1ELb0ELb0ELb0EEENS1_36VarlenDynamicPersistentTileSchedulerILi128ELi96ELi256ELi32ELb0ELb0ELb1ELb1ELb0ELb1EEEEEEEEEvNT_6ParamsE,@function
        .size           _ZN7cutlass13device_kernelIN5flash11enable_sm90INS1_16FlashAttnFwdSm90INS1_25CollectiveMainloopFwdSm90ILi2EN4cute5tupleIJNS5_1CILi1EEES8_S8_EEENS6_IJNS7_ILi128EEENS7_ILi96EEENS7_ILi192EEEEEELi192ENS_6half_tEfNS_4arch4Sm90ELb0ELb1ELb1ELb1ELb0ELb1ELb0ELb1ELb1ELb0ELb0ELb0EEENS1_21CollectiveEpilogueFwdINS6_IJSA_SC_SB_EEES9_SE_SG_Li256ELb1ELb0ELb0ELb0EEENS1_36VarlenDynamicPersistentTileSchedulerILi128ELi96ELi256ELi32ELb0ELb0ELb1ELb1ELb0ELb1EEEEEEEEEvNT_6ParamsE,(.L_x_2661 - _ZN7cutlass13device_kernelIN5flash11enable_sm90INS1_16FlashAttnFwdSm90INS1_25CollectiveMainloopFwdSm90ILi2EN4cute5tupleIJNS5_1CILi1EEES8_S8_EEENS6_IJNS7_ILi128EEENS7_ILi96EEENS7_ILi192EEEEEELi192ENS_6half_tEfNS_4arch4Sm90ELb0ELb1ELb1ELb1ELb0ELb1ELb0ELb1ELb1ELb0ELb0ELb0EEENS1_21CollectiveEpilogueFwdINS6_IJSA_SC_SB_EEES9_SE_SG_Li256ELb1ELb0ELb0ELb0EEENS1_36VarlenDynamicPersistentTileSchedulerILi128ELi96ELi256ELi32ELb0ELb0ELb1ELb1ELb0ELb1EEEEEEEEEvNT_6ParamsE)
        .other          _ZN7cutlass13device_kernelIN5flash11enable_sm90INS1_16FlashAttnFwdSm90INS1_25CollectiveMainloopFwdSm90ILi2EN4cute5tupleIJNS5_1CILi1EEES8_S8_EEENS6_IJNS7_ILi128EEENS7_ILi96EEENS7_ILi192EEEEEELi192ENS_6half_tEfNS_4arch4Sm90ELb0ELb1ELb1ELb1ELb0ELb1ELb0ELb1ELb1ELb0ELb0ELb0EEENS1_21CollectiveEpilogueFwdINS6_IJSA_SC_SB_EEES9_SE_SG_Li256ELb1ELb0ELb0ELb0EEENS1_36VarlenDynamicPersistentTileSchedulerILi128ELi96ELi256ELi32ELb0ELb0ELb1ELb1ELb0ELb1EEEEEEEEEvNT_6ParamsE,@"STO_CUDA_ENTRY STV_DEFAULT"
_ZN7cutlass13device_kernelIN5flash11enable_sm90INS1_16FlashAttnFwdSm90INS1_25CollectiveMainloopFwdSm90ILi2EN4cute5tupleIJNS5_1CILi1EEES8_S8_EEENS6_IJNS7_ILi128EEENS7_ILi96EEENS7_ILi192EEEEEELi192ENS_6half_tEfNS_4arch4Sm90ELb0ELb1ELb1ELb1ELb0ELb1ELb0ELb1ELb1ELb0ELb0ELb0EEENS1_21CollectiveEpilogueFwdINS6_IJSA_SC_SB_EEES9_SE_SG_Li256ELb1ELb0ELb0ELb0EEENS1_36VarlenDynamicPersistentTileSchedulerILi128ELi96ELi256ELi32ELb0ELb0ELb1ELb1ELb0ELb1EEEEEEEEEvNT_6ParamsE:
        /* <DEDUP_REMOVED lines=27> */
.L_x_1302:
[----:B------:R-:W-:Y:S05]  /*01b0*/  BSYNC B0 ;  /* 0x0000000000007941 */ /* 0x000fea0003800000 */
.L_x_1301:
        /* <DEDUP_REMOVED lines=41> */
.L_x_1303:
        /* <DEDUP_REMOVED lines=22> */
.L_x_1304:
        /* <DEDUP_REMOVED lines=18> */
.L_x_1305:
        /* <DEDUP_REMOVED lines=22> */
.L_x_1306:
        /* <DEDUP_REMOVED lines=22> */
.L_x_1307:
[----:B------:R-:W-:Y:S01]  /*0990*/  PLOP3.LUT P0, PT, PT, PT, UP0, 0x80, 0x0 ;  /* 0x000000000000781c */ /* 0x000fe20003f0f008 */
[----:B------:R-:W-:Y:S01]  /*09a0*/  UMOV UR60, 0x1 ;  /* 0x00000001003c7882 */ /* 0x000fe20000000000 */
[----:B------:R-:W-:Y:S01]  /*09b0*/  NOP ;  /* 0x0000000000007918 */ /* 0x000fe20000000000 */
[----:B------:R-:W-:Y:S01]  /*09c0*/  USEL UR60, UR60, 0x2, !UP0 ;  /* 0x000000023c3c7887 */ /* 0x000fe2000c000000 */
[----:B------:R-:W-:Y:S01]  /*09d0*/  BSSY B7, `(.L_x_1308) ;  /* 0x0002873000077945 */ /* 0x000fe20003800000 */
[----:B012-4-:R-:W-:Y:S08]  /*09e0*/  BAR.SYNC.DEFER_BLOCKING 0x0 ;  /* 0x0000000000007b1d */ /* 0x017ff00000010000 */
[----:B------:R-:W-:Y:S05]  /*09f0*/  @!P0 BRA `(.L_x_1309) ;  /* 0x0000021c00a48947 */ /* 0x000fea0003800000 */
.L_x_1310:
[----:B------:R-:W-:-:S08]  /*0a00*/  NOP ;  /* 0x0000000000007918 */ /* 0x000fd00000000000 */
[----:B------:R-:W0:Y:S02]  /*0a10*/  USETMAXREG.TRY_ALLOC.CTAPOOL UP0, 0xf0 ;  /* 0x000000f0000079c8 */ /* 0x000e240008000600 */
[----:B0-----:R-:W-:-:S13]  /*0a20*/  PLOP3.LUT P0, PT, PT, PT, UP0, 0x80, 0x0 ;  /* 0x000000000000781c */ /* 0x001fda0003f0f008 */
[----:B------:R-:W-:Y:S05]  /*0a30*/  @!P0 BRA `(.L_x_1310) ;  /* 0xfffffffc00f08947 */ /* 0x000fea000383ffff */
[----:B------:R-:W0:Y:S08]  /*0a40*/  S2UR UR5, SR_CgaCtaId ;  /* 0x00000000000579c3 */ /* 0x000e300000008800 */
[----:B------:R-:W-:Y:S06]  /*0a50*/  BAR.ARV 0x8, 0x120 ;  /* 0x0204800000007b1d */ /* 0x000fec0000002000 */
[----:B------:R-:W-:-:S02]  /*0a60*/  UMOV UR4, 0x400 ;  /* 0x0000040000047882 */ /* 0x000fc40000000000 */
[----:B------:R-:W-:Y:S01]  /*0a70*/  BAR.SYNC.DEFER_BLOCKING 0x5, 0x120 ;  /* 0x0144800000007b1d */ /* 0x000fe20000010000 */
[----:B0-----:R-:W-:-:S06]  /*0a80*/  ULEA UR4, UR5, UR4, 0x18 ;  /* 0x0000000405047291 */ /* 0x001fcc000f8ec03f */
[----:B------:R-:W-:Y:S01]  /*0a90*/  IMAD.U32 R17, RZ, RZ, UR4 ;  /* 0x00000004ff117e24 */ /* 0x000fe2000f8e00ff */
[----:B------:R-:W-:-:S04]  /*0aa0*/  ULDC UR4, c[0x0][0xc14] ;  /* 0x0003050000047ab9 */ /* 0x000fc80000000800 */
[----:B------:R-:W0:Y:S01]  /*0ab0*/  LDS.128 R200, [R17+0x308d0] ;  /* 0x0308d00011c87984 */ /* 0x000e220000000c00 */
[----:B------:R-:W-:Y:S06]  /*0ac0*/  BAR.ARV 0x4, 0x120 ;  /* 0x0104800000007b1d */ /* 0x000fec0000002000 */
[----:B0-----:R-:W-:-:S13]  /*0ad0*/  ISETP.GE.AND P0, PT, R203, UR4, PT ;  /* 0x00000004cb007c0c */ /* 0x001fda000bf06270 */
[----:B------:R-:W-:Y:S05]  /*0ae0*/  @P0 BRA `(.L_x_1311) ;  /* 0x0000028400840947 */ /* 0x000fea0003800000 */
[----:B------:R-:W-:Y:S01]  /*0af0*/  VIADD R223, R4, 0xffffff80 ;  /* 0xffffff8004df7836 */ /* 0x000fe20000000000 */
[----:B------:R-:W-:Y:S01]  /*0b00*/  R2UR UR4, R17 ;  /* 0x00000000110472ca */ /* 0x000fe200000e0000 */
[----:B------:R-:W-:Y:S01]  /*0b10*/  ULOP3.LUT UR5, UR60, 0x1, URZ, 0xfc, !UPT ;  /* 0x000000013c057892 */ /* 0x000fe2000f8efc3f */
[----:B------:R-:W-:Y:S01]  /*0b20*/  IMAD.MOV.U32 R219, RZ, RZ, RZ ;  /* 0x000000ffffdb7224 */ /* 0x000fe200078e00ff */
[----:B------:R-:W-:Y:S02]  /*0b30*/  CS2R R22, SRZ ;  /* 0x0000000000167805 */ /* 0x000fe4000001ff00 */
[----:B------:R-:W-:Y:S01]  /*0b40*/  SHF.R.S32.HI R0, RZ, 0x1f, R223 ;  /* 0x0000001fff007819 */ /* 0x000fe200000114df */
[----:B------:R-:W-:Y:S01]  /*0b50*/  IMAD.MOV.U32 R194, RZ, RZ, RZ ;  /* 0x000000ffffc27224 */ /* 0x000fe200078e00ff */
[----:B------:R-:W-:Y:S02]  /*0b60*/  MOV R204, RZ ;  /* 0x000000ff00cc7202 */ /* 0x000fe40000000f00 */
[----:B------:R-:W-:-:S02]  /*0b70*/  LEA.HI R3, R0, R223, RZ, 0x7 ;  /* 0x000000df00037211 */ /* 0x000fc400078f38ff */
[----:B------:R-:W-:Y:S02]  /*0b80*/  LEA.HI R2, R0, R223, RZ, 0x4 ;  /* 0x000000df00027211 */ /* 0x000fe400078f20ff */
[----:B------:R-:W-:Y:S01]  /*0b90*/  LOP3.LUT R226, R3, 0xffffff80, RZ, 0xc0, !PT ;  /* 0xffffff8003e27812 */ /* 0x000fe200078ec0ff */
[----:B------:R-:W-:Y:S01]  /*0ba0*/  UIADD3 UR4, UR4, 0x12400, URZ ;  /* 0x0001240004047890 */ /* 0x000fe2000fffe03f */
[----:B------:R-:W-:Y:S02]  /*0bb0*/  SHF.R.S32.HI R5, RZ, 0x4, R2 ;  /* 0x00000004ff057819 */ /* 0x000fe40000011402 */
[----:B------:R-:W-:Y:S02]  /*0bc0*/  IADD3 R226, R223, -R226, RZ ;  /* 0x800000e2dfe27210 */ /* 0x000fe40007ffe0ff */
[----:B------:R-:W-:Y:S02]  /*0bd0*/  LEA.HI R4, R2, R5, RZ, 0x1 ;  /* 0x0000000502047211 */ /* 0x000fe400078f08ff */
[----:B------:R-:W-:-:S02]  /*0be0*/  SHF.R.S32.HI R7, RZ, 0x1f, R226 ;  /* 0x0000001fff077819 */ /* 0x000fc400000114e2 */
[----:B------:R-:W-:Y:S02]  /*0bf0*/  LEA.HI R214, R0, R223, RZ, 0x3 ;  /* 0x000000df00d67211 */ /* 0x000fe400078f18ff */
[-C--:B------:R-:W-:Y:S02]  /*0c00*/  LEA.HI R8, R7, R226.reuse, RZ, 0x2 ;  /* 0x000000e207087211 */ /* 0x080fe400078f10ff */
[----:B------:R-:W-:Y:S02]  /*0c10*/  LOP3.LUT R2, R2, 0x3fffff0, RZ, 0xc0, !PT ;  /* 0x03fffff002027812 */ /* 0x000fe400078ec0ff */
[--C-:B------:R-:W-:Y:S02]  /*0c20*/  SHF.R.S32.HI R9, RZ, 0x2, R8.reuse ;  /* 0x00000002ff097819 */ /* 0x100fe40000011408 */
[----:B------:R-:W-:Y:S01]  /*0c30*/  SHF.R.S32.HI R6, RZ, 0x1f, R8 ;  /* 0x0000001fff067819 */ /* 0x000fe20000011408 */
[----:B------:R-:W-:Y:S01]  /*0c40*/  IMAD.IADD R2, R223, 0x1, -R2 ;  /* 0x00000001df027824 */ /* 0x000fe200078e0a02 */
[----:B------:R-:W-:-:S02]  /*0c50*/  LEA.HI R7, R7, R226, RZ, 0x5 ;  /* 0x000000e207077211 */ /* 0x000fc400078f28ff */
[----:B------:R-:W-:Y:S02]  /*0c60*/  LEA.HI R10, R6, R9, RZ, 0x3 ;  /* 0x00000009060a7211 */ /* 0x000fe400078f18ff */
[----:B------:R-:W-:Y:S02]  /*0c70*/  LOP3.LUT R6, R4, 0x1ffffffe, RZ, 0xc0, !PT ;  /* 0x1ffffffe04067812 */ /* 0x000fe400078ec0ff */
[-C--:B------:R-:W-:Y:S02]  /*0c80*/  LEA.HI R4, R0, R223.reuse, RZ, 0x5 ;  /* 0x000000df00047211 */ /* 0x080fe400078f28ff */
[----:B------:R-:W-:Y:S01]  /*0c90*/  LOP3.LUT R10, R10, 0xfffffff8, RZ, 0xc0, !PT ;  /* 0xfffffff80a0a7812 */ /* 0x000fe200078ec0ff */
[----:B------:R-:W-:Y:S01]  /*0ca0*/  IMAD.IADD R6, R5, 0x1, -R6 ;  /* 0x0000000105067824 */ /* 0x000fe200078e0a06 */
[----:B------:R-:W-:Y:S02]  /*0cb0*/  LEA.HI R5, R0, R223, RZ, 0x2 ;  /* 0x000000df00057211 */ /* 0x000fe400078f10ff */
[----:B------:R-:W-:Y:S01]  /*0cc0*/  SHF.R.S32.HI R209, RZ, 0x5, R4 ;  /* 0x00000005ffd17819 */ /* 0x000fe20000011404 */
[----:B------:R-:W-:Y:S01]  /*0cd0*/  IMAD.IADD R10, R9, 0x1, -R10 ;  /* 0x00000001090a7824 */ /* 0x000fe200078e0a0a */
[----:B------:R-:W-:-:S02]  /*0ce0*/  LOP3.LUT R0, R214, 0x1ffffff8, RZ, 0xc0, !PT ;  /* 0x1ffffff8d6007812 */ /* 0x000fc400078ec0ff */
[----:B------:R-:W-:Y:S02]  /*0cf0*/  LOP3.LUT R4, R5, 0xfffffffc, RZ, 0xc0, !PT ;  /* 0xfffffffc05047812 */ /* 0x000fe400078ec0ff */
[--C-:B------:R-:W-:Y:S01]  /*0d00*/  SHF.R.S32.HI R195, RZ, 0x2, R5.reuse ;  /* 0x00000002ffc37819 */ /* 0x100fe20000011405 */
[C---:B------:R-:W-:Y:S01]  /*0d10*/  IMAD.IADD R0, R223.reuse, 0x1, -R0 ;  /* 0x00000001df007824 */ /* 0x040fe200078e0a00 */
[----:B------:R-:W-:Y:S01]  /*0d20*/  SHF.R.S32.HI R12, RZ, 0x1f, R5 ;  /* 0x0000001fff0c7819 */ /* 0x000fe20000011405 */
[----:B------:R-:W-:Y:S01]  /*0d30*/  IMAD.IADD R223, R223, 0x1, -R4 ;  /* 0x00000001dfdf7824 */ /* 0x000fe200078e0a04 */
[----:B------:R-:W-:Y:S01]  /*0d40*/  LEA R5, R209, R2, 0x4 ;  /* 0x00000002d1057211 */ /* 0x000fe200078e20ff */
[----:B------:R-:W-:Y:S01]  /*0d50*/  VIADD R220, R195, 0x40 ;  /* 0x00000040c3dc7836 */ /* 0x000fe20000000000 */
[----:B------:R-:W-:Y:S01]  /*0d60*/  LEA.HI R12, R12, R195, RZ, 0x3 ;  /* 0x000000c30c0c7211 */ /* 0x000fe200078f18ff */
[----:B------:R-:W-:Y:S01]  /*0d70*/  IMAD.SHL.U32 R192, R223, 0x8, RZ ;  /* 0x00000008dfc07824 */ /* 0x000fe200078e00ff */
[----:B------:R-:W-:Y:S01]  /*0d80*/  SHF.R.S32.HI R7, RZ, 0x5, R7 ;  /* 0x00000005ff077819 */ /* 0x000fe20000011407 */
[----:B------:R-:W-:Y:S01]  /*0d90*/  IMAD R235, R5, 0x8, R6 ;  /* 0x0000000805eb7824 */ /* 0x000fe200078e0206 */
[----:B------:R-:W-:Y:S01]  /*0da0*/  LOP3.LUT R12, R12, 0xfffffff8, RZ, 0xc0, !PT ;  /* 0xfffffff80c0c7812 */ /* 0x000fe200078ec0ff */
[C---:B------:R-:W-:Y:S01]  /*0db0*/  VIADD R198, R192.reuse, 0x20 ;  /* 0x00000020c0c67836 */ /* 0x040fe20000000000 */
[----:B------:R-:W-:Y:S01]  /*0dc0*/  LEA R10, R7, R10, 0x4 ;  /* 0x0000000a070a7211 */ /* 0x000fe200078e20ff */
[----:B------:R-:W-:Y:S01]  /*0dd0*/  VIADD R199, R192, 0x40 ;  /* 0x00000040c0c77836 */ /* 0x000fe20000000000 */
[----:B------:R-:W-:Y:S01]  /*0de0*/  SHF.R.S32.HI R5, RZ, 0x1f, R220 ;  /* 0x0000001fff057819 */ /* 0x000fe200000114dc */
[----:B------:R-:W-:Y:S01]  /*0df0*/  IMAD.IADD R216, R195, 0x1, -R12 ;  /* 0x00000001c3d87824 */ /* 0x000fe200078e0a0c */
[----:B------:R-:W-:Y:S01]  /*0e00*/  SHF.R.S32.HI R7, RZ, 0x1f, R198 ;  /* 0x0000001fff077819 */ /* 0x000fe200000114c6 */
[----:B------:R-:W-:Y:S01]  /*0e10*/  IMAD.SHL.U32 R209, R209, 0x200, RZ ;  /* 0x00000200d1d17824 */ /* 0x000fe200078e00ff */
[----:B------:R-:W-:Y:S01]  /*0e20*/  SHF.L.U32 R205, R220, 0x6, RZ ;  /* 0x00000006dccd7819 */ /* 0x000fe200000006ff */
[----:B------:R-:W-:Y:S01]  /*0e30*/  IMAD.SHL.U32 R212, R0, 0x8, RZ ;  /* 0x0000000800d47824 */ /* 0x000fe200078e00ff */
[----:B------:R-:W-:Y:S01]  /*0e40*/  SHF.L.U32 R207, R216, 0x6, RZ ;  /* 0x00000006d8cf7819 */ /* 0x000fe200000006ff */
[----:B------:R-:W-:Y:S01]  /*0e50*/  IMAD.SHL.U32 R235, R235, 0x8, RZ ;  /* 0x00000008ebeb7824 */ /* 0x000fe200078e00ff */
[----:B------:R-:W-:-:S02]  /*0e60*/  LEA.HI R5, R5, R220, RZ, 0x3 ;  /* 0x000000dc05057211 */ /* 0x000fc400078f18ff */
[-C--:B------:R-:W-:Y:S02]  /*0e70*/  LEA.HI R4, R7, R198.reuse, RZ, 0x6 ;  /* 0x000000c607047211 */ /* 0x080fe400078f30ff */
[----:B------:R-:W-:Y:S01]  /*0e80*/  LOP3.LUT R205, R205, 0x1c0, RZ, 0xc0, !PT ;  /* 0x000001c0cdcd7812 */ /* 0x000fe200078ec0ff */
[----:B------:R-:W-:Y:S01]  /*0e90*/  IMAD.SHL.U32 R5, R5, 0x40, RZ ;  /* 0x0000004005057824 */ /* 0x000fe200078e00ff */
[----:B------:R-:W-:Y:S01]  /*0ea0*/  LOP3.LUT R207, R207, 0x1c0, RZ, 0xc0, !PT ;  /* 0x000001c0cfcf7812 */ /* 0x000fe200078ec0ff */
[----:B------:R-:W-:Y:S01]  /*0eb0*/  IMAD.SHL.U32 R4, R4, 0x80, RZ ;  /* 0x0000008004047824 */ /* 0x000fe200078e00ff */
[----:B------:R-:W-:Y:S02]  /*0ec0*/  LEA.HI R2, R7, R198, RZ, 0x3 ;  /* 0x000000c607027211 */ /* 0x000fe400078f18ff */
[----:B------:R-:W-:Y:S02]  /*0ed0*/  SHF.R.S32.HI R6, RZ, 0x1f, R199 ;  /* 0x0000001fff067819 */ /* 0x000fe400000114c7 */
[----:B------:R-:W-:-:S02]  /*0ee0*/  SHF.R.U32.HI R233, RZ, 0x3, R205 ;  /* 0x00000003ffe97819 */ /* 0x000fc400000116cd */
[----:B------:R-:W-:Y:S02]  /*0ef0*/  SHF.R.U32.HI R208, RZ, 0x3, R207 ;  /* 0x00000003ffd07819 */ /* 0x000fe400000116cf */
[--C-:B------:R-:W-:Y:S02]  /*0f00*/  LOP3.LUT R7, R207, 0x38, R2.reuse, 0xf8, !PT ;  /* 0x00000038cf077812 */ /* 0x100fe400078ef802 */
[----:B------:R-:W-:Y:S02]  /*0f10*/  LOP3.LUT R12, R205, 0x38, R2, 0xf8, !PT ;  /* 0x00000038cd0c7812 */ /* 0x000fe400078ef802 */
[CC--:B------:R-:W-:Y:S02]  /*0f20*/  LEA.HI R230, R6.reuse, R199.reuse, RZ, 0x3 ;  /* 0x000000c706e67211 */ /* 0x0c0fe400078f18ff */
[----:B------:R-:W-:Y:S02]  /*0f30*/  LOP3.LUT R210, R5, 0xfffffe00, RZ, 0xc0, !PT ;  /* 0xfffffe0005d27812 */ /* 0x000fe400078ec0ff */
[----:B------:R-:W-:-:S02]  /*0f40*/  LEA.HI R6, R6, R199, RZ, 0x6 ;  /* 0x000000c706067211 */ /* 0x000fc400078f30ff */
[----:B------:R-:W-:Y:S02]  /*0f50*/  LOP3.LUT R4, R4, 0xffffe000, RZ, 0xc0, !PT ;  /* 0xffffe00004047812 */ /* 0x000fe400078ec0ff */
[----:B------:R-:W-:Y:S01]  /*0f60*/  LOP3.LUT R7, R7, R208, RZ, 0x3c, !PT ;  /* 0x000000d007077212 */ /* 0x000fe200078e3cff */
[----:B------:R-:W-:Y:S01]  /*0f70*/  IMAD.SHL.U32 R6, R6, 0x80, RZ ;  /* 0x0000008006067824 */ /* 0x000fe200078e00ff */
[----:B------:R-:W-:Y:S02]  /*0f80*/  LOP3.LUT R5, R12, R233, RZ, 0x3c, !PT ;  /* 0x000000e90c057212 */ /* 0x000fe400078e3cff */
[-C--:B------:R-:W-:Y:S02]  /*0f90*/  IADD3 R7, R7, R4.reuse, R209 ;  /* 0x0000000407077210 */ /* 0x080fe40007ffe0d1 */
[----:B------:R-:W-:Y:S02]  /*0fa0*/  IADD3 R228, R5, R4, R210 ;  /* 0x0000000405e47210 */ /* 0x000fe40007ffe0d2 */
[----:B------:R-:W-:-:S02]  /*0fb0*/  LOP3.LUT R5, R207, 0x38, R230, 0xf8, !PT ;  /* 0x00000038cf057812 */ /* 0x000fc400078ef8e6 */
[----:B------:R-:W-:Y:S02]  /*0fc0*/  LOP3.LUT R4, R205, 0x38, R230, 0xf8, !PT ;  /* 0x00000038cd047812 */ /* 0x000fe400078ef8e6 */
[----:B------:R-:W-:Y:S02]  /*0fd0*/  LOP3.LUT R6, R6, 0xffffe000, RZ, 0xc0, !PT ;  /* 0xffffe00006067812 */ /* 0x000fe400078ec0ff */
[----:B------:R-:W-:Y:S02]  /*0fe0*/  LOP3.LUT R5, R5, R208, RZ, 0x3c, !PT ;  /* 0x000000d005057212 */ /* 0x000fe400078e3cff */
[----:B------:R-:W-:Y:S02]  /*0ff0*/  LOP3.LUT R9, R4, R233, RZ, 0x3c, !PT ;  /* 0x000000e904097212 */ /* 0x000fe400078e3cff */
[-C--:B------:R-:W-:Y:S02]  /*1000*/  IADD3 R5, R5, R6.reuse, R209 ;  /* 0x0000000605057210 */ /* 0x080fe40007ffe0d1 */
[----:B------:R-:W-:Y:S01]  /*1010*/  IADD3 R9, R9, R6, R210 ;  /* 0x0000000609097210 */ /* 0x000fe20007ffe0d2 */
[----:B------:R-:W-:Y:S01]  /*1020*/  IMAD.U32 R6, RZ, RZ, UR4 ;  /* 0x00000004ff067e24 */ /* 0x000fe2000f8e00ff */
[----:B------:R-:W-:-:S02]  /*1030*/  SHF.R.S32.HI R234, RZ, 0x7, R3 ;  /* 0x00000007ffea7819 */ /* 0x000fc40000011403 */
[----:B------:R-:W-:Y:S02]  /*1040*/  LOP3.LUT R4, R205, 0x38, R192, 0xf8, !PT ;  /* 0x00000038cd047812 */ /* 0x000fe400078ef8c0 */
[----:B------:R-:W-:Y:S01]  /*1050*/  LEA.HI R3, R3, R234, RZ, 0x1 ;  /* 0x000000ea03037211 */ /* 0x000fe200078f08ff */
[----:B------:R0:W-:Y:S01]  /*1060*/  STL [R1+0x3c], R6 ;  /* 0x00003c0601007387 */ /* 0x0001e20000100800 */
[----:B------:R-:W-:Y:S02]  /*1070*/  LOP3.LUT R4, R210, R4, R233, 0xf6, !PT ;  /* 0x00000004d2047212 */ /* 0x000fe400078ef6e9 */
[----:B------:R-:W-:Y:S02]  /*1080*/  LOP3.LUT R3, R3, 0x3fffffe, RZ, 0xc0, !PT ;  /* 0x03fffffe03037812 */ /* 0x000fe400078ec0ff */
[----:B------:R-:W-:Y:S02]  /*1090*/  SHF.R.S32.HI R214, RZ, 0x3, R214 ;  /* 0x00000003ffd67819 */ /* 0x000fe400000114d6 */
[----:B------:R-:W-:-:S02]  /*10a0*/  IADD3 R3, R234, -R3, RZ ;  /* 0x80000003ea037210 */ /* 0x000fc40007ffe0ff */
[----:B------:R-:W-:Y:S02]  /*10b0*/  SHF.R.S32.HI R221, RZ, 0x1f, R195 ;  /* 0x0000001fffdd7819 */ /* 0x000fe400000114c3 */
[----:B------:R-:W-:Y:S01]  /*10c0*/  SHF.L.U32 R18, R223, 0x2, RZ ;  /* 0x00000002df127819 */ /* 0x000fe200000006ff */
[----:B------:R-:W-:Y:S01]  /*10d0*/  IMAD R213, R3, 0x40, R10 ;  /* 0x0000004003d57824 */ /* 0x000fe200078e020a */
[----:B------:R-:W-:Y:S01]  /*10e0*/  SHF.R.S32.HI R225, RZ, 0x3, R2 ;  /* 0x00000003ffe17819 */ /* 0x000fe20000011402 */
[----:B------:R-:W-:Y:S01]  /*10f0*/  IMAD.U32 R3, RZ, RZ, UR5 ;  /* 0x00000005ff037e24 */ /* 0x000fe2000f8e00ff */
[----:B------:R-:W-:Y:S02]  /*1100*/  LOP3.LUT R3, R8, 0x7ffffffc, RZ, 0xc0, !PT ;  /* 0x7ffffffc08037812 */ /* 0x000fe400078ec0ff */
[----:B------:R-:W-:Y:S02]  /*1110*/  SHF.R.S32.HI R230, RZ, 0x3, R230 ;  /* 0x00000003ffe67819 */ /* 0x000fe400000114e6 */
[----:B------:R-:W-:Y:S01]  /*1120*/  LEA R231, R4, UR4, 0x1 ;  /* 0x0000000404e77c11 */ /* 0x000fe2000f8e08ff */
[----:B------:R-:W-:Y:S01]  /*1130*/  IMAD.IADD R206, R226, 0x1, -R3 ;  /* 0x00000001e2ce7824 */ /* 0x000fe200078e0a03 */
[----:B------:R-:W-:-:S02]  /*1140*/  LEA R232, R7, UR4, 0x1 ;  /* 0x0000000407e87c11 */ /* 0x000fc4000f8e08ff */
[----:B------:R-:W-:Y:S02]  /*1150*/  LEA R228, R228, UR4, 0x1 ;  /* 0x00000004e4e47c11 */ /* 0x000fe4000f8e08ff */
[----:B------:R-:W-:Y:S02]  /*1160*/  LEA R229, R5, UR4, 0x1 ;  /* 0x0000000405e57c11 */ /* 0x000fe4000f8e08ff */
[----:B0-----:R-:W-:-:S07]  /*1170*/  LEA R227, R9, UR4, 0x1 ;  /* 0x0000000409e37c11 */ /* 0x001fce000f8e08ff */
.L_x_1609:
[----:B------:R-:W-:Y:S01]  /*1180*/  ULDC.64 UR4, c[0x0][0xa28] ;  /* 0x00028a0000047ab9 */ /* 0x000fe20000000a00 */
[----:B0-2345:R-:W0:Y:S01]  /*1190*/  LDC.64 R4, c[0x0][0xa08] ;  /* 0x00028200ff047b82 */ /* 0x03de220000000a00 */
[----:B------:R-:W-:Y:S01]  /*11a0*/  ISETP.NE.U32.AND P0, PT, RZ, UR4, PT ;  /* 0x00000004ff007c0c */ /* 0x000fe2000bf05070 */
[----:B------:R-:W-:Y:S01]  /*11b0*/  IMAD.MOV.U32 R0, RZ, RZ, RZ ;  /* 0x000000ffff007224 */ /* 0x000fe200078e00ff */
[----:B------:R-:W-:Y:S01]  /*11c0*/  MOV R26, RZ ;  /* 0x000000ff001a7202 */ /* 0x000fe20000000f00 */
[----:B------:R-:W-:Y:S01]  /*11d0*/  ULDC.64 UR6, c[0x0][0x208] ;  /* 0x0000820000067ab9 */ /* 0x000fe20000000a00 */
[----:B------:R-:W-:Y:S01]  /*11e0*/  ISETP.NE.AND.EX P0, PT, RZ, UR5, PT, P0 ;  /* 0x00000005ff007c0c */ /* 0x000fe2000bf05300 */
[----:B------:R-:W-:Y:S02]  /*11f0*/  ULDC.64 UR4, c[0x0][0xa18] ;  /* 0x0002860000047ab9 */ /* 0x000fe40000000a00 */
[----:B------:R-:W-:-:S04]  /*1200*/  ISETP.NE.U32.AND P1, PT, RZ, UR4, PT ;  /* 0x00000004ff007c0c */ /* 0x000fc8000bf25070 */
[----:B------:R-:W-:Y:S01]  /*1210*/  ISETP.NE.AND.EX P1, PT, RZ, UR5, PT, P1 ;  /* 0x00000005ff007c0c */ /* 0x000fe2000bf25310 */
[----:B------:R-:W-:Y:S02]  /*1220*/  ULDC.64 UR4, c[0x0][0xa08] ;  /* 0x0002820000047ab9 */ /* 0x000fe40000000a00 */
[----:B------:R-:W-:-:S03]  /*1230*/  ISETP.NE.U32.AND P3, PT, RZ, UR4, PT ;  /* 0x00000004ff007c0c */ /* 0x000fc6000bf65070 */
[----:B------:R-:W1:Y:S01]  /*1240*/  @P0 LDC.64 R2, c[0x0][0xa28] ;  /* 0x00028a00ff020b82 */ /* 0x000e620000000a00 */
[----:B------:R-:W-:Y:S01]  /*1250*/  ISETP.NE.AND.EX P3, PT, RZ, UR5, PT, P3 ;  /* 0x00000005ff007c0c */ /* 0x000fe2000bf65330 */
[----:B0-----:R-:W-:-:S06]  /*1260*/  IMAD.WIDE R8, R203, 0x4, R4 ;  /* 0x00000004cb087825 */ /* 0x001fcc00078e0204 */
[----:B------:R-:W0:Y:S01]  /*1270*/  @P1 LDC.64 R6, c[0x0][0xa18] ;  /* 0x00028600ff061b82 */ /* 0x000e220000000a00 */
[----:B------:R-:W-:Y:S02]  /*1280*/  ULDC UR4, c[0x0][0x288] ;  /* 0x0000a20000047ab9 */ /* 0x000fe40000000800 */
[----:B------:R-:W-:Y:S01]  /*1290*/  IMAD.U32 R197, RZ, RZ, UR4 ;  /* 0x00000004ffc57e24 */ /* 0x000fe2000f8e00ff */
[----:B------:R-:W-:Y:S02]  /*12a0*/  ULDC.64 UR4, c[0x0][0x3f8] ;  /* 0x0000fe0000047ab9 */ /* 0x000fe40000000a00 */
[----:B------:R-:W-:Y:S01]  /*12b0*/  UISETP.NE.U32.AND UP0, UPT, UR4, URZ, UPT ;  /* 0x0000003f0400728c */ /* 0x000fe2000bf05070 */
[----:B------:R2:W5:Y:S03]  /*12c0*/  @P3 LDG.E R26, desc[UR6][R8.64] ;  /* 0x00000006081a3981 */ /* 0x000566000c1e1900 */
[----:B------:R-:W-:-:S03]  /*12d0*/  UISETP.NE.AND.EX UP0, UPT, UR5, URZ, UPT, UP0 ;  /* 0x0000003f0500728c */ /* 0x000fc6000bf05300 */
[----:B------:R-:W-:Y:S01]  /*12e0*/  ULDC.64 UR4, c[0x0][0xa20] ;  /* 0x0002880000047ab9 */ /* 0x000fe20000000a00 */
[----:B-1----:R-:W-:Y:S01]  /*12f0*/  @P0 IMAD.WIDE R2, R203, 0x4, R2 ;  /* 0x00000004cb020825 */ /* 0x002fe200078e0202 */
[----:B------:R-:W-:-:S04]  /*1300*/  ISETP.NE.U32.AND P2, PT, RZ, UR4, PT ;  /* 0x00000004ff007c0c */ /* 0x000fc8000bf45070 */
[----:B------:R2:W5:Y:S01]  /*1310*/  @P0 LDG.E R0, desc[UR6][R2.64] ;  /* 0x0000000602000981 */ /* 0x000562000c1e1900 */
[----:B0-----:R-:W-:-:S05]  /*1320*/  @P1 IMAD.WIDE R4, R203, 0x4, R6 ;  /* 0x00000004cb041825 */ /* 0x001fca00078e0206 */
[----:B------:R2:W5:Y:S01]  /*1330*/  @P1 LDG.E R197, desc[UR6][R4.64] ;  /* 0x0000000604c51981 */ /* 0x000562000c1e1900 */
[----:B------:R-:W-:Y:S02]  /*1340*/  ULDC UR6, c[0x0][0x404] ;  /* 0x0001010000067ab9 */ /* 0x000fe40000000800 */
[----:B------:R-:W-:Y:S01]  /*1350*/  USEL UR4, UR6, 0x1, UP0 ;  /* 0x0000000106047887 */ /* 0x000fe20008000000 */
[----:B------:R-:W-:Y:S02]  /*1360*/  ISETP.NE.AND.EX P2, PT, RZ, UR5, PT, P2 ;  /* 0x00000005ff007c0c */ /* 0x000fe4000bf45320 */
[----:B------:R-:W-:Y:S01]  /*1370*/  ULDC UR6, c[0x0][0x2e0] ;  /* 0x0000b80000067ab9 */ /* 0x000fe20000000800 */
[----:B------:R-:W-:Y:S01]  /*1380*/  ULDC UR7, c[0x0][0x338] ;  /* 0x0000ce0000077ab9 */ /* 0x000fe20000000800 */
[----:B------:R-:W-:Y:S01]  /*1390*/  UIMAD UR6, UR4, UR6, URZ ;  /* 0x00000006040672a4 */ /* 0x000fe2000f8e023f */
[----:B------:R-:W-:Y:S01]  /*13a0*/  IMAD.MOV.U32 R222, RZ, RZ, R201 ;  /* 0x000000ffffde7224 */ /* 0x000fe200078e00c9 */
[----:B------:R-:W-:Y:S01]  /*13b0*/  MOV R218, R203 ;  /* 0x000000cb00da7202 */ /* 0x000fe20000000f00 */
[----:B------:R-:W-:Y:S01]  /*13c0*/  IMAD.MOV.U32 R217, RZ, RZ, R202 ;  /* 0x000000ffffd97224 */ /* 0x000fe200078e00ca */
[----:B--2---:R-:W-:Y:S08]  /*13d0*/  @P1 BRA `(.L_x_1312) ;  /* 0x0000000000281947 */ /* 0x004ff00003800000 */
[----:B------:R-:W-:Y:S02]  /*13e0*/  ULDC.64 UR4, c[0x0][0xa00] ;  /* 0x0002800000047ab9 */ /* 0x000fe40000000a00 */
[----:B------:R-:W-:-:S04]  /*13f0*/  ISETP.NE.U32.AND P0, PT, RZ, UR4, PT ;  /* 0x00000004ff007c0c */ /* 0x000fc8000bf05070 */
[----:B------:R-:W-:-:S13]  /*1400*/  ISETP.NE.AND.EX P0, PT, RZ, UR5, PT, P0 ;  /* 0x00000005ff007c0c */ /* 0x000fda000bf05300 */
[----:B------:R-:W-:Y:S05]  /*1410*/  @!P0 BRA `(.L_x_1312) ;  /* 0x0000000000188947 */ /* 0x000fea0003800000 */
[----:B------:R-:W0:Y:S01]  /*1420*/  LDC.64 R2, c[0x0][0xa00] ;  /* 0x00028000ff027b82 */ /* 0x000e220000000a00 */
[----:B------:R-:W-:Y:S01]  /*1430*/  ULDC.64 UR4, c[0x0][0x208] ;  /* 0x0000820000047ab9 */ /* 0x000fe20000000a00 */
[----:B0-----:R-:W-:-:S05]  /*1440*/  IMAD.WIDE R2, R203, 0x4, R2 ;  /* 0x00000004cb027825 */ /* 0x001fca00078e0202 */
[----:B-----5:R-:W2:Y:S04]  /*1450*/  LDG.E R197, desc[UR4][R2.64] ;  /* 0x0000000402c57981 */ /* 0x020ea8000c1e1900 */
[----:B------:R-:W2:Y:S02]  /*1460*/  LDG.E R4, desc[UR4][R2.64+0x4] ;  /* 0x0000040402047981 */ /* 0x000ea4000c1e1900 */
[----:B--2---:R-:W-:-:S07]  /*1470*/  IMAD.IADD R197, R4, 0x1, -R197 ;  /* 0x0000000104c57824 */ /* 0x004fce00078e0ac5 */
.L_x_1312:
[----:B------:R-:W-:Y:S02]  /*1480*/  IMAD.U32 R24, RZ, RZ, UR7 ;  /* 0x00000007ff187e24 */ /* 0x000fe4000f8e00ff */
[----:B------:R-:W-:Y:S01]  /*1490*/  IMAD.U32 R25, RZ, RZ, UR6 ;  /* 0x00000006ff197e24 */ /* 0x000fe2000f8e00ff */
[----:B------:R-:W-:Y:S06]  /*14a0*/  @!P2 BRA `(.L_x_1313) ;  /* 0x000000000014a947 */ /* 0x000fec0003800000 */
[----:B------:R-:W0:Y:S01]  /*14b0*/  LDC.64 R2, c[0x0][0xa20] ;  /* 0x00028800ff027b82 */ /* 0x000e220000000a00 */
[----:B------:R-:W-:Y:S01]  /*14c0*/  ULDC.64 UR4, c[0x0][0x208] ;  /* 0x0000820000047ab9 */ /* 0x000fe20000000a00 */
[----:B0-----:R-:W-:-:S05]  /*14d0*/  IMAD.WIDE R2, R203, 0x4, R2 ;  /* 0x00000004cb027825 */ /* 0x001fca00078e0202 */
[----:B------:R0:W5:Y:S01]  /*14e0*/  LDG.E R25, desc[UR4][R2.64] ;  /* 0x0000000402197981 */ /* 0x000162000c1e1900 */
[----:B------:R-:W-:Y:S05]  /*14f0*/  BRA `(.L_x_1314) ;  /* 0x0000000000147947 */ /* 0x000fea0003800000 */
.L_x_1313:
[----:B------:R-:W-:Y:S05]  /*1500*/  @!P3 BRA `(.L_x_1314) ;  /* 0x000000000010b947 */ /* 0x000fea0003800000 */
[----:B------:R-:W-:Y:S02]  /*1510*/  ULDC.64 UR4, c[0x0][0x208] ;  /* 0x0000820000047ab9 */ /* 0x000fe40000000a00 */
[----:B------:R-:W2:Y:S04]  /*1520*/  LDG.E R2, desc[UR4][R8.64] ;  /* 0x0000000408027981 */ /* 0x000ea8000c1e1900 */
[----:B------:R-:W2:Y:S02]  /*1530*/  LDG.E R25, desc[UR4][R8.64+0x4] ;  /* 0x0000040408197981 */ /* 0x000ea4000c1e1900 */
[----:B--2---:R-:W-:-:S07]  /*1540*/  IADD3 R25, -R2, R25, RZ ;  /* 0x0000001902197210 */ /* 0x004fce0007ffe1ff */
.L_x_1314:
[----:B------:R-:W-:Y:S01]  /*1550*/  ULDC.64 UR4, c[0x0][0xa10] ;  /* 0x0002840000047ab9 */ /* 0x000fe20000000a00 */
[----:B------:R-:W-:Y:S01]  /*1560*/  ULDC.64 UR6, c[0x0][0x208] ;  /* 0x0000820000067ab9 */ /* 0x000fe20000000a00 */
[----:B------:R-:W-:Y:S01]  /*1570*/  ISETP.NE.U32.AND P0, PT, RZ, UR4, PT ;  /* 0x00000004ff007c0c */ /* 0x000fe2000bf05070 */
[----:B------:R-:W1:Y:S03]  /*1580*/  LDC.64 R8, c[0x0][0x9e0] ;  /* 0x00027800ff087b82 */ /* 0x000e660000000a00 */
[----:B------:R-:W-:Y:S01]  /*1590*/  ISETP.NE.AND.EX P0, PT, RZ, UR5, PT, P0 ;  /* 0x00000005ff007c0c */ /* 0x000fe2000bf05300 */
[----:B------:R-:W-:Y:S02]  /*15a0*/  ULDC.64 UR4, c[0x0][0xa30] ;  /* 0x00028c0000047ab9 */ /* 0x000fe40000000a00 */
[----:B------:R-:W-:-:S04]  /*15b0*/  ISETP.NE.U32.AND P1, PT, RZ, UR4, PT ;  /* 0x00000004ff007c0c */ /* 0x000fc8000bf25070 */
[----:B------:R-:W-:-:S06]  /*15c0*/  ISETP.NE.AND.EX P1, PT, RZ, UR5, PT, P1 ;  /* 0x00000005ff007c0c */ /* 0x000fcc000bf25310 */
[----:B0-----:R-:W0:Y:S08]  /*15d0*/  @P0 LDC.64 R2, c[0x0][0xa10] ;  /* 0x00028400ff020b82 */ /* 0x001e300000000a00 */
[----:B------:R-:W2:Y:S01]  /*15e0*/  @P1 LDC.64 R4, c[0x0][0xa30] ;  /* 0x00028c00ff041b82 */ /* 0x000ea20000000a00 */
[----:B0-----:R-:W-:-:S05]  /*15f0*/  @P0 IMAD.WIDE R2, R203, 0x4, R2 ;  /* 0x00000004cb020825 */ /* 0x001fca00078e0202 */
[----:B------:R-:W3:Y:S04]  /*1600*/  @P0 LDG.E R6, desc[UR6][R2.64] ;  /* 0x0000000602060981 */ /* 0x000ee8000c1e1900 */
[----:B------:R-:W3:Y:S01]  /*1610*/  @P0 LDG.E R7, desc[UR6][R2.64+0x4] ;  /* 0x0000040602070981 */ /* 0x000ee2000c1e1900 */
[----:B-----5:R-:W-:Y:S02]  /*1620*/  IMAD.IADD R10, R25, 0x1, -R0 ;  /* 0x00000001190a7824 */ /* 0x020fe400078e0a00 */
[----:B------:R-:W-:Y:S02]  /*1630*/  IMAD.MOV.U32 R144, RZ, RZ, R25 ;  /* 0x000000ffff907224 */ /* 0x000fe400078e0019 */
[----:B--2---:R-:W-:-:S05]  /*1640*/  @P1 IMAD.WIDE R4, R203, 0x4, R4 ;  /* 0x00000004cb041825 */ /* 0x004fca00078e0204 */
[----:B------:R0:W5:Y:S01]  /*1650*/  @P1 LDG.E R144, desc[UR6][R4.64] ;  /* 0x0000000604901981 */ /* 0x000162000c1e1900 */
[----:B-1----:R-:W-:Y:S02]  /*1660*/  ISETP.GE.AND P1, PT, R9, 0x1, PT ;  /* 0x000000010900780c */ /* 0x002fe40003f26270 */
[----:B------:R-:W-:Y:S01]  /*1670*/  LEA R146, R201, 0x80, 0x7 ;  /* 0x00000080c9927811 */ /* 0x000fe200078e38ff */
[----:B---3--:R-:W-:-:S05]  /*1680*/  @P0 IMAD.IADD R24, R7, 0x1, -R6 ;  /* 0x0000000107180824 */ /* 0x008fca00078e0a06 */
[----:B------:R-:W-:-:S04]  /*1690*/  IADD3 R196, R10, R24, RZ ;  /* 0x000000180ac47210 */ /* 0x000fc80007ffe0ff */
[C---:B------:R-:W-:Y:S01]  /*16a0*/  IADD3 R146, R196.reuse, R146, -R197 ;  /* 0x00000092c4927210 */ /* 0x040fe20007ffe8c5 */
[----:B------:R-:W-:-:S04]  /*16b0*/  VIADD R0, R196, 0x5f ;  /* 0x0000005fc4007836 */ /* 0x000fc80000000000 */
[----:B------:R-:W-:-:S05]  /*16c0*/  IMAD.HI R0, R0, 0x2aaaaaab, RZ ;  /* 0x2aaaaaab00007827 */ /* 0x000fca00078e02ff */
[----:B------:R-:W-:-:S04]  /*16d0*/  SHF.R.U32.HI R3, RZ, 0x1f, R0 ;  /* 0x0000001fff037819 */ /* 0x000fc80000011600 */
[----:B------:R-:W-:Y:S01]  /*16e0*/  LEA.HI.SX32 R150, R0, R3, 0x1c ;  /* 0x0000000300967211 */ /* 0x000fe200078fe2ff */
[----:B------:R-:W-:Y:S01]  /*16f0*/  IMAD.IADD R0, R146, 0x1, R8 ;  /* 0x0000000192007824 */ /* 0x000fe200078e0208 */
[----:B0-----:R-:W-:Y:S06]  /*1700*/  @!P1 BRA `(.L_x_1315) ;  /* 0x0000000000489947 */ /* 0x001fec0003800000 */
[C---:B------:R-:W-:Y:S01]  /*1710*/  ISETP.GT.AND P0, PT, R146.reuse, RZ, PT ;  /* 0x000000ff9200720c */ /* 0x040fe20003f04270 */
[----:B------:R-:W-:Y:S01]  /*1720*/  BSSY B0, `(.L_x_1316) ;  /* 0x000000e000007945 */ /* 0x000fe20003800000 */
[----:B------:R-:W-:-:S11]  /*1730*/  VIADD R2, R146, 0xffffffff ;  /* 0xffffffff92027836 */ /* 0x000fd60000000000 */
[----:B------:R-:W-:Y:S05]  /*1740*/  @P0 BRA `(.L_x_1317) ;  /* 0x00000000001c0947 */ /* 0x000fea0003800000 */
[----:B------:R-:W-:Y:S02]  /*1750*/  ISETP.NE.AND P0, PT, R9, 0x1, PT ;  /* 0x000000010900780c */ /* 0x000fe40003f05270 */
[----:B------:R-:W-:-:S11]  /*1760*/  IADD3 R3, -R146, RZ, RZ ;  /* 0x000000ff92037210 */ /* 0x000fd60007ffe1ff */
[----:B------:R-:W0:Y:S02]  /*1770*/  @P0 LDC.64 R4, c[0x0][0x9e8] ;  /* 0x00027a00ff040b82 */ /* 0x000e240000000a00 */
[----:B0-----:R-:W-:-:S05]  /*1780*/  @P0 IMAD.HI.U32 R2, R3, R4, RZ ;  /* 0x0000000403020227 */ /* 0x001fca00078e00ff */
[----:B------:R-:W-:-:S04]  /*1790*/  @P0 SHF.R.U32.HI R3, RZ, R5, R2 ;  /* 0x00000005ff030219 */ /* 0x000fc80000011602 */
[----:B------:R-:W-:Y:S01]  /*17a0*/  LOP3.LUT R2, RZ, R3, RZ, 0x33, !PT ;  /* 0x00000003ff027212 */ /* 0x000fe200078e33ff */
[----:B------:R-:W-:Y:S06]  /*17b0*/  BRA `(.L_x_1318) ;  /* 0x0000000000107947 */ /* 0x000fec0003800000 */
.L_x_1317:
[----:B------:R-:W-:-:S13]  /*17c0*/  ISETP.NE.AND P0, PT, R9, 0x1, PT ;  /* 0x000000010900780c */ /* 0x000fda0003f05270 */
[----:B------:R-:W0:Y:S02]  /*17d0*/  @P0 LDC.64 R4, c[0x0][0x9e8] ;  /* 0x00027a00ff040b82 */ /* 0x000e240000000a00 */
[----:B0-----:R-:W-:-:S05]  /*17e0*/  @P0 IMAD.HI.U32 R4, R2, R4, RZ ;  /* 0x0000000402040227 */ /* 0x001fca00078e00ff */
[----:B------:R-:W-:-:S07]  /*17f0*/  @P0 SHF.R.U32.HI R2, RZ, R5, R4 ;  /* 0x00000005ff020219 */ /* 0x000fce0000011604 */
.L_x_1318:
[----:B------:R-:W-:Y:S05]  /*1800*/  BSYNC B0 ;  /* 0x0000000000007941 */ /* 0x000fea0003800000 */
.L_x_1316:
[----:B------:R-:W-:-:S05]  /*1810*/  IMAD R3, R2, R9, R9 ;  /* 0x0000000902037224 */ /* 0x000fca00078e0209 */
[----:B------:R-:W-:-:S07]  /*1820*/  VIMNMX R0, R0, R3, PT ;  /* 0x0000000300007248 */ /* 0x000fce0003fe0100 */
.L_x_1315:
[----:B------:R-:W-:Y:S01]  /*1830*/  IMAD R145, R201, 0x80, -R197 ;  /* 0x00000080c9917824 */ /* 0x000fe200078e0ac5 */
[----:B------:R-:W-:-:S03]  /*1840*/  ULDC UR4, c[0x0][0x9dc] ;  /* 0x0002770000047ab9 */ /* 0x000fc60000000800 */
[----:B------:R-:W-:-:S04]  /*1850*/  IMAD.IADD R145, R196, 0x1, R145 ;  /* 0x00000001c4917824 */ /* 0x000fc800078e0291 */
[----:B------:R-:W-:Y:S01]  /*1860*/  VIADD R2, R145, -UR4 ;  /* 0x8000000491027c36 */ /* 0x000fe20008000000 */
[----:B------:R-:W-:Y:S06]  /*1870*/  @!P1 BRA `(.L_x_1319) ;  /* 0x0000000000489947 */ /* 0x000fec0003800000 */
[----:B------:R-:W-:Y:S01]  /*1880*/  ISETP.GT.AND P0, PT, R145, -0x1, PT ;  /* 0xffffffff9100780c */ /* 0x000fe20003f04270 */
[----:B------:R-:W-:-:S12]  /*1890*/  BSSY B0, `(.L_x_1320) ;  /* 0x000000e000007945 */ /* 0x000fd80003800000 */
        /* <DEDUP_REMOVED lines=8> */
.L_x_1321:
[----:B------:R-:W-:Y:S02]  /*1920*/  ISETP.NE.AND P0, PT, R9, 0x1, PT ;  /* 0x000000010900780c */ /* 0x000fe40003f05270 */
[----:B------:R-:W-:-:S11]  /*1930*/  MOV R4, R145 ;  /* 0x0000009100047202 */ /* 0x000fd60000000f00 */
[----:B------:R-:W0:Y:S02]  /*1940*/  @P0 LDC.64 R6, c[0x0][0x9e8] ;  /* 0x00027a00ff060b82 */ /* 0x000e240000000a00 */
[----:B0-----:R-:W-:-:S05]  /*1950*/  @P0 IMAD.HI.U32 R6, R145, R6, RZ ;  /* 0x0000000691060227 */ /* 0x001fca00078e00ff */
[----:B------:R-:W-:-:S07]  /*1960*/  @P0 SHF.R.U32.HI R4, RZ, R7, R6 ;  /* 0x00000007ff040219 */ /* 0x000fce0000011606 */
.L_x_1322:
[----:B------:R-:W-:Y:S05]  /*1970*/  BSYNC B0 ;  /* 0x0000000000007941 */ /* 0x000fea0003800000 */
.L_x_1320:
[----:B------:R-:W-:-:S05]  /*1980*/  IMAD R3, R4, R9, RZ ;  /* 0x0000000904037224 */ /* 0x000fca00078e02ff */
[----:B------:R-:W-:-:S07]  /*1990*/  VIMNMX R2, R2, R3, !PT ;  /* 0x0000000302027248 */ /* 0x000fce0007fe0100 */
.L_x_1319:
[----:B------:R-:W-:Y:S01]  /*19a0*/  VIADD R0, R0, 0x5f ;  /* 0x0000005f00007836 */ /* 0x000fe20000000000 */
[----:B------:R-:W-:Y:S01]  /*19b0*/  PLOP3.LUT P2, PT, PT, PT, PT, 0x80, 0x0 ;  /* 0x000000000000781c */ /* 0x000fe20003f4f070 */
[----:B------:R-:W-:-:S04]  /*19c0*/  IMAD.HI R2, R2, 0x2aaaaaab, RZ ;  /* 0x2aaaaaab02027827 */ /* 0x000fc800078e02ff */
[----:B------:R-:W-:Y:S01]  /*19d0*/  IMAD.HI R0, R0, 0x2aaaaaab, RZ ;  /* 0x2aaaaaab00007827 */ /* 0x000fe200078e02ff */
[----:B------:R-:W-:-:S04]  /*19e0*/  SHF.R.U32.HI R5, RZ, 0x1f, R2 ;  /* 0x0000001fff057819 */ /* 0x000fc80000011602 */
[----:B------:R-:W-:Y:S02]  /*19f0*/  SHF.R.U32.HI R3, RZ, 0x1f, R0 ;  /* 0x0000001fff037819 */ /* 0x000fe40000011600 */
[----:B------:R-:W-:Y:S02]  /*1a00*/  LEA.HI.SX32 R5, R2, R5, 0x1c ;  /* 0x0000000502057211 */ /* 0x000fe400078fe2ff */
[----:B------:R-:W-:Y:S02]  /*1a10*/  LEA.HI.SX32 R3, R0, R3, 0x1c ;  /* 0x0000000300037211 */ /* 0x000fe400078fe2ff */
[----:B------:R-:W-:Y:S02]  /*1a20*/  VIMNMX R5, RZ, R5, !PT ;  /* 0x00000005ff057248 */ /* 0x000fe40007fe0100 */
[----:B------:R-:W-:-:S03]  /*1a30*/  VIMNMX R3, R150, R3, PT ;  /* 0x0000000396037248 */ /* 0x000fc60003fe0100 */
[--C-:B------:R-:W-:Y:S02]  /*1a40*/  IMAD R5, R5, 0x60, -R10.reuse ;  /* 0x0000006005057824 */ /* 0x100fe400078e0a0a */
[----:B------:R-:W-:-:S03]  /*1a50*/  IMAD R3, R3, 0x60, -R10 ;  /* 0x0000006003037824 */ /* 0x000fc600078e0a0a */
[----:B------:R-:W-:Y:S02]  /*1a60*/  VIMNMX R5, RZ, R5, !PT ;  /* 0x00000005ff057248 */ /* 0x000fe40007fe0100 */
[----:B------:R-:W-:-:S03]  /*1a70*/  VIMNMX R0, R3, R24, PT ;  /* 0x0000001803007248 */ /* 0x000fc60003fe0100 */
[----:B------:R-:W-:Y:S01]  /*1a80*/  IMAD.WIDE.U32 R2, R5, -0x55555555, RZ ;  /* 0xaaaaaaab05027825 */ /* 0x000fe200078e00ff */
[----:B------:R-:W-:-:S04]  /*1a90*/  ISETP.GT.AND P0, PT, R0, R5, PT ;  /* 0x000000050000720c */ /* 0x000fc80003f04270 */
[----:B------:R-:W-:-:S05]  /*1aa0*/  SHF.R.U32.HI R125, RZ, 0x6, R3 ;  /* 0x00000006ff7d7819 */ /* 0x000fca0000011603 */
[----:B------:R-:W-:-:S04]  /*1ab0*/  IMAD.MOV.U32 R2, RZ, RZ, R125 ;  /* 0x000000ffff027224 */ /* 0x000fc800078e007d */
[----:B------:R-:W-:-:S04]  /*1ac0*/  @P0 VIADD R0, R0, 0x5f ;  /* 0x0000005f00000836 */ /* 0x000fc80000000000 */
[----:B------:R-:W-:-:S05]  /*1ad0*/  @P0 IMAD.HI R0, R0, 0x2aaaaaab, RZ ;  /* 0x2aaaaaab00000827 */ /* 0x000fca00078e02ff */
[----:B------:R-:W-:-:S04]  /*1ae0*/  @P0 SHF.R.U32.HI R3, RZ, 0x1f, R0 ;  /* 0x0000001fff030819 */ /* 0x000fc80000011600 */
[----:B------:R-:W-:-:S04]  /*1af0*/  @P0 LEA.HI.SX32 R2, R0, R3, 0x1c ;  /* 0x0000000300020211 */ /* 0x000fc800078fe2ff */
[----:B------:R-:W-:-:S13]  /*1b00*/  ISETP.GT.AND P0, PT, R2, R125, PT ;  /* 0x0000007d0200720c */ /* 0x000fda0003f04270 */
[----:B------:R-:W-:Y:S05]  /*1b10*/  @!P0 BRA `(.L_x_1323) ;  /* 0x0000008800dc8947 */ /* 0x000fea0003800000 */
[----:B------:R-:W-:Y:S01]  /*1b20*/  IADD3 R0, R17, 0x1e400, RZ ;  /* 0x0001e40011007810 */ /* 0x000fe20007ffe0ff */
[----:B------:R-:W-:Y:S03]  /*1b30*/  BSSY B6, `(.L_x_1324) ;  /* 0x0000013000067945 */ /* 0x000fe60003800000 */
[----:B------:R-:W-:-:S13]  /*1b40*/  LOP3.LUT P0, RZ, R0, 0x3ff, RZ, 0xc0, !PT ;  /* 0x000003ff00ff7812 */ /* 0x000fda000780c0ff */
[----:B------:R-:W-:Y:S05]  /*1b50*/  @!P0 BRA `(.L_x_1325) ;  /* 0x0000000000408947 */ /* 0x000fea0003800000 */
[----:B------:R-:W-:Y:S01]  /*1b60*/  MOV R0, 0x0 ;  /* 0x0000000000007802 */ /* 0x000fe20000000f00 */
[----:B------:R-:W-:Y:S01]  /*1b70*/  ULDC.64 UR4, c[0x4][0xa8] ;  /* 0x01002a0000047ab9 */ /* 0x000fe20000000a00 */
[----:B------:R-:W-:Y:S01]  /*1b80*/  ULDC.64 UR6, c[0x4][0x40] ;  /* 0x0100100000067ab9 */ /* 0x000fe20000000a00 */
[----:B------:R-:W-:Y:S01]  /*1b90*/  IMAD.U32 R4, RZ, RZ, UR4 ;  /* 0x00000004ff047e24 */ /* 0x000fe2000f8e00ff */
        /* <DEDUP_REMOVED lines=12> */
.L_x_1325:
[----:B------:R-:W-:Y:S05]  /*1c60*/  BSYNC B6 ;  /* 0x0000000000067941 */ /* 0x000fea0003800000 */
.L_x_1324:
        /* <DEDUP_REMOVED lines=17> */
[----:B0-----:R-:W-:-:S07]  /*1d80*/  IMAD.MOV.U32 R13, RZ, RZ, RZ ;  /* 0x000000ffff0d7224 */ /* 0x001fce00078e00ff */
[----:B------:R-:W-:-:S07]  /*1d90*/  LEPC R20, `(.L_x_1327) ;  /* 0x000000001014794e */ /* 0x000fce0000000000 */
[----:B-1---5:R-:W-:Y:S05]  /*1da0*/  CALL.ABS.NOINC R14 ;  /* 0x000000000e007343 */ /* 0x022fea0003c00000 */
.L_x_1327:
[----:B------:R-:W-:Y:S05]  /*1db0*/  BSYNC B6 ;  /* 0x0000000000067941 */ /* 0x000fea0003800000 */
.L_x_1326:
[----:B------:R-:W-:Y:S01]  /*1dc0*/  ULDC.64 UR4, c[0x0][0x9f8] ;  /* 0x00027e0000047ab9 */ /* 0x000fe20000000a00 */
[----:B------:R-:W-:Y:S01]  /*1dd0*/  ULDC.64 UR6, c[0x0][0x208] ;  /* 0x0000820000067ab9 */ /* 0x000fe20000000a00 */
[----:B------:R-:W-:Y:S01]  /*1de0*/  ISETP.NE.U32.AND P0, PT, RZ, UR4, PT ;  /* 0x00000004ff007c0c */ /* 0x000fe2000bf05070 */
[----:B------:R-:W0:Y:S01]  /*1df0*/  LDC R0, c[0x0][0x428] ;  /* 0x00010a00ff007b82 */ /* 0x000e220000000800 */
[----:B------:R-:W-:Y:S02]  /*1e00*/  ULDC UR8, c[0x0][0x2e4] ;  /* 0x0000b90000087ab9 */ /* 0x000fe40000000800 */
[----:B------:R-:W-:-:S05]  /*1e10*/  ISETP.NE.AND.EX P0, PT, RZ, UR5, PT, P0 ;  /* 0x00000005ff007c0c */ /* 0x000fca000bf05300 */
[----:B------:R-:W1:Y:S01]  /*1e20*/  LDC.64 R104, c[0x0][0x2f0] ;  /* 0x0000bc00ff687b82 */ /* 0x000e620000000a00 */
[----:B------:R-:W-:Y:S01]  /*1e30*/  ISETP.GE.AND P2, PT, R198, UR8, PT ;  /* 0x00000008c6007c0c */ /* 0x000fe2000bf46270 */
[----:B------:R-:W-:Y:S01]  /*1e40*/  IMAD.IADD R26, R26, 0x1, R25 ;  /* 0x000000011a1a7824 */ /* 0x000fe200078e0219 */
[----:B------:R-:W-:Y:S01]  /*1e50*/  ISETP.GE.AND P1, PT, R192, UR8, PT ;  /* 0x00000008c0007c0c */ /* 0x000fe2000bf26270 */
[----:B------:R-:W-:-:S04]  /*1e60*/  ULDC.64 UR4, c[0x0][0x320] ;  /* 0x0000c80000047ab9 */ /* 0x000fc80000000a00 */
[----:B------:R-:W2:Y:S01]  /*1e70*/  @P0 LDC.64 R4, c[0x0][0x9f8] ;  /* 0x00027e00ff040b82 */ /* 0x000ea20000000a00 */
[----:B------:R-:W-:-:S07]  /*1e80*/  SHF.R.S32.HI R193, RZ, 0x1f, R192 ;  /* 0x0000001fffc17819 */ /* 0x000fce00000114c0 */
[----:B------:R-:W3:Y:S08]  /*1e90*/  LDC.64 R98, c[0x0][0x3e8] ;  /* 0x0000fa00ff627b82 */ /* 0x000ef00000000a00 */
[----:B------:R-:W4:Y:S01]  /*1ea0*/  LDC R33, c[0x0][0x3d4] ;  /* 0x0000f500ff217b82 */ /* 0x000f220000000800 */
[----:B--2---:R-:W-:-:S07]  /*1eb0*/  @P0 IMAD.WIDE R4, R203, 0x4, R4 ;  /* 0x00000004cb040825 */ /* 0x004fce00078e0204 */
[----:B------:R-:W2:Y:S01]  /*1ec0*/  LDC.64 R92, c[0x0][0x3d8] ;  /* 0x0000f600ff5c7b82 */ /* 0x000ea20000000a00 */
[----:B------:R4:W2:Y:S01]  /*1ed0*/  @P0 LDG.E R203, desc[UR6][R4.64] ;  /* 0x0000000604cb0981 */ /* 0x0008a2000c1e1900 */
[----:B0-----:R-:W-:Y:S01]  /*1ee0*/  ISETP.NE.AND P0, PT, R0, 0x1, PT ;  /* 0x000000010000780c */ /* 0x001fe20003f05270 */
[----:B------:R-:W-:Y:S01]  /*1ef0*/  ULDC.64 UR6, c[0x0][0x2f8] ;  /* 0x0000be0000067ab9 */ /* 0x000fe20000000a00 */
[----:B------:R-:W-:Y:S01]  /*1f00*/  SEL R6, RZ, 0xffffffff, P2 ;  /* 0xffffffffff067807 */ /* 0x000fe20001000000 */
[----:B---3--:R-:W-:Y:S01]  /*1f10*/  IMAD.WIDE.U32 R100, R195, R98, R192 ;  /* 0x00000062c3647225 */ /* 0x008fe200078e00c0 */
[----:B------:R-:W-:Y:S01]  /*1f20*/  IADD3 R0, R192, 0x60, RZ ;  /* 0x00000060c0007810 */ /* 0x000fe20007ffe0ff */
[----:B------:R-:W0:Y:S01]  /*1f30*/  S2R R151, SR_TID.X ;  /* 0x0000000000977919 */ /* 0x000e220000002100 */
[----:B------:R-:W-:Y:S01]  /*1f40*/  SEL R3, RZ, 0x1, P1 ;  /* 0x00000001ff037807 */ /* 0x000fe20000800000 */
[----:B-1----:R-:W-:Y:S01]  /*1f50*/  IMAD.SHL.U32 R136, R104, 0x40, RZ ;  /* 0x0000004068887824 */ /* 0x002fe200078e00ff */
[----:B------:R-:W-:Y:S01]  /*1f60*/  ISETP.GE.AND P1, PT, R199, UR8, PT ;  /* 0x00000008c7007c0c */ /* 0x000fe2000bf26270 */
[----:B----4-:R-:W-:Y:S01]  /*1f70*/  IMAD.SHL.U32 R4, R6, 0x2, RZ ;  /* 0x0000000206047824 */ /* 0x010fe200078e00ff */
[----:B------:R-:W-:Y:S01]  /*1f80*/  ISETP.GE.AND P2, PT, R0, UR8, PT ;  /* 0x0000000800007c0c */ /* 0x000fe2000bf46270 */
[----:B------:R-:W-:Y:S01]  /*1f90*/  IMAD R25, R99, 0x60, RZ ;  /* 0x0000006063197824 */ /* 0x000fe200078e02ff */
[----:B------:R-:W-:Y:S01]  /*1fa0*/  SEL R5, RZ, 0x4, P1 ;  /* 0x00000004ff057807 */ /* 0x000fe20000800000 */
[----:B------:R-:W1:Y:S01]  /*1fb0*/  @P0 LDC R7, c[0x0][0x42c] ;  /* 0x00010b00ff070b82 */ /* 0x000e620000000800 */
[----:B------:R-:W-:Y:S01]  /*1fc0*/  LOP3.LUT R4, R4, 0x2, R3, 0xe2, !PT ;  /* 0x0000000204047812 */ /* 0x000fe200078ee203 */
[----:B------:R-:W-:Y:S01]  /*1fd0*/  VIADD R3, R192, 0x80 ;  /* 0x00000080c0037836 */ /* 0x000fe20000000000 */
[----:B------:R-:W-:Y:S01]  /*1fe0*/  SEL R6, RZ, 0x8, P2 ;  /* 0x00000008ff067807 */ /* 0x000fe20001000000 */
[----:B------:R-:W-:Y:S01]  /*1ff0*/  IMAD.SHL.U32 R91, R98, 0x40, RZ ;  /* 0x00000040625b7824 */ /* 0x000fe200078e00ff */
[----:B------:R-:W-:Y:S01]  /*2000*/  SHF.R.S32.HI R15, RZ, 0x1f, R26 ;  /* 0x0000001fff0f7819 */ /* 0x000fe2000001141a */
[----:B--2---:R-:W-:Y:S01]  /*2010*/  IMAD.WIDE.U32 R94, R195, R92, R192 ;  /* 0x0000005cc35e7225 */ /* 0x004fe200078e00c0 */
[----:B------:R-:W-:Y:S01]  /*2020*/  LOP3.LUT R5, R6, R4, R5, 0xfe, !PT ;  /* 0x0000000406057212 */ /* 0x000fe200078efe05 */
[----:B------:R-:W2:Y:S01]  /*2030*/  @P0 LDC R9, c[0x0][0x430] ;  /* 0x00010c00ff090b82 */ /* 0x000ea20000000800 */
[----:B------:R-:W-:Y:S01]  /*2040*/  ISETP.GE.AND P1, PT, R3, UR8, PT ;  /* 0x0000000803007c0c */ /* 0x000fe2000bf26270 */
[----:B------:R-:W-:Y:S01]  /*2050*/  IMAD R133, R93, 0x60, RZ ;  /* 0x000000605d857824 */ /* 0x000fe200078e02ff */
[----:B------:R-:W-:Y:S01]  /*2060*/  ISETP.GE.AND P3, PT, R199, R33, PT ;  /* 0x00000021c700720c */ /* 0x000fe20003f66270 */
[----:B------:R-:W-:Y:S01]  /*2070*/  IMAD.SHL.U32 R124, R33, 0x2, RZ ;  /* 0x00000002217c7824 */ /* 0x000fe200078e00ff */
[----:B------:R-:W-:-:S02]  /*2080*/  SEL R6, RZ, 0x10, P1 ;  /* 0x00000010ff067807 */ /* 0x000fc40000800000 */
[--C-:B------:R-:W-:Y:S02]  /*2090*/  SHF.R.S32.HI R19, RZ, 0x1f, R18.reuse ;  /* 0x0000001fff137819 */ /* 0x100fe40000011412 */
[----:B------:R-:W-:Y:S01]  /*20a0*/  LOP3.LUT R21, R5, R6, RZ, 0xfc, !PT ;  /* 0x0000000605157212 */ /* 0x000fe200078efcff */
[----:B------:R-:W-:Y:S01]  /*20b0*/  IMAD R6, R15, R104, RZ ;  /* 0x000000680f067224 */ /* 0x000fe200078e02ff */
[----:B------:R-:W-:Y:S01]  /*20c0*/  ISETP.GE.AND P1, PT, R198, R33, PT ;  /* 0x00000021c600720c */ /* 0x000fe20003f26270 */
[----:B------:R-:W-:Y:S01]  /*20d0*/  IMAD.WIDE.U32 R102, R195, R98, R18 ;  /* 0x00000062c3667225 */ /* 0x000fe200078e0012 */
[----:B------:R-:W-:Y:S02]  /*20e0*/  LOP3.LUT P2, RZ, R216, 0x4, RZ, 0xc0, !PT ;  /* 0x00000004d8ff7812 */ /* 0x000fe4000784c0ff */
[----:B------:R-:W-:Y:S01]  /*20f0*/  LOP3.LUT R16, R16, 0xfffffffe, RZ, 0xc0, !PT ;  /* 0xfffffffe10107812 */ /* 0x000fe200078ec0ff */
[----:B-1----:R-:W-:Y:S01]  /*2100*/  @P0 IMAD.HI.U32 R4, R202, R7, RZ ;  /* 0x00000007ca040227 */ /* 0x002fe200078e00ff */
[----:B------:R-:W-:-:S02]  /*2110*/  SHF.L.U64.HI R135, R104, 0x6, R105 ;  /* 0x0000000668877819 */ /* 0x000fc40000010269 */
[----:B------:R-:W-:Y:S01]  /*2120*/  @P3 LOP3.LUT R16, R16, 0x1, RZ, 0xfc, !PT ;  /* 0x0000000110103812 */ /* 0x000fe200078efcff */
[----:B------:R-:W-:Y:S01]  /*2130*/  IMAD R7, R26, R105, R6 ;  /* 0x000000691a077224 */ /* 0x000fe200078e0206 */
[----:B------:R-:W-:Y:S01]  /*2140*/  SHF.L.U64.HI R110, R92, 0x6, R93 ;  /* 0x000000065c6e7819 */ /* 0x000fe2000001025d */
[----:B------:R-:W-:Y:S01]  /*2150*/  IMAD.WIDE.U32 R96, R195, R92, R18 ;  /* 0x0000005cc3607225 */ /* 0x000fe200078e0012 */
[----:B------:R-:W-:Y:S02]  /*2160*/  LOP3.LUT R16, R16, 0xfffffffb, RZ, 0xc0, !PT ;  /* 0xfffffffb10107812 */ /* 0x000fe400078ec0ff */
[----:B--2---:R-:W-:Y:S01]  /*2170*/  @P0 SHF.R.U32.HI R202, RZ, R9, R4 ;  /* 0x00000009ffca0219 */ /* 0x004fe20000011604 */
[----:B------:R-:W-:Y:S01]  /*2180*/  IMAD.WIDE.U32 R4, R26, R104, RZ ;  /* 0x000000681a047225 */ /* 0x000fe200078e00ff */
[----:B------:R-:W-:Y:S02]  /*2190*/  @P2 LOP3.LUT R16, R16, 0x4, RZ, 0xfc, !PT ;  /* 0x0000000410102812 */ /* 0x000fe400078efcff */
[----:B------:R-:W-:-:S02]  /*21a0*/  SHF.R.S32.HI R8, RZ, 0x1f, R202 ;  /* 0x0000001fff087819 */ /* 0x000fc400000114ca */
[----:B------:R-:W-:Y:S01]  /*21b0*/  IADD3 R5, R5, R7, RZ ;  /* 0x0000000705057210 */ /* 0x000fe20007ffe0ff */
[----:B------:R-:W-:Y:S01]  /*21c0*/  IMAD.WIDE.U32 R6, R202, UR4, R192 ;  /* 0x00000004ca067c25 */ /* 0x000fe2000f8e00c0 */
[----:B------:R-:W-:Y:S02]  /*21d0*/  SHF.L.U32 R111, R92, 0x6, RZ ;  /* 0x000000065c6f7819 */ /* 0x000fe400000006ff */
[----:B------:R-:W-:Y:S01]  /*21e0*/  SHF.R.S32.HI R148, RZ, 0x1f, R220 ;  /* 0x0000001fff947819 */ /* 0x000fe200000114dc */
[----:B------:R-:W-:Y:S01]  /*21f0*/  IMAD R9, R8, UR4, RZ ;  /* 0x0000000408097c24 */ /* 0x000fe2000f8e02ff */
[----:B0-----:R-:W-:Y:S01]  /*2200*/  LEA.HI R151, R151, 0x8, RZ, 0x19 ;  /* 0x0000000897977811 */ /* 0x001fe200078fc8ff */
[----:B------:R-:W-:-:S04]  /*2210*/  IMAD.WIDE.U32 R4, R202, UR6, R4 ;  /* 0x00000006ca047c25 */ /* 0x000fc8000f8e0004 */
[----:B------:R-:W-:Y:S01]  /*2220*/  IMAD R107, R202, UR5, R9 ;  /* 0x00000005ca6b7c24 */ /* 0x000fe2000f8e0209 */
[----:B------:R-:W-:Y:S01]  /*2230*/  ULDC.64 UR4, c[0x0][0xa08] ;  /* 0x0002820000047ab9 */ /* 0x000fe20000000a00 */
[----:B------:R-:W-:Y:S01]  /*2240*/  IMAD R9, R8, UR6, RZ ;  /* 0x0000000608097c24 */ /* 0x000fe2000f8e02ff */
[----:B------:R-:W-:Y:S01]  /*2250*/  ISETP.NE.U32.AND P0, PT, RZ, UR4, PT ;  /* 0x00000004ff007c0c */ /* 0x000fe2000bf05070 */
[----:B------:R-:W-:Y:S02]  /*2260*/  IMAD.IADD R107, R7, 0x1, R107 ;  /* 0x00000001076b7824 */ /* 0x000fe400078e026b */
[----:B------:R-:W-:Y:S01]  /*2270*/  IMAD R9, R202, UR7, R9 ;  /* 0x00000007ca097c24 */ /* 0x000fe2000f8e0209 */
[----:B------:R-:W-:Y:S01]  /*2280*/  ISETP.NE.AND.EX P0, PT, RZ, UR5, PT, P0 ;  /* 0x00000005ff007c0c */ /* 0x000fe2000bf05300 */
[----:B------:R-:W-:Y:S01]  /*2290*/  IMAD.MOV.U32 R106, RZ, RZ, R6 ;  /* 0x000000ffff6a7224 */ /* 0x000fe200078e0006 */
[----:B------:R-:W-:Y:S01]  /*22a0*/  ULDC.64 UR4, c[0x0][0x300] ;  /* 0x0000c00000047ab9 */ /* 0x000fe20000000a00 */
[----:B------:R-:W-:-:S02]  /*22b0*/  IMAD.IADD R5, R5, 0x1, R9 ;  /* 0x0000000105057824 */ /* 0x000fc400078e0209 */
[----:B------:R-:W-:-:S04]  /*22c0*/  IMAD R6, R221, R98, RZ ;  /* 0x00000062dd067224 */ /* 0x000fc800078e02ff */
[----:B------:R-:W-:-:S04]  /*22d0*/  IMAD R9, R195, R99, R6 ;  /* 0x00000063c3097224 */ /* 0x000fc800078e0206 */
[----:B------:R-:W-:Y:S01]  /*22e0*/  IMAD.IADD R101, R9, 0x1, R101 ;  /* 0x0000000109657824 */ /* 0x000fe200078e0265 */
[----:B------:R-:W-:Y:S02]  /*22f0*/  IADD3 R103, R103, R9, RZ ;  /* 0x0000000967677210 */ /* 0x000fe40007ffe0ff */
[----:B------:R-:W-:Y:S01]  /*2300*/  SEL R9, R33, RZ, P1 ;  /* 0x000000ff21097207 */ /* 0x000fe20000800000 */
[----:B-----5:R-:W-:-:S04]  /*2310*/  IMAD.WIDE.U32 R100, R144, R98, R100 ;  /* 0x0000006290647225 */ /* 0x020fc800078e0064 */
[----:B------:R-:W-:Y:S02]  /*2320*/  IMAD.IADD R9, R198, 0x1, R9 ;  /* 0x00000001c6097824 */ /* 0x000fe400078e0209 */
[----:B------:R-:W-:Y:S01]  /*2330*/  IMAD.WIDE.U32 R102, R144, R98, R102 ;  /* 0x0000006290667225 */ /* 0x000fe200078e0066 */
[----:B------:R-:W-:Y:S02]  /*2340*/  SHF.R.S32.HI R7, RZ, 0x1f, R203 ;  /* 0x0000001fff077819 */ /* 0x000fe400000114cb */
[----:B------:R-:W-:Y:S02]  /*2350*/  SEL R203, R203, RZ, !P0 ;  /* 0x000000ffcbcb7207 */ /* 0x000fe40004000000 */
[----:B------:R-:W-:Y:S01]  /*2360*/  SEL R8, R7, RZ, !P0 ;  /* 0x000000ff07087207 */ /* 0x000fe20004000000 */
[----:B------:R-:W-:-:S04]  /*2370*/  IMAD.WIDE.U32 R6, R195, R104, R192 ;  /* 0x00000068c3067225 */ /* 0x000fc800078e00c0 */
[----:B------:R-:W-:Y:S02]  /*2380*/  IMAD R10, R8, UR4, RZ ;  /* 0x00000004080a7c24 */ /* 0x000fe4000f8e02ff */
[----:B------:R-:W-:-:S04]  /*2390*/  IMAD.WIDE.U32 R108, R203, UR4, R4 ;  /* 0x00000004cb6c7c25 */ /* 0x000fc8000f8e0004 */
[----:B------:R-:W-:Y:S01]  /*23a0*/  IMAD R4, R221, R104, RZ ;  /* 0x00000068dd047224 */ /* 0x000fe200078e02ff */
[----:B------:R-:W-:Y:S01]  /*23b0*/  IADD3 R5, P0, R108, R6, RZ ;  /* 0x000000066c057210 */ /* 0x000fe20007f1e0ff */
[----:B------:R-:W-:Y:S01]  /*23c0*/  IMAD R11, R203, UR5, R10 ;  /* 0x00000005cb0b7c24 */ /* 0x000fe2000f8e020a */
[----:B------:R-:W-:Y:S01]  /*23d0*/  ULDC.64 UR4, c[0x0][0x328] ;  /* 0x0000ca0000047ab9 */ /* 0x000fe20000000a00 */
[----:B------:R-:W-:Y:S01]  /*23e0*/  IMAD R13, R195, R105, R4 ;  /* 0x00000069c30d7224 */ /* 0x000fe200078e0204 */
[----:B------:R-:W-:Y:S01]  /*23f0*/  SHF.R.S32.HI R10, RZ, 0x1f, R9 ;  /* 0x0000001fff0a7819 */ /* 0x000fe20000011409 */
[----:B------:R-:W-:Y:S02]  /*2400*/  IMAD.IADD R4, R109, 0x1, R11 ;  /* 0x000000016d047824 */ /* 0x000fe400078e020b */
[----:B------:R-:W-:Y:S01]  /*2410*/  IMAD R8, R8, UR4, RZ ;  /* 0x0000000408087c24 */ /* 0x000fe2000f8e02ff */
[----:B------:R-:W-:Y:S01]  /*2420*/  LEA.HI R28, R10, R9, RZ, 0x3 ;  /* 0x000000090a1c7211 */ /* 0x000fe200078f18ff */
[----:B------:R-:W-:Y:S01]  /*2430*/  IMAD.WIDE.U32 R106, R203, UR4, R106 ;  /* 0x00000004cb6a7c25 */ /* 0x000fe2000f8e006a */
[----:B------:R-:W-:-:S02]  /*2440*/  IADD3.X R6, R4, R7, R13, P0, !PT ;  /* 0x0000000704067210 */ /* 0x000fc400007fe40d */
[----:B------:R-:W-:Y:S01]  /*2450*/  ISETP.GE.AND P0, PT, R192, R33, PT ;  /* 0x00000021c000720c */ /* 0x000fe20003f06270 */
[----:B------:R-:W-:Y:S01]  /*2460*/  IMAD R31, R203, UR5, R8 ;  /* 0x00000005cb1f7c24 */ /* 0x000fe2000f8e0208 */
[----:B------:R-:W-:Y:S01]  /*2470*/  SHF.R.S32.HI R116, RZ, 0x3, R28 ;  /* 0x00000003ff747819 */ /* 0x000fe2000001141c */
[----:B------:R-:W-:Y:S01]  /*2480*/  IMAD R8, R221, R92, RZ ;  /* 0x0000005cdd087224 */ /* 0x000fe200078e02ff */
[----:B------:R-:W-:-:S03]  /*2490*/  SEL R7, R33, RZ, P0 ;  /* 0x000000ff21077207 */ /* 0x000fc60000000000 */
        /* <DEDUP_REMOVED lines=8> */
[-C--:B------:R-:W-:Y:S01]  /*2520*/  IMAD.WIDE.U32 R96, R144, R92.reuse, R96 ;  /* 0x0000005c90607225 */ /* 0x080fe200078e0060 */
[----:B------:R-:W-:Y:S02]  /*2530*/  LEA.HI R11, R10, R9, RZ, 0x6 ;  /* 0x000000090a0b7211 */ /* 0x000fe400078f30ff */
[-C--:B------:R-:W-:Y:S01]  /*2540*/  LEA.HI R14, R8, R7.reuse, RZ, 0x3 ;  /* 0x00000007080e7211 */ /* 0x080fe200078f18ff */
[----:B------:R-:W-:Y:S01]  /*2550*/  IMAD.WIDE.U32 R94, R144, R92, R94 ;  /* 0x0000005c905e7225 */ /* 0x000fe200078e005e */
[----:B------:R-:W-:-:S02]  /*2560*/  LEA.HI R7, R8, R7, RZ, 0x6 ;  /* 0x0000000708077211 */ /* 0x000fc400078f30ff */
[----:B------:R-:W-:Y:S01]  /*2570*/  SHF.R.S32.HI R13, RZ, 0x1f, R12 ;  /* 0x0000001fff0d7819 */ /* 0x000fe2000001140c */
[----:B------:R-:W-:Y:S01]  /*2580*/  IMAD.X R123, R221, 0x1, R15, P3 ;  /* 0x00000001dd7b7824 */ /* 0x000fe200018e060f */
[----:B------:R-:W-:Y:S02]  /*2590*/  SHF.R.S32.HI R8, RZ, 0x6, R7 ;  /* 0x00000006ff087819 */ /* 0x000fe40000011407 */
[--C-:B------:R-:W-:Y:S02]  /*25a0*/  LOP3.LUT R7, R207, 0x38, R14.reuse, 0xf8, !PT ;  /* 0x00000038cf077812 */ /* 0x100fe400078ef80e */
[----:B------:R-:W-:Y:S01]  /*25b0*/  LOP3.LUT R10, R205, 0x38, R14, 0xf8, !PT ;  /* 0x00000038cd0a7812 */ /* 0x000fe200078ef80e */
[C---:B------:R-:W-:Y:S01]  /*25c0*/  IMAD R143, R8.reuse, 0x1800, R209 ;  /* 0x00001800088f7824 */ /* 0x040fe200078e02d1 */
[----:B------:R-:W-:Y:S01]  /*25d0*/  LEA.HI R30, R13, R12, RZ, 0x3 ;  /* 0x0000000c0d1e7211 */ /* 0x000fe200078f18ff */
[----:B------:R-:W-:Y:S01]  /*25e0*/  IMAD R141, R8, 0x1800, R210 ;  /* 0x00001800088d7824 */ /* 0x000fe200078e02d2 */
[----:B------:R-:W-:-:S02]  /*25f0*/  LOP3.LUT R8, R7, R208, RZ, 0x3c, !PT ;  /* 0x000000d007087212 */ /* 0x000fc400078e3cff */
[----:B------:R-:W-:Y:S02]  /*2600*/  SHF.R.S32.HI R11, RZ, 0x6, R11 ;  /* 0x00000006ff0b7819 */ /* 0x000fe4000001140b */
[----:B------:R-:W-:Y:S02]  /*2610*/  IADD3 R143, R143, R8, RZ ;  /* 0x000000088f8f7210 */ /* 0x000fe40007ffe0ff */
[----:B------:R-:W-:Y:S01]  /*2620*/  LOP3.LUT R8, R205, 0x38, R28, 0xf8, !PT ;  /* 0x00000038cd087812 */ /* 0x000fe200078ef81c */
[----:B------:R-:W-:Y:S01]  /*2630*/  IMAD R139, R11, 0x1800, R210 ;  /* 0x000018000b8b7824 */ /* 0x000fe200078e02d2 */
[----:B------:R-:W-:Y:S01]  /*2640*/  LEA.HI R12, R13, R12, RZ, 0x6 ;  /* 0x0000000c0d0c7211 */ /* 0x000fe200078f30ff */
[----:B------:R-:W-:Y:S01]  /*2650*/  IMAD R142, R11, 0x1800, R209 ;  /* 0x000018000b8e7824 */ /* 0x000fe200078e02d1 */
[----:B------:R-:W-:Y:S01]  /*2660*/  LOP3.LUT R9, R207, 0x38, R28, 0xf8, !PT ;  /* 0x00000038cf097812 */ /* 0x000fe200078ef81c */
[----:B------:R-:W-:Y:S01]  /*2670*/  IMAD R13, R105, 0x60, RZ ;  /* 0x00000060690d7824 */ /* 0x000fe200078e02ff */
[-C--:B------:R-:W-:Y:S01]  /*2680*/  LOP3.LUT R10, R10, R233.reuse, RZ, 0x3c, !PT ;  /* 0x000000e90a0a7212 */ /* 0x080fe200078e3cff */
[----:B------:R-:W-:Y:S01]  /*2690*/  IMAD.WIDE.U32 R104, R104, 0x60, RZ ;  /* 0x0000006068687825 */ /* 0x000fe200078e00ff */
[----:B------:R-:W-:-:S02]  /*26a0*/  LOP3.LUT R8, R8, R233, RZ, 0x3c, !PT ;  /* 0x000000e908087212 */ /* 0x000fc400078e3cff */
[----:B------:R-:W-:Y:S01]  /*26b0*/  SHF.R.S32.HI R12, RZ, 0x6, R12 ;  /* 0x00000006ff0c7819 */ /* 0x000fe2000001140c */
[----:B------:R-:W-:Y:S01]  /*26c0*/  IMAD.IADD R141, R141, 0x1, R10 ;  /* 0x000000018d8d7824 */ /* 0x000fe200078e020a */
[-C--:B------:R-:W-:Y:S01]  /*26d0*/  LOP3.LUT R9, R9, R208.reuse, RZ, 0x3c, !PT ;  /* 0x000000d009097212 */ /* 0x080fe200078e3cff */
[----:B------:R-:W-:Y:S01]  /*26e0*/  IMAD.IADD R139, R139, 0x1, R8 ;  /* 0x000000018b8b7824 */ /* 0x000fe200078e0208 */
[--C-:B------:R-:W-:Y:S01]  /*26f0*/  LOP3.LUT R7, R207, 0x38, R30.reuse, 0xf8, !PT ;  /* 0x00000038cf077812 */ /* 0x100fe200078ef81e */
[----:B------:R-:W-:Y:S01]  /*2700*/  IMAD R140, R12, 0x1800, R209 ;  /* 0x000018000c8c7824 */ /* 0x000fe200078e02d1 */
[----:B------:R-:W-:Y:S01]  /*2710*/  LOP3.LUT R10, R205, 0x38, R30, 0xf8, !PT ;  /* 0x00000038cd0a7812 */ /* 0x000fe200078ef81e */
[----:B------:R-:W-:Y:S01]  /*2720*/  VIADD R8, R192, 0xa0 ;  /* 0x000000a0c0087836 */ /* 0x000fe20000000000 */
[----:B------:R-:W-:Y:S01]  /*2730*/  LOP3.LUT R7, R7, R208, RZ, 0x3c, !PT ;  /* 0x000000d007077212 */ /* 0x000fe200078e3cff */
[----:B------:R-:W-:Y:S01]  /*2740*/  IMAD.IADD R142, R142, 0x1, R9 ;  /* 0x000000018e8e7824 */ /* 0x000fe200078e0209 */
[----:B------:R-:W-:Y:S01]  /*2750*/  SHF.R.S32.HI R11, RZ, 0x1f, R144 ;  /* 0x0000001fff0b7819 */ /* 0x000fe20000011490 */
[----:B------:R-:W-:Y:S01]  /*2760*/  IMAD R138, R12, 0x1800, R210 ;  /* 0x000018000c8a7824 */ /* 0x000fe200078e02d2 */
[----:B------:R-:W-:Y:S01]  /*2770*/  LOP3.LUT R9, R10, R233, RZ, 0x3c, !PT ;  /* 0x000000e90a097212 */ /* 0x000fe200078e3cff */
[----:B------:R-:W-:Y:S01]  /*2780*/  IMAD.IADD R132, R105, 0x1, R13 ;  /* 0x0000000169847824 */ /* 0x000fe200078e020d */
[----:B------:R-:W-:Y:S01]  /*2790*/  IADD3 R140, R140, R7, RZ ;  /* 0x000000078c8c7210 */ /* 0x000fe20007ffe0ff */
[----:B------:R-:W-:Y:S01]  /*27a0*/  IMAD R7, R11, R98, RZ ;  /* 0x000000620b077224 */ /* 0x000fe200078e02ff */
[----:B------:R-:W-:Y:S01]  /*27b0*/  ISETP.GE.AND P2, PT, R8, UR8, PT ;  /* 0x0000000808007c0c */ /* 0x000fe2000bf46270 */
[----:B------:R-:W-:Y:S01]  /*27c0*/  IMAD.IADD R138, R138, 0x1, R9 ;  /* 0x000000018a8a7824 */ /* 0x000fe200078e0209 */
[----:B------:R-:W-:Y:S01]  /*27d0*/  LOP3.LUT R9, R207, 0x18, R192, 0xf8, !PT ;  /* 0x00000018cf097812 */ /* 0x000fe200078ef8c0 */
[----:B------:R-:W-:Y:S01]  /*27e0*/  IMAD R11, R11, R92, RZ ;  /* 0x0000005c0b0b7224 */ /* 0x000fe200078e02ff */
[----:B------:R-:W-:Y:S01]  /*27f0*/  SEL R20, RZ, 0x20, P2 ;  /* 0x00000020ff147807 */ /* 0x000fe20001000000 */
[----:B------:R-:W-:Y:S01]  /*2800*/  IMAD R29, R144, R99, R7 ;  /* 0x00000063901d7224 */ /* 0x000fe200078e0207 */
[C---:B------:R-:W-:Y:S01]  /*2810*/  SHF.L.U64.HI R7, R98.reuse, 0x6, R99 ;  /* 0x0000000662077819 */ /* 0x040fe20000010263 */
[----:B------:R-:W-:Y:S01]  /*2820*/  IMAD.WIDE.U32 R98, R98, 0x60, RZ ;  /* 0x0000006062627825 */ /* 0x000fe200078e00ff */
[----:B------:R-:W-:-:S02]  /*2830*/  SHF.R.S32.HI R117, RZ, 0x3, R14 ;  /* 0x00000003ff757819 */ /* 0x000fc4000001140e */
[----:B------:R-:W-:Y:S01]  /*2840*/  LOP3.LUT R13, R14, 0xfffffff8, RZ, 0xc0, !PT ;  /* 0xfffffff80e0d7812 */ /* 0x000fe200078ec0ff */
[----:B------:R-:W-:Y:S01]  /*2850*/  IMAD R27, R144, R93, R11 ;  /* 0x0000005d901b7224 */ /* 0x000fe200078e020b */
[----:B------:R-:W-:Y:S01]  /*2860*/  LOP3.LUT R10, R9, R208, RZ, 0x3c, !PT ;  /* 0x000000d0090a7212 */ /* 0x000fe200078e3cff */
[----:B------:R-:W-:Y:S01]  /*2870*/  IMAD.WIDE.U32 R92, R92, 0x60, RZ ;  /* 0x000000605c5c7825 */ /* 0x000fe200078e00ff */
[----:B------:R-:W-:Y:S02]  /*2880*/  LOP3.LUT R14, R28, 0xfffffff8, RZ, 0xc0, !PT ;  /* 0xfffffff81c0e7812 */ /* 0x000fe400078ec0ff */
[----:B------:R-:W-:Y:S01]  /*2890*/  LOP3.LUT R28, R21, R20, RZ, 0xfc, !PT ;  /* 0x00000014151c7212 */ /* 0x000fe200078efcff */
[----:B------:R-:W-:Y:S01]  /*28a0*/  IMAD.IADD R134, R99, 0x1, R25 ;  /* 0x0000000163867824 */ /* 0x000fe200078e0219 */
[----:B------:R-:W-:Y:S01]  /*28b0*/  LOP3.LUT R15, R30, 0xfffffff8, RZ, 0xc0, !PT ;  /* 0xfffffff81e0f7812 */ /* 0x000fe200078ec0ff */
[----:B------:R-:W-:Y:S01]  /*28c0*/  IMAD.IADD R11, R97, 0x1, R27 ;  /* 0x00000001610b7824 */ /* 0x000fe200078e021b */
[----:B------:R-:W-:Y:S01]  /*28d0*/  IADD3 R137, R209, R10, RZ ;  /* 0x0000000ad1897210 */ /* 0x000fe20007ffe0ff */
[----:B------:R-:W-:Y:S01]  /*28e0*/  IMAD.IADD R12, R27, 0x1, R95 ;  /* 0x000000011b0c7824 */ /* 0x000fe200078e025f */
[----:B------:R-:W-:Y:S01]  /*28f0*/  LOP3.LUT R20, R21, 0x1, RZ, 0xc0, !PT ;  /* 0x0000000115147812 */ /* 0x000fe200078ec0ff */
[----:B------:R-:W-:Y:S01]  /*2900*/  IMAD.IADD R10, R29, 0x1, R101 ;  /* 0x000000011d0a7824 */ /* 0x000fe200078e0265 */
[----:B------:R-:W-:Y:S01]  /*2910*/  IADD3 R9, R103, R29, RZ ;  /* 0x0000001d67097210 */ /* 0x000fe20007ffe0ff */
[----:B------:R-:W-:Y:S01]  /*2920*/  IMAD.IADD R133, R93, 0x1, R133 ;  /* 0x000000015d857824 */ /* 0x000fe200078e0285 */
[----:B------:R-:W-:-:S02]  /*2930*/  LOP3.LUT R21, R28, 0x2, RZ, 0xc0, !PT ;  /* 0x000000021c157812 */ /* 0x000fc400078ec0ff */
[C---:B------:R-:W-:Y:S02]  /*2940*/  LOP3.LUT R25, R28.reuse, 0x4, RZ, 0xc0, !PT ;  /* 0x000000041c197812 */ /* 0x040fe400078ec0ff */
[C---:B------:R-:W-:Y:S02]  /*2950*/  LOP3.LUT R26, R28.reuse, 0x8, RZ, 0xc0, !PT ;  /* 0x000000081c1a7812 */ /* 0x040fe400078ec0ff */
[----:B------:R-:W-:Y:S02]  /*2960*/  LOP3.LUT R27, R28, 0x10, RZ, 0xc0, !PT ;  /* 0x000000101c1b7812 */ /* 0x000fe400078ec0ff */
[----:B------:R-:W-:Y:S02]  /*2970*/  SHF.R.S32.HI R115, RZ, 0x3, R30 ;  /* 0x00000003ff737819 */ /* 0x000fe4000001141e */
[----:B------:R-:W-:Y:S02]  /*2980*/  SHF.R.S32.HI R114, RZ, 0x1f, R13 ;  /* 0x0000001fff727819 */ /* 0x000fe4000001140d */
[----:B------:R-:W-:-:S02]  /*2990*/  SHF.R.S32.HI R113, RZ, 0x1f, R14 ;  /* 0x0000001fff717819 */ /* 0x000fc4000001140e */
[----:B------:R-:W-:Y:S02]  /*29a0*/  SHF.R.S32.HI R112, RZ, 0x1f, R15 ;  /* 0x0000001fff707819 */ /* 0x000fe4000001140f */
[----:B------:R-:W-:Y:S02]  /*29b0*/  LOP3.LUT R28, R28, 0x20, RZ, 0xc0, !PT ;  /* 0x000000201c1c7812 */ /* 0x000fe400078ec0ff */
[----:B------:R-:W-:-:S07]  /*29c0*/  IADD3 R29, R107, R31, RZ ;  /* 0x0000001f6b1d7210 */ /* 0x000fce0007ffe0ff */
.L_x_1427:
[----:B0-----:R-:W0:Y:S01]  /*29d0*/  LDC.64 R120, c[0x0][0x2d8] ;  /* 0x0000b600ff787b82 */ /* 0x001e220000000a00 */
[----:B------:R-:W-:Y:S01]  /*29e0*/  VIADD R41, R2, 0xffffffff ;  /* 0xffffffff02297836 */ /* 0x000fe20000000000 */
[----:B------:R-:W-:Y:S01]  /*29f0*/  LOP3.LUT P5, RZ, R216, 0x4, RZ, 0xc0, !PT ;  /* 0x00000004d8ff7812 */ /* 0x000fe200078ac0ff */
[----:B------:R-:W-:Y:S05]  /*2a00*/  YIELD ;  /* 0x0000000000007946 */ /* 0x000fea0003800000 */
[----:B------:R-:W1:Y:S01]  /*2a10*/  LDC R119, c[0x0][0x3d4] ;  /* 0x0000f500ff777b82 */ /* 0x000e620000000800 */
[----:B--23--:R-:W-:Y:S01]  /*2a20*/  SHF.R.S32.HI R34, RZ, 0x1f, R41 ;  /* 0x0000001fff227819 */ /* 0x00cfe20000011429 */
[-C--:B------:R-:W-:Y:S01]  /*2a30*/  IMAD R31, R132, R41.reuse, RZ ;  /* 0x00000029841f7224 */ /* 0x080fe200078e02ff */
[----:B------:R-:W-:Y:S01]  /*2a40*/  LOP3.LUT R16, R16, 0xfffffffd, RZ, 0xc0, !PT ;  /* 0xfffffffd10107812 */ /* 0x000fe200078ec0ff */
[----:B------:R-:W-:Y:S01]  /*2a50*/  IMAD.WIDE.U32 R128, R104, R41, RZ ;  /* 0x0000002968807225 */ /* 0x000fe200078e00ff */
[----:B------:R-:W-:Y:S03]  /*2a60*/  BSSY B0, `(.L_x_1328) ;  /* 0x0000756000007945 */ /* 0x000fe60003800000 */
[----:B------:R-:W-:Y:S01]  /*2a70*/  IMAD R31, R34, R104, R31 ;  /* 0x00000068221f7224 */ /* 0x000fe200078e021f */
[----:B------:R-:W-:-:S02]  /*2a80*/  IADD3 R2, P2, P3, R5, R128, R136 ;  /* 0x0000008005027210 */ /* 0x000fc40007b5e088 */
[----:B------:R-:W-:Y:S01]  /*2a90*/  IADD3 R32, P4, R5, R128, RZ ;  /* 0x0000008005207210 */ /* 0x000fe20007f9e0ff */
[----:B------:R-:W-:Y:S02]  /*2aa0*/  IMAD.IADD R85, R129, 0x1, R31 ;  /* 0x0000000181557824 */ /* 0x000fe400078e021f */
[----:B------:R-:W-:Y:S02]  /*2ab0*/  IMAD R31, R22, 0x4800, R137 ;  /* 0x00004800161f7824 */ /* 0x000fe400078e0289 */
[----:B------:R-:W-:Y:S01]  /*2ac0*/  IMAD.X R33, R85, 0x1, R6, P4 ;  /* 0x0000000155217824 */ /* 0x000fe200020e0606 */
[----:B------:R-:W-:Y:S02]  /*2ad0*/  IADD3.X R30, R6, R85, R135, P2, P3 ;  /* 0x00000055061e7210 */ /* 0x000fe400017e6487 */
[----:B0-----:R-:W-:Y:S02]  /*2ae0*/  LEA R36, P2, R2, R120, 0x1 ;  /* 0x0000007802247211 */ /* 0x001fe400078408ff */
[----:B------:R-:W-:-:S02]  /*2af0*/  ISETP.GT.AND P3, PT, R41, R125, PT ;  /* 0x0000007d2900720c */ /* 0x000fc40003f64270 */
[----:B------:R-:W-:Y:S01]  /*2b00*/  LEA.HI.X R37, R2, R121, R30, 0x1, P2 ;  /* 0x0000007902257211 */ /* 0x000fe200010f0c1e */
[----:B------:R-:W-:Y:S01]  /*2b10*/  IMAD R30, R31, 0x2, R118 ;  /* 0x000000021f1e7824 */ /* 0x000fe200078e0276 */
[----:B-1----:R-:W-:Y:S01]  /*2b20*/  ISETP.GE.AND P2, PT, R119, 0x1, PT ;  /* 0x000000017700780c */ /* 0x002fe20003f46270 */
[----:B------:R-:W-:Y:S01]  /*2b30*/  IMAD.MOV.U32 R2, RZ, RZ, R41 ;  /* 0x000000ffff027224 */ /* 0x000fe200078e0029 */
[----:B------:R-:W-:-:S04]  /*2b40*/  LEA R38, P4, R32, R120, 0x1 ;  /* 0x0000007820267211 */ /* 0x000fc800078808ff */
[----:B------:R-:W-:Y:S02]  /*2b50*/  LEA.HI.X R39, R32, R121, R33, 0x1, P4 ;  /* 0x0000007920277211 */ /* 0x000fe400020f0c21 */
[C---:B------:R-:W-:Y:S01]  /*2b60*/  IADD3 R33, R31.reuse, 0x20, RZ ;  /* 0x000000201f217810 */ /* 0x040fe20007ffe0ff */
[----:B------:R-:W-:Y:S01]  /*2b70*/  @P5 VIADD R33, R31, 0xffffffe0 ;  /* 0xffffffe01f215836 */ /* 0x000fe20000000000 */
[----:B------:R-:W-:-:S04]  /*2b80*/  @P3 LOP3.LUT R16, R16, 0x2, RZ, 0xfc, !PT ;  /* 0x0000000210103812 */ /* 0x000fc800078efcff */
[----:B------:R-:W-:Y:S01]  /*2b90*/  LEA R31, R33, R118, 0x1 ;  /* 0x00000076211f7211 */ /* 0x000fe200078e08ff */
[----:B------:R-:W-:Y:S06]  /*2ba0*/  @!P2 BRA `(.L_x_1329) ;  /* 0x000000700020a947 */ /* 0x000fec0003800000 */
[----:B------:R-:W-:Y:S01]  /*2bb0*/  ULDC.U8 UR4, c[0x0][0x3f0] ;  /* 0x0000fc0000047ab9 */ /* 0x000fe20000000000 */
[-C--:B------:R-:W-:Y:S01]  /*2bc0*/  IMAD R33, R133, R41.reuse, RZ ;  /* 0x0000002985217224 */ /* 0x080fe200078e02ff */
[----:B------:R-:W-:Y:S01]  /*2bd0*/  ISETP.NE.AND P2, PT, RZ, UR4, PT ;  /* 0x00000004ff007c0c */ /* 0x000fe2000bf45270 */
[-C--:B------:R-:W-:Y:S02]  /*2be0*/  IMAD R35, R134, R41.reuse, RZ ;  /* 0x0000002986237224 */ /* 0x080fe400078e02ff */
[----:B------:R-:W-:Y:S02]  /*2bf0*/  IMAD R88, R2, -0x60, R24 ;  /* 0xffffffa002587824 */ /* 0x000fe400078e0218 */
[C---:B------:R-:W-:Y:S02]  /*2c00*/  IMAD R33, R34.reuse, R92, R33 ;  /* 0x0000005c22217224 */ /* 0x040fe400078e0221 */
[----:B------:R-:W-:Y:S01]  /*2c10*/  IMAD R35, R34, R98, R35 ;  /* 0x0000006222237224 */ /* 0x000fe200078e0223 */
[----:B------:R-:W-:Y:S01]  /*2c20*/  VIMNMX R88, R88, 0x60, PT ;  /* 0x0000006058587848 */ /* 0x000fe20003fe0100 */
[----:B------:R-:W-:-:S04]  /*2c30*/  IMAD.WIDE.U32 R82, R92, R41, RZ ;  /* 0x000000295c527225 */ /* 0x000fc800078e00ff */
[----:B------:R-:W-:-:S04]  /*2c40*/  IMAD.WIDE.U32 R80, R98, R41, RZ ;  /* 0x0000002962507225 */ /* 0x000fc800078e00ff */
[----:B------:R-:W-:Y:S02]  /*2c50*/  IMAD.IADD R89, R83, 0x1, R33 ;  /* 0x0000000153597824 */ /* 0x000fe400078e0221 */
        /* <DEDUP_REMOVED lines=22> */
[----:B------:R-:W-:Y:S01]  /*2dc0*/  ULDC.64 UR6, c[0x0][0x208] ;  /* 0x0000820000067ab9 */ /* 0x000fe20000000a00 */
[----:B------:R-:W-:Y:S01]  /*2dd0*/  IMAD.X R34, R89, 0x1, R11, P2 ;  /* 0x0000000159227824 */ /* 0x000fe200010e060b */
[----:B------:R-:W-:-:S04]  /*2de0*/  LEA R32, P2, R33, UR4, 0x1 ;  /* 0x0000000421207c11 */ /* 0x000fc8000f8408ff */
[----:B------:R-:W-:Y:S01]  /*2df0*/  LEA.HI.X R33, R33, UR5, R34, 0x1, P2 ;  /* 0x0000000521217c11 */ /* 0x000fe200090f0c22 */
[----:B------:R-:W-:Y:S01]  /*2e00*/  ULDC.64 UR4, c[0x0][0x3e0] ;  /* 0x0000f80000047ab9 */ /* 0x000fe20000000a00 */
[----:B------:R-:W-:-:S04]  /*2e10*/  IADD3 R35, P2, R102, R80, RZ ;  /* 0x0000005066237210 */ /* 0x000fc80007f5e0ff */
[----:B------:R-:W-:Y:S02]  /*2e20*/  IADD3.X R42, R90, R9, RZ, P2, !PT ;  /* 0x000000095a2a7210 */ /* 0x000fe400017fe4ff */
[----:B------:R-:W-:-:S04]  /*2e30*/  LEA R34, P2, R35, UR4, 0x1 ;  /* 0x0000000423227c11 */ /* 0x000fc8000f8408ff */
[----:B------:R-:W-:Y:S01]  /*2e40*/  LEA.HI.X R35, R35, UR5, R42, 0x1, P2 ;  /* 0x0000000523237c11 */ /* 0x000fe200090f0c2a */
[C---:B------:R-:W-:Y:S01]  /*2e50*/  VIADD R42, R18.reuse, 0x10 ;  /* 0x00000010122a7836 */ /* 0x040fe20000000000 */
        /* <DEDUP_REMOVED lines=32> */
.L_x_1332:
[----:B------:R-:W-:Y:S05]  /*3060*/  BSYNC B1 ;  /* 0x0000000000017941 */ /* 0x000fea0003800000 */
.L_x_1331:
        /* <DEDUP_REMOVED lines=12> */
[----:B-----5:R-:W-:Y:S01]  /*3130*/  IMAD.MOV.U32 R128, RZ, RZ, R64 ;  /* 0x000000ffff807224 */ /* 0x020fe200078e0040 */
[----:B------:R-:W-:Y:S01]  /*3140*/  CS2R R62, SRZ ;  /* 0x00000000003e7805 */ /* 0x000fe2000001ff00 */
[----:B------:R-:W-:Y:S01]  /*3150*/  IMAD.MOV.U32 R129, RZ, RZ, R65 ;  /* 0x000000ffff817224 */ /* 0x000fe200078e0041 */
[----:B------:R-:W-:Y:S06]  /*3160*/  @P4 BRA `(.L_x_1334) ;  /* 0x0000000000b84947 */ /* 0x000fec0003800000 */
[----:B------:R-:W-:Y:S01]  /*3170*/  IADD3 R82, P2, P5, R96, R82, R111 ;  /* 0x0000005260527210 */ /* 0x000fe20007d5e06f */
[----:B------:R-:W-:Y:S01]  /*3180*/  ULDC.64 UR4, c[0x0][0x3c8] ;  /* 0x0000f20000047ab9 */ /* 0x000fe20000000a00 */
[----:B------:R-:W-:Y:S02]  /*3190*/  CS2R R60, SRZ ;  /* 0x00000000003c7805 */ /* 0x000fe4000001ff00 */
[----:B------:R-:W-:Y:S02]  /*31a0*/  CS2R R62, SRZ ;  /* 0x00000000003e7805 */ /* 0x000fe4000001ff00 */
[----:B------:R-:W-:Y:S01]  /*31b0*/  IADD3.X R89, R11, R89, R110, P2, P5 ;  /* 0x000000590b597210 */ /* 0x000fe200017ea46e */
[----:B------:R-:W-:Y:S01]  /*31c0*/  ULDC.64 UR6, c[0x0][0x208] ;  /* 0x0000820000067ab9 */ /* 0x000fe20000000a00 */
[----:B------:R-:W-:-:S04]  /*31d0*/  IADD3 R80, P2, P5, R102, R80, R91 ;  /* 0x0000005066507210 */ /* 0x000fc80007d5e05b */
[----:B0-----:R-:W-:Y:S02]  /*31e0*/  IADD3.X R35, R9, R90, R7, P2, P5 ;  /* 0x0000005a09237210 */ /* 0x001fe400017ea407 */
[----:B------:R-:W-:-:S04]  /*31f0*/  LEA R32, P2, R82, UR4, 0x1 ;  /* 0x0000000452207c11 */ /* 0x000fc8000f8408ff */
[----:B------:R-:W-:Y:S01]  /*3200*/  LEA.HI.X R33, R82, UR5, R89, 0x1, P2 ;  /* 0x0000000552217c11 */ /* 0x000fe200090f0c59 */
[----:B------:R-:W-:Y:S02]  /*3210*/  ULDC.64 UR4, c[0x0][0x3e0] ;  /* 0x0000f80000047ab9 */ /* 0x000fe40000000a00 */
[----:B------:R-:W-:-:S04]  /*3220*/  LEA R34, P2, R80, UR4, 0x1 ;  /* 0x0000000450227c11 */ /* 0x000fc8000f8408ff */
[----:B------:R-:W-:Y:S02]  /*3230*/  LEA.HI.X R35, R80, UR5, R35, 0x1, P2 ;  /* 0x0000000550237c11 */ /* 0x000fe400090f0c23 */
[C---:B------:R-:W-:Y:S02]  /*3240*/  ISETP.GE.AND P2, PT, R18.reuse, R119, PT ;  /* 0x000000771200720c */ /* 0x040fe40003f46270 */
        /* <DEDUP_REMOVED lines=32> */
.L_x_1334:
[----:B------:R-:W-:Y:S05]  /*3450*/  BSYNC B1 ;  /* 0x0000000000017941 */ /* 0x000fea0003800000 */
.L_x_1333:
[----:B01----:R-:W-:Y:S01]  /*3460*/  IMAD.MOV.U32 R32, RZ, RZ, R68 ;  /* 0x000000ffff207224 */ /* 0x003fe200078e0044 */
[----:B------:R-:W-:Y:S01]  /*3470*/  PRMT R154, R128, 0x5410, R129 ;  /* 0x00005410809a7816 */ /* 0x000fe20000000081 */
[----:B------:R-:W-:Y:S01]  /*3480*/  IMAD.MOV.U32 R33, RZ, RZ, R69 ;  /* 0x000000ffff217224 */ /* 0x000fe200078e0045 */
[----:B------:R-:W-:Y:S01]  /*3490*/  ULOP3.LUT UR4, UR60, 0x1, URZ, 0xfc, !UPT ;  /* 0x000000013c047892 */ /* 0x000fe2000f8efc3f */
[----:B------:R-:W-:Y:S02]  /*34a0*/  IMAD.MOV.U32 R34, RZ, RZ, R76 ;  /* 0x000000ffff227224 */ /* 0x000fe400078e004c */
[----:B------:R-:W-:Y:S01]  /*34b0*/  IMAD.MOV.U32 R35, RZ, RZ, R77 ;  /* 0x000000ffff237224 */ /* 0x000fe200078e004d */
[----:B------:R-:W-:Y:S01]  /*34c0*/  PRMT R156, R32, 0x5410, R33 ;  /* 0x00005410209c7816 */ /* 0x000fe20000000021 */
[----:B------:R-:W-:Y:S01]  /*34d0*/  IMAD.MOV.U32 R32, RZ, RZ, R72 ;  /* 0x000000ffff207224 */ /* 0x000fe200078e0048 */
[----:B------:R-:W-:Y:S01]  /*34e0*/  MOV R33, R73 ;  /* 0x0000004900217202 */ /* 0x000fe20000000f00 */
[----:B------:R-:W-:Y:S01]  /*34f0*/  UISETP.NE.AND UP0, UPT, UR4, 0x3, UPT ;  /* 0x000000030400788c */ /* 0x000fe2000bf05270 */
[----:B------:R-:W-:Y:S01]  /*3500*/  PRMT R166, R34, 0x5410, R35 ;  /* 0x0000541022a67816 */ /* 0x000fe20000000023 */
[----:B------:R-:W-:Y:S01]  /*3510*/  IMAD.MOV.U32 R34, RZ, RZ, R120 ;  /* 0x000000ffff227224 */ /* 0x000fe200078e0078 */
        /* <DEDUP_REMOVED lines=24> */
[----:B-----5:R-:W-:Y:S01]  /*36a0*/  IMAD.MOV.U32 R32, RZ, RZ, R40 ;  /* 0x000000ffff207224 */ /* 0x020fe200078e0028 */
        /* <DEDUP_REMOVED lines=38> */
.L_x_1335:
[----:B------:R-:W-:Y:S01]  /*3910*/  IMAD R89, R22, 0x8, R17 ;  /* 0x0000000816597824 */ /* 0x000fe200078e0211 */
[----:B------:R-:W-:Y:S01]  /*3920*/  SHF.L.U32 R90, R204, 0x1f, RZ ;  /* 0x0000001fcc5a7819 */ /* 0x000fe200000006ff */
[----:B------:R-:W-:Y:S03]  /*3930*/  BSSY B1, `(.L_x_1336) ;  /* 0x0000003000017945 */ /* 0x000fe60003800000 */
[----:B------:R-:W0:Y:S02]  /*3940*/  SYNCS.PHASECHK.TRANS64.TRYWAIT P5, [R89+URZ+0x30890], R90 ;  /* 0x0308905a590075a7 */ /* 0x000e2400080a017f */
[----:B0-----:R-:W-:Y:S05]  /*3950*/  @!P5 BRA `(.L_x_1337) ;  /* 0x0000025400f0d947 */ /* 0x001fea0003800000 */
.L_x_1730:
[----:B------:R-:W-:Y:S05]  /*3960*/  BSYNC B1 ;  /* 0x0000000000017941 */ /* 0x000fea0003800000 */
.L_x_1336:
        /* <DEDUP_REMOVED lines=50> */
.L_x_1343:
[----:B------:R-:W-:Y:S05]  /*3c90*/  BSYNC B3 ;  /* 0x0000000000037941 */ /* 0x000fea0003800000 */
.L_x_1342:
[----:B------:R-:W-:Y:S02]  /*3ca0*/  ULDC.64 UR4, c[0x0][0x208] ;  /* 0x0000820000047ab9 */ /* 0x000fe40000000a00 */
[----:B--2---:R1:W-:Y:S03]  /*3cb0*/  STG.E.128 desc[UR4][R38.64], R32 ;  /* 0x0000002026007986 */ /* 0x0043e6000c101d04 */
.L_x_1341:
[----:B------:R-:W-:Y:S05]  /*3cc0*/  BSYNC B2 ;  /* 0x0000000000027941 */ /* 0x000fea0003800000 */
.L_x_1340:
        /* <DEDUP_REMOVED lines=48> */
.L_x_1347:
[----:B------:R-:W-:Y:S05]  /*3fd0*/  BSYNC B3 ;  /* 0x0000000000037941 */ /* 0x000fea0003800000 */
.L_x_1346:
[----:B------:R-:W-:Y:S02]  /*3fe0*/  ULDC.64 UR4, c[0x0][0x208] ;  /* 0x0000820000047ab9 */ /* 0x000fe40000000a00 */
[----:B--2---:R2:W-:Y:S03]  /*3ff0*/  STG.E.128 desc[UR4][R38.64+0x40], R32 ;  /* 0x0000402026007986 */ /* 0x0045e6000c101d04 */
.L_x_1345:
[----:B------:R-:W-:Y:S05]  /*4000*/  BSYNC B2 ;  /* 0x0000000000027941 */ /* 0x000fea0003800000 */
.L_x_1344:
[----:B------:R-:W-:Y:S01]  /*4010*/  ISETP.NE.AND P3, PT, R25, RZ, PT ;  /* 0x000000ff1900720c */ /* 0x000fe20003f65270 */
[----:B------:R-:W-:-:S12]  /*4020*/  BSSY B2, `(.L_x_1348) ;  /* 0x0000035000027945 */ /* 0x000fd80003800000 */
[----:B------:R-:W-:Y:S05]  /*4030*/  @!P3 BRA `(.L_x_1349) ;  /* 0x0000000000ccb947 */ /* 0x000fea0003800000 */
[----:B-12---:R1:W2:Y:S01]  /*4040*/  LDS.128 R32, [R30+0x21000] ;  /* 0x021000001e207984 */ /* 0x0062a20000000c00 */
[----:B------:R-:W-:Y:S01]  /*4050*/  VIADD R84, R18, 0x20 ;  /* 0x0000002012547836 */ /* 0x000fe20000000000 */
[----:B------:R-:W-:Y:S04]  /*4060*/  BSSY B3, `(.L_x_1350) ;  /* 0x000002e000037945 */ /* 0x000fe80003800000 */
[----:B------:R-:W-:-:S13]  /*4070*/  ISETP.GE.AND P3, PT, R84, R119, PT ;  /* 0x000000775400720c */ /* 0x000fda0003f66270 */
[----:B-1----:R-:W-:Y:S05]  /*4080*/  @P3 BRA `(.L_x_1351) ;  /* 0x0000000000ac3947 */ /* 0x002fea0003800000 */
[--C-:B------:R-:W-:Y:S02]  /*4090*/  SHF.R.U64 R120, R78, 0x10, R79.reuse ;  /* 0x000000104e787819 */ /* 0x100fe4000000124f */
[----:B------:R-:W-:Y:S01]  /*40a0*/  SHF.R.U32.HI R78, RZ, 0x10, R79 ;  /* 0x00000010ff4e7819 */ /* 0x000fe2000001164f */
[----:B--2---:R-:W-:Y:S01]  /*40b0*/  IMAD.MOV.U32 R79, RZ, RZ, R33 ;  /* 0x000000ffff4f7224 */ /* 0x004fe200078e0021 */
[----:B------:R-:W-:Y:S01]  /*40c0*/  MOV R86, R35 ;  /* 0x0000002300567202 */ /* 0x000fe20000000f00 */
[----:B------:R-:W-:Y:S01]  /*40d0*/  HADD2.F32 R120, -RZ, R120.H0_H0 ;  /* 0x20000078ff787230 */ /* 0x000fe20000004100 */
[--C-:B------:R-:W-:Y:S01]  /*40e0*/  SHF.R.U64 R84, R76, 0x10, R77.reuse ;  /* 0x000000104c547819 */ /* 0x100fe2000000124d */
[----:B------:R-:W-:Y:S01]  /*40f0*/  HADD2.F32 R33, -RZ, R78.H0_H0 ;  /* 0x2000004eff217230 */ /* 0x000fe20000004100 */
[----:B------:R-:W-:Y:S01]  /*4100*/  SHF.R.U32.HI R76, RZ, 0x10, R77 ;  /* 0x00000010ff4c7819 */ /* 0x000fe2000001164d */
[--C-:B------:R-:W-:Y:S02]  /*4110*/  HADD2.F32 R35, -RZ, R79.reuse.H1_H1 ;  /* 0x3000004fff237230 */ /* 0x100fe40000004100 */
        /* <DEDUP_REMOVED lines=12> */
[--C-:B------:R-:W-:Y:S02]  /*41e0*/  HADD2.F32 R85, -RZ, R169.reuse.H0_H0 ;  /* 0x200000a9ff557230 */ /* 0x100fe40000004100 */
[----:B------:R-:W-:Y:S01]  /*41f0*/  FFMA.FTZ R78, R78, R77, R87 ;  /* 0x0000004d4e4e7223 */ /* 0x000fe20000010057 */
[--C-:B------:R-:W-:Y:S01]  /*4200*/  HADD2.F32 R84, -RZ, R32.reuse.H1_H1 ;  /* 0x30000020ff547230 */ /* 0x100fe20000004100 */
[----:B------:R-:W-:Y:S01]  /*4210*/  F2FP.F16.F32.PACK_AB R33, R76, R33 ;  /* 0x000000214c21723e */ /* 0x000fe200000000ff */
[----:B------:R-:W-:Y:S02]  /*4220*/  HADD2.F32 R86, -RZ, R32.H0_H0 ;  /* 0x20000020ff567230 */ /* 0x000fe40000004100 */
[----:B------:R-:W-:-:S02]  /*4230*/  HADD2.F32 R169, -RZ, R169.H1_H1 ;  /* 0x300000a9ffa97230 */ /* 0x000fc40000004100 */
[-C--:B------:R-:W-:Y:S01]  /*4240*/  FMUL.FTZ R87, R84, R85.reuse ;  /* 0x0000005554577220 */ /* 0x080fe20000410000 */
[----:B------:R-:W-:Y:S02]  /*4250*/  HADD2.F32 R32, -RZ, R34.H1_H1 ;  /* 0x30000022ff207230 */ /* 0x000fe40000004100 */
[----:B------:R-:W-:Y:S01]  /*4260*/  FMUL.FTZ R85, R86, R85 ;  /* 0x0000005556557220 */ /* 0x000fe20000410000 */
[----:B------:R-:W-:Y:S01]  /*4270*/  HADD2.F32 R77, -RZ, R166.H0_H0 ;  /* 0x200000a6ff4d7230 */ /* 0x000fe20000004100 */
[----:B------:R-:W-:Y:S01]  /*4280*/  F2FP.F16.F32.PACK_AB R35, R78, R35 ;  /* 0x000000234e23723e */ /* 0x000fe200000000ff */
[----:B------:R-:W-:Y:S02]  /*4290*/  HADD2.F32 R34, -RZ, R34.H0_H0 ;  /* 0x20000022ff227230 */ /* 0x000fe40000004100 */
[----:B------:R-:W-:Y:S01]  /*42a0*/  FMUL.FTZ R121, R32, R169 ;  /* 0x000000a920797220 */ /* 0x000fe20000410000 */
[----:B------:R-:W-:Y:S02]  /*42b0*/  HADD2.F32 R79, -RZ, R166.H1_H1 ;  /* 0x300000a6ff4f7230 */ /* 0x000fe40000004100 */
        /* <DEDUP_REMOVED lines=8> */
.L_x_1351:
[----:B------:R-:W-:Y:S05]  /*4340*/  BSYNC B3 ;  /* 0x0000000000037941 */ /* 0x000fea0003800000 */
.L_x_1350:
[----:B------:R-:W-:Y:S02]  /*4350*/  ULDC.64 UR4, c[0x0][0x208] ;  /* 0x0000820000047ab9 */ /* 0x000fe40000000a00 */
[----:B--2---:R3:W-:Y:S03]  /*4360*/  STG.E.128 desc[UR4][R38.64+0x80], R32 ;  /* 0x0000802026007986 */ /* 0x0047e6000c101d04 */
.L_x_1349:
[----:B------:R-:W-:Y:S05]  /*4370*/  BSYNC B2 ;  /* 0x0000000000027941 */ /* 0x000fea0003800000 */
.L_x_1348:
        /* <DEDUP_REMOVED lines=8> */
[--C-:B------:R-:W-:Y:S01]  /*4400*/  SHF.R.U64 R79, R72, 0x10, R73.reuse ;  /* 0x00000010484f7819 */ /* 0x100fe20000001249 */
[----:B--2---:R-:W-:Y:S01]  /*4410*/  IMAD.MOV.U32 R72, RZ, RZ, R32 ;  /* 0x000000ffff487224 */ /* 0x004fe200078e0020 */
[----:B------:R-:W-:Y:S01]  /*4420*/  SHF.R.U32.HI R76, RZ, 0x10, R73 ;  /* 0x00000010ff4c7819 */ /* 0x000fe20000011649 */
[--C-:B------:R-:W-:Y:S01]  /*4430*/  HADD2.F32 R32, -RZ, R33.reuse.H0_H0 ;  /* 0x20000021ff207230 */ /* 0x100fe20000004100 */
[--C-:B------:R-:W-:Y:S02]  /*4440*/  SHF.R.U64 R77, R74, 0x10, R75.reuse ;  /* 0x000000104a4d7819 */ /* 0x100fe4000000124b */
[----:B------:R-:W-:Y:S01]  /*4450*/  MOV R73, R35 ;  /* 0x0000002300497202 */ /* 0x000fe20000000f00 */
[----:B------:R-:W-:Y:S01]  /*4460*/  HADD2.F32 R35, -RZ, R33.H1_H1 ;  /* 0x30000021ff237230 */ /* 0x000fe20000004100 */
[----:B------:R-:W-:Y:S01]  /*4470*/  SHF.R.U32.HI R78, RZ, 0x10, R75 ;  /* 0x00000010ff4e7819 */ /* 0x000fe2000001164b */
        /* <DEDUP_REMOVED lines=15> */
[----:B------:R-:W-:Y:S02]  /*4570*/  HADD2.F32 R76, -RZ, R168.H0_H0 ;  /* 0x200000a8ff4c7230 */ /* 0x000fe40000004100 */
[----:B------:R-:W-:Y:S01]  /*4580*/  HADD2.F32 R73, -RZ, R72.H1_H1 ;  /* 0x30000048ff497230 */ /* 0x000fe20000004100 */
[----:B------:R-:W-:Y:S01]  /*4590*/  F2FP.F16.F32.PACK_AB R33, R33, R32 ;  /* 0x000000202121723e */ /* 0x000fe200000000ff */
[----:B------:R-:W-:Y:S01]  /*45a0*/  HADD2.F32 R74, -RZ, R34.H1_H1 ;  /* 0x30000022ff4a7230 */ /* 0x000fe20000004100 */
[----:B------:R-:W-:Y:S01]  /*45b0*/  F2FP.F16.F32.PACK_AB R35, R78, R35 ;  /* 0x000000234e23723e */ /* 0x000fe200000000ff */
[----:B------:R-:W-:-:S02]  /*45c0*/  HADD2.F32 R72, -RZ, R72.H0_H0 ;  /* 0x20000048ff487230 */ /* 0x000fc40000004100 */
[CC--:B------:R-:W-:Y:S01]  /*45d0*/  FMUL.FTZ R85, R73.reuse, R76.reuse ;  /* 0x0000004c49557220 */ /* 0x0c0fe20000410000 */
[----:B------:R-:W-:Y:S02]  /*45e0*/  HADD2.F32 R34, -RZ, R34.H0_H0 ;  /* 0x20000022ff227230 */ /* 0x000fe40000004100 */
        /* <DEDUP_REMOVED lines=11> */
.L_x_1355:
[----:B------:R-:W-:Y:S05]  /*46a0*/  BSYNC B3 ;  /* 0x0000000000037941 */ /* 0x000fea0003800000 */
.L_x_1354:
[----:B------:R-:W-:Y:S02]  /*46b0*/  ULDC.64 UR4, c[0x0][0x208] ;  /* 0x0000820000047ab9 */ /* 0x000fe40000000a00 */
[----:B--2---:R4:W-:Y:S03]  /*46c0*/  STG.E.128 desc[UR4][R38.64+0xc0], R32 ;  /* 0x0000c02026007986 */ /* 0x0049e6000c101d04 */
.L_x_1353:
[----:B------:R-:W-:Y:S05]  /*46d0*/  BSYNC B2 ;  /* 0x0000000000027941 */ /* 0x000fea0003800000 */
.L_x_1352:
        /* <DEDUP_REMOVED lines=49> */
.L_x_1359:
[----:B------:R-:W-:Y:S05]  /*49f0*/  BSYNC B3 ;  /* 0x0000000000037941 */ /* 0x000fea0003800000 */
.L_x_1358:
[----:B------:R-:W-:Y:S02]  /*4a00*/  ULDC.64 UR4, c[0x0][0x208] ;  /* 0x0000820000047ab9 */ /* 0x000fe40000000a00 */
[----:B--2---:R1:W-:Y:S03]  /*4a10*/  STG.E.128 desc[UR4][R38.64+0x100], R32 ;  /* 0x0001002026007986 */ /* 0x0043e6000c101d04 */
.L_x_1357:
[----:B------:R-:W-:Y:S05]  /*4a20*/  BSYNC B2 ;  /* 0x0000000000027941 */ /* 0x000fea0003800000 */
.L_x_1356:
[----:B------:R-:W-:-:S13]  /*4a30*/  ISETP.NE.AND P3, PT, R28, RZ, PT ;  /* 0x000000ff1c00720c */ /* 0x000fda0003f65270 */
[----:B------:R-:W-:Y:S05]  /*4a40*/  @!P3 BRA `(.L_x_1339) ;  /* 0x0000000000c4b947 */ /* 0x000fea0003800000 */
[----:B-1234-:R1:W2:Y:S01]  /*4a50*/  LDS.128 R32, [R31+0x24000] ;  /* 0x024000001f207984 */ /* 0x01e2a20000000c00 */
[----:B------:R-:W-:Y:S01]  /*4a60*/  VIADD R68, R18, 0x50 ;  /* 0x0000005012447836 */ /* 0x000fe20000000000 */
[----:B------:R-:W-:Y:S04]  /*4a70*/  BSSY B2, `(.L_x_1360) ;  /* 0x000002c000027945 */ /* 0x000fe80003800000 */
[----:B------:R-:W-:-:S13]  /*4a80*/  ISETP.GE.AND P3, PT, R68, R119, PT ;  /* 0x000000774400720c */ /* 0x000fda0003f66270 */
[----:B-1----:R-:W-:Y:S05]  /*4a90*/  @P3 BRA `(.L_x_1361) ;  /* 0x0000000000a43947 */ /* 0x002fea0003800000 */
[--C-:B------:R-:W-:Y:S02]  /*4aa0*/  SHF.R.U64 R69, R64, 0x10, R65.reuse ;  /* 0x0000001040457819 */ /* 0x100fe40000001241 */
[----:B------:R-:W-:Y:S02]  /*4ab0*/  SHF.R.U32.HI R68, RZ, 0x10, R65 ;  /* 0x00000010ff447819 */ /* 0x000fe40000011641 */
[--C-:B------:R-:W-:Y:S01]  /*4ac0*/  SHF.R.U64 R65, R66, 0x10, R67.reuse ;  /* 0x0000001042417819 */ /* 0x100fe20000001243 */
[----:B------:R-:W-:Y:S01]  /*4ad0*/  HADD2.F32 R66, -RZ, R69.H0_H0 ;  /* 0x20000045ff427230 */ /* 0x000fe20000004100 */
[----:B------:R-:W-:Y:S01]  /*4ae0*/  SHF.R.U32.HI R70, RZ, 0x10, R67 ;  /* 0x00000010ff467819 */ /* 0x000fe20000011643 */
[----:B------:R-:W-:Y:S01]  /*4af0*/  HADD2.F32 R68, -RZ, R68.H0_H0 ;  /* 0x20000044ff447230 */ /* 0x000fe20000004100 */
[----:B--2---:R-:W-:Y:S01]  /*4b00*/  MOV R64, R34 ;  /* 0x0000002200407202 */ /* 0x004fe20000000f00 */
[----:B------:R-:W-:Y:S02]  /*4b10*/  HADD2.F32 R67, -RZ, R65.H0_H0 ;  /* 0x20000041ff437230 */ /* 0x000fe40000004100 */
[----:B------:R-:W-:-:S02]  /*4b20*/  HADD2.F32 R34, -RZ, R33.H1_H1 ;  /* 0x30000021ff227230 */ /* 0x000fc40000004100 */
[----:B------:R-:W-:Y:S02]  /*4b30*/  HADD2.F32 R33, -RZ, R33.H0_H0 ;  /* 0x20000021ff217230 */ /* 0x000fe40000004100 */
[----:B------:R-:W-:Y:S02]  /*4b40*/  HADD2.F32 R70, -RZ, R70.H0_H0 ;  /* 0x20000046ff467230 */ /* 0x000fe40000004100 */
[-C--:B------:R-:W-:Y:S01]  /*4b50*/  FMUL.FTZ R72, R34, R67.reuse ;  /* 0x0000004322487220 */ /* 0x080fe20000410000 */
[--C-:B------:R-:W-:Y:S02]  /*4b60*/  HADD2.F32 R65, -RZ, R35.reuse.H1_H1 ;  /* 0x30000023ff417230 */ /* 0x100fe40000004100 */
[C---:B------:R-:W-:Y:S01]  /*4b70*/  FMUL.FTZ R67, R33.reuse, R67 ;  /* 0x0000004321437220 */ /* 0x040fe20000410000 */
[----:B------:R-:W-:Y:S02]  /*4b80*/  HADD2.F32 R35, -RZ, R35.H0_H0 ;  /* 0x20000023ff237230 */ /* 0x000fe40000004100 */
[----:B------:R-:W-:Y:S01]  /*4b90*/  FFMA.FTZ R72, R33, R66, -R72 ;  /* 0x0000004221487223 */ /* 0x000fe20000010848 */
[----:B------:R-:W-:-:S02]  /*4ba0*/  HADD2.F32 R33, -RZ, R32.H1_H1 ;  /* 0x30000020ff217230 */ /* 0x000fc40000004100 */
[----:B------:R-:W-:Y:S01]  /*4bb0*/  FFMA.FTZ R69, R34, R66, R67 ;  /* 0x0000004222457223 */ /* 0x000fe20000010043 */
[-C--:B------:R-:W-:Y:S01]  /*4bc0*/  FMUL.FTZ R74, R65, R70.reuse ;  /* 0x00000046414a7220 */ /* 0x080fe20000410000 */
[--C-:B------:R-:W-:Y:S02]  /*4bd0*/  HADD2.F32 R66, -RZ, R155.reuse.H0_H0 ;  /* 0x2000009bff427230 */ /* 0x100fe40000004100 */
[C---:B------:R-:W-:Y:S01]  /*4be0*/  FMUL.FTZ R70, R35.reuse, R70 ;  /* 0x0000004623467220 */ /* 0x040fe20000410000 */
[----:B------:R-:W-:Y:S02]  /*4bf0*/  HADD2.F32 R155, -RZ, R155.H1_H1 ;  /* 0x3000009bff9b7230 */ /* 0x000fe40000004100 */
[-C--:B------:R-:W-:Y:S01]  /*4c00*/  FFMA.FTZ R74, R35, R68.reuse, -R74 ;  /* 0x00000044234a7223 */ /* 0x080fe2000001084a */
[----:B------:R-:W-:Y:S02]  /*4c10*/  HADD2.F32 R34, -RZ, R64.H1_H1 ;  /* 0x30000040ff227230 */ /* 0x000fe40000004100 */
[----:B------:R-:W-:Y:S01]  /*4c20*/  FFMA.FTZ R73, R65, R68, R70 ;  /* 0x0000004441497223 */ /* 0x000fe20000010046 */
        /* <DEDUP_REMOVED lines=16> */
.L_x_1361:
[----:B------:R-:W-:Y:S05]  /*4d30*/  BSYNC B2 ;  /* 0x0000000000027941 */ /* 0x000fea0003800000 */
.L_x_1360:
[----:B------:R-:W-:Y:S02]  /*4d40*/  ULDC.64 UR4, c[0x0][0x208] ;  /* 0x0000820000047ab9 */ /* 0x000fe40000000a00 */
[----:B--2---:R1:W-:Y:S03]  /*4d50*/  STG.E.128 desc[UR4][R38.64+0x140], R32 ;  /* 0x0001402026007986 */ /* 0x0043e6000c101d04 */
.L_x_1339:
[----:B------:R-:W-:Y:S05]  /*4d60*/  BSYNC B1 ;  /* 0x0000000000017941 */ /* 0x000fea0003800000 */
.L_x_1338:
        /* <DEDUP_REMOVED lines=49> */
.L_x_1366:
[----:B------:R-:W-:Y:S05]  /*5080*/  BSYNC B2 ;  /* 0x0000000000027941 */ /* 0x000fea0003800000 */
.L_x_1365:
[----:B------:R-:W-:Y:S02]  /*5090*/  ULDC.64 UR4, c[0x0][0x208] ;  /* 0x0000820000047ab9 */ /* 0x000fe40000000a00 */
[----:B--2---:R1:W-:Y:S03]  /*50a0*/  STG.E.128 desc[UR4][R36.64], R32 ;  /* 0x0000002024007986 */ /* 0x0043e6000c101d04 */
.L_x_1364:
[----:B------:R-:W-:Y:S05]  /*50b0*/  BSYNC B1 ;  /* 0x0000000000017941 */ /* 0x000fea0003800000 */
.L_x_1363:
        /* <DEDUP_REMOVED lines=29> */
[--C-:B------:R-:W-:Y:S02]  /*5290*/  HADD2.F32 R39, -RZ, R149.reuse.H0_H0 ;  /* 0x20000095ff277230 */ /* 0x100fe40000004100 */
[----:B------:R-:W-:Y:S01]  /*52a0*/  FFMA.FTZ R64, R35, R58, -R64 ;  /* 0x0000003a23407223 */ /* 0x000fe20000010840 */
[----:B------:R-:W-:Y:S02]  /*52b0*/  HADD2.F32 R32, -RZ, R32.H0_H0 ;  /* 0x20000020ff207230 */ /* 0x000fe40000004100 */
[----:B------:R-:W-:Y:S02]  /*52c0*/  HADD2.F32 R149, -RZ, R149.H1_H1 ;  /* 0x30000095ff957230 */ /* 0x000fe40000004100 */
[----:B------:R-:W-:Y:S01]  /*52d0*/  FMUL.FTZ R57, R33, R39 ;  /* 0x0000002721397220 */ /* 0x000fe20000410000 */
[----:B------:R-:W-:-:S02]  /*52e0*/  HADD2.F32 R34, -RZ, R38.H1_H1 ;  /* 0x30000026ff227230 */ /* 0x000fc40000004100 */
[----:B------:R-:W-:Y:S01]  /*52f0*/  FMUL.FTZ R56, R32, R39 ;  /* 0x0000002720387220 */ /* 0x000fe20000410000 */
[----:B------:R-:W-:Y:S02]  /*5300*/  HADD2.F32 R38, -RZ, R38.H0_H0 ;  /* 0x20000026ff267230 */ /* 0x000fe40000004100 */
[--C-:B------:R-:W-:Y:S02]  /*5310*/  HADD2.F32 R35, -RZ, R147.reuse.H0_H0 ;  /* 0x20000093ff237230 */ /* 0x100fe40000004100 */
[-C--:B------:R-:W-:Y:S01]  /*5320*/  FMUL.FTZ R39, R34, R149.reuse ;  /* 0x0000009522277220 */ /* 0x080fe20000410000 */
        /* <DEDUP_REMOVED lines=10> */
.L_x_1370:
[----:B------:R-:W-:Y:S05]  /*53d0*/  BSYNC B2 ;  /* 0x0000000000027941 */ /* 0x000fea0003800000 */
.L_x_1369:
[----:B------:R-:W-:Y:S02]  /*53e0*/  ULDC.64 UR4, c[0x0][0x208] ;  /* 0x0000820000047ab9 */ /* 0x000fe40000000a00 */
[----:B--2---:R1:W-:Y:S03]  /*53f0*/  STG.E.128 desc[UR4][R36.64+0x40], R32 ;  /* 0x0000402024007986 */ /* 0x0043e6000c101d04 */
.L_x_1368:
[----:B------:R-:W-:Y:S05]  /*5400*/  BSYNC B1 ;  /* 0x0000000000017941 */ /* 0x000fea0003800000 */
.L_x_1367:
        /* <DEDUP_REMOVED lines=49> */
.L_x_1374:
[----:B------:R-:W-:Y:S05]  /*5720*/  BSYNC B2 ;  /* 0x0000000000027941 */ /* 0x000fea0003800000 */
.L_x_1373:
[----:B------:R-:W-:Y:S02]  /*5730*/  ULDC.64 UR4, c[0x0][0x208] ;  /* 0x0000820000047ab9 */ /* 0x000fe40000000a00 */
[----:B--2---:R1:W-:Y:S03]  /*5740*/  STG.E.128 desc[UR4][R36.64+0x80], R32 ;  /* 0x0000802024007986 */ /* 0x0043e6000c101d04 */
.L_x_1372:
[----:B------:R-:W-:Y:S05]  /*5750*/  BSYNC B1 ;  /* 0x0000000000017941 */ /* 0x000fea0003800000 */
.L_x_1371:
        /* <DEDUP_REMOVED lines=49> */
.L_x_1378:
[----:B------:R-:W-:Y:S05]  /*5a70*/  BSYNC B2 ;  /* 0x0000000000027941 */ /* 0x000fea0003800000 */
.L_x_1377:
[----:B------:R-:W-:Y:S02]  /*5a80*/  ULDC.64 UR4, c[0x0][0x208] ;  /* 0x0000820000047ab9 */ /* 0x000fe40000000a00 */
[----:B--2---:R1:W-:Y:S03]  /*5a90*/  STG.E.128 desc[UR4][R36.64+0xc0], R32 ;  /* 0x0000c02024007986 */ /* 0x0043e6000c101d04 */
.L_x_1376:
[----:B------:R-:W-:Y:S05]  /*5aa0*/  BSYNC B1 ;  /* 0x0000000000017941 */ /* 0x000fea0003800000 */
.L_x_1375:
        /* <DEDUP_REMOVED lines=37> */
[--C-:B------:R-:W-:Y:S02]  /*5d00*/  HADD2.F32 R35, -RZ, R82.reuse.H1_H1 ;  /* 0x30000052ff237230 */ /* 0x100fe40000004100 */
[----:B------:R-:W-:Y:S01]  /*5d10*/  FMUL.FTZ R44, R32, R44 ;  /* 0x0000002c202c7220 */ /* 0x000fe20000410000 */
        /* <DEDUP_REMOVED lines=10> */
.L_x_1382:
[----:B------:R-:W-:Y:S05]  /*5dc0*/  BSYNC B2 ;  /* 0x0000000000027941 */ /* 0x000fea0003800000 */
.L_x_1381:
[----:B------:R-:W-:Y:S02]  /*5dd0*/  ULDC.64 UR4, c[0x0][0x208] ;  /* 0x0000820000047ab9 */ /* 0x000fe40000000a00 */
[----:B--2---:R1:W-:Y:S03]  /*5de0*/  STG.E.128 desc[UR4][R36.64+0x100], R32 ;  /* 0x0001002024007986 */ /* 0x0043e6000c101d04 */
.L_x_1380:
[----:B------:R-:W-:Y:S05]  /*5df0*/  BSYNC B1 ;  /* 0x0000000000017941 */ /* 0x000fea0003800000 */
.L_x_1379:
        /* <DEDUP_REMOVED lines=48> */
.L_x_1384:
[----:B------:R-:W-:Y:S05]  /*6100*/  BSYNC B1 ;  /* 0x0000000000017941 */ /* 0x000fea0003800000 */
.L_x_1383:
[----:B------:R-:W-:Y:S02]  /*6110*/  ULDC.64 UR4, c[0x0][0x208] ;  /* 0x0000820000047ab9 */ /* 0x000fe40000000a00 */
[----:B--2---:R1:W-:Y:S01]  /*6120*/  STG.E.128 desc[UR4][R36.64+0x140], R32 ;  /* 0x0001402024007986 */ /* 0x0043e2000c101d04 */
[----:B------:R-:W-:Y:S05]  /*6130*/  BRA `(.L_x_1362) ;  /* 0x0000003c00a07947 */ /* 0x000fea0003800000 */
.L_x_1330:
        /* <DEDUP_REMOVED lines=20> */
[----:B------:R-:W-:Y:S02]  /*6280*/  IADD3.X R33, R89, R12, RZ, P2, !PT ;  /* 0x0000000c59217210 */ /* 0x000fe400017fe4ff */
[----:B------:R-:W-:Y:S02]  /*6290*/  CS2R R54, SRZ ;  /* 0x0000000000367805 */ /* 0x000fe4000001ff00 */
[----:B------:R-:W-:-:S02]  /*62a0*/  LEA R56, P2, R32, UR4, 0x1 ;  /* 0x0000000420387c11 */ /* 0x000fc4000f8408ff */
[----:B------:R-:W-:Y:S01]  /*62b0*/  CS2R R52, SRZ ;  /* 0x0000000000347805 */ /* 0x000fe2000001ff00 */
[----:B------:R-:W-:Y:S01]  /*62c0*/  ULDC.64 UR6, c[0x0][0x208] ;  /* 0x0000820000067ab9 */ /* 0x000fe20000000a00 */
        /* <DEDUP_REMOVED lines=23> */
.L_x_1386:
[----:B------:R-:W-:Y:S05]  /*6440*/  BSYNC B1 ;  /* 0x0000000000017941 */ /* 0x000fea0003800000 */
.L_x_1385:
        /* <DEDUP_REMOVED lines=23> */
[----:B------:R-:W-:Y:S01]  /*65c0*/  CS2R R76, SRZ ;  /* 0x00000000004c7805 */ /* 0x000fe2000001ff00 */
[----:B------:R-:W-:Y:S01]  /*65d0*/  ULDC.64 UR6, c[0x0][0x208] ;  /* 0x0000820000067ab9 */ /* 0x000fe20000000a00 */
        /* <DEDUP_REMOVED lines=23> */
.L_x_1388:
[----:B------:R-:W-:Y:S05]  /*6750*/  BSYNC B1 ;  /* 0x0000000000017941 */ /* 0x000fea0003800000 */
.L_x_1387:
[----:B0-----:R-:W-:Y:S01]  /*6760*/  IMAD.MOV.U32 R81, RZ, RZ, R33 ;  /* 0x000000ffff517224 */ /* 0x001fe200078e0021 */
[----:B------:R-:W-:Y:S01]  /*6770*/  MOV R80, R32 ;  /* 0x0000002000507202 */ /* 0x000fe20000000f00 */
[----:B------:R-:W-:Y:S01]  /*6780*/  IMAD.MOV.U32 R83, RZ, RZ, R37 ;  /* 0x000000ffff537224 */ /* 0x000fe200078e0025 */
[----:B------:R-:W-:Y:S01]  /*6790*/  MOV R82, R36 ;  /* 0x0000002400527202 */ /* 0x000fe20000000f00 */
[----:B------:R-:W-:Y:S01]  /*67a0*/  ULOP3.LUT UR4, UR60, 0x1, URZ, 0xfc, !UPT ;  /* 0x000000013c047892 */ /* 0x000fe2000f8efc3f */
[----:B------:R-:W-:Y:S01]  /*67b0*/  PRMT R177, R80, 0x5410, R81 ;  /* 0x0000541050b17816 */ /* 0x000fe20000000051 */
        /* <DEDUP_REMOVED lines=9> */
[----:B------:R-:W-:Y:S01]  /*6850*/  PRMT R183, R82, 0x7610, R183 ;  /* 0x0000761052b77816 */ /* 0x000fe200000000b7 */
[----:B------:R-:W-:Y:S01]  /*6860*/  IMAD.MOV.U32 R83, RZ, RZ, R41 ;  /* 0x000000ffff537224 */ /* 0x000fe200078e0029 */
[----:B------:R-:W-:-:S02]  /*6870*/  MOV R82, R44 ;  /* 0x0000002c00527202 */ /* 0x000fc40000000f00 */
[----:B------:R-:W-:Y:S01]  /*6880*/  PRMT R171, R80, 0x5410, R81 ;  /* 0x0000541050ab7816 */ /* 0x000fe20000000051 */
[----:B------:R-:W-:Y:S01]  /*6890*/  IMAD.MOV.U32 R80, RZ, RZ, R46 ;  /* 0x000000ffff507224 */ /* 0x000fe200078e002e */
[----:B------:R-:W-:Y:S01]  /*68a0*/  PRMT R167, R83, 0x7610, R167 ;  /* 0x0000761053a77816 */ /* 0x000fe200000000a7 */
[----:B------:R-:W-:Y:S01]  /*68b0*/  IMAD.MOV.U32 R81, RZ, RZ, R47 ;  /* 0x000000ffff517224 */ /* 0x000fe200078e002f */
[----:B------:R-:W-:Y:S01]  /*68c0*/  PLOP3.LUT P2, PT, PT, PT, UP0, 0x80, 0x0 ;  /* 0x000000000000781c */ /* 0x000fe20003f4f008 */
[----:B------:R-:W-:Y:S01]  /*68d0*/  IMAD.MOV.U32 R83, RZ, RZ, R45 ;  /* 0x000000ffff537224 */ /* 0x000fe200078e002d */
[----:B------:R-:W-:Y:S02]  /*68e0*/  PRMT R176, R84, 0x5410, R86 ;  /* 0x0000541054b07816 */ /* 0x000fe40000000056 */
        /* <DEDUP_REMOVED lines=10> */
[----:B------:R-:W-:Y:S01]  /*6990*/  PRMT R184, R83, 0x7610, R184 ;  /* 0x0000761053b87816 */ /* 0x000fe200000000b8 */
[----:B------:R-:W-:Y:S01]  /*69a0*/  IMAD.MOV.U32 R83, RZ, RZ, R53 ;  /* 0x000000ffff537224 */ /* 0x000fe200078e0035 */
[----:B------:R-:W-:-:S02]  /*69b0*/  PRMT R181, R181, 0x5410, R82 ;  /* 0x00005410b5b57816 */ /* 0x000fc40000000052 */
[----:B------:R-:W-:Y:S02]  /*69c0*/  MOV R82, R52 ;  /* 0x0000003400527202 */ /* 0x000fe40000000f00 */
[----:B------:R-:W-:Y:S01]  /*69d0*/  PRMT R184, R184, 0x5410, R80 ;  /* 0x00005410b8b87816 */ /* 0x000fe20000000050 */
[----:B-----5:R-:W-:Y:S01]  /*69e0*/  IMAD.MOV.U32 R80, RZ, RZ, R58 ;  /* 0x000000ffff507224 */ /* 0x020fe200078e003a */
[----:B------:R-:W-:Y:S01]  /*69f0*/  PRMT R172, R81, 0x7610, R172 ;  /* 0x0000761051ac7816 */ /* 0x000fe200000000ac */
[----:B------:R-:W-:Y:S01]  /*6a00*/  IMAD.MOV.U32 R81, RZ, RZ, R59 ;  /* 0x000000ffff517224 */ /* 0x000fe200078e003b */
[----:B------:R-:W-:Y:S01]  /*6a10*/  PRMT R167, R167, 0x5410, R83 ;  /* 0x00005410a7a77816 */ /* 0x000fe20000000053 */
[----:B------:R-:W-:Y:S01]  /*6a20*/  IMAD.MOV.U32 R83, RZ, RZ, R57 ;  /* 0x000000ffff537224 */ /* 0x000fe200078e0039 */
[----:B------:R-:W-:Y:S02]  /*6a30*/  PRMT R185, R82, 0x7610, R185 ;  /* 0x0000761052b97816 */ /* 0x000fe400000000b9 */
        /* <DEDUP_REMOVED lines=35> */
.L_x_1389:
[----:B------:R-:W-:Y:S01]  /*6c70*/  IMAD R89, R22, 0x8, R17 ;  /* 0x0000000816597824 */ /* 0x000fe200078e0211 */
[----:B------:R-:W-:Y:S01]  /*6c80*/  SHF.L.U32 R90, R204, 0x1f, RZ ;  /* 0x0000001fcc5a7819 */ /* 0x000fe200000006ff */
[----:B------:R-:W0:Y:S01]  /*6c90*/  LDC R147, c[0x0][0x2e4] ;  /* 0x0000b900ff937b82 */ /* 0x000e220000000800 */
[----:B------:R-:W-:Y:S02]  /*6ca0*/  BSSY B1, `(.L_x_1390) ;  /* 0x0000004000017945 */ /* 0x000fe40003800000 */
[----:B------:R-:W1:Y:S05]  /*6cb0*/  SYNCS.PHASECHK.TRANS64.TRYWAIT P5, [R89+URZ+0x30890], R90 ;  /* 0x0308905a590075a7 */ /* 0x000e6a00080a017f */
[----:B------:R-:W2:Y:S01]  /*6cc0*/  LDC.64 R126, c[0x0][0x2f0] ;  /* 0x0000bc00ff7e7b82 */ /* 0x000ea20000000a00 */
[----:B-1----:R-:W-:Y:S05]  /*6cd0*/  @!P5 BRA `(.L_x_1391) ;  /* 0x000002240024d947 */ /* 0x002fea0003800000 */
.L_x_1731:
[----:B------:R-:W-:Y:S05]  /*6ce0*/  BSYNC B1 ;  /* 0x0000000000017941 */ /* 0x000fea0003800000 */
.L_x_1390:
[----:B------:R-:W-:Y:S01]  /*6cf0*/  BSSY B1, `(.L_x_1392) ;  /* 0x0000175000017945 */ /* 0x000fe20003800000 */
[----:B0-----:R-:W-:Y:S01]  /*6d00*/  IMAD.IADD R149, R147, 0x1, -R124 ;  /* 0x0000000193957824 */ /* 0x001fe200078e0a7c */
[----:B------:R-:W-:Y:S02]  /*6d10*/  MOV R129, R85 ;  /* 0x0000005500817202 */ /* 0x000fe40000000f00 */
[----:B------:R-:W-:Y:S05]  /*6d20*/  @P4 BRA `(.L_x_1393) ;  /* 0x0000001400c44947 */ /* 0x000fea0003800000 */
[----:B------:R-:W-:Y:S01]  /*6d30*/  ISETP.NE.AND P4, PT, R20, RZ, PT ;  /* 0x000000ff1400720c */ /* 0x000fe20003f85270 */
[-C--:B--2---:R-:W-:Y:S01]  /*6d40*/  IMAD R80, R221, R126.reuse, RZ ;  /* 0x0000007edd507224 */ /* 0x084fe200078e02ff */
[----:B------:R-:W-:Y:S01]  /*6d50*/  BSSY B2, `(.L_x_1394) ;  /* 0x000007b000027945 */ /* 0x000fe20003800000 */
[----:B------:R-:W-:-:S04]  /*6d60*/  IMAD.WIDE.U32 R130, R195, R126, R128 ;  /* 0x0000007ec3827225 */ /* 0x000fc800078e0080 */
[----:B------:R-:W-:-:S04]  /*6d70*/  IMAD R155, R195, R127, R80 ;  /* 0x0000007fc39b7224 */ /* 0x000fc800078e0250 */
[----:B------:R-:W-:Y:S02]  /*6d80*/  IMAD.IADD R155, R155, 0x1, R131 ;  /* 0x000000019b9b7824 */ /* 0x000fe400078e0283 */
[----:B------:R-:W-:Y:S05]  /*6d90*/  @!P4 BRA `(.L_x_1395) ;  /* 0x0000000400d8c947 */ /* 0x000fea0003800000 */
        /* <DEDUP_REMOVED lines=24> */
[----:B--2---:R-:W-:Y:S01]  /*6f20*/  HADD2.F32 R168, -RZ, R85.H0_H0 ;  /* 0x20000055ffa87230 */ /* 0x004fe20000004100 */
[----:B------:R-:W-:Y:S01]  /*6f30*/  SHF.R.U32.HI R166, RZ, 0x10, R41 ;  /* 0x00000010ffa67819 */ /* 0x000fe20000011629 */
[----:B0-----:R-:W-:Y:S01]  /*6f40*/  HADD2.F32 R170, -RZ, R81.H0_H0 ;  /* 0x20000051ffaa7230 */ /* 0x001fe20000004100 */
[--C-:B------:R-:W-:Y:S01]  /*6f50*/  SHF.R.U64 R41, R52, 0x10, R53.reuse ;  /* 0x0000001034297819 */ /* 0x100fe20000001235 */
[----:B------:R-:W-:Y:S01]  /*6f60*/  HADD2.F32 R169, -RZ, R85.H1_H1 ;  /* 0x30000055ffa97230 */ /* 0x000fe20000004100 */
[----:B------:R-:W-:Y:S01]  /*6f70*/  SHF.R.U32.HI R52, RZ, 0x10, R53 ;  /* 0x00000010ff347819 */ /* 0x000fe20000011635 */
[----:B------:R-:W-:Y:S01]  /*6f80*/  HADD2.F32 R81, -RZ, R81.H1_H1 ;  /* 0x30000051ff517230 */ /* 0x000fe20000004100 */
[--C-:B------:R-:W-:Y:S01]  /*6f90*/  SHF.R.U64 R53, R54, 0x10, R55.reuse ;  /* 0x0000001036357819 */ /* 0x100fe20000001237 */
[----:B------:R-:W-:Y:S01]  /*6fa0*/  HADD2.F32 R166, -RZ, R166.H0_H0 ;  /* 0x200000a6ffa67230 */ /* 0x000fe20000004100 */
[----:B------:R-:W-:Y:S01]  /*6fb0*/  SHF.R.U32.HI R54, RZ, 0x10, R55 ;  /* 0x00000010ff367819 */ /* 0x000fe20000011637 */
[--C-:B------:R-:W-:Y:S01]  /*6fc0*/  HADD2.F32 R55, -RZ, R167.reuse.H1_H1 ;  /* 0x300000a7ff377230 */ /* 0x100fe20000004100 */
[--C-:B------:R-:W-:Y:S01]  /*6fd0*/  SHF.R.U64 R42, R42, 0x10, R43.reuse ;  /* 0x000000102a2a7819 */ /* 0x100fe2000000122b */
[----:B------:R-:W-:Y:S01]  /*6fe0*/  HADD2.F32 R167, -RZ, R167.H0_H0 ;  /* 0x200000a7ffa77230 */ /* 0x000fe20000004100 */
[----:B------:R-:W-:Y:S01]  /*6ff0*/  SHF.R.U32.HI R43, RZ, 0x10, R43 ;  /* 0x00000010ff2b7819 */ /* 0x000fe2000001162b */
[----:B------:R-:W-:-:S02]  /*7000*/  HADD2.F32 R52, -RZ, R52.H0_H0 ;  /* 0x20000034ff347230 */ /* 0x000fc40000004100 */
[-C--:B------:R-:W-:Y:S01]  /*7010*/  FMUL.FTZ R85, R168, R55.reuse ;  /* 0x00000037a8557220 */ /* 0x080fe20000410000 */
[C---:B------:R-:W-:Y:S01]  /*7020*/  FMUL.FTZ R55, R170.reuse, R55 ;  /* 0x00000037aa377220 */ /* 0x040fe20000410000 */
[----:B------:R-:W-:Y:S02]  /*7030*/  HADD2.F32 R41, -RZ, R41.H0_H0 ;  /* 0x20000029ff297230 */ /* 0x000fe40000004100 */
[-C--:B------:R-:W-:Y:S01]  /*7040*/  FFMA.FTZ R85, R170, R167.reuse, -R85 ;  /* 0x000000a7aa557223 */ /* 0x080fe20000010855 */
[-C--:B------:R-:W-:Y:S01]  /*7050*/  FMUL.FTZ R170, R169, R52.reuse ;  /* 0x00000034a9aa7220 */ /* 0x080fe20000410000 */
[C---:B------:R-:W-:Y:S01]  /*7060*/  FMUL.FTZ R52, R81.reuse, R52 ;  /* 0x0000003451347220 */ /* 0x040fe20000410000 */
[----:B------:R-:W-:Y:S01]  /*7070*/  FFMA.FTZ R55, R168, R167, R55 ;  /* 0x000000a7a8377223 */ /* 0x000fe20000010037 */
[--C-:B------:R-:W-:Y:S02]  /*7080*/  HADD2.F32 R167, -RZ, R87.reuse.H0_H0 ;  /* 0x20000057ffa77230 */ /* 0x100fe40000004100 */
[----:B------:R-:W-:Y:S01]  /*7090*/  FFMA.FTZ R170, R81, R166, -R170 ;  /* 0x000000a651aa7223 */ /* 0x000fe200000108aa */
[----:B------:R-:W-:-:S02]  /*70a0*/  HADD2.F32 R168, -RZ, R87.H1_H1 ;  /* 0x30000057ffa87230 */ /* 0x000fc40000004100 */
[----:B------:R-:W-:Y:S01]  /*70b0*/  FFMA.FTZ R52, R169, R166, R52 ;  /* 0x000000a6a9347223 */ /* 0x000fe20000010034 */
[----:B------:R-:W-:Y:S02]  /*70c0*/  HADD2.F32 R81, -RZ, R172.H0_H0 ;  /* 0x200000acff517230 */ /* 0x000fe40000004100 */
[--C-:B------:R-:W-:Y:S01]  /*70d0*/  HADD2.F32 R87, -RZ, R83.reuse.H0_H0 ;  /* 0x20000053ff577230 */ /* 0x100fe20000004100 */
[----:B------:R-:W-:Y:S01]  /*70e0*/  F2FP.F16.F32.PACK_AB R85, R170, R85 ;  /* 0x00000055aa55723e */ /* 0x000fe200000000ff */
[----:B------:R-:W-:Y:S02]  /*70f0*/  HADD2.F32 R169, -RZ, R54.H0_H0 ;  /* 0x20000036ffa97230 */ /* 0x000fe40000004100 */
[-C--:B------:R-:W-:Y:S01]  /*7100*/  FMUL.FTZ R172, R167, R81.reuse ;  /* 0x00000051a7ac7220 */ /* 0x080fe20000410000 */
[----:B------:R-:W-:Y:S02]  /*7110*/  HADD2.F32 R54, -RZ, R83.H1_H1 ;  /* 0x30000053ff367230 */ /* 0x000fe40000004100 */
[----:B------:R-:W-:Y:S01]  /*7120*/  FMUL.FTZ R174, R87, R81 ;  /* 0x0000005157ae7220 */ /* 0x000fe20000410000 */
[----:B------:R-:W-:-:S02]  /*7130*/  HADD2.F32 R166, -RZ, R171.H1_H1 ;  /* 0x300000abffa67230 */ /* 0x000fc40000004100 */
[-C--:B------:R-:W-:Y:S01]  /*7140*/  FMUL.FTZ R81, R168, R169.reuse ;  /* 0x000000a9a8517220 */ /* 0x080fe20000410000 */
[----:B------:R-:W-:Y:S02]  /*7150*/  HADD2.F32 R43, -RZ, R43.H0_H0 ;  /* 0x2000002bff2b7230 */ /* 0x000fe40000004100 */
[C---:B------:R-:W-:Y:S01]  /*7160*/  FMUL.FTZ R169, R54.reuse, R169 ;  /* 0x000000a936a97220 */ /* 0x040fe20000410000 */
[----:B------:R-:W-:Y:S02]  /*7170*/  HADD2.F32 R83, -RZ, R80.H0_H0 ;  /* 0x20000050ff537230 */ /* 0x000fe40000004100 */
[----:B------:R-:W-:Y:S01]  /*7180*/  FFMA.FTZ R172, R87, R166, -R172 ;  /* 0x000000a657ac7223 */ /* 0x000fe200000108ac */
[----:B------:R-:W-:Y:S02]  /*7190*/  HADD2.F32 R87, -RZ, R84.H0_H0 ;  /* 0x20000054ff577230 */ /* 0x000fe40000004100 */
[-C--:B------:R-:W-:Y:S01]  /*71a0*/  FFMA.FTZ R81, R54, R43.reuse, -R81 ;  /* 0x0000002b36517223 */ /* 0x080fe20000010851 */
[----:B------:R-:W-:Y:S01]  /*71b0*/  FFMA.FTZ R169, R168, R43, R169 ;  /* 0x0000002ba8a97223 */ /* 0x000fe200000100a9 */
[----:B------:R-:W-:-:S02]  /*71c0*/  HADD2.F32 R43, -RZ, R185.H0_H0 ;  /* 0x200000b9ff2b7230 */ /* 0x000fc40000004100 */
[----:B------:R-:W-:Y:S01]  /*71d0*/  FFMA.FTZ R174, R167, R166, R174 ;  /* 0x000000a6a7ae7223 */ /* 0x000fe200000100ae */
[----:B------:R-:W-:Y:S01]  /*71e0*/  HADD2.F32 R84, -RZ, R84.H1_H1 ;  /* 0x30000054ff547230 */ /* 0x000fe20000004100 */
[----:B------:R-:W-:Y:S01]  /*71f0*/  F2FP.F16.F32.PACK_AB R52, R52, R55 ;  /* 0x000000373434723e */ /* 0x000fe200000000ff */
[----:B------:R-:W-:Y:S02]  /*7200*/  HADD2.F32 R80, -RZ, R80.H1_H1 ;  /* 0x30000050ff507230 */ /* 0x000fe40000004100 */
[-C--:B------:R-:W-:Y:S01]  /*7210*/  FMUL.FTZ R166, R83, R43.reuse ;  /* 0x0000002b53a67220 */ /* 0x080fe20000410000 */
[----:B------:R-:W-:Y:S02]  /*7220*/  HADD2.F32 R167, -RZ, R40.H0_H0 ;  /* 0x20000028ffa77230 */ /* 0x000fe40000004100 */
[----:B------:R-:W-:Y:S01]  /*7230*/  FMUL.FTZ R40, R87, R43 ;  /* 0x0000002b57287220 */ /* 0x000fe20000410000 */
[----:B------:R-:W-:Y:S02]  /*7240*/  HADD2.F32 R54, -RZ, R183.H0_H0 ;  /* 0x200000b7ff367230 */ /* 0x000fe40000004100 */
[-C--:B------:R-:W-:Y:S01]  /*7250*/  FMUL.FTZ R43, R84, R41.reuse ;  /* 0x00000029542b7220 */ /* 0x080fe20000410000 */
[C---:B------:R-:W-:Y:S01]  /*7260*/  FMUL.FTZ R41, R80.reuse, R41 ;  /* 0x0000002950297220 */ /* 0x040fe20000410000 */
[----:B------:R-:W-:Y:S01]  /*7270*/  HADD2.F32 R53, -RZ, R53.H0_H0 ;  /* 0x20000035ff357230 */ /* 0x000fe20000004100 */
[----:B------:R-:W-:Y:S01]  /*7280*/  F2FP.F16.F32.PACK_AB R169, R169, R174 ;  /* 0x000000aea9a9723e */ /* 0x000fe200000000ff */
[-C--:B------:R-:W-:Y:S01]  /*7290*/  FFMA.FTZ R43, R80, R167.reuse, -R43 ;  /* 0x000000a7502b7223 */ /* 0x080fe2000001082b */
[----:B------:R-:W-:Y:S01]  /*72a0*/  FFMA.FTZ R40, R83, R54, -R40 ;  /* 0x0000003653287223 */ /* 0x000fe20000010828 */
[----:B------:R-:W-:Y:S01]  /*72b0*/  FFMA.FTZ R167, R84, R167, R41 ;  /* 0x000000a754a77223 */ /* 0x000fe20000010029 */
[----:B------:R-:W-:-:S02]  /*72c0*/  HADD2.F32 R41, -RZ, R184.H1_H1 ;  /* 0x300000b8ff297230 */ /* 0x000fc40000004100 */
[----:B------:R-:W-:Y:S01]  /*72d0*/  FFMA.FTZ R166, R87, R54, R166 ;  /* 0x0000003657a67223 */ /* 0x000fe200000100a6 */
[----:B------:R-:W-:Y:S02]  /*72e0*/  HADD2.F32 R83, -RZ, R86.H0_H0 ;  /* 0x20000056ff537230 */ /* 0x000fe40000004100 */
[----:B------:R-:W-:Y:S02]  /*72f0*/  HADD2.F32 R80, -RZ, R82.H0_H0 ;  /* 0x20000052ff507230 */ /* 0x000fe40000004100 */
[----:B------:R-:W-:Y:S02]  /*7300*/  HADD2.F32 R86, -RZ, R86.H1_H1 ;  /* 0x30000056ff567230 */ /* 0x000fe40000004100 */
[----:B------:R-:W-:Y:S01]  /*7310*/  FMUL.FTZ R87, R83, R41 ;  /* 0x0000002953577220 */ /* 0x000fe20000410000 */
[----:B------:R-:W-:Y:S01]  /*7320*/  HADD2.F32 R82, -RZ, R82.H1_H1 ;  /* 0x30000052ff527230 */ /* 0x000fe20000004100 */
[----:B------:R-:W-:Y:S01]  /*7330*/  F2FP.F16.F32.PACK_AB R84, R167, R166 ;  /* 0x000000a6a754723e */ /* 0x000fe200000000ff */
[----:B------:R-:W-:-:S02]  /*7340*/  HADD2.F32 R54, -RZ, R171.H0_H0 ;  /* 0x200000abff367230 */ /* 0x000fc40000004100 */
[----:B------:R-:W-:Y:S02]  /*7350*/  HADD2.F32 R171, -RZ, R42.H0_H0 ;  /* 0x2000002affab7230 */ /* 0x000fe40000004100 */
[----:B------:R-:W-:Y:S01]  /*7360*/  FMUL.FTZ R42, R80, R41 ;  /* 0x00000029502a7220 */ /* 0x000fe20000410000 */
[-C--:B------:R-:W-:Y:S01]  /*7370*/  FMUL.FTZ R41, R86, R53.reuse ;  /* 0x0000003556297220 */ /* 0x080fe20000410000 */
[----:B------:R-:W-:Y:S01]  /*7380*/  FMUL.FTZ R53, R82, R53 ;  /* 0x0000003552357220 */ /* 0x000fe20000410000 */
[-C--:B------:R-:W-:Y:S01]  /*7390*/  FFMA.FTZ R87, R80, R54.reuse, -R87 ;  /* 0x0000003650577223 */ /* 0x080fe20000010857 */
[----:B------:R-:W-:Y:S01]  /*73a0*/  FFMA.FTZ R42, R83, R54, R42 ;  /* 0x00000036532a7223 */ /* 0x000fe2000001002a */
[-C--:B------:R-:W-:Y:S01]  /*73b0*/  FFMA.FTZ R82, R82, R171.reuse, -R41 ;  /* 0x000000ab52527223 */ /* 0x080fe20000010829 */
[----:B------:R-:W-:Y:S01]  /*73c0*/  FFMA.FTZ R53, R86, R171, R53 ;  /* 0x000000ab56357223 */ /* 0x000fe20000010035 */
[----:B------:R-:W-:Y:S01]  /*73d0*/  F2FP.F16.F32.PACK_AB R83, R81, R172 ;  /* 0x000000ac5153723e */ /* 0x000fe200000000ff */
[----:B------:R-:W-:Y:S01]  /*73e0*/  IMAD.MOV.U32 R81, RZ, RZ, R85 ;  /* 0x000000ffff517224 */ /* 0x000fe200078e0055 */
[----:B------:R-:W-:Y:S01]  /*73f0*/  F2FP.F16.F32.PACK_AB R80, R43, R40 ;  /* 0x000000282b50723e */ /* 0x000fe200000000ff */
[----:B------:R-:W-:Y:S01]  /*7400*/  IMAD.MOV.U32 R85, RZ, RZ, R52 ;  /* 0x000000ffff557224 */ /* 0x000fe200078e0034 */
[----:B------:R-:W-:-:S02]  /*7410*/  F2FP.F16.F32.PACK_AB R82, R82, R87 ;  /* 0x000000575252723e */ /* 0x000fc400000000ff */
[----:B------:R-:W-:Y:S02]  /*7420*/  F2FP.F16.F32.PACK_AB R86, R53, R42 ;  /* 0x0000002a3556723e */ /* 0x000fe400000000ff */
[----:B------:R-:W-:-:S07]  /*7430*/  MOV R87, R169 ;  /* 0x000000a900577202 */ /* 0x000fce0000000f00 */
.L_x_1397:
[----:B------:R-:W-:Y:S05]  /*7440*/  BSYNC B3 ;  /* 0x0000000000037941 */ /* 0x000fea0003800000 */
.L_x_1396:
[----:B------:R-:W-:Y:S01]  /*7450*/  ISETP.GE.AND P4, PT, R165, R147, PT ;  /* 0x00000093a500720c */ /* 0x000fe20003f86270 */
[----:B------:R-:W-:-:S12]  /*7460*/  ULDC.64 UR4, c[0x0][0x208] ;  /* 0x0000820000047ab9 */ /* 0x000fd80000000a00 */
        /* <DEDUP_REMOVED lines=9> */
.L_x_1395:
[----:B------:R-:W-:Y:S05]  /*7500*/  BSYNC B2 ;  /* 0x0000000000027941 */ /* 0x000fea0003800000 */
.L_x_1394:
[----:B------:R-:W-:Y:S01]  /*7510*/  ISETP.NE.AND P4, PT, R21, RZ, PT ;  /* 0x000000ff1500720c */ /* 0x000fe20003f85270 */
[----:B------:R-:W-:-:S12]  /*7520*/  BSSY B2, `(.L_x_1398) ;  /* 0x0000077000027945 */ /* 0x000fd80003800000 */
[----:B------:R-:W-:Y:S05]  /*7530*/  @!P4 BRA `(.L_x_1399) ;  /* 0x0000000400d4c947 */ /* 0x000fea0003800000 */
[----:B0-----:R-:W-:Y:S01]  /*7540*/  SEL R40, R124, R149, !P1 ;  /* 0x000000957c287207 */ /* 0x001fe20004800000 */
        /* <DEDUP_REMOVED lines=22> */
[--C-:B------:R-:W-:Y:S01]  /*76b0*/  SHF.R.U64 R36, R36, 0x10, R37.reuse ;  /* 0x0000001024247819 */ /* 0x100fe20000001225 */
[--C-:B--2---:R-:W-:Y:S01]  /*76c0*/  HADD2.F32 R86, -RZ, R53.reuse.H1_H1 ;  /* 0x30000035ff567230 */ /* 0x104fe20000004100 */
[----:B------:R-:W-:Y:S01]  /*76d0*/  SHF.R.U32.HI R83, RZ, 0x10, R37 ;  /* 0x00000010ff537819 */ /* 0x000fe20000011625 */
[----:B------:R-:W-:Y:S01]  /*76e0*/  HADD2.F32 R85, -RZ, R53.H0_H0 ;  /* 0x20000035ff557230 */ /* 0x000fe20000004100 */
[--C-:B------:R-:W-:Y:S01]  /*76f0*/  SHF.R.U64 R37, R48, 0x10, R49.reuse ;  /* 0x0000001030257819 */ /* 0x100fe20000001231 */
[----:B0-----:R-:W-:Y:S01]  /*7700*/  HADD2.F32 R53, -RZ, R41.H0_H0 ;  /* 0x20000029ff357230 */ /* 0x001fe20000004100 */
[----:B------:R-:W-:Y:S01]  /*7710*/  SHF.R.U32.HI R48, RZ, 0x10, R49 ;  /* 0x00000010ff307819 */ /* 0x000fe20000011631 */
[----:B------:R-:W-:Y:S01]  /*7720*/  HADD2.F32 R84, -RZ, R182.H1_H1 ;  /* 0x300000b6ff547230 */ /* 0x000fe20000004100 */
[--C-:B------:R-:W-:Y:S01]  /*7730*/  SHF.R.U64 R49, R50, 0x10, R51.reuse ;  /* 0x0000001032317819 */ /* 0x100fe20000001233 */
[----:B------:R-:W-:Y:S01]  /*7740*/  HADD2.F32 R83, -RZ, R83.H0_H0 ;  /* 0x20000053ff537230 */ /* 0x000fe20000004100 */
[----:B------:R-:W-:Y:S01]  /*7750*/  SHF.R.U32.HI R50, RZ, 0x10, R51 ;  /* 0x00000010ff327819 */ /* 0x000fe20000011633 */
[----:B------:R-:W-:Y:S01]  /*7760*/  HADD2.F32 R87, -RZ, R48.H0_H0 ;  /* 0x20000030ff577230 */ /* 0x000fe20000004100 */
[--C-:B------:R-:W-:Y:S01]  /*7770*/  SHF.R.U64 R38, R38, 0x10, R39.reuse ;  /* 0x0000001026267819 */ /* 0x100fe20000001227 */
[----:B------:R-:W-:Y:S01]  /*7780*/  HADD2.F32 R51, -RZ, R184.H0_H0 ;  /* 0x200000b8ff337230 */ /* 0x000fe20000004100 */
[----:B------:R-:W-:Y:S01]  /*7790*/  SHF.R.U32.HI R39, RZ, 0x10, R39 ;  /* 0x00000010ff277819 */ /* 0x000fe20000011627 */
[----:B------:R-:W-:-:S02]  /*77a0*/  HADD2.F32 R48, -RZ, R41.H1_H1 ;  /* 0x30000029ff307230 */ /* 0x000fc40000004100 */
[----:B------:R-:W-:Y:S01]  /*77b0*/  FMUL.FTZ R41, R86, R87 ;  /* 0x0000005756297220 */ /* 0x000fe20000410000 */
[----:B------:R-:W-:Y:S02]  /*77c0*/  HADD2.F32 R50, -RZ, R50.H0_H0 ;  /* 0x20000032ff327230 */ /* 0x000fe40000004100 */
[-C--:B------:R-:W-:Y:S01]  /*77d0*/  FMUL.FTZ R164, R85, R51.reuse ;  /* 0x0000003355a47220 */ /* 0x080fe20000410000 */
[C---:B------:R-:W-:Y:S01]  /*77e0*/  FMUL.FTZ R166, R53.reuse, R51 ;  /* 0x0000003335a67220 */ /* 0x040fe20000410000 */
[C---:B------:R-:W-:Y:S01]  /*77f0*/  FMUL.FTZ R87, R48.reuse, R87 ;  /* 0x0000005730577220 */ /* 0x040fe20000410000 */
[-C--:B------:R-:W-:Y:S01]  /*7800*/  FFMA.FTZ R41, R48, R83.reuse, -R41 ;  /* 0x0000005330297223 */ /* 0x080fe20000010829 */
[----:B------:R-:W-:Y:S01]  /*7810*/  FFMA.FTZ R164, R53, R84, -R164 ;  /* 0x0000005435a47223 */ /* 0x000fe200000108a4 */
[--C-:B------:R-:W-:Y:S02]  /*7820*/  HADD2.F32 R53, -RZ, R55.reuse.H0_H0 ;  /* 0x20000037ff357230 */ /* 0x100fe40000004100 */
[----:B------:R-:W-:Y:S01]  /*7830*/  FFMA.FTZ R87, R86, R83, R87 ;  /* 0x0000005356577223 */ /* 0x000fe20000010057 */
[----:B------:R-:W-:-:S02]  /*7840*/  HADD2.F32 R83, -RZ, R55.H1_H1 ;  /* 0x30000037ff537230 */ /* 0x000fc40000004100 */
[----:B------:R-:W-:Y:S01]  /*7850*/  FFMA.FTZ R166, R85, R84, R166 ;  /* 0x0000005455a67223 */ /* 0x000fe200000100a6 */
[----:B------:R-:W-:Y:S01]  /*7860*/  HADD2.F32 R48, -RZ, R183.H1_H1 ;  /* 0x300000b7ff307230 */ /* 0x000fe20000004100 */
[----:B------:R-:W-:Y:S01]  /*7870*/  F2FP.F16.F32.PACK_AB R41, R41, R164 ;  /* 0x000000a42929723e */ /* 0x000fe200000000ff */
[--C-:B------:R-:W-:Y:S02]  /*7880*/  HADD2.F32 R55, -RZ, R43.reuse.H0_H0 ;  /* 0x2000002bff377230 */ /* 0x100fe40000004100 */
[----:B------:R-:W-:Y:S02]  /*7890*/  HADD2.F32 R43, -RZ, R43.H1_H1 ;  /* 0x3000002bff2b7230 */ /* 0x000fe40000004100 */
[-C--:B------:R-:W-:Y:S01]  /*78a0*/  FMUL.FTZ R84, R53, R48.reuse ;  /* 0x0000003035547220 */ /* 0x080fe20000410000 */
[----:B------:R-:W-:Y:S02]  /*78b0*/  HADD2.F32 R51, -RZ, R182.H0_H0 ;  /* 0x200000b6ff337230 */ /* 0x000fe40000004100 */
[----:B------:R-:W-:Y:S01]  /*78c0*/  FMUL.FTZ R168, R55, R48 ;  /* 0x0000003037a87220 */ /* 0x000fe20000410000 */
[----:B------:R-:W-:-:S02]  /*78d0*/  HADD2.F32 R86, -RZ, R39.H0_H0 ;  /* 0x20000027ff567230 */ /* 0x000fc40000004100 */
[-C--:B------:R-:W-:Y:S01]  /*78e0*/  FMUL.FTZ R48, R83, R50.reuse ;  /* 0x0000003253307220 */ /* 0x080fe20000410000 */
[----:B------:R-:W-:Y:S01]  /*78f0*/  FMUL.FTZ R50, R43, R50 ;  /* 0x000000322b327220 */ /* 0x000fe20000410000 */
[-C--:B------:R-:W-:Y:S01]  /*7900*/  FFMA.FTZ R84, R55, R51.reuse, -R84 ;  /* 0x0000003337547223 */ /* 0x080fe20000010854 */
[----:B------:R-:W-:Y:S01]  /*7910*/  FFMA.FTZ R168, R53, R51, R168 ;  /* 0x0000003335a87223 */ /* 0x000fe200000100a8 */
[----:B------:R-:W-:Y:S02]  /*7920*/  HADD2.F32 R39, -RZ, R181.H1_H1 ;  /* 0x300000b5ff277230 */ /* 0x000fe40000004100 */
[-C--:B------:R-:W-:Y:S01]  /*7930*/  FFMA.FTZ R83, R83, R86.reuse, R50 ;  /* 0x0000005653537223 */ /* 0x080fe20000010032 */
[----:B------:R-:W-:Y:S02]  /*7940*/  HADD2.F32 R51, -RZ, R52.H0_H0 ;  /* 0x20000034ff337230 */ /* 0x000fe40000004100 */
[----:B------:R-:W-:Y:S01]  /*7950*/  FFMA.FTZ R43, R43, R86, -R48 ;  /* 0x000000562b2b7223 */ /* 0x000fe20000010830 */
[----:B------:R-:W-:Y:S01]  /*7960*/  HADD2.F32 R50, -RZ, R40.H0_H0 ;  /* 0x20000028ff327230 */ /* 0x000fe20000004100 */
[----:B------:R-:W-:Y:S01]  /*7970*/  F2FP.F16.F32.PACK_AB R87, R87, R166 ;  /* 0x000000a65757723e */ /* 0x000fe200000000ff */
[----:B------:R-:W-:-:S02]  /*7980*/  HADD2.F32 R37, -RZ, R37.H0_H0 ;  /* 0x20000025ff257230 */ /* 0x000fc40000004100 */
[-C--:B------:R-:W-:Y:S01]  /*7990*/  FMUL.FTZ R53, R51, R39.reuse ;  /* 0x0000002733357220 */ /* 0x080fe20000410000 */
[----:B------:R-:W-:Y:S01]  /*79a0*/  HADD2.F32 R52, -RZ, R52.H1_H1 ;  /* 0x30000034ff347230 */ /* 0x000fe20000004100 */
[----:B------:R-:W-:Y:S01]  /*79b0*/  F2FP.F16.F32.PACK_AB R83, R83, R168 ;  /* 0x000000a85353723e */ /* 0x000fe200000000ff */
[----:B------:R-:W-:Y:S01]  /*79c0*/  HADD2.F32 R40, -RZ, R40.H1_H1 ;  /* 0x30000028ff287230 */ /* 0x000fe20000004100 */
[----:B------:R-:W-:Y:S01]  /*79d0*/  F2FP.F16.F32.PACK_AB R43, R43, R84 ;  /* 0x000000542b2b723e */ /* 0x000fe200000000ff */
[----:B------:R-:W-:Y:S02]  /*79e0*/  HADD2.F32 R55, -RZ, R36.H0_H0 ;  /* 0x20000024ff377230 */ /* 0x000fe40000004100 */
[----:B------:R-:W-:Y:S01]  /*79f0*/  FMUL.FTZ R36, R50, R39 ;  /* 0x0000002732247220 */ /* 0x000fe20000410000 */
[----:B------:R-:W-:Y:S02]  /*7a00*/  HADD2.F32 R48, -RZ, R181.H0_H0 ;  /* 0x200000b5ff307230 */ /* 0x000fe40000004100 */
[-C--:B------:R-:W-:Y:S01]  /*7a10*/  FMUL.FTZ R39, R52, R37.reuse ;  /* 0x0000002534277220 */ /* 0x080fe20000410000 */
[----:B------:R-:W-:Y:S01]  /*7a20*/  FMUL.FTZ R37, R40, R37 ;  /* 0x0000002528257220 */ /* 0x000fe20000410000 */
[----:B------:R-:W-:-:S02]  /*7a30*/  HADD2.F32 R49, -RZ, R49.H0_H0 ;  /* 0x20000031ff317230 */ /* 0x000fc40000004100 */
[-C--:B------:R-:W-:Y:S01]  /*7a40*/  FFMA.FTZ R40, R40, R55.reuse, -R39 ;  /* 0x0000003728287223 */ /* 0x080fe20000010827 */
[-C--:B------:R-:W-:Y:S01]  /*7a50*/  FFMA.FTZ R53, R50, R48.reuse, -R53 ;  /* 0x0000003032357223 */ /* 0x080fe20000010835 */
[----:B------:R-:W-:Y:S01]  /*7a60*/  FFMA.FTZ R36, R51, R48, R36 ;  /* 0x0000003033247223 */ /* 0x000fe20000010024 */
[----:B------:R-:W-:Y:S01]  /*7a70*/  FFMA.FTZ R55, R52, R55, R37 ;  /* 0x0000003734377223 */ /* 0x000fe20000010025 */
[----:B------:R-:W-:Y:S02]  /*7a80*/  HADD2.F32 R37, -RZ, R180.H1_H1 ;  /* 0x300000b4ff257230 */ /* 0x000fe40000004100 */
[----:B------:R-:W-:Y:S01]  /*7a90*/  HADD2.F32 R50, -RZ, R54.H0_H0 ;  /* 0x20000036ff327230 */ /* 0x000fe20000004100 */
[----:B------:R-:W-:Y:S01]  /*7aa0*/  F2FP.F16.F32.PACK_AB R40, R40, R53 ;  /* 0x000000352828723e */ /* 0x000fe200000000ff */
[----:B------:R-:W-:Y:S01]  /*7ab0*/  HADD2.F32 R48, -RZ, R42.H0_H0 ;  /* 0x2000002aff307230 */ /* 0x000fe20000004100 */
[----:B------:R-:W-:Y:S01]  /*7ac0*/  F2FP.F16.F32.PACK_AB R52, R55, R36 ;  /* 0x000000243734723e */ /* 0x000fe200000000ff */
[----:B------:R-:W-:-:S02]  /*7ad0*/  HADD2.F32 R54, -RZ, R54.H1_H1 ;  /* 0x30000036ff367230 */ /* 0x000fc40000004100 */
[-C--:B------:R-:W-:Y:S01]  /*7ae0*/  FMUL.FTZ R51, R50, R37.reuse ;  /* 0x0000002532337220 */ /* 0x080fe20000410000 */
[----:B------:R-:W-:Y:S02]  /*7af0*/  HADD2.F32 R42, -RZ, R42.H1_H1 ;  /* 0x3000002aff2a7230 */ /* 0x000fe40000004100 */
[----:B------:R-:W-:Y:S01]  /*7b00*/  FMUL.FTZ R163, R48, R37 ;  /* 0x0000002530a37220 */ /* 0x000fe20000410000 */
[----:B------:R-:W-:Y:S02]  /*7b10*/  HADD2.F32 R39, -RZ, R180.H0_H0 ;  /* 0x200000b4ff277230 */ /* 0x000fe40000004100 */
[-C--:B------:R-:W-:Y:S01]  /*7b20*/  FMUL.FTZ R37, R54, R49.reuse ;  /* 0x0000003136257220 */ /* 0x080fe20000410000 */
[----:B------:R-:W-:Y:S02]  /*7b30*/  HADD2.F32 R85, -RZ, R38.H0_H0 ;  /* 0x20000026ff557230 */ /* 0x000fe40000004100 */
[----:B------:R-:W-:Y:S01]  /*7b40*/  FMUL.FTZ R49, R42, R49 ;  /* 0x000000312a317220 */ /* 0x000fe20000410000 */
[----:B------:R-:W-:-:S02]  /*7b50*/  IMAD.MOV.U32 R53, RZ, RZ, R87 ;  /* 0x000000ffff357224 */ /* 0x000fc400078e0057 */
[-C--:B------:R-:W-:Y:S01]  /*7b60*/  FFMA.FTZ R51, R48, R39.reuse, -R51 ;  /* 0x0000002730337223 */ /* 0x080fe20000010833 */
[----:B------:R-:W-:Y:S01]  /*7b70*/  FFMA.FTZ R163, R50, R39, R163 ;  /* 0x0000002732a37223 */ /* 0x000fe200000100a3 */
[-C--:B------:R-:W-:Y:S01]  /*7b80*/  FFMA.FTZ R42, R42, R85.reuse, -R37 ;  /* 0x000000552a2a7223 */ /* 0x080fe20000010825 */
[----:B------:R-:W-:Y:S01]  /*7b90*/  FFMA.FTZ R54, R54, R85, R49 ;  /* 0x0000005536367223 */ /* 0x000fe20000010031 */
[----:B------:R-:W-:-:S03]  /*7ba0*/  IMAD.MOV.U32 R55, RZ, RZ, R83 ;  /* 0x000000ffff377224 */ /* 0x000fc600078e0053 */
[----:B------:R-:W-:Y:S02]  /*7bb0*/  F2FP.F16.F32.PACK_AB R42, R42, R51 ;  /* 0x000000332a2a723e */ /* 0x000fe400000000ff */
[----:B------:R-:W-:-:S07]  /*7bc0*/  F2FP.F16.F32.PACK_AB R54, R54, R163 ;  /* 0x000000a33636723e */ /* 0x000fce00000000ff */
.L_x_1401:
[----:B------:R-:W-:Y:S05]  /*7bd0*/  BSYNC B3 ;  /* 0x0000000000037941 */ /* 0x000fea0003800000 */
.L_x_1400:
        /* <DEDUP_REMOVED lines=11> */
.L_x_1399:
[----:B------:R-:W-:Y:S05]  /*7c90*/  BSYNC B2 ;  /* 0x0000000000027941 */ /* 0x000fea0003800000 */
.L_x_1398:
[----:B------:R-:W-:-:S13]  /*7ca0*/  ISETP.NE.AND P4, PT, R25, RZ, PT ;  /* 0x000000ff1900720c */ /* 0x000fda0003f85270 */
[----:B------:R-:W-:Y:S05]  /*7cb0*/  @!P4 BRA `(.L_x_1393) ;  /* 0x0000000400e0c947 */ /* 0x000fea0003800000 */
[----:B------:R-:W-:Y:S01]  /*7cc0*/  LOP3.LUT P6, RZ, R16, 0x1, RZ, 0xc0, !PT ;  /* 0x0000000110ff7812 */ /* 0x000fe200078cc0ff */
        /* <DEDUP_REMOVED lines=10> */
[----:B------:R-:W-:-:S04]  /*7d70*/  LEA.HI R37, R37, R36, RZ, 0x3 ;  /* 0x0000002425257211 */ /* 0x000fc800078f18ff */
[----:B------:R-:W-:Y:S02]  /*7d80*/  SHF.R.S32.HI R36, RZ, 0x3, R37 ;  /* 0x00000003ff247819 */ /* 0x000fe40000011425 */
[----:B------:R-:W-:-:S03]  /*7d90*/  LOP3.LUT R37, R207, 0x38, R50, 0xf8, !PT ;  /* 0x00000038cf257812 */ /* 0x000fc600078ef832 */
[----:B------:R-:W-:Y:S01]  /*7da0*/  IMAD R36, R36, 0x1800, R209 ;  /* 0x0000180024247824 */ /* 0x000fe200078e02d1 */
[----:B------:R-:W-:-:S04]  /*7db0*/  LOP3.LUT R37, R37, R208, RZ, 0x3c, !PT ;  /* 0x000000d025257212 */ /* 0x000fc800078e3cff */
[----:B------:R-:W-:Y:S01]  /*7dc0*/  IADD3 R37, R36, R37, RZ ;  /* 0x0000002524257210 */ /* 0x000fe20007ffe0ff */
[----:B------:R-:W-:-:S04]  /*7dd0*/  IMAD R36, R22, 0x4800, R140 ;  /* 0x0000480016247824 */ /* 0x000fc800078e028c */
[----:B------:R-:W-:Y:S02]  /*7de0*/  IMAD R38, R22, 0x4800, R37 ;  /* 0x0000480016267824 */ /* 0x000fe400078e0225 */
[--C-:B------:R-:W-:Y:S02]  /*7df0*/  IMAD R36, R36, 0x2, R17.reuse ;  /* 0x0000000224247824 */ /* 0x100fe400078e0211 */
[----:B0-----:R-:W-:-:S04]  /*7e00*/  IMAD R40, R38, 0x2, R17 ;  /* 0x0000000226287824 */ /* 0x001fc800078e0211 */
[----:B------:R-:W0:Y:S04]  /*7e10*/  LDS.128 R36, [R36+0x1e400] ;  /* 0x01e4000024247984 */ /* 0x000e280000000c00 */
[----:B------:R-:W2:Y:S01]  /*7e20*/  LDS.128 R40, [R40+0x1e400] ;  /* 0x01e4000028287984 */ /* 0x000ea20000000c00 */
[----:B------:R-:W-:Y:S05]  /*7e30*/  @P4 BRA `(.L_x_1403) ;  /* 0x0000000400504947 */ /* 0x000fea0003800000 */
[----:B------:R-:W-:Y:S01]  /*7e40*/  SHF.R.U64 R32, R32, 0x10, R33 ;  /* 0x0000001020207819 */ /* 0x000fe20000001221 */
[----:B--2---:R-:W-:Y:S01]  /*7e50*/  IMAD.MOV.U32 R52, RZ, RZ, R41 ;  /* 0x000000ffff347224 */ /* 0x004fe200078e0029 */
[----:B------:R-:W-:Y:S01]  /*7e60*/  SHF.R.U32.HI R51, RZ, 0x10, R33 ;  /* 0x00000010ff337819 */ /* 0x000fe20000011621 */
[----:B0-----:R-:W-:Y:S01]  /*7e70*/  HADD2.F32 R80, -RZ, R37.H0_H0 ;  /* 0x20000025ff507230 */ /* 0x001fe20000004100 */
[--C-:B------:R-:W-:Y:S01]  /*7e80*/  SHF.R.U64 R33, R44, 0x10, R45.reuse ;  /* 0x000000102c217819 */ /* 0x100fe2000000122d */
[----:B------:R-:W-:Y:S01]  /*7e90*/  HADD2.F32 R41, -RZ, R177.H1_H1 ;  /* 0x300000b1ff297230 */ /* 0x000fe20000004100 */
[----:B------:R-:W-:Y:S01]  /*7ea0*/  SHF.R.U32.HI R44, RZ, 0x10, R45 ;  /* 0x00000010ff2c7819 */ /* 0x000fe2000001162d */
[--C-:B------:R-:W-:Y:S01]  /*7eb0*/  HADD2.F32 R54, -RZ, R52.reuse.H0_H0 ;  /* 0x20000034ff367230 */ /* 0x100fe20000004100 */
[--C-:B------:R-:W-:Y:S01]  /*7ec0*/  SHF.R.U64 R45, R46, 0x10, R47.reuse ;  /* 0x000000102e2d7819 */ /* 0x100fe2000000122f */
[----:B------:R-:W-:Y:S01]  /*7ed0*/  HADD2.F32 R52, -RZ, R52.H1_H1 ;  /* 0x30000034ff347230 */ /* 0x000fe20000004100 */
[----:B------:R-:W-:Y:S01]  /*7ee0*/  SHF.R.U32.HI R46, RZ, 0x10, R47 ;  /* 0x00000010ff2e7819 */ /* 0x000fe2000001162f */
[----:B------:R-:W-:Y:S01]  /*7ef0*/  HADD2.F32 R47, -RZ, R179.H1_H1 ;  /* 0x300000b3ff2f7230 */ /* 0x000fe20000004100 */
[--C-:B------:R-:W-:Y:S01]  /*7f00*/  SHF.R.U64 R34, R34, 0x10, R35.reuse ;  /* 0x0000001022227819 */ /* 0x100fe20000001223 */
[----:B------:R-:W-:Y:S01]  /*7f10*/  HADD2.F32 R53, -RZ, R44.H0_H0 ;  /* 0x2000002cff357230 */ /* 0x000fe20000004100 */
[----:B------:R-:W-:Y:S01]  /*7f20*/  SHF.R.U32.HI R35, RZ, 0x10, R35 ;  /* 0x00000010ff237819 */ /* 0x000fe20000011623 */
[----:B------:R-:W-:-:S02]  /*7f30*/  HADD2.F32 R44, -RZ, R37.H1_H1 ;  /* 0x30000025ff2c7230 */ /* 0x000fc40000004100 */
        /* <DEDUP_REMOVED lines=9> */
[----:B------:R-:W-:-:S02]  /*7fd0*/  HADD2.F32 R53, -RZ, R178.H1_H1 ;  /* 0x300000b2ff357230 */ /* 0x000fc40000004100 */
[----:B------:R-:W-:Y:S01]  /*7fe0*/  HADD2.F32 R80, -RZ, R43.H0_H0 ;  /* 0x2000002bff507230 */ /* 0x000fe20000004100 */
[----:B------:R-:W-:Y:S01]  /*7ff0*/  F2FP.F16.F32.PACK_AB R37, R44, R37 ;  /* 0x000000252c25723e */ /* 0x000fe200000000ff */
[----:B------:R-:W-:Y:S01]  /*8000*/  HADD2.F32 R54, -RZ, R39.H0_H0 ;  /* 0x20000027ff367230 */ /* 0x000fe20000004100 */
[----:B------:R-:W-:Y:S01]  /*8010*/  F2FP.F16.F32.PACK_AB R41, R52, R41 ;  /* 0x000000293429723e */ /* 0x000fe200000000ff */
[----:B------:R-:W-:Y:S02]  /*8020*/  HADD2.F32 R55, -RZ, R46.H0_H0 ;  /* 0x2000002eff377230 */ /* 0x000fe40000004100 */
[----:B------:R-:W-:Y:S02]  /*8030*/  HADD2.F32 R43, -RZ, R43.H1_H1 ;  /* 0x3000002bff2b7230 */ /* 0x000fe40000004100 */
[----:B------:R-:W-:Y:S02]  /*8040*/  HADD2.F32 R46, -RZ, R39.H1_H1 ;  /* 0x30000027ff2e7230 */ /* 0x000fe40000004100 */
[----:B------:R-:W-:Y:S01]  /*8050*/  FMUL.FTZ R39, R54, R53 ;  /* 0x0000003536277220 */ /* 0x000fe20000410000 */
[----:B------:R-:W-:-:S02]  /*8060*/  HADD2.F32 R47, -RZ, R176.H1_H1 ;  /* 0x300000b0ff2f7230 */ /* 0x000fc40000004100 */
[----:B------:R-:W-:Y:S02]  /*8070*/  HADD2.F32 R51, -RZ, R35.H0_H0 ;  /* 0x20000023ff337230 */ /* 0x000fe40000004100 */
[----:B------:R-:W-:Y:S01]  /*8080*/  FMUL.FTZ R35, R80, R53 ;  /* 0x0000003550237220 */ /* 0x000fe20000410000 */
[CC--:B------:R-:W-:Y:S01]  /*8090*/  FMUL.FTZ R53, R43.reuse, R55.reuse ;  /* 0x000000372b357220 */ /* 0x0c0fe20000410000 */
[----:B------:R-:W-:Y:S01]  /*80a0*/  FMUL.FTZ R82, R46, R55 ;  /* 0x000000372e527220 */ /* 0x000fe20000410000 */
[-C--:B------:R-:W-:Y:S01]  /*80b0*/  FFMA.FTZ R39, R80, R47.reuse, R39 ;  /* 0x0000002f50277223 */ /* 0x080fe20000010027 */
[----:B------:R-:W-:Y:S01]  /*80c0*/  FFMA.FTZ R35, R54, R47, -R35 ;  /* 0x0000002f36237223 */ /* 0x000fe20000010823 */
[-C--:B------:R-:W-:Y:S01]  /*80d0*/  FFMA.FTZ R46, R46, R51.reuse, -R53 ;  /* 0x000000332e2e7223 */ /* 0x080fe20000010835 */
[----:B------:R-:W-:Y:S01]  /*80e0*/  FFMA.FTZ R54, R43, R51, R82 ;  /* 0x000000332b367223 */ /* 0x000fe20000010052 */
[----:B------:R-:W-:Y:S02]  /*80f0*/  HADD2.F32 R82, -RZ, R179.H0_H0 ;  /* 0x200000b3ff527230 */ /* 0x000fe40000004100 */
[----:B------:R-:W-:Y:S01]  /*8100*/  HADD2.F32 R51, -RZ, R33.H0_H0 ;  /* 0x20000021ff337230 */ /* 0x000fe20000004100 */
[----:B------:R-:W-:Y:S01]  /*8110*/  F2FP.F16.F32.PACK_AB R35, R46, R35 ;  /* 0x000000232e23723e */ /* 0x000fe200000000ff */
        /* <DEDUP_REMOVED lines=13> */
[----:B------:R-:W-:Y:S01]  /*81f0*/  FFMA.FTZ R33, R43, R80, R82 ;  /* 0x000000502b217223 */ /* 0x000fe20000010052 */
[-C--:B------:R-:W-:Y:S01]  /*8200*/  FFMA.FTZ R43, R36, R47.reuse, -R53 ;  /* 0x0000002f242b7223 */ /* 0x080fe20000010835 */
[----:B------:R-:W-:Y:S01]  /*8210*/  FFMA.FTZ R36, R40, R47, R51 ;  /* 0x0000002f28247223 */ /* 0x000fe20000010033 */
[----:B------:R-:W-:Y:S02]  /*8220*/  HADD2.F32 R51, -RZ, R45.H0_H0 ;  /* 0x2000002dff337230 */ /* 0x000fe40000004100 */
[----:B------:R-:W-:Y:S01]  /*8230*/  HADD2.F32 R45, -RZ, R42.H0_H0 ;  /* 0x2000002aff2d7230 */ /* 0x000fe20000004100 */
[----:B------:R-:W-:Y:S01]  /*8240*/  F2FP.F16.F32.PACK_AB R32, R43, R32 ;  /* 0x000000202b20723e */ /* 0x000fe200000000ff */
[----:B------:R-:W-:Y:S02]  /*8250*/  HADD2.F32 R40, -RZ, R38.H0_H0 ;  /* 0x20000026ff287230 */ /* 0x000fe40000004100 */
        /* <DEDUP_REMOVED lines=13> */
[----:B------:R-:W-:Y:S01]  /*8330*/  F2FP.F16.F32.PACK_AB R40, R36, R33 ;  /* 0x000000212428723e */ /* 0x000fe200000000ff */
[----:B------:R-:W-:Y:S01]  /*8340*/  IMAD.MOV.U32 R43, RZ, RZ, R54 ;  /* 0x000000ffff2b7224 */ /* 0x000fe200078e0036 */
[----:B------:R-:W-:Y:S02]  /*8350*/  MOV R36, R32 ;  /* 0x0000002000247202 */ /* 0x000fe40000000f00 */
[----:B------:R-:W-:Y:S02]  /*8360*/  F2FP.F16.F32.PACK_AB R38, R38, R53 ;  /* 0x000000352626723e */ /* 0x000fe400000000ff */
[----:B------:R-:W-:-:S07]  /*8370*/  F2FP.F16.F32.PACK_AB R42, R51, R178 ;  /* 0x000000b2332a723e */ /* 0x000fce00000000ff */
.L_x_1403:
[----:B------:R-:W-:Y:S05]  /*8380*/  BSYNC B2 ;  /* 0x0000000000027941 */ /* 0x000fea0003800000 */
.L_x_1402:
        /* <DEDUP_REMOVED lines=11> */
.L_x_1393:
[----:B------:R-:W-:Y:S05]  /*8440*/  BSYNC B1 ;  /* 0x0000000000017941 */ /* 0x000fea0003800000 */
.L_x_1392:
[-C--:B--2-4-:R-:W-:Y:S02]  /*8450*/  IMAD R32, R148, R126.reuse, RZ ;  /* 0x0000007e94207224 */ /* 0x094fe400078e02ff */
[----:B------:R-:W-:-:S04]  /*8460*/  IMAD.WIDE.U32 R128, R220, R126, R128 ;  /* 0x0000007edc807225 */ /* 0x000fc800078e0080 */
[----:B------:R-:W-:Y:S01]  /*8470*/  IMAD R45, R220, R127, R32 ;  /* 0x0000007fdc2d7224 */ /* 0x000fe200078e0220 */
[----:B------:R-:W-:Y:S06]  /*8480*/  @P3 BRA `(.L_x_1362) ;  /* 0x0000001800cc3947 */ /* 0x000fec0003800000 */
[----:B------:R-:W-:Y:S01]  /*8490*/  ISETP.NE.AND P3, PT, R20, RZ, PT ;  /* 0x000000ff1400720c */ /* 0x000fe20003f65270 */
[----:B------:R-:W-:Y:S01]  /*84a0*/  BSSY B1, `(.L_x_1404) ;  /* 0x000007a000017945 */ /* 0x000fe20003800000 */
[----:B------:R-:W-:-:S11]  /*84b0*/  IMAD.IADD R45, R129, 0x1, R45 ;  /* 0x00000001812d7824 */ /* 0x000fd600078e022d */
[----:B------:R-:W-:Y:S05]  /*84c0*/  @!P3 BRA `(.L_x_1405) ;  /* 0x0000000400dcb947 */ /* 0x000fea0003800000 */
[----:B------:R-:W-:Y:S01]  /*84d0*/  SEL R32, R124, R149, !P0 ;  /* 0x000000957c207207 */ /* 0x000fe20004000000 */
        /* <DEDUP_REMOVED lines=25> */
[--C-:B------:R-:W-:Y:S02]  /*8670*/  IMAD R32, R32, 0x2, R17.reuse ;  /* 0x0000000220207824 */ /* 0x100fe400078e0211 */
[----:B------:R-:W-:-:S04]  /*8680*/  IMAD R36, R34, 0x2, R17 ;  /* 0x0000000222247824 */ /* 0x000fc800078e0211 */
[----:B------:R-:W0:Y:S04]  /*8690*/  LDS.128 R32, [R32+0x1e400] ;  /* 0x01e4000020207984 */ /* 0x000e280000000c00 */
[----:B------:R-:W2:Y:S01]  /*86a0*/  LDS.128 R36, [R36+0x1e400] ;  /* 0x01e4000024247984 */ /* 0x000ea20000000c00 */
[----:B------:R-:W-:Y:S05]  /*86b0*/  @P4 BRA `(.L_x_1407) ;  /* 0x0000000400504947 */ /* 0x000fea0003800000 */
[----:B--2---:R-:W-:Y:S01]  /*86c0*/  MOV R49, R37 ;  /* 0x0000002500317202 */ /* 0x004fe20000000f00 */
[----:B------:R-:W-:Y:S01]  /*86d0*/  IMAD.MOV.U32 R51, RZ, RZ, R39 ;  /* 0x000000ffff337224 */ /* 0x000fe200078e0027 */
[----:B------:R-:W-:Y:S01]  /*86e0*/  SHF.R.U32.HI R55, RZ, 0x10, R77 ;  /* 0x00000010ff377819 */ /* 0x000fe2000001164d */
[----:B0-----:R-:W-:Y:S01]  /*86f0*/  IMAD.MOV.U32 R37, RZ, RZ, R35 ;  /* 0x000000ffff257224 */ /* 0x001fe200078e0023 */
[--C-:B------:R-:W-:Y:S01]  /*8700*/  SHF.R.U32.HI R53, RZ, 0x10, R65.reuse ;  /* 0x00000010ff357819 */ /* 0x100fe20000011641 */
[----:B------:R-:W-:Y:S01]  /*8710*/  HADD2.F32 R54, -RZ, R175.H1_H1 ;  /* 0x300000afff367230 */ /* 0x000fe20000004100 */
[----:B------:R-:W-:Y:S01]  /*8720*/  SHF.R.U64 R44, R64, 0x10, R65 ;  /* 0x00000010402c7819 */ /* 0x000fe20000001241 */
        /* <DEDUP_REMOVED lines=9> */
[----:B------:R-:W-:Y:S01]  /*87c0*/  SHF.R.U32.HI R78, RZ, 0x10, R79 ;  /* 0x00000010ff4e7819 */ /* 0x000fe2000001164f */
[----:B------:R-:W-:Y:S02]  /*87d0*/  HADD2.F32 R49, -RZ, R49.H1_H1 ;  /* 0x30000031ff317230 */ /* 0x000fe40000004100 */
[-C--:B------:R-:W-:Y:S01]  /*87e0*/  FMUL.FTZ R76, R50, R55.reuse ;  /* 0x00000037324c7220 */ /* 0x080fe20000410000 */
[----:B------:R-:W-:Y:S02]  /*87f0*/  HADD2.F32 R53, -RZ, R53.H0_H0 ;  /* 0x20000035ff357230 */ /* 0x000fe40000004100 */
        /* <DEDUP_REMOVED lines=10> */
[--C-:B------:R-:W-:Y:S02]  /*88a0*/  HADD2.F32 R39, -RZ, R37.reuse.H0_H0 ;  /* 0x20000025ff277230 */ /* 0x100fe40000004100 */
[----:B------:R-:W-:Y:S01]  /*88b0*/  FMUL.FTZ R80, R49, R76 ;  /* 0x0000004c31507220 */ /* 0x000fe20000410000 */
[----:B------:R-:W-:Y:S01]  /*88c0*/  HADD2.F32 R78, -RZ, R78.H0_H0 ;  /* 0x2000004eff4e7230 */ /* 0x000fe20000004100 */
[----:B------:R-:W-:Y:S01]  /*88d0*/  F2FP.F16.F32.PACK_AB R33, R50, R33 ;  /* 0x000000213221723e */ /* 0x000fe200000000ff */
[----:B------:R-:W-:-:S02]  /*88e0*/  HADD2.F32 R54, -RZ, R37.H1_H1 ;  /* 0x30000025ff367230 */ /* 0x000fc40000004100 */
[----:B------:R-:W-:Y:S01]  /*88f0*/  FMUL.FTZ R76, R39, R76 ;  /* 0x0000004c274c7220 */ /* 0x000fe20000410000 */
[----:B------:R-:W-:Y:S02]  /*8900*/  HADD2.F32 R64, -RZ, R161.H1_H1 ;  /* 0x300000a1ff407230 */ /* 0x000fe40000004100 */
[-C--:B------:R-:W-:Y:S01]  /*8910*/  FMUL.FTZ R53, R51, R78.reuse ;  /* 0x0000004e33357220 */ /* 0x080fe20000410000 */
[----:B------:R-:W-:Y:S02]  /*8920*/  HADD2.F32 R66, -RZ, R66.H0_H0 ;  /* 0x20000042ff427230 */ /* 0x000fe40000004100 */
[C---:B------:R-:W-:Y:S01]  /*8930*/  FMUL.FTZ R78, R54.reuse, R78 ;  /* 0x0000004e364e7220 */ /* 0x040fe20000410000 */
[----:B------:R-:W-:Y:S02]  /*8940*/  HADD2.F32 R162, -RZ, R162.H0_H0 ;  /* 0x200000a2ffa27230 */ /* 0x000fe40000004100 */
[-C--:B------:R-:W-:Y:S01]  /*8950*/  FFMA.FTZ R37, R39, R64.reuse, -R80 ;  /* 0x0000004027257223 */ /* 0x080fe20000010850 */
[----:B------:R-:W-:Y:S01]  /*8960*/  FFMA.FTZ R39, R49, R64, R76 ;  /* 0x0000004031277223 */ /* 0x000fe2000001004c */
[----:B------:R-:W-:Y:S01]  /*8970*/  FFMA.FTZ R54, R54, R66, -R53 ;  /* 0x0000004236367223 */ /* 0x000fe20000010835 */
[----:B------:R-:W-:-:S02]  /*8980*/  HADD2.F32 R53, -RZ, R47.H0_H0 ;  /* 0x2000002fff357230 */ /* 0x000fc40000004100 */
[----:B------:R-:W-:Y:S01]  /*8990*/  FFMA.FTZ R64, R51, R66, R78 ;  /* 0x0000004233407223 */ /* 0x000fe2000001004e */
[----:B------:R-:W-:Y:S02]  /*89a0*/  HADD2.F32 R49, -RZ, R36.H0_H0 ;  /* 0x20000024ff317230 */ /* 0x000fe40000004100 */
[----:B------:R-:W-:Y:S01]  /*89b0*/  HADD2.F32 R47, -RZ, R32.H0_H0 ;  /* 0x20000020ff2f7230 */ /* 0x000fe20000004100 */
[----:B------:R-:W-:Y:S01]  /*89c0*/  F2FP.F16.F32.PACK_AB R54, R54, R37 ;  /* 0x000000253636723e */ /* 0x000fe200000000ff */
        /* <DEDUP_REMOVED lines=8> */
[----:B------:R-:W-:Y:S01]  /*8a50*/  FMUL.FTZ R66, R47, R66 ;  /* 0x000000422f427220 */ /* 0x000fe20000410000 */
[C---:B------:R-:W-:Y:S01]  /*8a60*/  FMUL.FTZ R53, R32.reuse, R53 ;  /* 0x0000003520357220 */ /* 0x040fe20000410000 */
[----:B------:R-:W-:Y:S02]  /*8a70*/  HADD2.F32 R173, -RZ, R173.H0_H0 ;  /* 0x200000adffad7230 */ /* 0x000fe40000004100 */
[-C--:B------:R-:W-:Y:S01]  /*8a80*/  FFMA.FTZ R55, R32, R51.reuse, -R55 ;  /* 0x0000003320377223 */ /* 0x080fe20000010837 */
[-C--:B------:R-:W-:Y:S01]  /*8a90*/  FFMA.FTZ R66, R49, R162.reuse, R66 ;  /* 0x000000a231427223 */ /* 0x080fe20000010042 */
[----:B------:R-:W-:Y:S01]  /*8aa0*/  FFMA.FTZ R53, R36, R51, R53 ;  /* 0x0000003324357223 */ /* 0x000fe20000010035 */
[----:B------:R-:W-:Y:S02]  /*8ab0*/  HADD2.F32 R36, -RZ, R38.H0_H0 ;  /* 0x20000026ff247230 */ /* 0x000fe40000004100 */
[----:B------:R-:W-:Y:S01]  /*8ac0*/  FFMA.FTZ R44, R47, R162, -R44 ;  /* 0x000000a22f2c7223 */ /* 0x000fe2000001082c */
[----:B------:R-:W-:-:S02]  /*8ad0*/  HADD2.F32 R49, -RZ, R48.H0_H0 ;  /* 0x20000030ff317230 */ /* 0x000fc40000004100 */
[----:B------:R-:W-:Y:S02]  /*8ae0*/  HADD2.F32 R32, -RZ, R34.H0_H0 ;  /* 0x20000022ff207230 */ /* 0x000fe40000004100 */
[-C--:B------:R-:W-:Y:S01]  /*8af0*/  FMUL.FTZ R51, R36, R173.reuse ;  /* 0x000000ad24337220 */ /* 0x080fe20000410000 */
[----:B------:R-:W-:Y:S02]  /*8b00*/  HADD2.F32 R38, -RZ, R38.H1_H1 ;  /* 0x30000026ff267230 */ /* 0x000fe40000004100 */
[----:B------:R-:W-:Y:S02]  /*8b10*/  HADD2.F32 R34, -RZ, R34.H1_H1 ;  /* 0x30000022ff227230 */ /* 0x000fe40000004100 */
[----:B------:R-:W-:Y:S01]  /*8b20*/  FMUL.FTZ R173, R32, R173 ;  /* 0x000000ad20ad7220 */ /* 0x000fe20000410000 */
[----:B------:R-:W-:Y:S02]  /*8b30*/  HADD2.F32 R161, -RZ, R161.H0_H0 ;  /* 0x200000a1ffa17230 */ /* 0x000fe40000004100 */
[----:B------:R-:W-:Y:S01]  /*8b40*/  FMUL.FTZ R65, R38, R49 ;  /* 0x0000003126417220 */ /* 0x000fe20000410000 */
[----:B------:R-:W-:-:S02]  /*8b50*/  HADD2.F32 R47, -RZ, R46.H0_H0 ;  /* 0x2000002eff2f7230 */ /* 0x000fc40000004100 */
[----:B------:R-:W-:Y:S01]  /*8b60*/  FMUL.FTZ R49, R34, R49 ;  /* 0x0000003122317220 */ /* 0x000fe20000410000 */
[----:B------:R-:W-:Y:S02]  /*8b70*/  IMAD.MOV.U32 R35, RZ, RZ, R54 ;  /* 0x000000ffff237224 */ /* 0x000fe400078e0036 */
[-C--:B------:R-:W-:Y:S01]  /*8b80*/  FFMA.FTZ R51, R32, R161.reuse, -R51 ;  /* 0x000000a120337223 */ /* 0x080fe20000010833 */
[----:B------:R-:W-:Y:S01]  /*8b90*/  FFMA.FTZ R173, R36, R161, R173 ;  /* 0x000000a124ad7223 */ /* 0x000fe200000100ad */
[-C--:B------:R-:W-:Y:S01]  /*8ba0*/  FFMA.FTZ R34, R34, R47.reuse, -R65 ;  /* 0x0000002f22227223 */ /* 0x080fe20000010841 */
[----:B------:R-:W-:Y:S01]  /*8bb0*/  FFMA.FTZ R38, R38, R47, R49 ;  /* 0x0000002f26267223 */ /* 0x000fe20000010031 */
[----:B------:R-:W-:Y:S02]  /*8bc0*/  F2FP.F16.F32.PACK_AB R32, R55, R44 ;  /* 0x0000002c3720723e */ /* 0x000fe400000000ff */
[----:B------:R-:W-:Y:S02]  /*8bd0*/  F2FP.F16.F32.PACK_AB R36, R53, R66 ;  /* 0x000000423524723e */ /* 0x000fe400000000ff */
[----:B------:R-:W-:-:S02]  /*8be0*/  F2FP.F16.F32.PACK_AB R34, R34, R51 ;  /* 0x000000332222723e */ /* 0x000fc400000000ff */
[----:B------:R-:W-:-:S07]  /*8bf0*/  F2FP.F16.F32.PACK_AB R38, R38, R173 ;  /* 0x000000ad2626723e */ /* 0x000fce00000000ff */
.L_x_1407:
[----:B------:R-:W-:Y:S05]  /*8c00*/  BSYNC B2 ;  /* 0x0000000000027941 */ /* 0x000fea0003800000 */
.L_x_1406:
[----:B------:R-:W-:Y:S02]  /*8c10*/  ULDC.64 UR4, c[0x0][0x208] ;  /* 0x0000820000047ab9 */ /* 0x000fe40000000a00 */
[----:B0-----:R4:W-:Y:S04]  /*8c20*/  STG.E.128 desc[UR4][R40.64], R32 ;  /* 0x0000002028007986 */ /* 0x0019e8000c101d04 */
[----:B--2---:R4:W-:Y:S02]  /*8c30*/  @!P3 STG.E.128 desc[UR4][R42.64], R36 ;  /* 0x000000242a00b986 */ /* 0x0049e4000c101d04 */
.L_x_1405:
[----:B------:R-:W-:Y:S05]  /*8c40*/  BSYNC B1 ;  /* 0x0000000000017941 */ /* 0x000fea0003800000 */
.L_x_1404:
        /* <DEDUP_REMOVED lines=34> */
[----:B0-----:R-:W-:Y:S01]  /*8e70*/  MOV R49, R32 ;  /* 0x0000002000317202 */ /* 0x001fe20000000f00 */
[----:B--2---:R-:W-:Y:S01]  /*8e80*/  IMAD.MOV.U32 R32, RZ, RZ, R37 ;  /* 0x000000ffff207224 */ /* 0x004fe200078e0025 */
[----:B------:R-:W-:Y:S01]  /*8e90*/  SHF.R.U32.HI R54, RZ, 0x10, R73 ;  /* 0x00000010ff367819 */ /* 0x000fe20000011649 */
[----:B------:R-:W-:Y:S01]  /*8ea0*/  IMAD.MOV.U32 R50, RZ, RZ, R36 ;  /* 0x000000ffff327224 */ /* 0x000fe200078e0024 */
[----:B------:R-:W-:Y:S01]  /*8eb0*/  MOV R51, R39 ;  /* 0x0000002700337202 */ /* 0x000fe20000000f00 */
[----:B------:R-:W-:Y:S01]  /*8ec0*/  HADD2.F32 R55, -RZ, R160.H1_H1 ;  /* 0x300000a0ff377230 */ /* 0x000fe20000004100 */
[--C-:B------:R-:W-:Y:S01]  /*8ed0*/  SHF.R.U32.HI R52, RZ, 0x10, R61.reuse ;  /* 0x00000010ff347819 */ /* 0x100fe2000001163d */
[--C-:B------:R-:W-:Y:S01]  /*8ee0*/  HADD2.F32 R36, -RZ, R32.reuse.H0_H0 ;  /* 0x20000020ff247230 */ /* 0x100fe20000004100 */
[----:B------:R-:W-:Y:S01]  /*8ef0*/  SHF.R.U64 R47, R60, 0x10, R61 ;  /* 0x000000103c2f7819 */ /* 0x000fe2000000123d */
[----:B------:R-:W-:Y:S01]  /*8f00*/  HADD2.F32 R39, -RZ, R32.H1_H1 ;  /* 0x30000020ff277230 */ /* 0x000fe20000004100 */
[----:B------:R-:W-:Y:S01]  /*8f10*/  SHF.R.U64 R46, R74, 0x10, R75 ;  /* 0x000000104a2e7819 */ /* 0x000fe2000000124b */
[----:B------:R-:W-:Y:S01]  /*8f20*/  IMAD.MOV.U32 R37, RZ, RZ, R35 ;  /* 0x000000ffff257224 */ /* 0x000fe200078e0023 */
[----:B------:R-:W-:Y:S01]  /*8f30*/  SHF.R.U32.HI R74, RZ, 0x10, R75 ;  /* 0x00000010ff4a7819 */ /* 0x000fe2000001164b */
[--C-:B------:R-:W-:Y:S01]  /*8f40*/  HADD2.F32 R32, -RZ, R33.reuse.H0_H0 ;  /* 0x20000021ff207230 */ /* 0x100fe20000004100 */
[--C-:B------:R-:W-:Y:S01]  /*8f50*/  SHF.R.U64 R44, R62, 0x10, R63.reuse ;  /* 0x000000103e2c7819 */ /* 0x100fe2000000123f */
[----:B------:R-:W-:Y:S01]  /*8f60*/  HADD2.F32 R54, -RZ, R54.H0_H0 ;  /* 0x20000036ff367230 */ /* 0x000fe20000004100 */
[----:B------:R-:W-:Y:S01]  /*8f70*/  SHF.R.U32.HI R62, RZ, 0x10, R63 ;  /* 0x00000010ff3e7819 */ /* 0x000fe2000001163f */
        /* <DEDUP_REMOVED lines=11> */
[----:B------:R-:W-:Y:S01]  /*9030*/  HADD2.F32 R55, -RZ, R159.H1_H1 ;  /* 0x3000009fff377230 */ /* 0x000fe20000004100 */
[----:B------:R-:W-:Y:S01]  /*9040*/  SHF.R.U64 R48, R72, 0x10, R73 ;  /* 0x0000001048307819 */ /* 0x000fe20000001249 */
[--C-:B------:R-:W-:Y:S01]  /*9050*/  HADD2.F32 R52, -RZ, R51.reuse.H0_H0 ;  /* 0x20000033ff347230 */ /* 0x100fe20000004100 */
[----:B------:R-:W-:Y:S01]  /*9060*/  F2FP.F16.F32.PACK_AB R35, R35, R32 ;  /* 0x000000202323723e */ /* 0x000fe200000000ff */
[----:B------:R-:W-:-:S02]  /*9070*/  HADD2.F32 R51, -RZ, R51.H1_H1 ;  /* 0x30000033ff337230 */ /* 0x000fc40000004100 */
[----:B------:R-:W-:Y:S02]  /*9080*/  HADD2.F32 R60, -RZ, R74.H0_H0 ;  /* 0x2000004aff3c7230 */ /* 0x000fe40000004100 */
[----:B------:R-:W-:Y:S02]  /*9090*/  HADD2.F32 R53, -RZ, R157.H1_H1 ;  /* 0x3000009dff357230 */ /* 0x000fe40000004100 */
[--C-:B------:R-:W-:Y:S02]  /*90a0*/  HADD2.F32 R39, -RZ, R37.reuse.H0_H0 ;  /* 0x20000025ff277230 */ /* 0x100fe40000004100 */
[----:B------:R-:W-:Y:S01]  /*90b0*/  FMUL.FTZ R64, R51, R60 ;  /* 0x0000003c33407220 */ /* 0x000fe20000410000 */
[----:B------:R-:W-:Y:S02]  /*90c0*/  HADD2.F32 R54, -RZ, R62.H0_H0 ;  /* 0x2000003eff367230 */ /* 0x000fe40000004100 */
[----:B------:R-:W-:Y:S01]  /*90d0*/  FMUL.FTZ R62, R52, R55 ;  /* 0x00000037343e7220 */ /* 0x000fe20000410000 */
[----:B------:R-:W-:-:S02]  /*90e0*/  HADD2.F32 R37, -RZ, R37.H1_H1 ;  /* 0x30000025ff257230 */ /* 0x000fc40000004100 */
[C---:B------:R-:W-:Y:S01]  /*90f0*/  FMUL.FTZ R55, R39.reuse, R55 ;  /* 0x0000003727377220 */ /* 0x040fe20000410000 */
[----:B------:R-:W-:Y:S02]  /*9100*/  HADD2.F32 R160, -RZ, R160.H0_H0 ;  /* 0x200000a0ffa07230 */ /* 0x000fe40000004100 */
[-C--:B------:R-:W-:Y:S01]  /*9110*/  FFMA.FTZ R62, R39, R53.reuse, -R62 ;  /* 0x00000035273e7223 */ /* 0x080fe2000001083e */
[----:B------:R-:W-:Y:S02]  /*9120*/  HADD2.F32 R39, -RZ, R50.H0_H0 ;  /* 0x20000032ff277230 */ /* 0x000fe40000004100 */
[C---:B------:R-:W-:Y:S01]  /*9130*/  FMUL.FTZ R66, R37.reuse, R60 ;  /* 0x0000003c25427220 */ /* 0x040fe20000410000 */
[----:B------:R-:W-:Y:S01]  /*9140*/  FFMA.FTZ R61, R37, R54, -R64 ;  /* 0x00000036253d7223 */ /* 0x000fe20000010840 */
[----:B------:R-:W-:Y:S02]  /*9150*/  HADD2.F32 R37, -RZ, R49.H0_H0 ;  /* 0x20000031ff257230 */ /* 0x000fe40000004100 */
[----:B------:R-:W-:Y:S01]  /*9160*/  FFMA.FTZ R60, R52, R53, R55 ;  /* 0x00000035343c7223 */ /* 0x000fe20000010037 */
[----:B------:R-:W-:-:S02]  /*9170*/  HADD2.F32 R48, -RZ, R48.H0_H0 ;  /* 0x20000030ff307230 */ /* 0x000fc40000004100 */
[----:B------:R-:W-:Y:S01]  /*9180*/  FMUL.FTZ R52, R39, R160 ;  /* 0x000000a027347220 */ /* 0x000fe20000410000 */
[----:B------:R-:W-:Y:S02]  /*9190*/  HADD2.F32 R50, -RZ, R50.H1_H1 ;  /* 0x30000032ff327230 */ /* 0x000fe40000004100 */
[----:B------:R-:W-:Y:S01]  /*91a0*/  FFMA.FTZ R63, R51, R54, R66 ;  /* 0x00000036333f7223 */ /* 0x000fe20000010042 */
[----:B------:R-:W-:Y:S02]  /*91b0*/  HADD2.F32 R49, -RZ, R49.H1_H1 ;  /* 0x30000031ff317230 */ /* 0x000fe40000004100 */
[----:B------:R-:W-:Y:S01]  /*91c0*/  FMUL.FTZ R160, R37, R160 ;  /* 0x000000a025a07220 */ /* 0x000fe20000410000 */
[----:B------:R-:W-:Y:S02]  /*91d0*/  HADD2.F32 R158, -RZ, R158.H0_H0 ;  /* 0x2000009eff9e7230 */ /* 0x000fe40000004100 */
[----:B------:R-:W-:Y:S01]  /*91e0*/  FMUL.FTZ R54, R50, R48 ;  /* 0x0000003032367220 */ /* 0x000fe20000410000 */
[----:B------:R-:W-:-:S02]  /*91f0*/  HADD2.F32 R47, -RZ, R47.H0_H0 ;  /* 0x2000002fff2f7230 */ /* 0x000fc40000004100 */
[----:B------:R-:W-:Y:S01]  /*9200*/  FMUL.FTZ R53, R49, R48 ;  /* 0x0000003031357220 */ /* 0x000fe20000410000 */
[----:B------:R-:W-:Y:S02]  /*9210*/  HADD2.F32 R48, -RZ, R157.H0_H0 ;  /* 0x2000009dff307230 */ /* 0x000fe40000004100 */
[-C--:B------:R-:W-:Y:S01]  /*9220*/  FFMA.FTZ R160, R39, R158.reuse, R160 ;  /* 0x0000009e27a07223 */ /* 0x080fe200000100a0 */
[----:B------:R-:W-:Y:S01]  /*9230*/  FFMA.FTZ R52, R37, R158, -R52 ;  /* 0x0000009e25347223 */ /* 0x000fe20000010834 */
[-C--:B------:R-:W-:Y:S01]  /*9240*/  FFMA.FTZ R51, R49, R47.reuse, -R54 ;  /* 0x0000002f31337223 */ /* 0x080fe20000010836 */
[----:B------:R-:W-:Y:S01]  /*9250*/  FFMA.FTZ R53, R50, R47, R53 ;  /* 0x0000002f32357223 */ /* 0x000fe20000010035 */
[----:B------:R-:W-:Y:S01]  /*9260*/  HADD2.F32 R39, -RZ, R38.H0_H0 ;  /* 0x20000026ff277230 */ /* 0x000fe20000004100 */
[----:B------:R-:W-:Y:S01]  /*9270*/  F2FP.F16.F32.PACK_AB R61, R61, R62 ;  /* 0x0000003e3d3d723e */ /* 0x000fe200000000ff */
[----:B------:R-:W-:Y:S01]  /*9280*/  HADD2.F32 R50, -RZ, R159.H0_H0 ;  /* 0x2000009fff327230 */ /* 0x000fe20000004100 */
[----:B------:R-:W-:Y:S01]  /*9290*/  F2FP.F16.F32.PACK_AB R32, R51, R52 ;  /* 0x000000343320723e */ /* 0x000fe200000000ff */
[----:B------:R-:W-:-:S02]  /*92a0*/  HADD2.F32 R49, -RZ, R46.H0_H0 ;  /* 0x2000002eff317230 */ /* 0x000fc40000004100 */
[----:B------:R-:W-:Y:S02]  /*92b0*/  HADD2.F32 R37, -RZ, R34.H0_H0 ;  /* 0x20000022ff257230 */ /* 0x000fe40000004100 */
[----:B------:R-:W-:Y:S02]  /*92c0*/  HADD2.F32 R38, -RZ, R38.H1_H1 ;  /* 0x30000026ff267230 */ /* 0x000fe40000004100 */
[----:B------:R-:W-:Y:S02]  /*92d0*/  HADD2.F32 R34, -RZ, R34.H1_H1 ;  /* 0x30000022ff227230 */ /* 0x000fe40000004100 */
[----:B------:R-:W-:Y:S02]  /*92e0*/  HADD2.F32 R47, -RZ, R44.H0_H0 ;  /* 0x2000002cff2f7230 */ /* 0x000fe40000004100 */
[-C--:B------:R-:W-:Y:S01]  /*92f0*/  FMUL.FTZ R44, R39, R50.reuse ;  /* 0x00000032272c7220 */ /* 0x080fe20000410000 */
[-C--:B------:R-:W-:Y:S01]  /*9300*/  FMUL.FTZ R55, R38, R49.reuse ;  /* 0x0000003126377220 */ /* 0x080fe20000410000 */
[C---:B------:R-:W-:Y:S01]  /*9310*/  FMUL.FTZ R50, R37.reuse, R50 ;  /* 0x0000003225327220 */ /* 0x040fe20000410000 */
[C---:B------:R-:W-:Y:S01]  /*9320*/  FMUL.FTZ R49, R34.reuse, R49 ;  /* 0x0000003122317220 */ /* 0x040fe20000410000 */
[-C--:B------:R-:W-:Y:S01]  /*9330*/  FFMA.FTZ R44, R37, R48.reuse, -R44 ;  /* 0x00000030252c7223 */ /* 0x080fe2000001082c */
[-C--:B------:R-:W-:Y:S01]  /*9340*/  FFMA.FTZ R55, R34, R47.reuse, -R55 ;  /* 0x0000002f22377223 */ /* 0x080fe20000010837 */
[----:B------:R-:W-:Y:S01]  /*9350*/  FFMA.FTZ R50, R39, R48, R50 ;  /* 0x0000003027327223 */ /* 0x000fe20000010032 */
[----:B------:R-:W-:Y:S01]  /*9360*/  FFMA.FTZ R49, R38, R47, R49 ;  /* 0x0000002f26317223 */ /* 0x000fe20000010031 */
[----:B------:R-:W-:Y:S01]  /*9370*/  F2FP.F16.F32.PACK_AB R37, R36, R33 ;  /* 0x000000212425723e */ /* 0x000fe200000000ff */
[----:B------:R-:W-:Y:S01]  /*9380*/  IMAD.MOV.U32 R33, RZ, RZ, R35 ;  /* 0x000000ffff217224 */ /* 0x000fe200078e0023 */
[----:B------:R-:W-:Y:S01]  /*9390*/  F2FP.F16.F32.PACK_AB R39, R63, R60 ;  /* 0x0000003c3f27723e */ /* 0x000fe200000000ff */
[----:B------:R-:W-:Y:S01]  /*93a0*/  IMAD.MOV.U32 R35, RZ, RZ, R61 ;  /* 0x000000ffff237224 */ /* 0x000fe200078e003d */
[----:B------:R-:W-:-:S02]  /*93b0*/  F2FP.F16.F32.PACK_AB R36, R53, R160 ;  /* 0x000000a03524723e */ /* 0x000fc400000000ff */
[----:B------:R-:W-:Y:S02]  /*93c0*/  F2FP.F16.F32.PACK_AB R34, R55, R44 ;  /* 0x0000002c3722723e */ /* 0x000fe400000000ff */
[----:B------:R-:W-:-:S07]  /*93d0*/  F2FP.F16.F32.PACK_AB R38, R49, R50 ;  /* 0x000000323126723e */ /* 0x000fce00000000ff */
.L_x_1411:
[----:B------:R-:W-:Y:S05]  /*93e0*/  BSYNC B2 ;  /* 0x0000000000027941 */ /* 0x000fea0003800000 */
.L_x_1410:
[----:B------:R-:W-:Y:S02]  /*93f0*/  ULDC.64 UR4, c[0x0][0x208] ;  /* 0x0000820000047ab9 */ /* 0x000fe40000000a00 */
[----:B0-----:R0:W-:Y:S04]  /*9400*/  STG.E.128 desc[UR4][R40.64], R32 ;  /* 0x0000002028007986 */ /* 0x0011e8000c101d04 */
[----:B--2---:R0:W-:Y:S02]  /*9410*/  @!P3 STG.E.128 desc[UR4][R42.64], R36 ;  /* 0x000000242a00b986 */ /* 0x0041e4000c101d04 */
.L_x_1409:
[----:B------:R-:W-:Y:S05]  /*9420*/  BSYNC B1 ;  /* 0x0000000000017941 */ /* 0x000fea0003800000 */
.L_x_1408:
[----:B------:R-:W-:-:S13]  /*9430*/  ISETP.NE.AND P3, PT, R25, RZ, PT ;  /* 0x000000ff1900720c */ /* 0x000fda0003f65270 */
[----:B------:R-:W-:Y:S05]  /*9440*/  @!P3 BRA `(.L_x_1362) ;  /* 0x0000000800dcb947 */ /* 0x000fea0003800000 */
[----:B------:R-:W-:Y:S01]  /*9450*/  LOP3.LUT P5, RZ, R16, 0x1, RZ, 0xc0, !PT ;  /* 0x0000000110ff7812 */ /* 0x000fe200078ac0ff */
        /* <DEDUP_REMOVED lines=27> */
[----:B0-----:R-:W-:Y:S01]  /*9610*/  MOV R36, R34 ;  /* 0x0000002200247202 */ /* 0x001fe20000000f00 */
[----:B------:R-:W-:Y:S01]  /*9620*/  IMAD.MOV.U32 R46, RZ, RZ, R38 ;  /* 0x000000ffff2e7224 */ /* 0x000fe200078e0026 */
[----:B------:R-:W-:Y:S01]  /*9630*/  SHF.R.U32.HI R48, RZ, 0x10, R57 ;  /* 0x00000010ff307819 */ /* 0x000fe20000011639 */
[----:B------:R-:W-:Y:S01]  /*9640*/  HADD2.F32 R49, -RZ, R156.H1_H1 ;  /* 0x3000009cff317230 */ /* 0x000fe20000004100 */
[--C-:B------:R-:W-:Y:S01]  /*9650*/  SHF.R.U64 R53, R70, 0x10, R71.reuse ;  /* 0x0000001046357819 */ /* 0x100fe20000001247 */
[----:B------:R-:W-:Y:S01]  /*9660*/  HADD2.F32 R38, -RZ, R37.H0_H0 ;  /* 0x20000025ff267230 */ /* 0x000fe20000004100 */
[----:B------:R-:W-:Y:S01]  /*9670*/  SHF.R.U32.HI R70, RZ, 0x10, R71 ;  /* 0x00000010ff467819 */ /* 0x000fe20000011647 */
[----:B------:R-:W-:Y:S01]  /*9680*/  HADD2.F32 R34, -RZ, R33.H0_H0 ;  /* 0x20000021ff227230 */ /* 0x000fe20000004100 */
[----:B------:R-:W-:Y:S01]  /*9690*/  SHF.R.U64 R43, R58, 0x10, R59 ;  /* 0x000000103a2b7819 */ /* 0x000fe2000000123b */
[----:B------:R-:W-:-:S02]  /*96a0*/  HADD2.F32 R37, -RZ, R37.H1_H1 ;  /* 0x30000025ff257230 */ /* 0x000fc40000004100 */
[-C--:B------:R-:W-:Y:S01]  /*96b0*/  FMUL.FTZ R51, R38, R49.reuse ;  /* 0x0000003126337220 */ /* 0x080fe20000410000 */
[----:B------:R-:W-:Y:S02]  /*96c0*/  HADD2.F32 R50, -RZ, R50.H0_H0 ;  /* 0x20000032ff327230 */ /* 0x000fe40000004100 */
        /* <DEDUP_REMOVED lines=8> */
[----:B------:R-:W-:Y:S01]  /*9750*/  FMUL.FTZ R50, R33, R50 ;  /* 0x0000003221327220 */ /* 0x000fe20000410000 */
[----:B------:R-:W-:-:S02]  /*9760*/  HADD2.F32 R47, -RZ, R154.H1_H1 ;  /* 0x3000009aff2f7230 */ /* 0x000fc40000004100 */
[-C--:B------:R-:W-:Y:S01]  /*9770*/  FFMA.FTZ R52, R33, R48.reuse, -R52 ;  /* 0x0000003021347223 */ /* 0x080fe20000010834 */
[----:B------:R-:W-:Y:S02]  /*9780*/  HADD2.F32 R34, -RZ, R39.H0_H0 ;  /* 0x20000027ff227230 */ /* 0x000fe40000004100 */
[----:B------:R-:W-:Y:S01]  /*9790*/  FFMA.FTZ R50, R37, R48, R50 ;  /* 0x0000003025327223 */ /* 0x000fe20000010032 */
[----:B------:R-:W-:Y:S01]  /*97a0*/  HADD2.F32 R33, -RZ, R35.H0_H0 ;  /* 0x20000023ff217230 */ /* 0x000fe20000004100 */
[----:B------:R-:W-:Y:S01]  /*97b0*/  SHF.R.U64 R60, R68, 0x10, R69 ;  /* 0x00000010443c7819 */ /* 0x000fe20000001245 */
[----:B------:R-:W-:Y:S02]  /*97c0*/  HADD2.F32 R39, -RZ, R39.H1_H1 ;  /* 0x30000027ff277230 */ /* 0x000fe40000004100 */
[-C--:B------:R-:W-:Y:S01]  /*97d0*/  FMUL.FTZ R54, R34, R47.reuse ;  /* 0x0000002f22367220 */ /* 0x080fe20000410000 */
[----:B------:R-:W-:Y:S02]  /*97e0*/  HADD2.F32 R48, -RZ, R70.H0_H0 ;  /* 0x20000046ff307230 */ /* 0x000fe40000004100 */
[----:B------:R-:W-:Y:S01]  /*97f0*/  FMUL.FTZ R47, R33, R47 ;  /* 0x0000002f212f7220 */ /* 0x000fe20000410000 */
[----:B------:R-:W-:Y:S01]  /*9800*/  HADD2.F32 R35, -RZ, R35.H1_H1 ;  /* 0x30000023ff237230 */ /* 0x000fe20000004100 */
[----:B------:R-:W-:Y:S01]  /*9810*/  SHF.R.U64 R61, R56, 0x10, R57 ;  /* 0x00000010383d7819 */ /* 0x000fe20000001239 */
[----:B------:R-:W-:-:S02]  /*9820*/  HADD2.F32 R37, -RZ, R152.H1_H1 ;  /* 0x30000098ff257230 */ /* 0x000fc40000004100 */
[-C--:B------:R-:W-:Y:S01]  /*9830*/  FMUL.FTZ R56, R39, R48.reuse ;  /* 0x0000003027387220 */ /* 0x080fe20000410000 */
[----:B------:R-:W-:Y:S02]  /*9840*/  HADD2.F32 R38, -RZ, R58.H0_H0 ;  /* 0x2000003aff267230 */ /* 0x000fe40000004100 */
[----:B------:R-:W-:Y:S01]  /*9850*/  FMUL.FTZ R58, R35, R48 ;  /* 0x00000030233a7220 */ /* 0x000fe20000410000 */
[----:B------:R-:W-:Y:S02]  /*9860*/  HADD2.F32 R156, -RZ, R156.H0_H0 ;  /* 0x2000009cff9c7230 */ /* 0x000fe40000004100 */
[-C--:B------:R-:W-:Y:S01]  /*9870*/  FFMA.FTZ R48, R34, R37.reuse, R47 ;  /* 0x0000002522307223 */ /* 0x080fe2000001002f */
[----:B------:R-:W-:Y:S01]  /*9880*/  FFMA.FTZ R54, R33, R37, -R54 ;  /* 0x0000002521367223 */ /* 0x000fe20000010836 */
[----:B------:R-:W-:Y:S02]  /*9890*/  HADD2.F32 R34, -RZ, R44.H0_H0 ;  /* 0x2000002cff227230 */ /* 0x000fe40000004100 */
[----:B------:R-:W-:Y:S01]  /*98a0*/  FFMA.FTZ R55, R35, R38, -R56 ;  /* 0x0000002623377223 */ /* 0x000fe20000010838 */
[----:B------:R-:W-:-:S02]  /*98b0*/  HADD2.F32 R37, -RZ, R60.H0_H0 ;  /* 0x2000003cff257230 */ /* 0x000fc40000004100 */
[----:B------:R-:W-:Y:S01]  /*98c0*/  FFMA.FTZ R57, R39, R38, R58 ;  /* 0x0000002627397223 */ /* 0x000fe2000001003a */
[----:B------:R-:W-:Y:S02]  /*98d0*/  HADD2.F32 R33, -RZ, R32.H0_H0 ;  /* 0x20000020ff217230 */ /* 0x000fe40000004100 */
[-C--:B------:R-:W-:Y:S01]  /*98e0*/  FMUL.FTZ R38, R34, R156.reuse ;  /* 0x0000009c22267220 */ /* 0x080fe20000410000 */
[----:B------:R-:W-:Y:S01]  /*98f0*/  HADD2.F32 R44, -RZ, R44.H1_H1 ;  /* 0x3000002cff2c7230 */ /* 0x000fe20000004100 */
[----:B------:R-:W-:Y:S01]  /*9900*/  F2FP.F16.F32.PACK_AB R49, R50, R49 ;  /* 0x000000313231723e */ /* 0x000fe200000000ff */
[----:B------:R-:W-:Y:S02]  /*9910*/  HADD2.F32 R32, -RZ, R32.H1_H1 ;  /* 0x30000020ff207230 */ /* 0x000fe40000004100 */
[----:B------:R-:W-:Y:S01]  /*9920*/  FMUL.FTZ R39, R33, R156 ;  /* 0x0000009c21277220 */ /* 0x000fe20000410000 */
[----:B------:R-:W-:Y:S02]  /*9930*/  HADD2.F32 R153, -RZ, R153.H0_H0 ;  /* 0x20000099ff997230 */ /* 0x000fe40000004100 */
[----:B------:R-:W-:Y:S01]  /*9940*/  FMUL.FTZ R47, R44, R37 ;  /* 0x000000252c2f7220 */ /* 0x000fe20000410000 */
[----:B------:R-:W-:-:S02]  /*9950*/  HADD2.F32 R35, -RZ, R61.H0_H0 ;  /* 0x2000003dff237230 */ /* 0x000fc40000004100 */
[C---:B------:R-:W-:Y:S01]  /*9960*/  FMUL.FTZ R37, R32.reuse, R37 ;  /* 0x0000002520257220 */ /* 0x040fe20000410000 */
[----:B------:R-:W-:Y:S02]  /*9970*/  HADD2.F32 R154, -RZ, R154.H0_H0 ;  /* 0x2000009aff9a7230 */ /* 0x000fe40000004100 */
[----:B------:R-:W-:Y:S01]  /*9980*/  FFMA.FTZ R38, R33, R153, -R38 ;  /* 0x0000009921267223 */ /* 0x000fe20000010826 */
[----:B------:R-:W-:Y:S02]  /*9990*/  HADD2.F32 R33, -RZ, R46.H0_H0 ;  /* 0x2000002eff217230 */ /* 0x000fe40000004100 */
[-C--:B------:R-:W-:Y:S01]  /*99a0*/  FFMA.FTZ R47, R32, R35.reuse, -R47 ;  /* 0x00000023202f7223 */ /* 0x080fe2000001082f */
[----:B------:R-:W-:Y:S01]  /*99b0*/  FFMA.FTZ R44, R44, R35, R37 ;  /* 0x000000232c2c7223 */ /* 0x000fe20000010025 */
[----:B------:R-:W-:Y:S02]  /*99c0*/  HADD2.F32 R35, -RZ, R53.H0_H0 ;  /* 0x20000035ff237230 */ /* 0x000fe40000004100 */
[----:B------:R-:W-:Y:S01]  /*99d0*/  FFMA.FTZ R39, R34, R153, R39 ;  /* 0x0000009922277223 */ /* 0x000fe20000010027 */
[----:B------:R-:W-:-:S02]  /*99e0*/  HADD2.F32 R32, -RZ, R36.H0_H0 ;  /* 0x20000024ff207230 */ /* 0x000fc40000004100 */
[----:B------:R-:W-:Y:S01]  /*99f0*/  FMUL.FTZ R37, R33, R154 ;  /* 0x0000009a21257220 */ /* 0x000fe20000410000 */
[----:B------:R-:W-:Y:S01]  /*9a00*/  HADD2.F32 R46, -RZ, R46.H1_H1 ;  /* 0x3000002eff2e7230 */ /* 0x000fe20000004100 */
[----:B------:R-:W-:Y:S01]  /*9a10*/  F2FP.F16.F32.PACK_AB R57, R57, R48 ;  /* 0x000000303939723e */ /* 0x000fe200000000ff */
        /* <DEDUP_REMOVED lines=16> */
[----:B------:R-:W-:Y:S01]  /*9b20*/  F2FP.F16.F32.PACK_AB R38, R35, R154 ;  /* 0x0000009a2326723e */ /* 0x000fe200000000ff */
[----:B------:R-:W-:Y:S01]  /*9b30*/  IMAD.MOV.U32 R37, RZ, RZ, R49 ;  /* 0x000000ffff257224 */ /* 0x000fe200078e0031 */
[----:B------:R-:W-:Y:S02]  /*9b40*/  F2FP.F16.F32.PACK_AB R33, R52, R51 ;  /* 0x000000333421723e */ /* 0x000fe400000000ff */
[----:B------:R-:W-:-:S07]  /*9b50*/  MOV R35, R54 ;  /* 0x0000003600237202 */ /* 0x000fce0000000f00 */
.L_x_1413:
[----:B------:R-:W-:Y:S05]  /*9b60*/  BSYNC B1 ;  /* 0x0000000000017941 */ /* 0x000fea0003800000 */
.L_x_1412:
[----:B------:R-:W-:Y:S01]  /*9b70*/  ISETP.GE.AND P3, PT, R42, R147, PT ;  /* 0x000000932a00720c */ /* 0x000fe20003f66270 */
[----:B------:R-:W-:Y:S02]  /*9b80*/  ULDC.64 UR4, c[0x0][0x208] ;  /* 0x0000820000047ab9 */ /* 0x000fe40000000a00 */
[----:B0-----:R0:W-:Y:S10]  /*9b90*/  STG.E.128 desc[UR4][R40.64], R32 ;  /* 0x0000002028007986 */ /* 0x0011f4000c101d04 */
[----:B------:R-:W-:Y:S05]  /*9ba0*/  @P3 BRA `(.L_x_1362) ;  /* 0x0000000400043947 */ /* 0x000fea0003800000 */
[--C-:B0-----:R-:W-:Y:S01]  /*9bb0*/  SHF.R.S32.HI R32, RZ, 0x1f, R42.reuse ;  /* 0x0000001fff207819 */ /* 0x101fe2000001142a */
[----:B------:R-:W-:Y:S01]  /*9bc0*/  ULDC.64 UR4, c[0x0][0x208] ;  /* 0x0000820000047ab9 */ /* 0x000fe20000000a00 */
[----:B------:R-:W-:-:S04]  /*9bd0*/  IADD3 R42, P3, P4, R108, R128, R42 ;  /* 0x000000806c2a7210 */ /* 0x000fc80007c7e02a */
[----:B------:R-:W-:Y:S02]  /*9be0*/  IADD3.X R45, R4, R45, R32, P3, P4 ;  /* 0x0000002d042d7210 */ /* 0x000fe40001fe8420 */
[----:B------:R-:W-:-:S04]  /*9bf0*/  LEA R120, P3, R42, R120, 0x1 ;  /* 0x000000782a787211 */ /* 0x000fc800078608ff */
[----:B------:R-:W-:-:S05]  /*9c00*/  LEA.HI.X R121, R42, R121, R45, 0x1, P3 ;  /* 0x000000792a797211 */ /* 0x000fca00018f0c2d */
[----:B--2---:R0:W-:Y:S01]  /*9c10*/  STG.E.128 desc[UR4][R120.64], R36 ;  /* 0x0000002478007986 */ /* 0x0041e2000c101d04 */
[----:B------:R-:W-:Y:S05]  /*9c20*/  BRA `(.L_x_1362) ;  /* 0x0000000000e47947 */ /* 0x000fea0003800000 */
.L_x_1329:
[----:B------:R-:W-:-:S04]  /*9c30*/  ULOP3.LUT UR4, UR60, 0x1, URZ, 0xfc, !UPT ;  /* 0x000000013c047892 */ /* 0x000fc8000f8efc3f */
[----:B------:R-:W-:-:S06]  /*9c40*/  UISETP.NE.AND UP0, UPT, UR4, 0x3, UPT ;  /* 0x000000030400788c */ /* 0x000fcc000bf05270 */
[----:B------:R-:W-:-:S13]  /*9c50*/  PLOP3.LUT P2, PT, PT, PT, UP0, 0x80, 0x0 ;  /* 0x000000000000781c */ /* 0x000fda0003f4f008 */
[----:B------:R-:W-:Y:S05]  /*9c60*/  @!P2 BRA `(.L_x_1414) ;  /* 0x000000000004a947 */ /* 0x000fea0003800000 */
[----:B------:R-:W-:Y:S01]  /*9c70*/  BPT.TRAP 0x1 ;  /* 0x000000040000795c */ /* 0x000fe20000300000 */
.L_x_1414:
[----:B------:R-:W-:Y:S01]  /*9c80*/  IMAD R89, R22, 0x8, R17 ;  /* 0x0000000816597824 */ /* 0x000fe200078e0211 */
[----:B------:R-:W-:Y:S01]  /*9c90*/  SHF.L.U32 R90, R204, 0x1f, RZ ;  /* 0x0000001fcc5a7819 */ /* 0x000fe200000006ff */
[----:B------:R-:W-:Y:S01]  /*9ca0*/  IMAD R88, R2, -0x60, R24 ;  /* 0xffffffa002587824 */ /* 0x000fe200078e0218 */
[----:B------:R-:W-:Y:S02]  /*9cb0*/  BSSY B1, `(.L_x_1415) ;  /* 0x0000004000017945 */ /* 0x000fe40003800000 */
[----:B------:R-:W0:Y:S02]  /*9cc0*/  SYNCS.PHASECHK.TRANS64.TRYWAIT P3, [R89+URZ+0x30890], R90 ;  /* 0x0308905a590075a7 */ /* 0x000e24000806017f */
[----:B------:R-:W-:Y:S01]  /*9cd0*/  VIMNMX R88, R88, 0x60, PT ;  /* 0x0000006058587848 */ /* 0x000fe20003fe0100 */
[----:B0-----:R-:W-:Y:S06]  /*9ce0*/  @!P3 BRA `(.L_x_1416) ;  /* 0x000001f40034b947 */ /* 0x001fec0003800000 */
.L_x_1732:
[----:B------:R-:W-:Y:S05]  /*9cf0*/  BSYNC B1 ;  /* 0x0000000000017941 */ /* 0x000fea0003800000 */
.L_x_1415:
[----:B------:R-:W-:Y:S01]  /*9d00*/  ISETP.GE.AND P3, PT, R195, R88, PT ;  /* 0x00000058c300720c */ /* 0x000fe20003f66270 */
[----:B------:R-:W-:-:S12]  /*9d10*/  BSSY B1, `(.L_x_1417) ;  /* 0x0000015000017945 */ /* 0x000fd80003800000 */
[----:B------:R-:W-:Y:S05]  /*9d20*/  @P3 BRA `(.L_x_1418) ;  /* 0x00000000004c3947 */ /* 0x000fea0003800000 */
[----:B------:R-:W-:Y:S01]  /*9d30*/  ISETP.NE.AND P3, PT, R20, RZ, PT ;  /* 0x000000ff1400720c */ /* 0x000fe20003f65270 */
[----:B------:R-:W-:-:S12]  /*9d40*/  ULDC.64 UR4, c[0x0][0x208] ;  /* 0x0000820000047ab9 */ /* 0x000fd80000000a00 */
        /* <DEDUP_REMOVED lines=17> */
.L_x_1418:
[----:B------:R-:W-:Y:S05]  /*9e60*/  BSYNC B1 ;  /* 0x0000000000017941 */ /* 0x000fea0003800000 */
.L_x_1417:
[----:B------:R-:W-:-:S13]  /*9e70*/  ISETP.GE.AND P3, PT, R220, R88, PT ;  /* 0x00000058dc00720c */ /* 0x000fda0003f66270 */
[----:B------:R-:W-:Y:S05]  /*9e80*/  @P3 BRA `(.L_x_1362) ;  /* 0x00000000004c3947 */ /* 0x000fea0003800000 */
[----:B------:R-:W-:Y:S01]  /*9e90*/  ISETP.NE.AND P3, PT, R20, RZ, PT ;  /* 0x000000ff1400720c */ /* 0x000fe20003f65270 */
[----:B------:R-:W-:-:S12]  /*9ea0*/  ULDC.64 UR4, c[0x0][0x208] ;  /* 0x0000820000047ab9 */ /* 0x000fd80000000a00 */
        /* <DEDUP_REMOVED lines=17> */
.L_x_1362:
[----:B------:R-:W-:Y:S05]  /*9fc0*/  BSYNC B0 ;  /* 0x0000000000007941 */ /* 0x000fea0003800000 */
.L_x_1328:
        /* <DEDUP_REMOVED lines=17> */
.L_x_1420:
[----:B------:R-:W-:Y:S05]  /*a0e0*/  BSYNC B0 ;  /* 0x0000000000007941 */ /* 0x000fea0003800000 */
.L_x_1419:
[----:B------:R-:W1:Y:S01]  /*a0f0*/  SYNCS.PHASECHK.TRANS64.TRYWAIT P2, [R89+URZ+0x308b0], R90 ;  /* 0x0308b05a590075a7 */ /* 0x000e62000804017f */
[----:B------:R-:W-:Y:S01]  /*a100*/  ULDC UR61, c[0x0][0x2e4] ;  /* 0x0000b900003d7ab9 */ /* 0x000fe20000000800 */
[----:B------:R-:W-:Y:S01]  /*a110*/  ULDC.64 UR56, c[0x0][0x318] ;  /* 0x0000c60000387ab9 */ /* 0x000fe20000000a00 */
[----:B------:R-:W-:Y:S01]  /*a120*/  ULDC.64 UR58, c[0x0][0x308] ;  /* 0x0000c200003a7ab9 */ /* 0x000fe20000000a00 */
[----:B------:R-:W-:Y:S04]  /*a130*/  BSSY B0, `(.L_x_1421) ;  /* 0x0000002000007945 */ /* 0x000fe80003800000 */
[----:B-1----:R-:W-:Y:S05]  /*a140*/  @!P2 BRA `(.L_x_1422) ;  /* 0x000001f00030a947 */ /* 0x002fea0003800000 */
.L_x_1733:
[----:B------:R-:W-:Y:S05]  /*a150*/  BSYNC B0 ;  /* 0x0000000000007941 */ /* 0x000fea0003800000 */
.L_x_1421:
[----:B------:R-:W-:Y:S01]  /*a160*/  ISETP.GE.AND P2, PT, R195, R88, PT ;  /* 0x00000058c300720c */ /* 0x000fe20003f46270 */
[----:B------:R-:W-:Y:S01]  /*a170*/  BSSY B0, `(.L_x_1423) ;  /* 0x000001e000007945 */ /* 0x000fe20003800000 */
[----:B------:R-:W-:-:S11]  /*a180*/  IMAD.WIDE R36, R2, 0x60, R122 ;  /* 0x0000006002247825 */ /* 0x000fd600078e027a */
[----:B------:R-:W-:Y:S05]  /*a190*/  @P2 BRA `(.L_x_1424) ;  /* 0x00000000006c2947 */ /* 0x000fea0003800000 */
[----:B0-----:R-:W-:Y:S01]  /*a1a0*/  MOV R32, R106 ;  /* 0x0000006a00207202 */ /* 0x001fe20000000f00 */
[----:B------:R-:W-:Y:S01]  /*a1b0*/  IMAD R35, R37, UR56, RZ ;  /* 0x0000003825237c24 */ /* 0x000fe2000f8e02ff */
[----:B------:R-:W-:Y:S01]  /*a1c0*/  ULDC.64 UR4, c[0x0][0x208] ;  /* 0x0000820000047ab9 */ /* 0x000fe20000000a00 */
[----:B------:R-:W-:Y:S02]  /*a1d0*/  IMAD.MOV.U32 R33, RZ, RZ, R29 ;  /* 0x000000ffff217224 */ /* 0x000fe400078e001d */
[C---:B------:R-:W-:Y:S02]  /*a1e0*/  IMAD R35, R36.reuse, UR57, R35 ;  /* 0x0000003924237c24 */ /* 0x040fe4000f8e0223 */
[----:B------:R-:W-:-:S04]  /*a1f0*/  IMAD.WIDE.U32 R32, R36, UR56, R32 ;  /* 0x0000003824207c25 */ /* 0x000fc8000f8e0020 */
[----:B------:R-:W-:Y:S01]  /*a200*/  IMAD.IADD R33, R33, 0x1, R35 ;  /* 0x0000000121217824 */ /* 0x000fe200078e0223 */
[----:B------:R-:W-:-:S04]  /*a210*/  LEA R38, P2, R32, UR58, 0x1 ;  /* 0x0000003a20267c11 */ /* 0x000fc8000f8408ff */
[----:B------:R-:W-:Y:S02]  /*a220*/  LEA.HI.X R39, R32, UR59, R33, 0x1, P2 ;  /* 0x0000003b20277c11 */ /* 0x000fe400090f0c21 */
[----:B------:R-:W-:-:S13]  /*a230*/  ISETP.GE.AND P2, PT, R192, UR61, PT ;  /* 0x0000003dc0007c0c */ /* 0x000fda000bf46270 */
[----:B------:R-:W0:Y:S04]  /*a240*/  @!P2 LDS.128 R32, [R30] ;  /* 0x000000001e20a984 */ /* 0x000e280000000c00 */
[----:B0-----:R-:W-:Y:S01]  /*a250*/  @!P2 STG.E.128 desc[UR4][R38.64], R32 ;  /* 0x000000202600a986 */ /* 0x001fe2000c101d04 */
[----:B------:R-:W-:-:S13]  /*a260*/  ISETP.GE.AND P2, PT, R198, UR61, PT ;  /* 0x0000003dc6007c0c */ /* 0x000fda000bf46270 */
[----:B------:R-:W0:Y:S04]  /*a270*/  @!P2 LDS.128 R32, [R31] ;  /* 0x000000001f20a984 */ /* 0x000e280000000c00 */
[----:B0-----:R-:W-:Y:S01]  /*a280*/  @!P2 STG.E.128 desc[UR4][R38.64+0x40], R32 ;  /* 0x000040202600a986 */ /* 0x001fe2000c101d04 */
[----:B------:R-:W-:-:S13]  /*a290*/  ISETP.GE.AND P2, PT, R199, UR61, PT ;  /* 0x0000003dc7007c0c */ /* 0x000fda000bf46270 */
[----:B------:R-:W0:Y:S04]  /*a2a0*/  @!P2 LDS.128 R32, [R30+0x3000] ;  /* 0x003000001e20a984 */ /* 0x000e280000000c00 */
        /* <DEDUP_REMOVED lines=9> */
[----:B0-----:R2:W-:Y:S02]  /*a340*/  @!P2 STG.E.128 desc[UR4][R38.64+0x140], R32 ;  /* 0x000140202600a986 */ /* 0x0015e4000c101d04 */
.L_x_1424:
[----:B------:R-:W-:Y:S05]  /*a350*/  BSYNC B0 ;  /* 0x0000000000007941 */ /* 0x000fea0003800000 */
.L_x_1423:
[----:B------:R-:W-:Y:S01]  /*a360*/  ISETP.GE.AND P2, PT, R220, R88, PT ;  /* 0x00000058dc00720c */ /* 0x000fe20003f46270 */
[----:B------:R-:W-:-:S12]  /*a370*/  BSSY B0, `(.L_x_1425) ;  /* 0x000001f000007945 */ /* 0x000fd80003800000 */
[----:B------:R-:W-:Y:S05]  /*a380*/  @P2 BRA `(.L_x_1426) ;  /* 0x0000000000742947 */ /* 0x000fea0003800000 */
[----:B--2---:R-:W-:Y:S01]  /*a390*/  IADD3 R35, P2, R36, 0x40, RZ ;  /* 0x0000004024237810 */ /* 0x004fe20007f5e0ff */
[----:B------:R-:W-:Y:S01]  /*a3a0*/  IMAD.MOV.U32 R33, RZ, RZ, R29 ;  /* 0x000000ffff217224 */ /* 0x000fe200078e001d */
[----:B0-----:R-:W-:Y:S01]  /*a3b0*/  MOV R32, R106 ;  /* 0x0000006a00207202 */ /* 0x001fe20000000f00 */
[----:B------:R-:W-:Y:S02]  /*a3c0*/  ULDC.64 UR4, c[0x0][0x208] ;  /* 0x0000820000047ab9 */ /* 0x000fe40000000a00 */
[----:B------:R-:W-:Y:S02]  /*a3d0*/  IMAD.X R36, RZ, RZ, R37, P2 ;  /* 0x000000ffff247224 */ /* 0x000fe400010e0625 */
[----:B------:R-:W-:-:S04]  /*a3e0*/  IMAD.WIDE.U32 R32, R35, UR56, R32 ;  /* 0x0000003823207c25 */ /* 0x000fc8000f8e0020 */
[----:B------:R-:W-:-:S04]  /*a3f0*/  IMAD R36, R36, UR56, RZ ;  /* 0x0000003824247c24 */ /* 0x000fc8000f8e02ff */
[----:B------:R-:W-:Y:S01]  /*a400*/  IMAD R35, R35, UR57, R36 ;  /* 0x0000003923237c24 */ /* 0x000fe2000f8e0224 */
[----:B------:R-:W-:-:S03]  /*a410*/  LEA R36, P2, R32, UR58, 0x1 ;  /* 0x0000003a20247c11 */ /* 0x000fc6000f8408ff */
[----:B------:R-:W-:-:S05]  /*a420*/  IMAD.IADD R33, R33, 0x1, R35 ;  /* 0x0000000121217824 */ /* 0x000fca00078e0223 */
[----:B------:R-:W-:Y:S02]  /*a430*/  LEA.HI.X R37, R32, UR59, R33, 0x1, P2 ;  /* 0x0000003b20257c11 */ /* 0x000fe400090f0c21 */
        /* <DEDUP_REMOVED lines=18> */
.L_x_1426:
[----:B------:R-:W-:Y:S05]  /*a560*/  BSYNC B0 ;  /* 0x0000000000007941 */ /* 0x000fea0003800000 */
.L_x_1425:
[----:B------:R-:W-:Y:S01]  /*a570*/  @!PT LDS RZ, [RZ] ;  /* 0x00000000fffff984 */ /* 0x000fe20000000800 */
[----:B------:R-:W-:Y:S01]  /*a580*/  @!PT LDS RZ, [RZ] ;  /* 0x00000000fffff984 */ /* 0x000fe20000000800 */
[----:B------:R-:W-:Y:S01]  /*a590*/  @!PT LDS RZ, [RZ] ;  /* 0x00000000fffff984 */ /* 0x000fe20000000800 */
[----:B------:R-:W-:Y:S01]  /*a5a0*/  @!PT LDS RZ, [RZ] ;  /* 0x00000000fffff984 */ /* 0x000fe20000000800 */
[----:B------:R4:W-:Y:S06]  /*a5b0*/  MEMBAR.ALL.CTA ;  /* 0x0000000000007992 */ /* 0x0009ec0000008000 */
[----:B----4-:R-:W4:Y:S01]  /*a5c0*/  FENCE.VIEW.ASYNC.S ;  /* 0x00000000000073c6 */ /* 0x010f220000000000 */
[----:B-1----:R-:W-:Y:S01]  /*a5d0*/  @!P3 VIADD R89, R89, 0x308c0 ;  /* 0x000308c05959b836 */ /* 0x002fe20000000000 */
[----:B----4-:R1:W-:Y:S01]  /*a5e0*/  BAR.SYNC.DEFER_BLOCKING R151, 0x80 ;  /* 0x000200970000751d */ /* 0x0103e20000010000 */
[----:B------:R-:W-:-:S03]  /*a5f0*/  LOP3.LUT P4, RZ, R16, 0x2, RZ, 0xc0, !PT ;  /* 0x0000000210ff7812 */ /* 0x000fc6000788c0ff */
[----:B------:R-:W-:Y:S02]  /*a600*/  @!P3 PRMT R89, RZ, 0x654, R89 ;  /* 0x00000654ff59b816 */ /* 0x000fe40000000059 */
[----:B------:R-:W-:Y:S02]  /*a610*/  IADD3 R22, R22, 0x1, RZ ;  /* 0x0000000116167810 */ /* 0x000fe40007ffe0ff */
[----:B------:R-:W-:Y:S01]  /*a620*/  PLOP3.LUT P2, PT, PT, PT, PT, 0x8, 0x0 ;  /* 0x000000000000781c */ /* 0x000fe20003f4e170 */
[----:B------:R1:W-:Y:S01]  /*a630*/  @!P3 SYNCS.ARRIVE.TRANS64.RED.A1T0 RZ, [R89+URZ], RZ ;  /* 0x000000ff59ffb9a7 */ /* 0x0003e2000810043f */
[----:B------:R-:W-:-:S04]  /*a640*/  ISETP.NE.AND P3, PT, R22, 0x2, PT ;  /* 0x000000021600780c */ /* 0x000fc80003f65270 */
[----:B------:R-:W-:Y:S02]  /*a650*/  SEL R31, RZ, 0x1, P3 ;  /* 0x00000001ff1f7807 */ /* 0x000fe40001800000 */
[----:B------:R-:W-:Y:S02]  /*a660*/  SEL R22, R22, RZ, P3 ;  /* 0x000000ff16167207 */ /* 0x000fe40001800000 */
[----:B------:R-:W-:Y:S01]  /*a670*/  LOP3.LUT R204, R204, R31, RZ, 0x3c, !PT ;  /* 0x0000001fcccc7212 */ /* 0x000fe200078e3cff */
[----:B-1----:R-:W-:Y:S06]  /*a680*/  @P4 BRA `(.L_x_1427) ;  /* 0xffffff8000d04947 */ /* 0x002fec000383ffff */
.L_x_1323:
[----:B------:R-:W1:Y:S01]  /*a690*/  LDC.64 R4, c[0x0][0x9e0] ;  /* 0x00027800ff047b82 */ /* 0x000e620000000a00 */
[----:B------:R-:W-:Y:S01]  /*a6a0*/  BSSY B0, `(.L_x_1428) ;  /* 0x0000005000007945 */ /* 0x000fe20003800000 */
[----:B-1----:R-:W-:-:S03]  /*a6b0*/  ISETP.GE.AND P0, PT, R5, 0x1, PT ;  /* 0x000000010500780c */ /* 0x002fc60003f06270 */
[----:B------:R-:W-:Y:S10]  /*a6c0*/  @P2 BRA `(.L_x_1429) ;  /* 0x0000000000082947 */ /* 0x000ff40003800000 */
[----:B------:R-:W1:Y:S02]  /*a6d0*/  FENCE.VIEW.ASYNC.G ;  /* 0x00000000000073c6 */ /* 0x000e640000000100 */
[----:B-1----:R-:W-:Y:S06]  /*a6e0*/  BAR.ARV 0xc, 0x120 ;  /* 0x0304800000007b1d */ /* 0x002fec0000002000 */
.L_x_1429:
[----:B------:R-:W-:Y:S05]  /*a6f0*/  BSYNC B0 ;  /* 0x0000000000007941 */ /* 0x000fea0003800000 */
.L_x_1428:
[----:B------:R-:W-:Y:S01]  /*a700*/  IMAD.IADD R0, R146, 0x1, R4 ;  /* 0x0000000192007824 */ /* 0x000fe200078e0204 */
[----:B------:R-:W-:Y:S06]  /*a710*/  @!P0 BRA `(.L_x_1430) ;  /* 0x0000000000488947 */ /* 0x000fec0003800000 */
[C---:B------:R-:W-:Y:S01]  /*a720*/  ISETP.GT.AND P1, PT, R146.reuse, RZ, PT ;  /* 0x000000ff9200720c */ /* 0x040fe20003f24270 */
[----:B------:R-:W-:Y:S01]  /*a730*/  BSSY B0, `(.L_x_1431) ;  /* 0x000000e000007945 */ /* 0x000fe20003800000 */
[----:B------:R-:W-:-:S11]  /*a740*/  VIADD R2, R146, 0xffffffff ;  /* 0xffffffff92027836 */ /* 0x000fd60000000000 */
        /* <DEDUP_REMOVED lines=8> */
.L_x_1432:
[----:B------:R-:W-:-:S13]  /*a7d0*/  ISETP.NE.AND P1, PT, R5, 0x1, PT ;  /* 0x000000010500780c */ /* 0x000fda0003f25270 */
[----:B------:R-:W1:Y:S02]  /*a7e0*/  @P1 LDC.64 R6, c[0x0][0x9e8] ;  /* 0x00027a00ff061b82 */ /* 0x000e640000000a00 */
[----:B-1----:R-:W-:-:S05]  /*a7f0*/  @P1 IMAD.HI.U32 R4, R2, R6, RZ ;  /* 0x0000000602041227 */ /* 0x002fca00078e00ff */
[----:B------:R-:W-:-:S07]  /*a800*/  @P1 SHF.R.U32.HI R2, RZ, R7, R4 ;  /* 0x00000007ff021219 */ /* 0x000fce0000011604 */
.L_x_1433:
[----:B------:R-:W-:Y:S05]  /*a810*/  BSYNC B0 ;  /* 0x0000000000007941 */ /* 0x000fea0003800000 */
.L_x_1431:
[----:B------:R-:W-:-:S05]  /*a820*/  IMAD R3, R2, R5, R5 ;  /* 0x0000000502037224 */ /* 0x000fca00078e0205 */
[----:B------:R-:W-:-:S07]  /*a830*/  VIMNMX R0, R0, R3, PT ;  /* 0x0000000300007248 */ /* 0x000fce0003fe0100 */
.L_x_1430:
[----:B------:R-:W-:Y:S01]  /*a840*/  IADD3 R0, R0, 0x5f, RZ ;  /* 0x0000005f00007810 */ /* 0x000fe20007ffe0ff */
[----:B------:R-:W-:-:S04]  /*a850*/  ULDC UR4, c[0x0][0x9dc] ;  /* 0x0002770000047ab9 */ /* 0x000fc80000000800 */
[----:B------:R-:W-:-:S05]  /*a860*/  IMAD.HI R0, R0, 0x2aaaaaab, RZ ;  /* 0x2aaaaaab00007827 */ /* 0x000fca00078e02ff */
[----:B------:R-:W-:-:S04]  /*a870*/  SHF.R.U32.HI R3, RZ, 0x1f, R0 ;  /* 0x0000001fff037819 */ /* 0x000fc80000011600 */
[----:B------:R-:W-:Y:S01]  /*a880*/  LEA.HI.SX32 R3, R0, R3, 0x1c ;  /* 0x0000000300037211 */ /* 0x000fe200078fe2ff */
[----:B------:R-:W-:-:S03]  /*a890*/  VIADD R0, R145, -UR4 ;  /* 0x8000000491007c36 */ /* 0x000fc60008000000 */
[----:B------:R-:W-:Y:S01]  /*a8a0*/  VIMNMX R150, R150, R3, PT ;  /* 0x0000000396967248 */ /* 0x000fe20003fe0100 */
[----:B------:R-:W-:Y:S06]  /*a8b0*/  @!P0 BRA `(.L_x_1434) ;  /* 0x0000000000448947 */ /* 0x000fec0003800000 */
[----:B------:R-:W-:Y:S01]  /*a8c0*/  ISETP.GT.AND P0, PT, R145, -0x1, PT ;  /* 0xffffffff9100780c */ /* 0x000fe20003f04270 */
[----:B------:R-:W-:-:S12]  /*a8d0*/  BSSY B0, `(.L_x_1435) ;  /* 0x000000d000007945 */ /* 0x000fd80003800000 */
        /* <DEDUP_REMOVED lines=8> */
.L_x_1436:
[----:B------:R-:W-:-:S13]  /*a960*/  ISETP.NE.AND P0, PT, R5, 0x1, PT ;  /* 0x000000010500780c */ /* 0x000fda0003f05270 */
[----:B------:R-:W1:Y:S02]  /*a970*/  @P0 LDC.64 R2, c[0x0][0x9e8] ;  /* 0x00027a00ff020b82 */ /* 0x000e640000000a00 */
[----:B-1----:R-:W-:-:S05]  /*a980*/  @P0 IMAD.HI.U32 R2, R145, R2, RZ ;  /* 0x0000000291020227 */ /* 0x002fca00078e00ff */
[----:B------:R-:W-:-:S07]  /*a990*/  @P0 SHF.R.U32.HI R145, RZ, R3, R2 ;  /* 0x00000003ff910219 */ /* 0x000fce0000011602 */
.L_x_1437:
[----:B------:R-:W-:Y:S05]  /*a9a0*/  BSYNC B0 ;  /* 0x0000000000007941 */ /* 0x000fea0003800000 */
.L_x_1435:
[----:B------:R-:W-:-:S05]  /*a9b0*/  IMAD R145, R145, R5, RZ ;  /* 0x0000000591917224 */ /* 0x000fca00078e02ff */
[----:B------:R-:W-:-:S07]  /*a9c0*/  VIMNMX R0, R0, R145, !PT ;  /* 0x0000009100007248 */ /* 0x000fce0007fe0100 */
.L_x_1434:
[----:B------:R-:W-:Y:S01]  /*a9d0*/  IMAD.HI R2, R0, 0x2aaaaaab, RZ ;  /* 0x2aaaaaab00027827 */ /* 0x000fe200078e02ff */
[----:B------:R-:W-:Y:S02]  /*a9e0*/  PLOP3.LUT P0, PT, PT, PT, PT, 0x80, 0x0 ;  /* 0x000000000000781c */ /* 0x000fe40003f0f070 */
[----:B------:R-:W-:Y:S02]  /*a9f0*/  CS2R R118, SRZ ;  /* 0x0000000000767805 */ /* 0x000fe4000001ff00 */
[----:B------:R-:W-:Y:S01]  /*aa00*/  CS2R R116, SRZ ;  /* 0x0000000000747805 */ /* 0x000fe2000001ff00 */
[----:B------:R-:W-:Y:S01]  /*aa10*/  IMAD.MOV.U32 R0, RZ, RZ, RZ ;  /* 0x000000ffff007224 */ /* 0x000fe200078e00ff */
[----:B------:R-:W-:Y:S02]  /*aa20*/  SHF.R.U32.HI R3, RZ, 0x1f, R2 ;  /* 0x0000001fff037819 */ /* 0x000fe40000011602 */
[----:B------:R-:W-:Y:S02]  /*aa30*/  CS2R R114, SRZ ;  /* 0x0000000000727805 */ /* 0x000fe4000001ff00 */
[----:B------:R-:W-:-:S02]  /*aa40*/  CS2R R112, SRZ ;  /* 0x0000000000707805 */ /* 0x000fc4000001ff00 */
[----:B------:R-:W-:Y:S02]  /*aa50*/  CS2R R106, SRZ ;  /* 0x00000000006a7805 */ /* 0x000fe4000001ff00 */
[----:B------:R-:W-:Y:S02]  /*aa60*/  LEA.HI.SX32 R211, R2, R3, 0x1c ;  /* 0x0000000302d37211 */ /* 0x000fe400078fe2ff */
[----:B------:R-:W-:Y:S01]  /*aa70*/  CS2R R2, SRZ ;  /* 0x0000000000027805 */ /* 0x000fe2000001ff00 */
[----:B------:R-:W-:Y:S01]  /*aa80*/  IMAD.MOV.U32 R110, RZ, RZ, RZ ;  /* 0x000000ffff6e7224 */ /* 0x000fe200078e00ff */
[----:B------:R-:W-:Y:S02]  /*aa90*/  CS2R R108, SRZ ;  /* 0x00000000006c7805 */ /* 0x000fe4000001ff00 */
[----:B------:R-:W-:Y:S02]  /*aaa0*/  VIMNMX R211, RZ, R211, !PT ;  /* 0x000000d3ffd37248 */ /* 0x000fe40007fe0100 */
[----:B------:R-:W-:-:S02]  /*aab0*/  CS2R R54, SRZ ;  /* 0x0000000000367805 */ /* 0x000fc4000001ff00 */
[----:B------:R-:W-:Y:S02]  /*aac0*/  CS2R R104, SRZ ;  /* 0x0000000000687805 */ /* 0x000fe4000001ff00 */
[----:B------:R-:W-:Y:S02]  /*aad0*/  MOV R103, RZ ;  /* 0x000000ff00677202 */ /* 0x000fe40000000f00 */
[----:B------:R-:W-:Y:S02]  /*aae0*/  CS2R R98, SRZ ;  /* 0x0000000000627805 */ /* 0x000fe4000001ff00 */
[----:B------:R-:W-:Y:S02]  /*aaf0*/  ISETP.GT.AND P1, PT, R150, R211, PT ;  /* 0x000000d39600720c */ /* 0x000fe40003f24270 */
[----:B------:R-:W-:Y:S02]  /*ab00*/  CS2R R100, SRZ ;  /* 0x0000000000647805 */ /* 0x000fe4000001ff00 */
[----:B------:R-:W-:Y:S01]  /*ab10*/  CS2R R96, SRZ ;  /* 0x0000000000607805 */ /* 0x000fe2000001ff00 */
[----:B------:R-:W-:Y:S01]  /*ab20*/  IMAD.MOV.U32 R95, RZ, RZ, RZ ;  /* 0x000000ffff5f7224 */ /* 0x000fe200078e00ff */
[----:B------:R-:W-:-:S02]  /*ab30*/  CS2R R90, SRZ ;  /* 0x00000000005a7805 */ /* 0x000fc4000001ff00 */
[----:B------:R-:W-:Y:S02]  /*ab40*/  CS2R R92, SRZ ;  /* 0x00000000005c7805 */ /* 0x000fe4000001ff00 */
[----:B------:R-:W-:Y:S02]  /*ab50*/  CS2R R62, SRZ ;  /* 0x00000000003e7805 */ /* 0x000fe4000001ff00 */
[----:B------:R-:W-:Y:S01]  /*ab60*/  CS2R R88, SRZ ;  /* 0x0000000000587805 */ /* 0x000fe2000001ff00 */
[----:B------:R-:W-:Y:S01]  /*ab70*/  IMAD.MOV.U32 R87, RZ, RZ, RZ ;  /* 0x000000ffff577224 */ /* 0x000fe200078e00ff */
[----:B------:R-:W-:Y:S02]  /*ab80*/  CS2R R82, SRZ ;  /* 0x0000000000527805 */ /* 0x000fe4000001ff00 */
[----:B------:R-:W-:Y:S02]  /*ab90*/  CS2R R84, SRZ ;  /* 0x0000000000547805 */ /* 0x000fe4000001ff00 */
[----:B------:R-:W-:Y:S01]  /*aba0*/  CS2R R80, SRZ ;  /* 0x0000000000507805 */ /* 0x000fe2000001ff00 */
[----:B------:R-:W-:Y:S01]  /*abb0*/  IMAD.MOV.U32 R79, RZ, RZ, RZ ;  /* 0x000000ffff4f7224 */ /* 0x000fe200078e00ff */
        /* <DEDUP_REMOVED lines=20> */
[----:B---3--:R-:W-:Y:S02]  /*ad00*/  CS2R R36, SRZ ;  /* 0x0000000000247805 */ /* 0x008fe4000001ff00 */
[----:B------:R-:W-:Y:S02]  /*ad10*/  CS2R R132, SRZ ;  /* 0x0000000000847805 */ /* 0x000fe4000001ff00 */
[----:B------:R-:W-:Y:S02]  /*ad20*/  CS2R R122, SRZ ;  /* 0x00000000007a7805 */ /* 0x000fe4000001ff00 */
[----:B0-2---:R-:W-:Y:S02]  /*ad30*/  CS2R R32, SRZ ;  /* 0x0000000000207805 */ /* 0x005fe4000001ff00 */
[----:B------:R-:W-:-:S02]  /*ad40*/  MOV R6, RZ ;  /* 0x000000ff00067202 */ /* 0x000fc40000000f00 */
[----:B------:R-:W-:Y:S01]  /*ad50*/  CS2R R28, SRZ ;  /* 0x00000000001c7805 */ /* 0x000fe2000001ff00 */
[----:B------:R-:W-:Y:S01]  /*ad60*/  IMAD.MOV.U32 R134, RZ, RZ, RZ ;  /* 0x000000ffff867224 */ /* 0x000fe200078e00ff */
        /* <DEDUP_REMOVED lines=30> */
.L_x_1439:
        /* <DEDUP_REMOVED lines=12> */
.L_x_1443:
[----:B-1----:R1:W2:Y:S02]  /*b010*/  SYNCS.PHASECHK.TRANS64.TRYWAIT P0, [R17+URZ+0x30800], R0 ;  /* 0x03080000110075a7 */ /* 0x0022a4000800017f */
[----:B--2---:R-:W-:Y:S05]  /*b020*/  @!P0 NANOSLEEP.SYNCS 0x989680 ;  /* 0x009896800000895d */ /* 0x004fea0003900000 */
[----:B------:R-:W2:Y:S02]  /*b030*/  @!P0 SYNCS.PHASECHK.TRANS64 P0, [R17+URZ+0x30800], R0 ;  /* 0x03080000110085a7 */ /* 0x000ea4000800007f */
[----:B--2---:R-:W-:Y:S05]  /*b040*/  @!P0 BRA `(.L_x_1443) ;  /* 0xfffffffc00f08947 */ /* 0x004fea000383ffff */
.L_x_1442:
[----:B------:R-:W-:Y:S05]  /*b050*/  BSYNC B0 ;  /* 0x0000000000007941 */ /* 0x000fea0003800000 */
.L_x_1441:
[----:B------:R-:W-:Y:S05]  /*b060*/  BRA `(.L_x_1444) ;  /* 0x0000006c00247947 */ /* 0x000fea0003800000 */
.L_x_1440:
[----:B------:R-:W2:Y:S01]  /*b070*/  LDL R0, [R1+0x3c] ;  /* 0x00003c0001007983 */ /* 0x000ea20000100800 */
[----:B------:R-:W0:Y:S01]  /*b080*/  LDC.64 R10, c[0x0][0x3d8] ;  /* 0x0000f600ff0a7b82 */ /* 0x000e220000000a00 */
[----:B-----5:R-:W-:Y:S01]  /*b090*/  SHF.R.S32.HI R9, RZ, 0x1f, R144 ;  /* 0x0000001fff097819 */ /* 0x020fe20000011490 */
[--C-:B------:R-:W-:Y:S01]  /*b0a0*/  IMAD.MOV.U32 R2, RZ, RZ, R18.reuse ;  /* 0x000000ffff027224 */ /* 0x100fe200078e0012 */
[----:B------:R-:W-:Y:S02]  /*b0b0*/  SHF.R.S32.HI R3, RZ, 0x1f, R18 ;  /* 0x0000001fff037819 */ /* 0x000fe40000011412 */
[----:B------:R-:W-:-:S03]  /*b0c0*/  SHF.R.S32.HI R7, RZ, 0x1f, R192 ;  /* 0x0000001fff077819 */ /* 0x000fc600000114c0 */
[----:B------:R-:W1:Y:S01]  /*b0d0*/  LDC.64 R12, c[0x0][0x3e8] ;  /* 0x0000fa00ff0c7b82 */ /* 0x000e620000000a00 */
[-C--:B0-----:R-:W-:Y:S01]  /*b0e0*/  IMAD R6, R221, R10.reuse, RZ ;  /* 0x0000000add067224 */ /* 0x081fe200078e02ff */
[----:B------:R-:W-:Y:S01]  /*b0f0*/  SHF.L.U64.HI R74, R10, 0x6, R11 ;  /* 0x000000060a4a7819 */ /* 0x000fe2000001020b */
[----:B------:R-:W-:-:S04]  /*b100*/  IMAD.WIDE.U32 R72, R144, R10, RZ ;  /* 0x0000000a90487225 */ /* 0x000fc800078e00ff */
[----:B------:R-:W-:Y:S01]  /*b110*/  IMAD.WIDE.U32 R4, R195, R10, R2 ;  /* 0x0000000ac3047225 */ /* 0x000fe200078e0002 */
[----:B-1----:R-:W-:-:S03]  /*b120*/  SHF.L.U64.HI R69, R12, 0x6, R13 ;  /* 0x000000060c457819 */ /* 0x002fc6000001020d */
[C---:B------:R-:W-:Y:S01]  /*b130*/  IMAD R83, R195.reuse, R11, R6 ;  /* 0x0000000bc3537224 */ /* 0x040fe200078e0206 */
[----:B------:R-:W-:Y:S01]  /*b140*/  IADD3 R79, P0, R4, R72, RZ ;  /* 0x00000048044f7210 */ /* 0x000fe20007f1e0ff */
[----:B------:R-:W-:Y:S02]  /*b150*/  IMAD.MOV.U32 R6, RZ, RZ, R192 ;  /* 0x000000ffff067224 */ /* 0x000fe400078e00c0 */
[----:B------:R-:W-:-:S04]  /*b160*/  IMAD.WIDE.U32 R2, R195, R12, R2 ;  /* 0x0000000cc3027225 */ /* 0x000fc800078e0002 */
[----:B------:R-:W-:Y:S02]  /*b170*/  IMAD.SHL.U32 R76, R10, 0x40, RZ ;  /* 0x000000400a4c7824 */ /* 0x000fe400078e00ff */
[----:B------:R-:W-:Y:S01]  /*b180*/  IMAD.SHL.U32 R75, R12, 0x40, RZ ;  /* 0x000000400c4b7824 */ /* 0x000fe200078e00ff */
[----:B--2---:R-:W-:Y:S01]  /*b190*/  R2UR UR4, R0 ;  /* 0x00000000000472ca */ /* 0x004fe200000e0000 */
[C---:B------:R-:W-:Y:S02]  /*b1a0*/  IMAD R0, R9.reuse, R10, RZ ;  /* 0x0000000a09007224 */ /* 0x040fe400078e02ff */
[----:B------:R-:W-:Y:S02]  /*b1b0*/  IMAD R9, R9, R12, RZ ;  /* 0x0000000c09097224 */ /* 0x000fe400078e02ff */
[C---:B------:R-:W-:Y:S02]  /*b1c0*/  IMAD R61, R144.reuse, R11, R0 ;  /* 0x0000000b903d7224 */ /* 0x040fe400078e0200 */
[----:B------:R-:W-:-:S02]  /*b1d0*/  IMAD R9, R144, R13, R9 ;  /* 0x0000000d90097224 */ /* 0x000fc400078e0209 */
[----:B------:R-:W-:Y:S02]  /*b1e0*/  IMAD.IADD R61, R61, 0x1, R73 ;  /* 0x000000013d3d7824 */ /* 0x000fe400078e0249 */
[----:B------:R-:W-:Y:S02]  /*b1f0*/  IMAD R0, R221, R12, RZ ;  /* 0x0000000cdd007224 */ /* 0x000fe400078e02ff */
[----:B------:R-:W-:Y:S01]  /*b200*/  ULOP3.LUT UP0, URZ, UR4, 0x3ff, URZ, 0xc0, !UPT ;  /* 0x000003ff043f7892 */ /* 0x000fe2000f80c03f */
[----:B------:R-:W-:Y:S01]  /*b210*/  IADD3.X R81, R61, R5, R83, P0, !PT ;  /* 0x000000053d517210 */ /* 0x000fe200007fe453 */
[----:B------:R-:W-:-:S04]  /*b220*/  IMAD.WIDE.U32 R4, R195, R10, R6 ;  /* 0x0000000ac3047225 */ /* 0x000fc800078e0006 */
[----:B------:R-:W-:Y:S01]  /*b230*/  IMAD.WIDE.U32 R144, R144, R12, RZ ;  /* 0x0000000c90907225 */ /* 0x000fe200078e00ff */
[----:B------:R-:W-:-:S03]  /*b240*/  IADD3 R71, P1, R4, R72, RZ ;  /* 0x0000004804477210 */ /* 0x000fc60007f3e0ff */
[----:B------:R-:W-:Y:S01]  /*b250*/  IMAD.WIDE.U32 R6, R195, R12, R6 ;  /* 0x0000000cc3067225 */ /* 0x000fe200078e0006 */
[----:B------:R-:W-:Y:S02]  /*b260*/  IADD3.X R83, R61, R83, R5, P1, !PT ;  /* 0x000000533d537210 */ /* 0x000fe40000ffe405 */
[----:B------:R-:W-:Y:S01]  /*b270*/  PLOP3.LUT P1, PT, PT, PT, UP0, 0x80, 0x0 ;  /* 0x000000000000781c */ /* 0x000fe20003f2f008 */
[----:B------:R-:W-:Y:S01]  /*b280*/  IMAD R0, R195, R13, R0 ;  /* 0x0000000dc3007224 */ /* 0x000fe200078e0200 */
[----:B------:R-:W-:Y:S02]  /*b290*/  IADD3 R77, R9, R145, RZ ;  /* 0x00000091094d7210 */ /* 0x000fe40007ffe0ff */
[-C--:B------:R-:W-:Y:S02]  /*b2a0*/  IADD3 R60, P0, R2, R144.reuse, RZ ;  /* 0x00000090023c7210 */ /* 0x080fe40007f1e0ff */
[----:B------:R-:W-:Y:S02]  /*b2b0*/  IADD3 R70, P2, R6, R144, RZ ;  /* 0x0000009006467210 */ /* 0x000fe40007f5e0ff */
[----:B------:R-:W-:-:S02]  /*b2c0*/  IADD3.X R78, R77, R3, R0, P0, !PT ;  /* 0x000000034d4e7210 */ /* 0x000fc400007fe400 */
[----:B------:R-:W-:-:S03]  /*b2d0*/  IADD3.X R80, R77, R0, R7, P2, !PT ;  /* 0x000000004d507210 */ /* 0x000fc600017fe407 */
[----:B------:R-:W-:Y:S06]  /*b2e0*/  @!P1 BRA `(.L_x_1445) ;  /* 0x0000000000409947 */ /* 0x000fec0003800000 */
        /* <DEDUP_REMOVED lines=15> */
[----:B-1----:R-:W-:Y:S05]  /*b3e0*/  CALL.ABS.NOINC R2 ;  /* 0x0000000002007343 */ /* 0x002fea0003c00000 */
.L_x_1445:
[----:B------:R-:W0:Y:S01]  /*b3f0*/  LDC.64 R12, c[0x0][0x3d8] ;  /* 0x0000f600ff0c7b82 */ /* 0x000e220000000a00 */
[----:B------:R-:W-:Y:S01]  /*b400*/  SHF.R.S32.HI R5, RZ, 0x1f, R201 ;  /* 0x0000001fff057819 */ /* 0x000fe200000114c9 */
[----:B------:R-:W-:Y:S01]  /*b410*/  ULDC.U8 UR4, c[0x0][0x3f0] ;  /* 0x0000fc0000047ab9 */ /* 0x000fe20000000000 */
[----:B------:R-:W-:Y:S01]  /*b420*/  BSSY B0, `(.L_x_1446) ;  /* 0x0000685000007945 */ /* 0x000fe20003800000 */
[----:B------:R-:W-:-:S04]  /*b430*/  ISETP.NE.AND P0, PT, RZ, UR4, PT ;  /* 0x00000004ff007c0c */ /* 0x000fc8000bf05270 */
[----:B------:R-:W1:Y:S01]  /*b440*/  LDC.64 R2, c[0x0][0x3e8] ;  /* 0x0000fa00ff027b82 */ /* 0x000e620000000a00 */
[----:B0-----:R-:W-:-:S04]  /*b450*/  IMAD R0, R5, R12, RZ ;  /* 0x0000000c05007224 */ /* 0x001fc800078e02ff */
[C---:B------:R-:W-:Y:S02]  /*b460*/  IMAD R9, R201.reuse, R13, R0 ;  /* 0x0000000dc9097224 */ /* 0x040fe400078e0200 */
[----:B------:R-:W-:Y:S02]  /*b470*/  IMAD R0, R201, -0x80, R197 ;  /* 0xffffff80c9007824 */ /* 0x000fe400078e02c5 */
[----:B-1----:R-:W-:Y:S02]  /*b480*/  IMAD R8, R5, R2, RZ ;  /* 0x0000000205087224 */ /* 0x002fe400078e02ff */
[----:B------:R-:W-:-:S04]  /*b490*/  IMAD.WIDE.U32 R4, R201, R12, RZ ;  /* 0x0000000cc9047225 */ /* 0x000fc800078e00ff */
[----:B------:R-:W-:Y:S01]  /*b4a0*/  IMAD.WIDE.U32 R6, R201, R2, RZ ;  /* 0x00000002c9067225 */ /* 0x000fe200078e00ff */
[----:B------:R-:W-:-:S03]  /*b4b0*/  IADD3 R9, R5, R9, RZ ;  /* 0x0000000905097210 */ /* 0x000fc60007ffe0ff */
[----:B------:R-:W-:Y:S01]  /*b4c0*/  IMAD R11, R201, R3, R8 ;  /* 0x00000003c90b7224 */ /* 0x000fe200078e0208 */
[C---:B------:R-:W-:Y:S01]  /*b4d0*/  SHF.L.U64.HI R82, R4.reuse, 0x7, R9 ;  /* 0x0000000704527819 */ /* 0x040fe20000010209 */
[----:B------:R-:W-:Y:S01]  /*b4e0*/  IMAD.SHL.U32 R84, R4, 0x80, RZ ;  /* 0x0000008004547824 */ /* 0x000fe200078e00ff */
[----:B------:R-:W-:Y:S01]  /*b4f0*/  VIMNMX R8, R0, 0x80, PT ;  /* 0x0000008000087848 */ /* 0x000fe20003fe0100 */
[----:B------:R-:W-:Y:S02]  /*b500*/  IMAD.IADD R5, R7, 0x1, R11 ;  /* 0x0000000107057824 */ /* 0x000fe400078e020b */
[----:B------:R-:W-:-:S03]  /*b510*/  IMAD.SHL.U32 R87, R6, 0x80, RZ ;  /* 0x0000008006577824 */ /* 0x000fc600078e00ff */
[----:B------:R-:W-:Y:S01]  /*b520*/  SHF.L.U64.HI R85, R6, 0x7, R5 ;  /* 0x0000000706557819 */ /* 0x000fe20000010205 */
[----:B------:R-:W-:Y:S06]  /*b530*/  @!P0 BRA `(.L_x_1447) ;  /* 0x0000003000f48947 */ /* 0x000fec0003800000 */
[----:B------:R-:W0:Y:S01]  /*b540*/  LDC R80, c[0x0][0x428] ;  /* 0x00010a00ff507b82 */ /* 0x000e220000000800 */
        /* <DEDUP_REMOVED lines=18> */
[C---:B------:R-:W-:Y:S01]  /*b670*/  VIADD R7, R18.reuse, 0x20 ;  /* 0x0000002012077836 */ /* 0x040fe20000000000 */
[----:B------:R-:W-:Y:S01]  /*b680*/  IADD3 R6, R18, 0x10, RZ ;  /* 0x0000001012067810 */ /* 0x000fe20007ffe0ff */
[----:B------:R-:W-:Y:S01]  /*b690*/  ULDC UR6, c[0x0][0x3d4] ;  /* 0x0000f50000067ab9 */ /* 0x000fe20000000800 */
[----:B------:R-:W-:Y:S01]  /*b6a0*/  IMAD.X R5, R82, 0x1, R81, P1 ;  /* 0x0000000152057824 */ /* 0x000fe200008e0651 */
[----:B------:R-:W-:Y:S01]  /*b6b0*/  LEA R4, P3, R0, UR4, 0x1 ;  /* 0x0000000400047c11 */ /* 0x000fe2000f8608ff */
[C---:B------:R-:W-:Y:S01]  /*b6c0*/  VIADD R9, R18.reuse, 0x30 ;  /* 0x0000003012097836 */ /* 0x040fe20000000000 */
[----:B------:R-:W-:Y:S01]  /*b6d0*/  ISETP.GE.AND P1, PT, R7, UR6, PT ;  /* 0x0000000607007c0c */ /* 0x000fe2000bf26270 */
[----:B------:R-:W-:Y:S01]  /*b6e0*/  VIADD R11, R18, 0x50 ;  /* 0x00000050120b7836 */ /* 0x000fe20000000000 */
[----:B------:R-:W-:Y:S01]  /*b6f0*/  LEA.HI.X R5, R0, UR5, R5, 0x1, P3 ;  /* 0x0000000500057c11 */ /* 0x000fe200098f0c05 */
[----:B------:R-:W-:Y:S01]  /*b700*/  ULDC.64 UR4, c[0x0][0x3e0] ;  /* 0x0000f80000047ab9 */ /* 0x000fe20000000a00 */
[----:B------:R-:W-:-:S02]  /*b710*/  IADD3 R0, P4, R87, R60, RZ ;  /* 0x0000003c57007210 */ /* 0x000fc40007f9e0ff */
[----:B------:R-:W-:Y:S02]  /*b720*/  CS2R R66, SRZ ;  /* 0x0000000000427805 */ /* 0x000fe4000001ff00 */
[----:B------:R-:W-:Y:S02]  /*b730*/  ISETP.GE.AND P2, PT, R6, UR6, PT ;  /* 0x0000000606007c0c */ /* 0x000fe4000bf46270 */
[----:B------:R-:W-:Y:S02]  /*b740*/  CS2R R62, SRZ ;  /* 0x00000000003e7805 */ /* 0x000fe4000001ff00 */
[----:B------:R-:W-:Y:S01]  /*b750*/  LEA R6, P6, R0, UR4, 0x1 ;  /* 0x0000000400067c11 */ /* 0x000fe2000f8c08ff */
[----:B------:R-:W-:Y:S01]  /*b760*/  IMAD.X R7, R85, 0x1, R78, P4 ;  /* 0x0000000155077824 */ /* 0x000fe200020e064e */
[----:B------:R-:W-:Y:S02]  /*b770*/  IADD3 R10, R18, 0x40, RZ ;  /* 0x00000040120a7810 */ /* 0x000fe40007ffe0ff */
[----:B------:R-:W-:-:S02]  /*b780*/  CS2R R56, SRZ ;  /* 0x0000000000387805 */ /* 0x000fc4000001ff00 */
[----:B------:R-:W-:Y:S02]  /*b790*/  ISETP.GE.AND P3, PT, R18, UR6, PT ;  /* 0x0000000612007c0c */ /* 0x000fe4000bf66270 */
[----:B------:R-:W-:Y:S02]  /*b7a0*/  CS2R R52, SRZ ;  /* 0x0000000000347805 */ /* 0x000fe4000001ff00 */
[----:B------:R-:W-:Y:S02]  /*b7b0*/  LEA.HI.X R7, R0, UR5, R7, 0x1, P6 ;  /* 0x0000000500077c11 */ /* 0x000fe4000b0f0c07 */
[----:B------:R-:W-:Y:S02]  /*b7c0*/  CS2R R50, SRZ ;  /* 0x0000000000327805 */ /* 0x000fe4000001ff00 */
[----:B------:R-:W-:Y:S02]  /*b7d0*/  ISETP.GE.AND P5, PT, R9, UR6, PT ;  /* 0x0000000609007c0c */ /* 0x000fe4000bfa6270 */
[----:B------:R-:W-:-:S02]  /*b7e0*/  CS2R R44, SRZ ;  /* 0x00000000002c7805 */ /* 0x000fc4000001ff00 */
[----:B------:R-:W-:Y:S01]  /*b7f0*/  ISETP.GE.AND P4, PT, R10, UR6, PT ;  /* 0x000000060a007c0c */ /* 0x000fe2000bf86270 */
[----:B------:R-:W-:Y:S01]  /*b800*/  ULDC.64 UR8, c[0x0][0x208] ;  /* 0x0000820000087ab9 */ /* 0x000fe20000000a00 */
[----:B------:R-:W-:Y:S02]  /*b810*/  ISETP.GE.AND P6, PT, R11, UR6, PT ;  /* 0x000000060b007c0c */ /* 0x000fe4000bfc6270 */
        /* <DEDUP_REMOVED lines=18> */
.L_x_1449:
[----:B------:R-:W-:Y:S05]  /*b940*/  BSYNC B1 ;  /* 0x0000000000017941 */ /* 0x000fea0003800000 */
.L_x_1448:
[----:B------:R-:W-:Y:S01]  /*b950*/  ISETP.GE.AND P1, PT, R220, R8, PT ;  /* 0x00000008dc00720c */ /* 0x000fe20003f26270 */
[----:B------:R-:W-:Y:S01]  /*b960*/  BSSY B1, `(.L_x_1450) ;  /* 0x000003e000017945 */ /* 0x000fe20003800000 */
[----:B-1----:R-:W-:Y:S02]  /*b970*/  LOP3.LUT R5, R207, 0x18, R192, 0xf8, !PT ;  /* 0x00000018cf057812 */ /* 0x002fe400078ef8c0 */
        /* <DEDUP_REMOVED lines=10> */
[----:B------:R-:W-:Y:S02]  /*ba20*/  LOP3.LUT R10, R5, R208, RZ, 0x3c, !PT ;  /* 0x000000d0050a7212 */ /* 0x000fe400078e3cff */
[----:B------:R-:W-:Y:S01]  /*ba30*/  CS2R R20, SRZ ;  /* 0x0000000000147805 */ /* 0x000fe2000001ff00 */
[----:B------:R-:W-:Y:S06]  /*ba40*/  @P1 BRA `(.L_x_1451) ;  /* 0x0000000000bc1947 */ /* 0x000fec0003800000 */
[----:B------:R-:W-:Y:S01]  /*ba50*/  IADD3 R75, P4, P5, R60, R75, R87 ;  /* 0x0000004b3c4b7210 */ /* 0x000fe20007d9e057 */
[C---:B------:R-:W-:Y:S01]  /*ba60*/  VIADD R4, R18.reuse, 0x10 ;  /* 0x0000001012047836 */ /* 0x040fe20000000000 */
[----:B------:R-:W-:Y:S01]  /*ba70*/  IADD3 R76, P2, P3, R79, R76, R84 ;  /* 0x0000004c4f4c7210 */ /* 0x000fe20007b5e054 */
[----:B------:R-:W-:Y:S01]  /*ba80*/  ULDC UR8, c[0x0][0x3d4] ;  /* 0x0000f50000087ab9 */ /* 0x000fe20000000800 */
[----:B------:R-:W-:Y:S01]  /*ba90*/  IADD3 R6, R18, 0x20, RZ ;  /* 0x0000002012067810 */ /* 0x000fe20007ffe0ff */
[----:B------:R-:W-:Y:S01]  /*baa0*/  ULDC.64 UR4, c[0x0][0x3c8] ;  /* 0x0000f20000047ab9 */ /* 0x000fe20000000a00 */
[----:B------:R-:W-:Y:S01]  /*bab0*/  IADD3.X R0, R78, R69, R85, P4, P5 ;  /* 0x000000454e007210 */ /* 0x000fe200027ea455 */
[----:B------:R-:W-:Y:S01]  /*bac0*/  ULDC.64 UR6, c[0x0][0x3e0] ;  /* 0x0000f80000067ab9 */ /* 0x000fe20000000a00 */
[----:B------:R-:W-:Y:S01]  /*bad0*/  IADD3.X R5, R81, R74, R82, P2, P3 ;  /* 0x0000004a51057210 */ /* 0x000fe200017e6452 */
[C---:B------:R-:W-:Y:S01]  /*bae0*/  VIADD R7, R18.reuse, 0x30 ;  /* 0x0000003012077836 */ /* 0x040fe20000000000 */
[----:B------:R-:W-:-:S02]  /*baf0*/  ISETP.GE.AND P5, PT, R18, UR8, PT ;  /* 0x0000000812007c0c */ /* 0x000fc4000bfa6270 */
[----:B------:R-:W-:Y:S02]  /*bb00*/  CS2R R42, SRZ ;  /* 0x00000000002a7805 */ /* 0x000fe4000001ff00 */
[----:B------:R-:W-:Y:S02]  /*bb10*/  ISETP.GE.AND P2, PT, R4, UR8, PT ;  /* 0x0000000804007c0c */ /* 0x000fe4000bf46270 */
[----:B------:R-:W-:Y:S02]  /*bb20*/  CS2R R40, SRZ ;  /* 0x0000000000287805 */ /* 0x000fe4000001ff00 */
[----:B------:R-:W-:Y:S01]  /*bb30*/  LEA R4, P3, R76, UR4, 0x1 ;  /* 0x000000044c047c11 */ /* 0x000fe2000f8608ff */
[----:B------:R-:W-:Y:S01]  /*bb40*/  VIADD R8, R18, 0x40 ;  /* 0x0000004012087836 */ /* 0x000fe20000000000 */
[----:B------:R-:W-:Y:S01]  /*bb50*/  ISETP.GE.AND P4, PT, R6, UR8, PT ;  /* 0x0000000806007c0c */ /* 0x000fe2000bf86270 */
[----:B------:R-:W-:Y:S01]  /*bb60*/  ULDC.64 UR10, c[0x0][0x208] ;  /* 0x00008200000a7ab9 */ /* 0x000fe20000000a00 */
[----:B------:R-:W-:-:S02]  /*bb70*/  LEA R6, P6, R75, UR6, 0x1 ;  /* 0x000000064b067c11 */ /* 0x000fc4000f8c08ff */
[----:B------:R-:W-:Y:S02]  /*bb80*/  LEA.HI.X R5, R76, UR5, R5, 0x1, P3 ;  /* 0x000000054c057c11 */ /* 0x000fe400098f0c05 */
[----:B------:R-:W-:Y:S02]  /*bb90*/  ISETP.GE.AND P3, PT, R7, UR8, PT ;  /* 0x0000000807007c0c */ /* 0x000fe4000bf66270 */
[----:B------:R-:W-:Y:S01]  /*bba0*/  LEA.HI.X R7, R75, UR7, R0, 0x1, P6 ;  /* 0x000000074b077c11 */ /* 0x000fe2000b0f0c00 */
[----:B------:R-:W-:Y:S01]  /*bbb0*/  VIADD R0, R18, 0x50 ;  /* 0x0000005012007836 */ /* 0x000fe20000000000 */
[----:B------:R1:W5:Y:S01]  /*bbc0*/  @!P5 LDG.E.64 R42, desc[UR10][R4.64] ;  /* 0x0000000a042ad981 */ /* 0x000362000c1e1b00 */
[----:B------:R-:W-:-:S03]  /*bbd0*/  ISETP.GE.AND P6, PT, R8, UR8, PT ;  /* 0x0000000808007c0c */ /* 0x000fc6000bfc6270 */
[----:B------:R1:W5:Y:S01]  /*bbe0*/  @!P5 LDG.E.64 R40, desc[UR10][R6.64] ;  /* 0x0000000a0628d981 */ /* 0x000362000c1e1b00 */
[----:B------:R-:W-:Y:S02]  /*bbf0*/  ISETP.GE.AND P5, PT, R0, UR8, PT ;  /* 0x0000000800007c0c */ /* 0x000fe4000bfa6270 */
        /* <DEDUP_REMOVED lines=20> */
.L_x_1451:
[----:B------:R-:W-:Y:S05]  /*bd40*/  BSYNC B1 ;  /* 0x0000000000017941 */ /* 0x000fea0003800000 */
.L_x_1450:
[----:B------:R-:W-:Y:S01]  /*bd50*/  LOP3.LUT P2, RZ, R216, 0x4, RZ, 0xc0, !PT ;  /* 0x00000004d8ff7812 */ /* 0x000fe2000784c0ff */
[----:B-----5:R-:W-:Y:S01]  /*bd60*/  IMAD.MOV.U32 R11, RZ, RZ, R71 ;  /* 0x000000ffff0b7224 */ /* 0x020fe200078e0047 */
[----:B------:R-:W-:Y:S01]  /*bd70*/  IADD3 R10, R209, R10, RZ ;  /* 0x0000000ad10a7210 */ /* 0x000fe20007ffe0ff */
[----:B------:R-:W-:Y:S01]  /*bd80*/  IMAD.MOV.U32 R14, RZ, RZ, R64 ;  /* 0x000000ffff0e7224 */ /* 0x000fe200078e0040 */
[----:B------:R-:W-:Y:S01]  /*bd90*/  MOV R0, R70 ;  /* 0x0000004600007202 */ /* 0x000fe20000000f00 */
[----:B-1----:R-:W-:Y:S01]  /*bda0*/  IMAD.MOV.U32 R7, RZ, RZ, R77 ;  /* 0x000000ffff077224 */ /* 0x002fe200078e004d */
[----:B------:R-:W-:Y:S01]  /*bdb0*/  PRMT R84, R11, 0x7610, R84 ;  /* 0x000076100b547816 */ /* 0x000fe20000000054 */
[----:B------:R-:W-:Y:S01]  /*bdc0*/  IMAD R60, R10, 0x2, R17 ;  /* 0x000000020a3c7824 */ /* 0x000fe200078e0211 */
[----:B------:R-:W-:Y:S01]  /*bdd0*/  PRMT R85, R0, 0x7610, R85 ;  /* 0x0000761000557816 */ /* 0x000fe20000000055 */
[----:B------:R-:W-:Y:S01]  /*bde0*/  IMAD.MOV.U32 R11, RZ, RZ, R58 ;  /* 0x000000ffff0b7224 */ /* 0x000fe200078e003a */
[----:B------:R-:W-:Y:S01]  /*bdf0*/  PRMT R83, R14, 0x7610, R83 ;  /* 0x000076100e537816 */ /* 0x000fe20000000053 */
[C---:B------:R-:W-:Y:S01]  /*be00*/  VIADD R15, R60.reuse, 0x12400 ;  /* 0x000124003c0f7836 */ /* 0x040fe20000000000 */
[----:B------:R-:W-:Y:S01]  /*be10*/  MOV R0, R65 ;  /* 0x0000004100007202 */ /* 0x000fe20000000f00 */
[----:B------:R-:W-:Y:S01]  /*be20*/  IMAD.MOV.U32 R14, RZ, RZ, R59 ;  /* 0x000000ffff0e7224 */ /* 0x000fe200078e003b */
[----:B------:R-:W-:Y:S01]  /*be30*/  MOV R6, R144 ;  /* 0x0000009000067202 */ /* 0x000fe20000000f00 */
[----:B------:R-:W-:Y:S01]  /*be40*/  VIADD R10, R60, 0x12440 ;  /* 0x000124403c0a7836 */ /* 0x000fe20000000000 */
[----:B------:R-:W-:Y:S01]  /*be50*/  PRMT R82, R82, 0x5410, R0 ;  /* 0x0000541052527816 */ /* 0x000fe20000000000 */
[----:B------:R-:W-:Y:S01]  /*be60*/  @P2 VIADD R10, R15, 0xffffffc0 ;  /* 0xffffffc00f0a2836 */ /* 0x000fe20000000000 */
[----:B0-----:R-:W-:Y:S01]  /*be70*/  ISETP.NE.AND P2, PT, R80, 0x1, PT ;  /* 0x000000015000780c */ /* 0x001fe20003f45270 */
[----:B------:R-:W-:Y:S01]  /*be80*/  IMAD.MOV.U32 R0, RZ, RZ, R54 ;  /* 0x000000ffff007224 */ /* 0x000fe200078e0036 */
[----:B------:R-:W-:Y:S01]  /*be90*/  PRMT R80, R11, 0x5410, R14 ;  /* 0x000054100b507816 */ /* 0x000fe2000000000e */
[----:B------:R-:W-:Y:S01]  /*bea0*/  IMAD.MOV.U32 R14, RZ, RZ, R49 ;  /* 0x000000ffff0e7224 */ /* 0x000fe200078e0031 */
[----:B------:R-:W-:Y:S01]  /*beb0*/  MOV R11, R55 ;  /* 0x00000037000b7202 */ /* 0x000fe20000000f00 */
[----:B------:R-:W-:Y:S01]  /*bec0*/  IMAD.MOV.U32 R5, RZ, RZ, R61 ;  /* 0x000000ffff057224 */ /* 0x000fe200078e003d */
[----:B------:R-:W-:Y:S01]  /*bed0*/  ULDC.64 UR4, c[0x0][0x3c8] ;  /* 0x0000f20000047ab9 */ /* 0x000fe20000000a00 */
[----:B------:R-:W-:Y:S01]  /*bee0*/  IMAD.MOV.U32 R61, RZ, RZ, R67 ;  /* 0x000000ffff3d7224 */ /* 0x000fe200078e0043 */
[----:B------:R-:W-:Y:S01]  /*bef0*/  PRMT R77, R0, 0x5410, R11 ;  /* 0x00005410004d7816 */ /* 0x000fe2000000000b */
[----:B------:R-:W-:Y:S01]  /*bf00*/  IMAD.MOV.U32 R0, RZ, RZ, R48 ;  /* 0x000000ffff007224 */ /* 0x000fe200078e0030 */
[----:B------:R-:W-:Y:S01]  /*bf10*/  ULDC.64 UR6, c[0x0][0x3e0] ;  /* 0x0000f80000067ab9 */ /* 0x000fe20000000a00 */
[----:B------:R-:W-:Y:S01]  /*bf20*/  IMAD.MOV.U32 R11, RZ, RZ, R46 ;  /* 0x000000ffff0b7224 */ /* 0x000fe200078e002e */
[----:B------:R-:W-:Y:S01]  /*bf30*/  PRMT R84, R84, 0x5410, R61 ;  /* 0x0000541054547816 */ /* 0x000fe2000000003d */
[----:B------:R-:W0:Y:S01]  /*bf40*/  @P2 LDC R15, c[0x0][0x430] ;  /* 0x00010c00ff0f2b82 */ /* 0x000e220000000800 */
[----:B------:R-:W-:Y:S01]  /*bf50*/  PRMT R75, R0, 0x5410, R14 ;  /* 0x00005410004b7816 */ /* 0x000fe2000000000e */
[----:B------:R-:W-:Y:S01]  /*bf60*/  IMAD.MOV.U32 R61, RZ, RZ, R56 ;  /* 0x000000ffff3d7224 */ /* 0x000fe200078e0038 */
[----:B------:R-:W-:Y:S01]  /*bf70*/  PRMT R73, R11, 0x7610, R73 ;  /* 0x000076100b497816 */ /* 0x000fe20000000049 */
[----:B------:R-:W-:Y:S01]  /*bf80*/  IMAD.MOV.U32 R11, RZ, RZ, R66 ;  /* 0x000000ffff0b7224 */ /* 0x000fe200078e0042 */
[----:B------:R-:W-:Y:S01]  /*bf90*/  MOV R0, R47 ;  /* 0x0000002f00007202 */ /* 0x000fe20000000f00 */
[----:B------:R-:W-:Y:S01]  /*bfa0*/  IMAD.MOV.U32 R69, RZ, RZ, R53 ;  /* 0x000000ffff457224 */ /* 0x000fe200078e0035 */
[----:B------:R-:W-:Y:S01]  /*bfb0*/  PRMT R81, R61, 0x7610, R81 ;  /* 0x000076103d517816 */ /* 0x000fe20000000051 */
[----:B------:R-:W1:Y:S01]  /*bfc0*/  @P2 LDC R14, c[0x0][0x42c] ;  /* 0x00010b00ff0e2b82 */ /* 0x000e620000000800 */
[----:B------:R-:W-:Y:S01]  /*bfd0*/  PRMT R73, R73, 0x5410, R0 ;  /* 0x0000541049497816 */ /* 0x000fe20000000000 */
[----:B------:R-:W-:Y:S01]  /*bfe0*/  IMAD.MOV.U32 R0, RZ, RZ, R62 ;  /* 0x000000ffff007224 */ /* 0x000fe200078e003e */
[----:B------:R-:W-:Y:S01]  /*bff0*/  PRMT R85, R85, 0x5410, R11 ;  /* 0x0000541055557816 */ /* 0x000fe2000000000b */
[----:B------:R-:W-:Y:S01]  /*c000*/  IMAD.MOV.U32 R61, RZ, RZ, R57 ;  /* 0x000000ffff3d7224 */ /* 0x000fe200078e0039 */
[----:B------:R-:W-:Y:S01]  /*c010*/  MOV R11, R63 ;  /* 0x0000003f000b7202 */ /* 0x000fe20000000f00 */
[----:B------:R-:W-:Y:S01]  /*c020*/  IMAD.MOV.U32 R4, RZ, RZ, R72 ;  /* 0x000000ffff047224 */ /* 0x000fe200078e0048 */
[----:B------:R-:W-:Y:S01]  /*c030*/  PRMT R83, R83, 0x5410, R0 ;  /* 0x0000541053537816 */ /* 0x000fe20000000000 */
[----:B------:R-:W-:Y:S01]  /*c040*/  IMAD R0, R201, 0x80, R195 ;  /* 0x00000080c9007824 */ /* 0x000fe200078e02c3 */
[----:B------:R-:W-:-:S02]  /*c050*/  PRMT R82, R11, 0x7610, R82 ;  /* 0x000076100b527816 */ /* 0x000fc40000000052 */
[----:B------:R-:W-:Y:S01]  /*c060*/  PRMT R81, R81, 0x5410, R61 ;  /* 0x0000541051517816 */ /* 0x000fe2000000003d */
[----:B------:R-:W-:Y:S01]  /*c070*/  IMAD.MOV.U32 R61, RZ, RZ, R50 ;  /* 0x000000ffff3d7224 */ /* 0x000fe200078e0032 */
[----:B------:R-:W-:Y:S01]  /*c080*/  LEA R11, R223, R0, 0x6 ;  /* 0x00000000df0b7211 */ /* 0x000fe200078e30ff */
[----:B------:R-:W-:-:S03]  /*c090*/  IMAD.MOV.U32 R0, RZ, RZ, R52 ;  /* 0x000000ffff007224 */ /* 0x000fc600078e0034 */
[----:B------:R-:W-:Y:S01]  /*c0a0*/  PRMT R76, R61, 0x7610, R76 ;  /* 0x000076103d4c7816 */ /* 0x000fe2000000004c */
[----:B------:R-:W-:Y:S01]  /*c0b0*/  IMAD.MOV.U32 R61, RZ, RZ, R44 ;  /* 0x000000ffff3d7224 */ /* 0x000fe200078e002c */
[----:B------:R-:W-:Y:S01]  /*c0c0*/  PRMT R79, R0, 0x5410, R69 ;  /* 0x00005410004f7816 */ /* 0x000fe20000000045 */
[----:B------:R-:W-:Y:S02]  /*c0d0*/  IMAD.MOV.U32 R69, RZ, RZ, R45 ;  /* 0x000000ffff457224 */ /* 0x000fe400078e002d */
[----:B-1----:R-:W-:Y:S01]  /*c0e0*/  @P2 IMAD.HI.U32 R0, R11, R14, RZ ;  /* 0x0000000e0b002227 */ /* 0x002fe200078e00ff */
[----:B------:R-:W-:Y:S02]  /*c0f0*/  MOV R14, R51 ;  /* 0x00000033000e7202 */ /* 0x000fe40000000f00 */
[----:B------:R-:W-:Y:S01]  /*c100*/  PRMT R74, R61, 0x5410, R69 ;  /* 0x000054103d4a7816 */ /* 0x000fe20000000045 */
[----:B------:R-:W-:Y:S01]  /*c110*/  IMAD.MOV.U32 R61, RZ, RZ, R36 ;  /* 0x000000ffff3d7224 */ /* 0x000fe200078e0024 */
[----:B0-----:R-:W-:Y:S01]  /*c120*/  @P2 SHF.R.U32.HI R11, RZ, R15, R0 ;  /* 0x0000000fff0b2219 */ /* 0x001fe20000011600 */
[----:B------:R-:W-:Y:S01]  /*c130*/  IMAD.MOV.U32 R0, RZ, RZ, R40 ;  /* 0x000000ffff007224 */ /* 0x000fe200078e0028 */
[----:B------:R-:W-:Y:S01]  /*c140*/  PRMT R76, R76, 0x5410, R14 ;  /* 0x000054104c4c7816 */ /* 0x000fe2000000000e */
[----:B------:R-:W-:Y:S01]  /*c150*/  IMAD.MOV.U32 R69, RZ, RZ, R37 ;  /* 0x000000ffff457224 */ /* 0x000fe200078e0025 */
[----:B------:R-:W-:Y:S01]  /*c160*/  SHF.R.S32.HI R15, RZ, 0x1f, R11 ;  /* 0x0000001fff0f7819 */ /* 0x000fe2000001140b */
[----:B------:R-:W-:Y:S01]  /*c170*/  IMAD.WIDE.U32 R4, R11, R12, R4 ;  /* 0x0000000c0b047225 */ /* 0x000fe200078e0004 */
[----:B------:R-:W-:-:S02]  /*c180*/  MOV R14, R41 ;  /* 0x00000029000e7202 */ /* 0x000fc40000000f00 */
[----:B------:R-:W-:Y:S01]  /*c190*/  PRMT R61, R61, 0x5410, R69 ;  /* 0x000054103d3d7816 */ /* 0x000fe20000000045 */
[----:B------:R-:W-:Y:S01]  /*c1a0*/  IMAD.WIDE.U32 R6, R11, R2, R6 ;  /* 0x000000020b067225 */ /* 0x000fe200078e0006 */
[----:B------:R-:W-:-:S03]  /*c1b0*/  PRMT R72, R0, 0x5410, R14 ;  /* 0x0000541000487816 */ /* 0x000fc6000000000e */
[C---:B------:R-:W-:Y:S01]  /*c1c0*/  IMAD R0, R15.reuse, R12, RZ ;  /* 0x0000000c0f007224 */ /* 0x040fe200078e02ff */
[----:B------:R-:W-:Y:S01]  /*c1d0*/  MOV R12, R33 ;  /* 0x00000021000c7202 */ /* 0x000fe20000000f00 */
[----:B------:R-:W-:Y:S02]  /*c1e0*/  IMAD R14, R15, R2, RZ ;  /* 0x000000020f0e7224 */ /* 0x000fe400078e02ff */
[C---:B------:R-:W-:Y:S01]  /*c1f0*/  IMAD R13, R11.reuse, R13, R0 ;  /* 0x0000000d0b0d7224 */ /* 0x040fe200078e0200 */
[----:B------:R-:W-:Y:S01]  /*c200*/  LEA R0, P3, R6, UR6, 0x1 ;  /* 0x0000000606007c11 */ /* 0x000fe2000f8608ff */
[----:B------:R-:W-:Y:S01]  /*c210*/  IMAD R15, R11, R3, R14 ;  /* 0x000000030b0f7224 */ /* 0x000fe200078e020e */
[----:B------:R-:W-:Y:S01]  /*c220*/  LEA R3, P2, R4, UR4, 0x1 ;  /* 0x0000000404037c11 */ /* 0x000fe2000f8408ff */
[----:B------:R-:W-:Y:S01]  /*c230*/  IMAD.MOV.U32 R2, RZ, RZ, R32 ;  /* 0x000000ffff027224 */ /* 0x000fe200078e0020 */
[----:B------:R-:W-:Y:S01]  /*c240*/  UMOV UR4, 0xffffffff ;  /* 0xffffffff00047882 */ /* 0x000fe20000000000 */
[----:B------:R-:W-:-:S02]  /*c250*/  IMAD.IADD R11, R5, 0x1, R13 ;  /* 0x00000001050b7824 */ /* 0x000fc400078e020d */
[----:B------:R-:W-:Y:S01]  /*c260*/  IMAD.IADD R5, R7, 0x1, R15 ;  /* 0x0000000107057824 */ /* 0x000fe200078e020f */
[----:B------:R-:W-:Y:S02]  /*c270*/  PRMT R69, R2, 0x5410, R12 ;  /* 0x0000541002457816 */ /* 0x000fe4000000000c */
[----:B------:R-:W-:Y:S02]  /*c280*/  LEA.HI.X R4, R4, UR5, R11, 0x1, P2 ;  /* 0x0000000504047c11 */ /* 0x000fe400090f0c0b */
[----:B------:R-:W-:Y:S02]  /*c290*/  LEA.HI.X R2, R6, UR7, R5, 0x1, P3 ;  /* 0x0000000706027c11 */ /* 0x000fe400098f0c05 */
[----:B------:R-:W-:Y:S01]  /*c2a0*/  LEA.HI R5, R219, R219, RZ, 0x1 ;  /* 0x000000dbdb057211 */ /* 0x000fe200078f08ff */
[----:B------:R-:W-:Y:S06]  /*c2b0*/  BRA.DIV UR4, `(.L_x_1452) ;  /* 0x000001ce04e87947 */ /* 0x000fec000b800000 */
.L_x_1736:
[----:B------:R-:W-:-:S03]  /*c2c0*/  UMOV UR4, 0xffffffff ;  /* 0xffffffff00047882 */ /* 0x000fc60000000000 */
[----:B------:R-:W-:Y:S05]  /*c2d0*/  BRA.DIV UR4, `(.L_x_1453) ;  /* 0x000001d204087947 */ /* 0x000fea000b800000 */
.L_x_1739:
[----:B------:R-:W-:-:S03]  /*c2e0*/  UMOV UR4, 0xffffffff ;  /* 0xffffffff00047882 */ /* 0x000fc60000000000 */
[----:B------:R-:W-:Y:S05]  /*c2f0*/  BRA.DIV UR4, `(.L_x_1454) ;  /* 0x000001d204287947 */ /* 0x000fea000b800000 */
.L_x_1742:
[----:B------:R-:W-:-:S03]  /*c300*/  UMOV UR4, 0xffffffff ;  /* 0xffffffff00047882 */ /* 0x000fc60000000000 */
[----:B------:R-:W-:Y:S05]  /*c310*/  BRA.DIV UR4, `(.L_x_1455) ;  /* 0x000001d204487947 */ /* 0x000fea000b800000 */
.L_x_1745:
[----:B------:R-:W-:-:S03]  /*c320*/  UMOV UR4, 0xffffffff ;  /* 0xffffffff00047882 */ /* 0x000fc60000000000 */
[----:B------:R-:W-:Y:S05]  /*c330*/  BRA.DIV UR4, `(.L_x_1456) ;  /* 0x000001d204687947 */ /* 0x000fea000b800000 */
.L_x_1748:
[----:B------:R-:W-:Y:S01]  /*c340*/  UMOV UR4, 0xffffffff ;  /* 0xffffffff00047882 */ /* 0x000fe20000000000 */
[----:B------:R-:W-:Y:S02]  /*c350*/  LOP3.LUT R4, R5, 0xfffffffe, RZ, 0xc0, !PT ;  /* 0xfffffffe05047812 */ /* 0x000fe400078ec0ff */
[----:B------:R-:W-:Y:S05]  /*c360*/  BRA.DIV UR4, `(.L_x_1457) ;  /* 0x000001d204847947 */ /* 0x000fea000b800000 */
.L_x_1751:
[----:B------:R-:W-:Y:S01]  /*c370*/  UMOV UR4, 0xffffffff ;  /* 0xffffffff00047882 */ /* 0x000fe20000000000 */
[----:B------:R-:W-:Y:S02]  /*c380*/  IMAD.IADD R4, R219, 0x1, -R4 ;  /* 0x00000001db047824 */ /* 0x000fe400078e0a04 */
[----:B------:R-:W-:Y:S05]  /*c390*/  BRA.DIV UR4, `(.L_x_1458) ;  /* 0x000001d204a07947 */ /* 0x000fea000b800000 */
.L_x_1754:
[----:B------:R-:W-:Y:S01]  /*c3a0*/  UMOV UR4, 0xffffffff ;  /* 0xffffffff00047882 */ /* 0x000fe20000000000 */
[----:B------:R-:W-:Y:S02]  /*c3b0*/  SHF.L.U32 R2, R4, 0x1f, RZ ;  /* 0x0000001f04027819 */ /* 0x000fe400000006ff */
[----:B------:R-:W-:Y:S05]  /*c3c0*/  BRA.DIV UR4, `(.L_x_1459) ;  /* 0x000001d204bc7947 */ /* 0x000fea000b800000 */
.L_x_1757:
[----:B------:R-:W0:Y:S01]  /*c3d0*/  SYNCS.PHASECHK.TRANS64.TRYWAIT P2, [R17+URZ+0x30800], R2 ;  /* 0x03080002110075a7 */ /* 0x000e22000804017f */
[----:B------:R-:W-:Y:S01]  /*c3e0*/  IMAD.MOV.U32 R3, RZ, RZ, R29 ;  /* 0x000000ffff037224 */ /* 0x000fe200078e001d */
[----:B------:R-:W-:Y:S01]  /*c3f0*/  MOV R0, R28 ;  /* 0x0000001c00007202 */ /* 0x000fe20000000f00 */
[----:B------:R-:W-:Y:S01]  /*c400*/  IMAD.MOV.U32 R4, RZ, RZ, R24 ;  /* 0x000000ffff047224 */ /* 0x000fe200078e0018 */
[----:B------:R-:W-:Y:S01]  /*c410*/  BSSY B1, `(.L_x_1460) ;  /* 0x0000019000017945 */ /* 0x000fe20003800000 */
[----:B------:R-:W-:Y:S01]  /*c420*/  IMAD.MOV.U32 R5, RZ, RZ, R25 ;  /* 0x000000ffff057224 */ /* 0x000fe200078e0019 */
[----:B------:R-:W-:Y:S01]  /*c430*/  PRMT R12, R0, 0x5410, R3 ;  /* 0x00005410000c7816 */ /* 0x000fe20000000003 */
[----:B------:R-:W-:Y:S01]  /*c440*/  IMAD.MOV.U32 R6, RZ, RZ, R43 ;  /* 0x000000ffff067224 */ /* 0x000fe200078e002b */
[----:B------:R-:W-:Y:S01]  /*c450*/  MOV R0, R8 ;  /* 0x0000000800007202 */ /* 0x000fe20000000f00 */
[----:B------:R-:W-:Y:S01]  /*c460*/  IMAD.MOV.U32 R7, RZ, RZ, R35 ;  /* 0x000000ffff077224 */ /* 0x000fe200078e0023 */
[----:B------:R-:W-:Y:S01]  /*c470*/  PRMT R3, R4, 0x5410, R5 ;  /* 0x0000541004037816 */ /* 0x000fe20000000005 */
[----:B------:R-:W-:-:S02]  /*c480*/  IMAD.MOV.U32 R5, RZ, RZ, R42 ;  /* 0x000000ffff057224 */ /* 0x000fc400078e002a */
[----:B------:R-:W-:-:S03]  /*c490*/  IMAD.MOV.U32 R4, RZ, RZ, R9 ;  /* 0x000000ffff047224 */ /* 0x000fc600078e0009 */
[----:B------:R-:W-:Y:S01]  /*c4a0*/  PRMT R78, R5, 0x5410, R6 ;  /* 0x00005410054e7816 */ /* 0x000fe20000000006 */
[----:B------:R-:W-:Y:S01]  /*c4b0*/  IMAD.MOV.U32 R5, RZ, RZ, R39 ;  /* 0x000000ffff057224 */ /* 0x000fe200078e0027 */
[----:B------:R-:W-:Y:S01]  /*c4c0*/  PRMT R0, R0, 0x5410, R4 ;  /* 0x0000541000007816 */ /* 0x000fe20000000004 */
[----:B------:R-:W-:Y:S01]  /*c4d0*/  IMAD.MOV.U32 R6, RZ, RZ, R34 ;  /* 0x000000ffff067224 */ /* 0x000fe200078e0022 */
[----:B------:R-:W-:-:S04]  /*c4e0*/  MOV R4, R38 ;  /* 0x0000002600047202 */ /* 0x000fc80000000f00 */
        /* <DEDUP_REMOVED lines=8> */
[----:B------:R-:W-:Y:S02]  /*c570*/  PRMT R11, R6, 0x5410, R7 ;  /* 0x00005410060b7816 */ /* 0x000fe40000000007 */
[----:B------:R-:W-:Y:S01]  /*c580*/  MOV R4, R20 ;  /* 0x0000001400047202 */ /* 0x000fe20000000f00 */
[----:B0-----:R-:W-:Y:S06]  /*c590*/  @!P2 BRA `(.L_x_1461) ;  /* 0x000001d00070a947 */ /* 0x001fec0003800000 */
.L_x_1758:
[----:B------:R-:W-:Y:S05]  /*c5a0*/  BSYNC B1 ;  /* 0x0000000000017941 */ /* 0x000fea0003800000 */
.L_x_1460:
[----:B------:R-:W-:Y:S01]  /*c5b0*/  BSSY B1, `(.L_x_1462) ;  /* 0x000011b000017945 */ /* 0x000fe20003800000 */
[----:B0-----:R-:W-:-:S03]  /*c5c0*/  PRMT R2, R4, 0x5410, R5 ;  /* 0x0000541004027816 */ /* 0x001fc60000000005 */
[----:B------:R-:W-:Y:S05]  /*c5d0*/  @P0 BRA `(.L_x_1463) ;  /* 0x0000001000600947 */ /* 0x000fea0003800000 */
[----:B------:R-:W0:Y:S01]  /*c5e0*/  LDC R5, c[0x0][0x3d4] ;  /* 0x0000f500ff057b82 */ /* 0x000e220000000800 */
[C---:B------:R-:W-:Y:S01]  /*c5f0*/  VIADD R4, R18.reuse, 0x10 ;  /* 0x0000001012047836 */ /* 0x040fe20000000000 */
[C---:B------:R-:W-:Y:S01]  /*c600*/  IADD3 R86, R18.reuse, 0x30, RZ ;  /* 0x0000003012567810 */ /* 0x040fe20007ffe0ff */
[C---:B------:R-:W-:Y:S01]  /*c610*/  VIADD R6, R18.reuse, 0x20 ;  /* 0x0000002012067836 */ /* 0x040fe20000000000 */
[----:B------:R-:W-:Y:S01]  /*c620*/  BSSY B2, `(.L_x_1464) ;  /* 0x0000034000027945 */ /* 0x000fe20003800000 */
[-C--:B0-----:R-:W-:Y:S02]  /*c630*/  ISETP.GE.AND P0, PT, R18, R5.reuse, PT ;  /* 0x000000051200720c */ /* 0x081fe40003f06270 */
[-C--:B------:R-:W-:Y:S01]  /*c640*/  ISETP.GE.AND P2, PT, R4, R5.reuse, PT ;  /* 0x000000050400720c */ /* 0x080fe20003f46270 */
[----:B------:R-:W-:Y:S01]  /*c650*/  VIADD R4, R18, 0x40 ;  /* 0x0000004012047836 */ /* 0x000fe20000000000 */
[-C--:B------:R-:W-:Y:S01]  /*c660*/  ISETP.GE.AND P3, PT, R6, R5.reuse, PT ;  /* 0x000000050600720c */ /* 0x080fe20003f66270 */
[----:B------:R-:W-:Y:S01]  /*c670*/  VIADD R6, R18, 0x50 ;  /* 0x0000005012067836 */ /* 0x000fe20000000000 */
[----:B------:R-:W-:-:S02]  /*c680*/  ISETP.GE.AND P4, PT, R86, R5, PT ;  /* 0x000000055600720c */ /* 0x000fc40003f86270 */
[-C--:B------:R-:W-:Y:S02]  /*c690*/  ISETP.GE.AND P5, PT, R4, R5.reuse, PT ;  /* 0x000000050400720c */ /* 0x080fe40003fa6270 */
[----:B------:R-:W-:-:S03]  /*c6a0*/  ISETP.GE.AND P6, PT, R6, R5, PT ;  /* 0x000000050600720c */ /* 0x000fc60003fc6270 */
[----:B------:R-:W-:Y:S10]  /*c6b0*/  @P0 BRA `(.L_x_1465) ;  /* 0x0000000000a80947 */ /* 0x000ff40003800000 */
[----:B------:R-:W0:Y:S01]  /*c6c0*/  LDS.128 R4, [R60+0x12400] ;  /* 0x012400003c047984 */ /* 0x000e220000000c00 */
[----:B------:R-:W-:Y:S01]  /*c6d0*/  SHF.R.U64 R93, R66, 0x10, R67 ;  /* 0x00000010425d7819 */ /* 0x000fe20000001243 */
[--C-:B------:R-:W-:Y:S01]  /*c6e0*/  HADD2.F32 R86, -RZ, R85.reuse.H1_H1 ;  /* 0x30000055ff567230 */ /* 0x100fe20000004100 */
[----:B------:R-:W-:Y:S01]  /*c6f0*/  SHF.R.U32.HI R88, RZ, 0x10, R71 ;  /* 0x00000010ff587819 */ /* 0x000fe20000011647 */
[----:B------:R-:W-:Y:S01]  /*c700*/  HADD2.F32 R87, -RZ, R85.H0_H0 ;  /* 0x20000055ff577230 */ /* 0x000fe20000004100 */
[----:B------:R-:W-:Y:S02]  /*c710*/  SHF.R.U32.HI R66, RZ, 0x10, R67 ;  /* 0x00000010ff427819 */ /* 0x000fe40000011643 */
[----:B------:R-:W-:Y:S01]  /*c720*/  SHF.R.U64 R91, R70, 0x10, R71 ;  /* 0x00000010465b7819 */ /* 0x000fe20000001247 */
[----:B------:R-:W-:Y:S02]  /*c730*/  HADD2.F32 R88, -RZ, R88.H0_H0 ;  /* 0x20000058ff587230 */ /* 0x000fe40000004100 */
[----:B------:R-:W-:-:S02]  /*c740*/  HADD2.F32 R85, -RZ, R66.H0_H0 ;  /* 0x20000042ff557230 */ /* 0x000fc40000004100 */
[--C-:B0-----:R-:W-:Y:S02]  /*c750*/  HADD2.F32 R71, -RZ, R7.reuse.H1_H1 ;  /* 0x30000007ff477230 */ /* 0x101fe40000004100 */
[----:B------:R-:W-:Y:S02]  /*c760*/  HADD2.F32 R70, -RZ, R7.H0_H0 ;  /* 0x20000007ff467230 */ /* 0x000fe40000004100 */
[--C-:B------:R-:W-:Y:S02]  /*c770*/  HADD2.F32 R7, -RZ, R4.reuse.H0_H0 ;  /* 0x20000004ff077230 */ /* 0x100fe40000004100 */
[C---:B------:R-:W-:Y:S01]  /*c780*/  FMUL.FTZ R89, R71.reuse, R88 ;  /* 0x0000005847597220 */ /* 0x040fe20000410000 */
[----:B------:R-:W-:Y:S01]  /*c790*/  FMUL.FTZ R71, R71, R85 ;  /* 0x0000005547477220 */ /* 0x000fe20000410000 */
[----:B------:R-:W-:Y:S02]  /*c7a0*/  HADD2.F32 R4, -RZ, R4.H1_H1 ;  /* 0x30000004ff047230 */ /* 0x000fe40000004100 */
[----:B------:R-:W-:-:S02]  /*c7b0*/  HADD2.F32 R66, -RZ, R6.H0_H0 ;  /* 0x20000006ff427230 */ /* 0x000fc40000004100 */
[----:B------:R-:W-:Y:S01]  /*c7c0*/  FFMA.FTZ R92, R70, R88, R71 ;  /* 0x00000058465c7223 */ /* 0x000fe20000010047 */
[----:B------:R-:W-:Y:S02]  /*c7d0*/  HADD2.F32 R67, -RZ, R6.H1_H1 ;  /* 0x30000006ff437230 */ /* 0x000fe40000004100 */
[----:B------:R-:W-:Y:S01]  /*c7e0*/  FMUL.FTZ R90, R4, R87 ;  /* 0x00000057045a7220 */ /* 0x000fe20000410000 */
[--C-:B------:R-:W-:Y:S02]  /*c7f0*/  HADD2.F32 R71, -RZ, R84.reuse.H0_H0 ;  /* 0x20000054ff477230 */ /* 0x100fe40000004100 */
[----:B------:R-:W-:Y:S01]  /*c800*/  FFMA.FTZ R89, R70, R85, -R89 ;  /* 0x0000005546597223 */ /* 0x000fe20000010859 */
[----:B------:R-:W-:Y:S02]  /*c810*/  HADD2.F32 R6, -RZ, R5.H0_H0 ;  /* 0x20000005ff067230 */ /* 0x000fe40000004100 */
[----:B------:R-:W-:Y:S01]  /*c820*/  FMUL.FTZ R88, R4, R86 ;  /* 0x0000005604587220 */ /* 0x000fe20000410000 */
[----:B------:R-:W-:-:S02]  /*c830*/  HADD2.F32 R84, -RZ, R84.H1_H1 ;  /* 0x30000054ff547230 */ /* 0x000fc40000004100 */
[C---:B------:R-:W-:Y:S01]  /*c840*/  FFMA.FTZ R90, R7.reuse, R86, -R90 ;  /* 0x00000056075a7223 */ /* 0x040fe2000001085a */
[----:B------:R-:W-:Y:S02]  /*c850*/  HADD2.F32 R5, -RZ, R5.H1_H1 ;  /* 0x30000005ff057230 */ /* 0x000fe40000004100 */
[----:B------:R-:W-:Y:S01]  /*c860*/  FFMA.FTZ R87, R7, R87, R88 ;  /* 0x0000005707577223 */ /* 0x000fe20000010058 */
[----:B------:R-:W-:Y:S02]  /*c870*/  HADD2.F32 R70, -RZ, R91.H0_H0 ;  /* 0x2000005bff467230 */ /* 0x000fe40000004100 */
[CC--:B------:R-:W-:Y:S01]  /*c880*/  FMUL.FTZ R85, R67.reuse, R71.reuse ;  /* 0x0000004743557220 */ /* 0x0c0fe20000410000 */
[----:B------:R-:W-:Y:S02]  /*c890*/  HADD2.F32 R4, -RZ, R93.H0_H0 ;  /* 0x2000005dff047230 */ /* 0x000fe40000004100 */
[----:B------:R-:W-:Y:S01]  /*c8a0*/  FMUL.FTZ R86, R67, R84 ;  /* 0x0000005443567220 */ /* 0x000fe20000410000 */
[C---:B------:R-:W-:Y:S01]  /*c8b0*/  FMUL.FTZ R7, R5.reuse, R70 ;  /* 0x0000004605077220 */ /* 0x040fe20000410000 */
[C---:B------:R-:W-:Y:S01]  /*c8c0*/  FFMA.FTZ R85, R66.reuse, R84, -R85 ;  /* 0x0000005442557223 */ /* 0x040fe20000010855 */
[-C--:B------:R-:W-:Y:S01]  /*c8d0*/  FMUL.FTZ R67, R5, R4.reuse ;  /* 0x0000000405437220 */ /* 0x080fe20000410000 */
[----:B------:R-:W-:Y:S01]  /*c8e0*/  FFMA.FTZ R86, R66, R71, R86 ;  /* 0x0000004742567223 */ /* 0x000fe20000010056 */
[----:B------:R-:W-:Y:S01]  /*c8f0*/  FFMA.FTZ R5, R6, R4, -R7 ;  /* 0x0000000406057223 */ /* 0x000fe20000010807 */
[----:B------:R-:W-:Y:S01]  /*c900*/  F2FP.F16.F32.PACK_AB R7, R92, R89 ;  /* 0x000000595c07723e */ /* 0x000fe200000000ff */
[----:B------:R-:W-:Y:S01]  /*c910*/  FFMA.FTZ R70, R6, R70, R67 ;  /* 0x0000004606467223 */ /* 0x000fe20000010043 */
[----:B------:R-:W-:-:S02]  /*c920*/  F2FP.F16.F32.PACK_AB R4, R87, R90 ;  /* 0x0000005a5704723e */ /* 0x000fc400000000ff */
[----:B------:R-:W-:Y:S02]  /*c930*/  F2FP.F16.F32.PACK_AB R6, R86, R85 ;  /* 0x000000555606723e */ /* 0x000fe400000000ff */
[----:B------:R-:W-:-:S05]  /*c940*/  F2FP.F16.F32.PACK_AB R5, R70, R5 ;  /* 0x000000054605723e */ /* 0x000fca00000000ff */
[----:B------:R0:W-:Y:S02]  /*c950*/  STS.128 [R60+0x12400], R4 ;  /* 0x012400043c007388 */ /* 0x0001e40000000c00 */
.L_x_1465:
[----:B------:R-:W-:Y:S05]  /*c960*/  BSYNC B2 ;  /* 0x0000000000027941 */ /* 0x000fea0003800000 */
.L_x_1464:
[----:B------:R-:W-:Y:S04]  /*c970*/  BSSY B2, `(.L_x_1466) ;  /* 0x000002c000027945 */ /* 0x000fe80003800000 */
[----:B------:R-:W-:Y:S05]  /*c980*/  @P2 BRA `(.L_x_1467) ;  /* 0x0000000000a82947 */ /* 0x000fea0003800000 */
[----:B0-----:R-:W0:Y:S01]  /*c990*/  LDS.128 R4, [R10] ;  /* 0x000000000a047984 */ /* 0x001e220000000c00 */
[----:B------:R-:W-:Y:S01]  /*c9a0*/  SHF.R.U32.HI R70, RZ, 0x10, R65 ;  /* 0x00000010ff467819 */ /* 0x000fe20000011641 */
[--C-:B------:R-:W-:Y:S01]  /*c9b0*/  HADD2.F32 R66, -RZ, R83.reuse.H1_H1 ;  /* 0x30000053ff427230 */ /* 0x100fe20000004100 */
[----:B------:R-:W-:Y:S01]  /*c9c0*/  SHF.R.U32.HI R67, RZ, 0x10, R63 ;  /* 0x00000010ff437819 */ /* 0x000fe2000001163f */
[----:B------:R-:W-:Y:S01]  /*c9d0*/  HADD2.F32 R83, -RZ, R83.H0_H0 ;  /* 0x20000053ff537230 */ /* 0x000fe20000004100 */
[----:B------:R-:W-:Y:S01]  /*c9e0*/  SHF.R.U64 R85, R64, 0x10, R65 ;  /* 0x0000001040557819 */ /* 0x000fe20000001241 */
[----:B------:R-:W-:Y:S01]  /*c9f0*/  HADD2.F32 R70, -RZ, R70.H0_H0 ;  /* 0x20000046ff467230 */ /* 0x000fe20000004100 */
[----:B------:R-:W-:Y:S01]  /*ca00*/  SHF.R.U64 R87, R62, 0x10, R63 ;  /* 0x000000103e577819 */ /* 0x000fe2000000123f */
[----:B------:R-:W-:Y:S02]  /*ca10*/  HADD2.F32 R67, -RZ, R67.H0_H0 ;  /* 0x20000043ff437230 */ /* 0x000fe40000004100 */
[----:B0-----:R-:W-:-:S02]  /*ca20*/  HADD2.F32 R65, -RZ, R7.H1_H1 ;  /* 0x30000007ff417230 */ /* 0x001fc40000004100 */
[----:B------:R-:W-:Y:S02]  /*ca30*/  HADD2.F32 R64, -RZ, R7.H0_H0 ;  /* 0x20000007ff407230 */ /* 0x000fe40000004100 */
[--C-:B------:R-:W-:Y:S02]  /*ca40*/  HADD2.F32 R7, -RZ, R4.reuse.H0_H0 ;  /* 0x20000004ff077230 */ /* 0x100fe40000004100 */
[CC--:B------:R-:W-:Y:S01]  /*ca50*/  FMUL.FTZ R71, R65.reuse, R70.reuse ;  /* 0x0000004641477220 */ /* 0x0c0fe20000410000 */
[----:B------:R-:W-:Y:S01]  /*ca60*/  FMUL.FTZ R65, R65, R67 ;  /* 0x0000004341417220 */ /* 0x000fe20000410000 */
[----:B------:R-:W-:Y:S02]  /*ca70*/  HADD2.F32 R4, -RZ, R4.H1_H1 ;  /* 0x30000004ff047230 */ /* 0x000fe40000004100 */
[--C-:B------:R-:W-:Y:S02]  /*ca80*/  HADD2.F32 R62, -RZ, R6.reuse.H0_H0 ;  /* 0x20000006ff3e7230 */ /* 0x100fe40000004100 */
[----:B------:R-:W-:Y:S01]  /*ca90*/  FFMA.FTZ R86, R64, R70, R65 ;  /* 0x0000004640567223 */ /* 0x000fe20000010041 */
[----:B------:R-:W-:-:S02]  /*caa0*/  HADD2.F32 R63, -RZ, R6.H1_H1 ;  /* 0x30000006ff3f7230 */ /* 0x000fc40000004100 */
[----:B------:R-:W-:Y:S01]  /*cab0*/  FMUL.FTZ R84, R4, R83 ;  /* 0x0000005304547220 */ /* 0x000fe20000410000 */
[--C-:B------:R-:W-:Y:S02]  /*cac0*/  HADD2.F32 R65, -RZ, R82.reuse.H1_H1 ;  /* 0x30000052ff417230 */ /* 0x100fe40000004100 */
[----:B------:R-:W-:Y:S01]  /*cad0*/  FFMA.FTZ R71, R64, R67, -R71 ;  /* 0x0000004340477223 */ /* 0x000fe20000010847 */
[--C-:B------:R-:W-:Y:S02]  /*cae0*/  HADD2.F32 R6, -RZ, R5.reuse.H0_H0 ;  /* 0x20000005ff067230 */ /* 0x100fe40000004100 */
[-C--:B------:R-:W-:Y:S01]  /*caf0*/  FMUL.FTZ R70, R4, R66.reuse ;  /* 0x0000004204467220 */ /* 0x080fe20000410000 */
[----:B------:R-:W-:Y:S02]  /*cb00*/  HADD2.F32 R82, -RZ, R82.H0_H0 ;  /* 0x20000052ff527230 */ /* 0x000fe40000004100 */
[----:B------:R-:W-:Y:S01]  /*cb10*/  FFMA.FTZ R84, R7, R66, -R84 ;  /* 0x0000004207547223 */ /* 0x000fe20000010854 */
[----:B------:R-:W-:-:S02]  /*cb20*/  HADD2.F32 R5, -RZ, R5.H1_H1 ;  /* 0x30000005ff057230 */ /* 0x000fc40000004100 */
        /* <DEDUP_REMOVED lines=15> */
[----:B------:R1:W-:Y:S02]  /*cc20*/  STS.128 [R10], R4 ;  /* 0x000000040a007388 */ /* 0x0003e40000000c00 */
.L_x_1467:
[----:B------:R-:W-:Y:S05]  /*cc30*/  BSYNC B2 ;  /* 0x0000000000027941 */ /* 0x000fea0003800000 */
.L_x_1466:
[----:B------:R-:W-:Y:S04]  /*cc40*/  BSSY B2, `(.L_x_1468) ;  /* 0x000002c000027945 */ /* 0x000fe80003800000 */
[----:B------:R-:W-:Y:S05]  /*cc50*/  @P3 BRA `(.L_x_1469) ;  /* 0x0000000000a83947 */ /* 0x000fea0003800000 */
[----:B01----:R-:W0:Y:S01]  /*cc60*/  LDS.128 R4, [R60+0x16400] ;  /* 0x016400003c047984 */ /* 0x003e220000000c00 */
[----:B------:R-:W-:Y:S01]  /*cc70*/  SHF.R.U32.HI R63, RZ, 0x10, R57 ;  /* 0x00000010ff3f7819 */ /* 0x000fe20000011639 */
[----:B------:R-:W-:Y:S01]  /*cc80*/  HADD2.F32 R62, -RZ, R81.H0_H0 ;  /* 0x20000051ff3e7230 */ /* 0x000fe20000004100 */
[--C-:B------:R-:W-:Y:S01]  /*cc90*/  SHF.R.U32.HI R65, RZ, 0x10, R59.reuse ;  /* 0x00000010ff417819 */ /* 0x100fe2000001163b */
[--C-:B------:R-:W-:Y:S01]  /*cca0*/  HADD2.F32 R64, -RZ, R80.reuse.H0_H0 ;  /* 0x20000050ff407230 */ /* 0x100fe20000004100 */
[----:B------:R-:W-:Y:S01]  /*ccb0*/  SHF.R.U64 R71, R58, 0x10, R59 ;  /* 0x000000103a477819 */ /* 0x000fe2000000123b */
[----:B------:R-:W-:Y:S01]  /*ccc0*/  HADD2.F32 R63, -RZ, R63.H0_H0 ;  /* 0x2000003fff3f7230 */ /* 0x000fe20000004100 */
[----:B------:R-:W-:Y:S01]  /*ccd0*/  SHF.R.U64 R83, R56, 0x10, R57 ;  /* 0x0000001038537819 */ /* 0x000fe20000001239 */
[----:B------:R-:W-:Y:S02]  /*cce0*/  HADD2.F32 R65, -RZ, R65.H0_H0 ;  /* 0x20000041ff417230 */ /* 0x000fe40000004100 */
[----:B------:R-:W-:-:S02]  /*ccf0*/  HADD2.F32 R80, -RZ, R80.H1_H1 ;  /* 0x30000050ff507230 */ /* 0x000fc40000004100 */
[----:B------:R-:W-:Y:S02]  /*cd00*/  HADD2.F32 R81, -RZ, R81.H1_H1 ;  /* 0x30000051ff517230 */ /* 0x000fe40000004100 */
[--C-:B0-----:R-:W-:Y:S02]  /*cd10*/  HADD2.F32 R59, -RZ, R7.reuse.H1_H1 ;  /* 0x30000007ff3b7230 */ /* 0x101fe40000004100 */
[----:B------:R-:W-:Y:S02]  /*cd20*/  HADD2.F32 R58, -RZ, R7.H0_H0 ;  /* 0x20000007ff3a7230 */ /* 0x000fe40000004100 */
[--C-:B------:R-:W-:Y:S02]  /*cd30*/  HADD2.F32 R7, -RZ, R4.reuse.H0_H0 ;  /* 0x20000004ff077230 */ /* 0x100fe40000004100 */
[C---:B------:R-:W-:Y:S01]  /*cd40*/  FMUL.FTZ R70, R59.reuse, R63 ;  /* 0x0000003f3b467220 */ /* 0x040fe20000410000 */
[----:B------:R-:W-:Y:S02]  /*cd50*/  HADD2.F32 R4, -RZ, R4.H1_H1 ;  /* 0x30000004ff047230 */ /* 0x000fe40000004100 */
[----:B------:R-:W-:Y:S01]  /*cd60*/  FMUL.FTZ R67, R59, R65 ;  /* 0x000000413b437220 */ /* 0x000fe20000410000 */
[----:B------:R-:W-:-:S02]  /*cd70*/  HADD2.F32 R56, -RZ, R6.H0_H0 ;  /* 0x20000006ff387230 */ /* 0x000fc40000004100 */
[----:B------:R-:W-:Y:S01]  /*cd80*/  FFMA.FTZ R82, R58, R65, R70 ;  /* 0x000000413a527223 */ /* 0x000fe20000010046 */
[----:B------:R-:W-:Y:S02]  /*cd90*/  HADD2.F32 R57, -RZ, R6.H1_H1 ;  /* 0x30000006ff397230 */ /* 0x000fe40000004100 */
[----:B------:R-:W-:Y:S01]  /*cda0*/  FMUL.FTZ R66, R4, R64 ;  /* 0x0000004004427220 */ /* 0x000fe20000410000 */
[--C-:B------:R-:W-:Y:S02]  /*cdb0*/  HADD2.F32 R6, -RZ, R5.reuse.H0_H0 ;  /* 0x20000005ff067230 */ /* 0x100fe40000004100 */
[----:B------:R-:W-:Y:S01]  /*cdc0*/  FFMA.FTZ R67, R58, R63, -R67 ;  /* 0x0000003f3a437223 */ /* 0x000fe20000010843 */
[-C--:B------:R-:W-:Y:S01]  /*cdd0*/  FMUL.FTZ R70, R4, R62.reuse ;  /* 0x0000003e04467220 */ /* 0x080fe20000410000 */
[----:B------:R-:W-:Y:S02]  /*cde0*/  HADD2.F32 R5, -RZ, R5.H1_H1 ;  /* 0x30000005ff057230 */ /* 0x000fe40000004100 */
[----:B------:R-:W-:Y:S01]  /*cdf0*/  FFMA.FTZ R66, R7, R62, -R66 ;  /* 0x0000003e07427223 */ /* 0x000fe20000010842 */
[----:B------:R-:W-:-:S02]  /*ce00*/  HADD2.F32 R58, -RZ, R71.H0_H0 ;  /* 0x20000047ff3a7230 */ /* 0x000fc40000004100 */
[----:B------:R-:W-:Y:S01]  /*ce10*/  FFMA.FTZ R59, R7, R64, R70 ;  /* 0x00000040073b7223 */ /* 0x000fe20000010046 */
[----:B------:R-:W-:Y:S02]  /*ce20*/  HADD2.F32 R4, -RZ, R83.H0_H0 ;  /* 0x20000053ff047230 */ /* 0x000fe40000004100 */
[C---:B------:R-:W-:Y:S01]  /*ce30*/  FMUL.FTZ R63, R57.reuse, R80 ;  /* 0x00000050393f7220 */ /* 0x040fe20000410000 */
[-C--:B------:R-:W-:Y:S01]  /*ce40*/  FMUL.FTZ R65, R57, R81.reuse ;  /* 0x0000005139417220 */ /* 0x080fe20000410000 */
[C---:B------:R-:W-:Y:S01]  /*ce50*/  FMUL.FTZ R7, R5.reuse, R58 ;  /* 0x0000003a05077220 */ /* 0x040fe20000410000 */
[----:B------:R-:W-:Y:S01]  /*ce60*/  FMUL.FTZ R57, R5, R4 ;  /* 0x0000000405397220 */ /* 0x000fe20000410000 */
[C---:B------:R-:W-:Y:S01]  /*ce70*/  FFMA.FTZ R63, R56.reuse, R81, -R63 ;  /* 0x00000051383f7223 */ /* 0x040fe2000001083f */
[----:B------:R-:W-:Y:S01]  /*ce80*/  FFMA.FTZ R56, R56, R80, R65 ;  /* 0x0000005038387223 */ /* 0x000fe20000010041 */
[C---:B------:R-:W-:Y:S01]  /*ce90*/  FFMA.FTZ R5, R6.reuse, R4, -R7 ;  /* 0x0000000406057223 */ /* 0x040fe20000010807 */
[----:B------:R-:W-:Y:S01]  /*cea0*/  FFMA.FTZ R58, R6, R58, R57 ;  /* 0x0000003a063a7223 */ /* 0x000fe20000010039 */
[----:B------:R-:W-:-:S02]  /*ceb0*/  F2FP.F16.F32.PACK_AB R7, R82, R67 ;  /* 0x000000435207723e */ /* 0x000fc400000000ff */
[----:B------:R-:W-:Y:S02]  /*cec0*/  F2FP.F16.F32.PACK_AB R6, R56, R63 ;  /* 0x0000003f3806723e */ /* 0x000fe400000000ff */
[----:B------:R-:W-:Y:S02]  /*ced0*/  F2FP.F16.F32.PACK_AB R4, R59, R66 ;  /* 0x000000423b04723e */ /* 0x000fe400000000ff */
[----:B------:R-:W-:-:S05]  /*cee0*/  F2FP.F16.F32.PACK_AB R5, R58, R5 ;  /* 0x000000053a05723e */ /* 0x000fca00000000ff */
[----:B------:R2:W-:Y:S02]  /*cef0*/  STS.128 [R60+0x16400], R4 ;  /* 0x016400043c007388 */ /* 0x0005e40000000c00 */
.L_x_1469:
[----:B------:R-:W-:Y:S05]  /*cf00*/  BSYNC B2 ;  /* 0x0000000000027941 */ /* 0x000fea0003800000 */
.L_x_1468:
[----:B------:R-:W-:Y:S04]  /*cf10*/  BSSY B2, `(.L_x_1470) ;  /* 0x000002c000027945 */ /* 0x000fe80003800000 */
[----:B------:R-:W-:Y:S05]  /*cf20*/  @P4 BRA `(.L_x_1471) ;  /* 0x0000000000a84947 */ /* 0x000fea0003800000 */
[----:B012---:R-:W0:Y:S01]  /*cf30*/  LDS.128 R4, [R10+0x4000] ;  /* 0x004000000a047984 */ /* 0x007e220000000c00 */
[----:B------:R-:W-:Y:S01]  /*cf40*/  SHF.R.U32.HI R57, RZ, 0x10, R53 ;  /* 0x00000010ff397819 */ /* 0x000fe20000011635 */
[----:B------:R-:W-:Y:S01]  /*cf50*/  HADD2.F32 R56, -RZ, R79.H0_H0 ;  /* 0x2000004fff387230 */ /* 0x000fe20000004100 */
[--C-:B------:R-:W-:Y:S01]  /*cf60*/  SHF.R.U32.HI R59, RZ, 0x10, R55.reuse ;  /* 0x00000010ff3b7819 */ /* 0x100fe20000011637 */
[----:B------:R-:W-:Y:S01]  /*cf70*/  HADD2.F32 R58, -RZ, R77.H0_H0 ;  /* 0x2000004dff3a7230 */ /* 0x000fe20000004100 */
        /* <DEDUP_REMOVED lines=27> */
[-C--:B------:R-:W-:Y:S01]  /*d130*/  FMUL.FTZ R53, R5, R4.reuse ;  /* 0x0000000405357220 */ /* 0x080fe20000410000 */
        /* <DEDUP_REMOVED lines=9> */
.L_x_1471:
[----:B------:R-:W-:Y:S05]  /*d1d0*/  BSYNC B2 ;  /* 0x0000000000027941 */ /* 0x000fea0003800000 */
.L_x_1470:
[----:B------:R-:W-:Y:S04]  /*d1e0*/  BSSY B2, `(.L_x_1472) ;  /* 0x000002c000027945 */ /* 0x000fe80003800000 */
[----:B------:R-:W-:Y:S05]  /*d1f0*/  @P5 BRA `(.L_x_1473) ;  /* 0x0000000000a85947 */ /* 0x000fea0003800000 */
[----:B0123--:R-:W0:Y:S01]  /*d200*/  LDS.128 R4, [R60+0x1a400] ;  /* 0x01a400003c047984 */ /* 0x00fe220000000c00 */
[----:B------:R-:W-:Y:S01]  /*d210*/  SHF.R.U32.HI R53, RZ, 0x10, R51 ;  /* 0x00000010ff357819 */ /* 0x000fe20000011633 */
[----:B------:R-:W-:Y:S01]  /*d220*/  HADD2.F32 R52, -RZ, R76.H0_H0 ;  /* 0x2000004cff347230 */ /* 0x000fe20000004100 */
[----:B------:R-:W-:Y:S01]  /*d230*/  SHF.R.U32.HI R55, RZ, 0x10, R49 ;  /* 0x00000010ff377819 */ /* 0x000fe20000011631 */
        /* <DEDUP_REMOVED lines=25> */
[CC--:B------:R-:W-:Y:S01]  /*d3d0*/  FMUL.FTZ R53, R49.reuse, R75.reuse ;  /* 0x0000004b31357220 */ /* 0x0c0fe20000410000 */
[----:B------:R-:W-:Y:S01]  /*d3e0*/  FMUL.FTZ R52, R49, R76 ;  /* 0x0000004c31347220 */ /* 0x000fe20000410000 */
        /* <DEDUP_REMOVED lines=11> */
.L_x_1473:
[----:B------:R-:W-:Y:S05]  /*d4a0*/  BSYNC B2 ;  /* 0x0000000000027941 */ /* 0x000fea0003800000 */
.L_x_1472:
[----:B------:R-:W-:Y:S05]  /*d4b0*/  @P6 BRA `(.L_x_1463) ;  /* 0x0000000000a86947 */ /* 0x000fea0003800000 */
[----:B01234-:R-:W0:Y:S01]  /*d4c0*/  LDS.128 R4, [R10+0x8000] ;  /* 0x008000000a047984 */ /* 0x01fe220000000c00 */
        /* <DEDUP_REMOVED lines=41> */
.L_x_1463:
[----:B------:R-:W-:Y:S05]  /*d760*/  BSYNC B1 ;  /* 0x0000000000017941 */ /* 0x000fea0003800000 */
.L_x_1462:
        /* <DEDUP_REMOVED lines=16> */
[----:B------:R-:W-:Y:S01]  /*d870*/  SHF.R.U32.HI R45, RZ, 0x10, R43 ;  /* 0x00000010ff2d7819 */ /* 0x000fe2000001162b */
[----:B------:R-:W-:Y:S01]  /*d880*/  HADD2.F32 R44, -RZ, R78.H0_H0 ;  /* 0x2000004eff2c7230 */ /* 0x000fe20000004100 */
[----:B------:R-:W-:Y:S01]  /*d890*/  SHF.R.U32.HI R47, RZ, 0x10, R41 ;  /* 0x00000010ff2f7819 */ /* 0x000fe20000011629 */
        /* <DEDUP_REMOVED lines=38> */
.L_x_1476:
[----:B------:R-:W-:Y:S05]  /*db00*/  BSYNC B1 ;  /* 0x0000000000017941 */ /* 0x000fea0003800000 */
.L_x_1475:
[----:B------:R-:W-:Y:S04]  /*db10*/  BSSY B1, `(.L_x_1477) ;  /* 0x000002c000017945 */ /* 0x000fe80003800000 */
[----:B------:R-:W-:Y:S05]  /*db20*/  @P1 BRA `(.L_x_1478) ;  /* 0x0000000000a81947 */ /* 0x000fea0003800000 */
[----:B0-----:R-:W0:Y:S01]  /*db30*/  LDS.128 R4, [R10+0x2000] ;  /* 0x002000000a047984 */ /* 0x001e220000000c00 */
        /* <DEDUP_REMOVED lines=41> */
.L_x_1478:
[----:B------:R-:W-:Y:S05]  /*ddd0*/  BSYNC B1 ;  /* 0x0000000000017941 */ /* 0x000fea0003800000 */
.L_x_1477:
[----:B------:R-:W-:Y:S04]  /*dde0*/  BSSY B1, `(.L_x_1479) ;  /* 0x000002c000017945 */ /* 0x000fe80003800000 */
[----:B------:R-:W-:Y:S05]  /*ddf0*/  @P2 BRA `(.L_x_1480) ;  /* 0x0000000000a82947 */ /* 0x000fea0003800000 */
[----:B01----:R-:W0:Y:S01]  /*de00*/  LDS.128 R4, [R60+0x18400] ;  /* 0x018400003c047984 */ /* 0x003e220000000c00 */
[----:B------:R-:W-:Y:S01]  /*de10*/  SHF.R.U32.HI R38, RZ, 0x10, R33 ;  /* 0x00000010ff267819 */ /* 0x000fe20000011621 */
[--C-:B------:R-:W-:Y:S01]  /*de20*/  HADD2.F32 R37, -RZ, R69.reuse.H0_H0 ;  /* 0x20000045ff257230 */ /* 0x100fe20000004100 */
[--C-:B------:R-:W-:Y:S01]  /*de30*/  SHF.R.U32.HI R36, RZ, 0x10, R35.reuse ;  /* 0x00000010ff247819 */ /* 0x100fe20000011623 */
[----:B------:R-:W-:Y:S01]  /*de40*/  HADD2.F32 R69, -RZ, R69.H1_H1 ;  /* 0x30000045ff457230 */ /* 0x000fe20000004100 */
[----:B------:R-:W-:Y:S01]  /*de50*/  SHF.R.U64 R42, R34, 0x10, R35 ;  /* 0x00000010222a7819 */ /* 0x000fe20000001223 */
[----:B------:R-:W-:Y:S01]  /*de60*/  HADD2.F32 R38, -RZ, R38.H0_H0 ;  /* 0x20000026ff267230 */ /* 0x000fe20000004100 */
[----:B------:R-:W-:Y:S01]  /*de70*/  SHF.R.U64 R41, R32, 0x10, R33 ;  /* 0x0000001020297819 */ /* 0x000fe20000001221 */
[----:B------:R-:W-:Y:S02]  /*de80*/  HADD2.F32 R36, -RZ, R36.H0_H0 ;  /* 0x20000024ff247230 */ /* 0x000fe40000004100 */
[----:B------:R-:W-:-:S02]  /*de90*/  HADD2.F32 R35, -RZ, R14.H0_H0 ;  /* 0x2000000eff237230 */ /* 0x000fc40000004100 */
        /* <DEDUP_REMOVED lines=8> */
[C---:B------:R-:W-:Y:S01]  /*df20*/  FFMA.FTZ R40, R33.reuse, R36, -R40 ;  /* 0x0000002421287223 */ /* 0x040fe20000010828 */
[----:B------:R-:W-:Y:S02]  /*df30*/  HADD2.F32 R32, -RZ, R6.H1_H1 ;  /* 0x30000006ff207230 */ /* 0x000fe40000004100 */
[C---:B------:R-:W-:Y:S01]  /*df40*/  FMUL.FTZ R34, R4.reuse, R37 ;  /* 0x0000002504227220 */ /* 0x040fe20000410000 */
[--C-:B------:R-:W-:Y:S02]  /*df50*/  HADD2.F32 R6, -RZ, R5.reuse.H0_H0 ;  /* 0x20000005ff067230 */ /* 0x100fe40000004100 */
[----:B------:R-:W-:Y:S01]  /*df60*/  FFMA.FTZ R39, R33, R38, R39 ;  /* 0x0000002621277223 */ /* 0x000fe20000010027 */
        /* <DEDUP_REMOVED lines=19> */
.L_x_1480:
[----:B------:R-:W-:Y:S05]  /*e0a0*/  BSYNC B1 ;  /* 0x0000000000017941 */ /* 0x000fea0003800000 */
.L_x_1479:
[----:B------:R-:W-:Y:S04]  /*e0b0*/  BSSY B1, `(.L_x_1481) ;  /* 0x000002c000017945 */ /* 0x000fe80003800000 */
[----:B------:R-:W-:Y:S05]  /*e0c0*/  @P3 BRA `(.L_x_1482) ;  /* 0x0000000000a83947 */ /* 0x000fea0003800000 */
[----:B012---:R-:W0:Y:S01]  /*e0d0*/  LDS.128 R4, [R10+0x6000] ;  /* 0x006000000a047984 */ /* 0x007e220000000c00 */
[--C-:B------:R-:W-:Y:S01]  /*e0e0*/  SHF.R.U64 R39, R30, 0x10, R31.reuse ;  /* 0x000000101e277819 */ /* 0x100fe2000000121f */
[--C-:B------:R-:W-:Y:S01]  /*e0f0*/  HADD2.F32 R30, -RZ, R13.reuse.H0_H0 ;  /* 0x2000000dff1e7230 */ /* 0x100fe20000004100 */
[----:B------:R-:W-:Y:S01]  /*e100*/  SHF.R.U32.HI R31, RZ, 0x10, R31 ;  /* 0x00000010ff1f7819 */ /* 0x000fe2000001161f */
[----:B------:R-:W-:Y:S01]  /*e110*/  HADD2.F32 R32, -RZ, R12.H0_H0 ;  /* 0x2000000cff207230 */ /* 0x000fe20000004100 */
[--C-:B------:R-:W-:Y:S01]  /*e120*/  SHF.R.U32.HI R33, RZ, 0x10, R29.reuse ;  /* 0x00000010ff217819 */ /* 0x100fe2000001161d */
[----:B------:R-:W-:Y:S01]  /*e130*/  HADD2.F32 R13, -RZ, R13.H1_H1 ;  /* 0x3000000dff0d7230 */ /* 0x000fe20000004100 */
[----:B------:R-:W-:Y:S01]  /*e140*/  SHF.R.U64 R37, R28, 0x10, R29 ;  /* 0x000000101c257819 */ /* 0x000fe2000000121d */
[----:B------:R-:W-:Y:S02]  /*e150*/  HADD2.F32 R31, -RZ, R31.H0_H0 ;  /* 0x2000001fff1f7230 */ /* 0x000fe40000004100 */
[----:B------:R-:W-:-:S02]  /*e160*/  HADD2.F32 R33, -RZ, R33.H0_H0 ;  /* 0x20000021ff217230 */ /* 0x000fc40000004100 */
        /* <DEDUP_REMOVED lines=9> */
[----:B------:R-:W-:Y:S01]  /*e200*/  FFMA.FTZ R38, R28, R33, R36 ;  /* 0x000000211c267223 */ /* 0x000fe20000010024 */
[--C-:B------:R-:W-:Y:S02]  /*e210*/  HADD2.F32 R6, -RZ, R5.reuse.H0_H0 ;  /* 0x20000005ff067230 */ /* 0x100fe40000004100 */
[C---:B------:R-:W-:Y:S01]  /*e220*/  FMUL.FTZ R34, R4.reuse, R32 ;  /* 0x0000002004227220 */ /* 0x040fe20000410000 */
[----:B------:R-:W-:Y:S01]  /*e230*/  FMUL.FTZ R36, R4, R30 ;  /* 0x0000001e04247220 */ /* 0x000fe20000410000 */
[----:B------:R-:W-:Y:S02]  /*e240*/  HADD2.F32 R28, -RZ, R12.H1_H1 ;  /* 0x3000000cff1c7230 */ /* 0x000fe40000004100 */
[----:B------:R-:W-:Y:S01]  /*e250*/  FMUL.FTZ R33, R15, R13 ;  /* 0x0000000d0f217220 */ /* 0x000fe20000410000 */
[----:B------:R-:W-:-:S02]  /*e260*/  HADD2.F32 R5, -RZ, R5.H1_H1 ;  /* 0x30000005ff057230 */ /* 0x000fc40000004100 */
[C---:B------:R-:W-:Y:S01]  /*e270*/  FFMA.FTZ R34, R7.reuse, R30, -R34 ;  /* 0x0000001e07227223 */ /* 0x040fe20000010822 */
[----:B------:R-:W-:Y:S02]  /*e280*/  HADD2.F32 R12, -RZ, R37.H0_H0 ;  /* 0x20000025ff0c7230 */ /* 0x000fe40000004100 */
[----:B------:R-:W-:Y:S01]  /*e290*/  FFMA.FTZ R29, R7, R32, R36 ;  /* 0x00000020071d7223 */ /* 0x000fe20000010024 */
[----:B------:R-:W-:Y:S02]  /*e2a0*/  HADD2.F32 R4, -RZ, R39.H0_H0 ;  /* 0x20000027ff047230 */ /* 0x000fe40000004100 */
[----:B------:R-:W-:Y:S01]  /*e2b0*/  FMUL.FTZ R31, R15, R28 ;  /* 0x0000001c0f1f7220 */ /* 0x000fe20000410000 */
[C---:B------:R-:W-:Y:S02]  /*e2c0*/  FMUL.FTZ R7, R5.reuse, R12 ;  /* 0x0000000c05077220 */ /* 0x040fe40000410000 */
        /* <DEDUP_REMOVED lines=10> */
.L_x_1482:
[----:B------:R-:W-:Y:S05]  /*e370*/  BSYNC B1 ;  /* 0x0000000000017941 */ /* 0x000fea0003800000 */
.L_x_1481:
[----:B------:R-:W-:Y:S04]  /*e380*/  BSSY B1, `(.L_x_1483) ;  /* 0x000002c000017945 */ /* 0x000fe80003800000 */
[----:B------:R-:W-:Y:S05]  /*e390*/  @P4 BRA `(.L_x_1484) ;  /* 0x0000000000a84947 */ /* 0x000fea0003800000 */
[----:B0123--:R-:W0:Y:S01]  /*e3a0*/  LDS.128 R4, [R60+0x1c400] ;  /* 0x01c400003c047984 */ /* 0x00fe220000000c00 */
[--C-:B------:R-:W-:Y:S01]  /*e3b0*/  SHF.R.U64 R33, R26, 0x10, R27.reuse ;  /* 0x000000101a217819 */ /* 0x100fe2000000121b */
[----:B------:R-:W-:Y:S01]  /*e3c0*/  HADD2.F32 R26, -RZ, R3.H0_H0 ;  /* 0x20000003ff1a7230 */ /* 0x000fe20000004100 */
[----:B------:R-:W-:Y:S02]  /*e3d0*/  SHF.R.U32.HI R12, RZ, 0x10, R27 ;  /* 0x00000010ff0c7819 */ /* 0x000fe4000001161b */
[--C-:B------:R-:W-:Y:S02]  /*e3e0*/  SHF.R.U32.HI R27, RZ, 0x10, R25.reuse ;  /* 0x00000010ff1b7819 */ /* 0x100fe40000011619 */
[----:B------:R-:W-:Y:S01]  /*e3f0*/  SHF.R.U64 R31, R24, 0x10, R25 ;  /* 0x00000010181f7819 */ /* 0x000fe20000001219 */
[----:B------:R-:W-:Y:S02]  /*e400*/  HADD2.F32 R25, -RZ, R12.H0_H0 ;  /* 0x2000000cff197230 */ /* 0x000fe40000004100 */
[----:B------:R-:W-:-:S02]  /*e410*/  HADD2.F32 R27, -RZ, R27.H0_H0 ;  /* 0x2000001bff1b7230 */ /* 0x000fc40000004100 */
[--C-:B------:R-:W-:Y:S02]  /*e420*/  HADD2.F32 R24, -RZ, R11.reuse.H0_H0 ;  /* 0x2000000bff187230 */ /* 0x100fe40000004100 */
[----:B------:R-:W-:Y:S02]  /*e430*/  HADD2.F32 R11, -RZ, R11.H1_H1 ;  /* 0x3000000bff0b7230 */ /* 0x000fe40000004100 */
[--C-:B0-----:R-:W-:Y:S02]  /*e440*/  HADD2.F32 R15, -RZ, R7.reuse.H1_H1 ;  /* 0x30000007ff0f7230 */ /* 0x101fe40000004100 */
[----:B------:R-:W-:Y:S02]  /*e450*/  HADD2.F32 R14, -RZ, R7.H0_H0 ;  /* 0x20000007ff0e7230 */ /* 0x000fe40000004100 */
[--C-:B------:R-:W-:Y:S02]  /*e460*/  HADD2.F32 R7, -RZ, R4.reuse.H0_H0 ;  /* 0x20000004ff077230 */ /* 0x100fe40000004100 */
[----:B------:R-:W-:Y:S01]  /*e470*/  FMUL.FTZ R29, R15, R27 ;  /* 0x0000001b0f1d7220 */ /* 0x000fe20000410000 */
[----:B------:R-:W-:-:S02]  /*e480*/  HADD2.F32 R4, -RZ, R4.H1_H1 ;  /* 0x30000004ff047230 */ /* 0x000fc40000004100 */
[-C--:B------:R-:W-:Y:S01]  /*e490*/  FMUL.FTZ R30, R15, R25.reuse ;  /* 0x000000190f1e7220 */ /* 0x080fe20000410000 */
[--C-:B------:R-:W-:Y:S02]  /*e4a0*/  HADD2.F32 R12, -RZ, R6.reuse.H0_H0 ;  /* 0x20000006ff0c7230 */ /* 0x100fe40000004100 */
[C---:B------:R-:W-:Y:S01]  /*e4b0*/  FFMA.FTZ R29, R14.reuse, R25, -R29 ;  /* 0x000000190e1d7223 */ /* 0x040fe2000001081d */
[----:B------:R-:W-:Y:S02]  /*e4c0*/  HADD2.F32 R13, -RZ, R6.H1_H1 ;  /* 0x30000006ff0d7230 */ /* 0x000fe40000004100 */
[----:B------:R-:W-:Y:S01]  /*e4d0*/  FFMA.FTZ R32, R14, R27, R30 ;  /* 0x0000001b0e207223 */ /* 0x000fe2000001001e */
[----:B------:R-:W-:Y:S02]  /*e4e0*/  HADD2.F32 R6, -RZ, R5.H0_H0 ;  /* 0x20000005ff067230 */ /* 0x000fe40000004100 */
[C---:B------:R-:W-:Y:S01]  /*e4f0*/  FMUL.FTZ R28, R4.reuse, R26 ;  /* 0x0000001a041c7220 */ /* 0x040fe20000410000 */
[----:B------:R-:W-:Y:S01]  /*e500*/  FMUL.FTZ R30, R4, R24 ;  /* 0x00000018041e7220 */ /* 0x000fe20000410000 */
[----:B------:R-:W-:-:S02]  /*e510*/  HADD2.F32 R14, -RZ, R3.H1_H1 ;  /* 0x30000003ff0e7230 */ /* 0x000fc40000004100 */
[----:B------:R-:W-:Y:S01]  /*e520*/  FMUL.FTZ R27, R13, R11 ;  /* 0x0000000b0d1b7220 */ /* 0x000fe20000410000 */
[----:B------:R-:W-:Y:S02]  /*e530*/  HADD2.F32 R5, -RZ, R5.H1_H1 ;  /* 0x30000005ff057230 */ /* 0x000fe40000004100 */
[C---:B------:R-:W-:Y:S01]  /*e540*/  FFMA.FTZ R28, R7.reuse, R24, -R28 ;  /* 0x00000018071c7223 */ /* 0x040fe2000001081c */
[----:B------:R-:W-:Y:S02]  /*e550*/  HADD2.F32 R4, -RZ, R31.H0_H0 ;  /* 0x2000001fff047230 */ /* 0x000fe40000004100 */
[----:B------:R-:W-:Y:S01]  /*e560*/  FFMA.FTZ R15, R7, R26, R30 ;  /* 0x0000001a070f7223 */ /* 0x000fe2000001001e */
[----:B------:R-:W-:Y:S02]  /*e570*/  HADD2.F32 R3, -RZ, R33.H0_H0 ;  /* 0x20000021ff037230 */ /* 0x000fe40000004100 */
[-C--:B------:R-:W-:Y:S01]  /*e580*/  FMUL.FTZ R25, R13, R14.reuse ;  /* 0x0000000e0d197220 */ /* 0x080fe20000410000 */
[C---:B------:R-:W-:Y:S01]  /*e590*/  FFMA.FTZ R14, R12.reuse, R14, R27 ;  /* 0x0000000e0c0e7223 */ /* 0x040fe2000001001b */
[C---:B------:R-:W-:Y:S01]  /*e5a0*/  FMUL.FTZ R7, R5.reuse, R4 ;  /* 0x0000000405077220 */ /* 0x040fe20000410000 */
[----:B------:R-:W-:Y:S01]  /*e5b0*/  FMUL.FTZ R13, R5, R3 ;  /* 0x00000003050d7220 */ /* 0x000fe20000410000 */
[----:B------:R-:W-:-:S02]  /*e5c0*/  FFMA.FTZ R25, R12, R11, -R25 ;  /* 0x0000000b0c197223 */ /* 0x000fc40000010819 */
[----:B------:R-:W-:Y:S01]  /*e5d0*/  FFMA.FTZ R5, R6, R3, -R7 ;  /* 0x0000000306057223 */ /* 0x000fe20000010807 */
[----:B------:R-:W-:Y:S01]  /*e5e0*/  F2FP.F16.F32.PACK_AB R7, R32, R29 ;  /* 0x0000001d2007723e */ /* 0x000fe200000000ff */
[----:B------:R-:W-:Y:S01]  /*e5f0*/  FFMA.FTZ R12, R6, R4, R13 ;  /* 0x00000004060c7223 */ /* 0x000fe2000001000d */
[----:B------:R-:W-:Y:S02]  /*e600*/  F2FP.F16.F32.PACK_AB R4, R15, R28 ;  /* 0x0000001c0f04723e */ /* 0x000fe400000000ff */
[----:B------:R-:W-:Y:S02]  /*e610*/  F2FP.F16.F32.PACK_AB R6, R14, R25 ;  /* 0x000000190e06723e */ /* 0x000fe400000000ff */
[----:B------:R-:W-:-:S05]  /*e620*/  F2FP.F16.F32.PACK_AB R5, R12, R5 ;  /* 0x000000050c05723e */ /* 0x000fca00000000ff */
[----:B------:R4:W-:Y:S02]  /*e630*/  STS.128 [R60+0x1c400], R4 ;  /* 0x01c400043c007388 */ /* 0x0009e40000000c00 */
.L_x_1484:
[----:B------:R-:W-:Y:S05]  /*e640*/  BSYNC B1 ;  /* 0x0000000000017941 */ /* 0x000fea0003800000 */
.L_x_1483:
[----:B------:R-:W-:Y:S05]  /*e650*/  @P5 BRA `(.L_x_1474) ;  /* 0x0000003400845947 */ /* 0x000fea0003800000 */
[----:B01234-:R-:W0:Y:S01]  /*e660*/  LDS.128 R4, [R10+0xa000] ;  /* 0x00a000000a047984 */ /* 0x01fe220000000c00 */
[----:B------:R-:W-:Y:S01]  /*e670*/  SHF.R.U64 R25, R20, 0x10, R21 ;  /* 0x0000001014197819 */ /* 0x000fe20000001215 */
[----:B------:R-:W-:Y:S01]  /*e680*/  HADD2.F32 R12, -RZ, R2.H0_H0 ;  /* 0x20000002ff0c7230 */ /* 0x000fe20000004100 */
[----:B------:R-:W-:Y:S01]  /*e690*/  SHF.R.U32.HI R20, RZ, 0x10, R9 ;  /* 0x00000010ff147819 */ /* 0x000fe20000011609 */
[----:B------:R-:W-:Y:S01]  /*e6a0*/  HADD2.F32 R13, -RZ, R0.H0_H0 ;  /* 0x20000000ff0d7230 */ /* 0x000fe20000004100 */
[----:B------:R-:W-:Y:S01]  /*e6b0*/  SHF.R.U32.HI R14, RZ, 0x10, R21 ;  /* 0x00000010ff0e7819 */ /* 0x000fe20000011615 */
        /* <DEDUP_REMOVED lines=19> */
[----:B------:R-:W-:-:S02]  /*e7f0*/  HADD2.F32 R9, -RZ, R0.H1_H1 ;  /* 0x30000000ff097230 */ /* 0x000fc40000004100 */
[----:B------:R-:W-:Y:S01]  /*e800*/  FFMA.FTZ R3, R3, R13, R14 ;  /* 0x0000000d03037223 */ /* 0x000fe2000001000e */
[----:B------:R-:W-:Y:S02]  /*e810*/  HADD2.F32 R4, -RZ, R21.H0_H0 ;  /* 0x20000015ff047230 */ /* 0x000fe40000004100 */
[----:B------:R-:W-:Y:S02]  /*e820*/  HADD2.F32 R0, -RZ, R25.H0_H0 ;  /* 0x20000019ff007230 */ /* 0x000fe40000004100 */
[CC--:B------:R-:W-:Y:S01]  /*e830*/  FMUL.FTZ R12, R8.reuse, R9.reuse ;  /* 0x00000009080c7220 */ /* 0x0c0fe20000410000 */
[----:B------:R-:W-:Y:S01]  /*e840*/  FMUL.FTZ R8, R8, R2 ;  /* 0x0000000208087220 */ /* 0x000fe20000410000 */
[C---:B------:R-:W-:Y:S01]  /*e850*/  FMUL.FTZ R11, R5.reuse, R4 ;  /* 0x00000004050b7220 */ /* 0x040fe20000410000 */
[----:B------:R-:W-:Y:S01]  /*e860*/  FMUL.FTZ R13, R5, R0 ;  /* 0x00000000050d7220 */ /* 0x000fe20000410000 */
[C---:B------:R-:W-:Y:S02]  /*e870*/  FFMA.FTZ R12, R7.reuse, R2, -R12 ;  /* 0x00000002070c7223 */ /* 0x040fe4000001080c */
[C---:B------:R-:W-:Y:S01]  /*e880*/  FFMA.FTZ R5, R6.reuse, R0, -R11 ;  /* 0x0000000006057223 */ /* 0x040fe2000001080b */
[----:B------:R-:W-:Y:S01]  /*e890*/  FFMA.FTZ R9, R7, R9, R8 ;  /* 0x0000000907097223 */ /* 0x000fe20000010008 */
[----:B------:R-:W-:Y:S01]  /*e8a0*/  FFMA.FTZ R0, R6, R4, R13 ;  /* 0x0000000406007223 */ /* 0x000fe2000001000d */
[----:B------:R-:W-:-:S02]  /*e8b0*/  F2FP.F16.F32.PACK_AB R7, R15, R26 ;  /* 0x0000001a0f07723e */ /* 0x000fc400000000ff */
[----:B------:R-:W-:Y:S02]  /*e8c0*/  F2FP.F16.F32.PACK_AB R4, R3, R24 ;  /* 0x000000180304723e */ /* 0x000fe400000000ff */
[----:B------:R-:W-:Y:S02]  /*e8d0*/  F2FP.F16.F32.PACK_AB R6, R9, R12 ;  /* 0x0000000c0906723e */ /* 0x000fe400000000ff */
[----:B------:R-:W-:-:S05]  /*e8e0*/  F2FP.F16.F32.PACK_AB R5, R0, R5 ;  /* 0x000000050005723e */ /* 0x000fca00000000ff */
[----:B------:R0:W-:Y:S01]  /*e8f0*/  STS.128 [R10+0xa000], R4 ;  /* 0x00a000040a007388 */ /* 0x0001e20000000c00 */
[----:B------:R-:W-:Y:S05]  /*e900*/  BRA `(.L_x_1474) ;  /* 0x0000003000d87947 */ /* 0x000fea0003800000 */
.L_x_1447:
[----:B------:R-:W0:Y:S01]  /*e910*/  LDC R78, c[0x0][0x428] ;  /* 0x00010a00ff4e7b82 */ /* 0x000e220000000800 */
[-C--:B------:R-:W-:Y:S01]  /*e920*/  ISETP.GE.AND P0, PT, R195, R8.reuse, PT ;  /* 0x00000008c300720c */ /* 0x080fe20003f06270 */
[----:B------:R-:W-:Y:S01]  /*e930*/  BSSY B1, `(.L_x_1485) ;  /* 0x000003f000017945 */ /* 0x000fe20003800000 */
[----:B------:R-:W-:Y:S01]  /*e940*/  ISETP.GE.AND P1, PT, R220, R8, PT ;  /* 0x00000008dc00720c */ /* 0x000fe20003f26270 */
[----:B------:R-:W-:Y:S01]  /*e950*/  IMAD.MOV.U32 R9, RZ, RZ, R61 ;  /* 0x000000ffff097224 */ /* 0x000fe200078e003d */
[----:B------:R-:W-:Y:S01]  /*e960*/  MOV R8, R72 ;  /* 0x0000004800087202 */ /* 0x000fe20000000f00 */
[----:B------:R-:W-:Y:S01]  /*e970*/  IMAD.MOV.U32 R10, RZ, RZ, R144 ;  /* 0x000000ffff0a7224 */ /* 0x000fe200078e0090 */
[----:B------:R-:W-:Y:S01]  /*e980*/  CS2R R40, SRZ ;  /* 0x0000000000287805 */ /* 0x000fe2000001ff00 */
[----:B------:R-:W-:Y:S01]  /*e990*/  IMAD.MOV.U32 R11, RZ, RZ, R77 ;  /* 0x000000ffff0b7224 */ /* 0x000fe200078e004d */
        /* <DEDUP_REMOVED lines=22> */
[----:B0-----:R-:W-:Y:S06]  /*eb00*/  @P0 BRA `(.L_x_1486) ;  /* 0x0000000000840947 */ /* 0x001fec0003800000 */
[----:B------:R-:W-:Y:S01]  /*eb10*/  IADD3 R0, P3, R87, R70, RZ ;  /* 0x0000004657007210 */ /* 0x000fe20007f7e0ff */
[----:B------:R-:W-:Y:S01]  /*eb20*/  ULDC.64 UR4, c[0x0][0x3c8] ;  /* 0x0000f20000047ab9 */ /* 0x000fe20000000a00 */
[----:B------:R-:W-:Y:S01]  /*eb30*/  IADD3 R4, P2, R84, R71, RZ ;  /* 0x0000004754047210 */ /* 0x000fe20007f5e0ff */
[----:B------:R-:W-:Y:S01]  /*eb40*/  ULDC.64 UR6, c[0x0][0x3e0] ;  /* 0x0000f80000067ab9 */ /* 0x000fe20000000a00 */
[----:B------:R-:W-:Y:S01]  /*eb50*/  CS2R R32, SRZ ;  /* 0x0000000000207805 */ /* 0x000fe2000001ff00 */
[----:B------:R-:W-:Y:S01]  /*eb60*/  IMAD.X R5, R85, 0x1, R80, P3 ;  /* 0x0000000155057824 */ /* 0x000fe200018e0650 */
[----:B------:R-:W-:Y:S02]  /*eb70*/  IADD3.X R7, R82, R83, RZ, P2, !PT ;  /* 0x0000005352077210 */ /* 0x000fe400017fe4ff */
[----:B------:R-:W-:Y:S02]  /*eb80*/  CS2R R34, SRZ ;  /* 0x0000000000227805 */ /* 0x000fe4000001ff00 */
[----:B------:R-:W-:Y:S01]  /*eb90*/  LEA R14, P2, R4, UR4, 0x1 ;  /* 0x00000004040e7c11 */ /* 0x000fe2000f8408ff */
[----:B------:R-:W-:Y:S01]  /*eba0*/  ULDC UR4, c[0x0][0x3d4] ;  /* 0x0000f50000047ab9 */ /* 0x000fe20000000800 */
[----:B------:R-:W-:-:S02]  /*ebb0*/  LEA R20, P3, R0, UR6, 0x1 ;  /* 0x0000000600147c11 */ /* 0x000fc4000f8608ff */
[----:B------:R-:W-:Y:S02]  /*ebc0*/  CS2R R36, SRZ ;  /* 0x0000000000247805 */ /* 0x000fe4000001ff00 */
[----:B------:R-:W-:Y:S02]  /*ebd0*/  LEA.HI.X R15, R4, UR5, R7, 0x1, P2 ;  /* 0x00000005040f7c11 */ /* 0x000fe400090f0c07 */
[----:B------:R-:W-:Y:S02]  /*ebe0*/  CS2R R38, SRZ ;  /* 0x0000000000267805 */ /* 0x000fe4000001ff00 */
[----:B------:R-:W-:Y:S02]  /*ebf0*/  LEA.HI.X R21, R0, UR7, R5, 0x1, P3 ;  /* 0x0000000700157c11 */ /* 0x000fe400098f0c05 */
[----:B------:R-:W-:Y:S02]  /*ec00*/  CS2R R60, SRZ ;  /* 0x00000000003c7805 */ /* 0x000fe4000001ff00 */
[----:B------:R-:W-:-:S02]  /*ec10*/  ISETP.GE.AND P2, PT, R192, UR4, PT ;  /* 0x00000004c0007c0c */ /* 0x000fc4000bf46270 */
[----:B------:R-:W-:Y:S02]  /*ec20*/  CS2R R62, SRZ ;  /* 0x00000000003e7805 */ /* 0x000fe4000001ff00 */
[----:B------:R-:W-:Y:S02]  /*ec30*/  ISETP.GE.AND P3, PT, R198, UR4, PT ;  /* 0x00000004c6007c0c */ /* 0x000fe4000bf66270 */
[----:B------:R-:W-:Y:S02]  /*ec40*/  CS2R R4, SRZ ;  /* 0x0000000000047805 */ /* 0x000fe4000001ff00 */
[----:B------:R-:W-:Y:S02]  /*ec50*/  ISETP.GE.AND P4, PT, R199, UR4, PT ;  /* 0x00000004c7007c0c */ /* 0x000fe4000bf86270 */
[----:B------:R-:W-:Y:S02]  /*ec60*/  CS2R R6, SRZ ;  /* 0x0000000000067805 */ /* 0x000fe4000001ff00 */
[----:B------:R-:W-:-:S02]  /*ec70*/  CS2R R24, SRZ ;  /* 0x0000000000187805 */ /* 0x000fc4000001ff00 */
[----:B------:R-:W-:Y:S02]  /*ec80*/  CS2R R26, SRZ ;  /* 0x00000000001a7805 */ /* 0x000fe4000001ff00 */
[----:B------:R-:W-:Y:S02]  /*ec90*/  CS2R R28, SRZ ;  /* 0x00000000001c7805 */ /* 0x000fe4000001ff00 */
[----:B------:R-:W-:Y:S01]  /*eca0*/  CS2R R30, SRZ ;  /* 0x00000000001e7805 */ /* 0x000fe2000001ff00 */
[----:B------:R-:W-:Y:S02]  /*ecb0*/  ULDC.64 UR8, c[0x0][0x208] ;  /* 0x0000820000087ab9 */ /* 0x000fe40000000a00 */
[----:B------:R0:W5:Y:S04]  /*ecc0*/  @!P2 LDG.E.128 R32, desc[UR8][R14.64] ;  /* 0x000000080e20a981 */ /* 0x000168000c1e1d00 */
[----:B------:R0:W5:Y:S04]  /*ecd0*/  @!P3 LDG.E.128 R36, desc[UR8][R14.64+0x40] ;  /* 0x000040080e24b981 */ /* 0x000168000c1e1d00 */
[----:B------:R0:W5:Y:S04]  /*ece0*/  @!P4 LDG.E.128 R60, desc[UR8][R14.64+0x80] ;  /* 0x000080080e3cc981 */ /* 0x000168000c1e1d00 */
[----:B------:R0:W5:Y:S04]  /*ecf0*/  @!P2 LDG.E.128 R4, desc[UR8][R20.64] ;  /* 0x000000081404a981 */ /* 0x000168000c1e1d00 */
[----:B------:R0:W5:Y:S04]  /*ed00*/  @!P3 LDG.E.128 R24, desc[UR8][R20.64+0x40] ;  /* 0x000040081418b981 */ /* 0x000168000c1e1d00 */
[----:B------:R0:W5:Y:S02]  /*ed10*/  @!P4 LDG.E.128 R28, desc[UR8][R20.64+0x80] ;  /* 0x00008008141cc981 */ /* 0x000164000c1e1d00 */
.L_x_1486:
[----:B------:R-:W-:Y:S05]  /*ed20*/  BSYNC B1 ;  /* 0x0000000000017941 */ /* 0x000fea0003800000 */
.L_x_1485:
[----:B------:R-:W-:Y:S01]  /*ed30*/  BSSY B1, `(.L_x_1487) ;  /* 0x0000027000017945 */ /* 0x000fe20003800000 */
[----:B-----5:R-:W-:Y:S01]  /*ed40*/  IMAD.MOV.U32 R72, RZ, RZ, R4 ;  /* 0x000000ffff487224 */ /* 0x020fe200078e0004 */
[----:B------:R-:W-:Y:S01]  /*ed50*/  MOV R77, R6 ;  /* 0x00000006004d7202 */ /* 0x000fe20000000f00 */
[----:B------:R-:W-:Y:S01]  /*ed60*/  IMAD.MOV.U32 R73, RZ, RZ, R5 ;  /* 0x000000ffff497224 */ /* 0x000fe200078e0005 */
[----:B------:R-:W-:Y:S01]  /*ed70*/  CS2R R66, SRZ ;  /* 0x0000000000427805 */ /* 0x000fe2000001ff00 */
[----:B------:R-:W-:Y:S06]  /*ed80*/  @P1 BRA `(.L_x_1488) ;  /* 0x0000000000841947 */ /* 0x000fec0003800000 */
[----:B------:R-:W-:Y:S01]  /*ed90*/  IADD3 R76, P2, P3, R71, R76, R84 ;  /* 0x0000004c474c7210 */ /* 0x000fe20007b5e054 */
[----:B------:R-:W-:Y:S01]  /*eda0*/  ULDC.64 UR4, c[0x0][0x3c8] ;  /* 0x0000f20000047ab9 */ /* 0x000fe20000000a00 */
[----:B------:R-:W-:Y:S01]  /*edb0*/  IADD3 R75, P4, P5, R70, R75, R87 ;  /* 0x0000004b464b7210 */ /* 0x000fe20007d9e057 */
[----:B------:R-:W-:Y:S01]  /*edc0*/  ULDC.64 UR6, c[0x0][0x3e0] ;  /* 0x0000f80000067ab9 */ /* 0x000fe20000000a00 */
[----:B0-----:R-:W-:Y:S02]  /*edd0*/  IADD3.X R15, R83, R74, R82, P2, P3 ;  /* 0x0000004a530f7210 */ /* 0x001fe400017e6452 */
[----:B------:R-:W-:Y:S02]  /*ede0*/  CS2R R52, SRZ ;  /* 0x0000000000347805 */ /* 0x000fe4000001ff00 */
[----:B------:R-:W-:Y:S01]  /*edf0*/  LEA R14, P2, R76, UR4, 0x1 ;  /* 0x000000044c0e7c11 */ /* 0x000fe2000f8408ff */
[----:B------:R-:W-:Y:S01]  /*ee00*/  ULDC UR4, c[0x0][0x3d4] ;  /* 0x0000f50000047ab9 */ /* 0x000fe20000000800 */
[----:B------:R-:W-:-:S02]  /*ee10*/  IADD3.X R0, R80, R69, R85, P4, P5 ;  /* 0x0000004550007210 */ /* 0x000fc400027ea455 */
[----:B------:R-:W-:Y:S02]  /*ee20*/  CS2R R54, SRZ ;  /* 0x0000000000367805 */ /* 0x000fe4000001ff00 */
[C---:B------:R-:W-:Y:S02]  /*ee30*/  LEA R20, P3, R75.reuse, UR6, 0x1 ;  /* 0x000000064b147c11 */ /* 0x040fe4000f8608ff */
[----:B------:R-:W-:Y:S02]  /*ee40*/  CS2R R56, SRZ ;  /* 0x0000000000387805 */ /* 0x000fe4000001ff00 */
[----:B------:R-:W-:Y:S02]  /*ee50*/  LEA.HI.X R15, R76, UR5, R15, 0x1, P2 ;  /* 0x000000054c0f7c11 */ /* 0x000fe400090f0c0f */
[----:B------:R-:W-:Y:S02]  /*ee60*/  CS2R R58, SRZ ;  /* 0x00000000003a7805 */ /* 0x000fe4000001ff00 */
[----:B------:R-:W-:-:S02]  /*ee70*/  LEA.HI.X R21, R75, UR7, R0, 0x1, P3 ;  /* 0x000000074b157c11 */ /* 0x000fc400098f0c00 */
        /* <DEDUP_REMOVED lines=18> */
.L_x_1488:
[----:B------:R-:W-:Y:S05]  /*efa0*/  BSYNC B1 ;  /* 0x0000000000017941 */ /* 0x000fea0003800000 */
.L_x_1487:
[----:B01----:R-:W-:Y:S01]  /*efb0*/  IMAD.MOV.U32 R14, RZ, RZ, R24 ;  /* 0x000000ffff0e7224 */ /* 0x003fe200078e0018 */
[----:B------:R-:W-:Y:S01]  /*efc0*/  ISETP.NE.AND P2, PT, R78, 0x1, PT ;  /* 0x000000014e00780c */ /* 0x000fe20003f45270 */
        /* <DEDUP_REMOVED lines=9> */
[----:B------:R-:W-:Y:S01]  /*f060*/  MOV R0, R26 ;  /* 0x0000001a00007202 */ /* 0x000fe20000000f00 */
[----:B------:R-:W-:Y:S01]  /*f070*/  ULDC.64 UR4, c[0x0][0x3c8] ;  /* 0x0000f20000047ab9 */ /* 0x000fe20000000a00 */
[----:B------:R-:W-:Y:S01]  /*f080*/  PRMT R75, R20, 0x7610, R75 ;  /* 0x00007610144b7816 */ /* 0x000fe2000000004b */
[----:B------:R-:W0:Y:S01]  /*f090*/  @P2 LDC R21, c[0x0][0x430] ;  /* 0x00010c00ff152b82 */ /* 0x000e220000000800 */
[----:B------:R-:W-:Y:S01]  /*f0a0*/  PRMT R81, R0, 0x5410, R14 ;  /* 0x0000541000517816 */ /* 0x000fe2000000000e */
[----:B------:R-:W-:Y:S01]  /*f0b0*/  IMAD.MOV.U32 R0, RZ, RZ, R28 ;  /* 0x000000ffff007224 */ /* 0x000fe200078e001c */
[----:B------:R-:W-:Y:S01]  /*f0c0*/  PRMT R90, R73, 0x7610, R90 ;  /* 0x00007610495a7816 */ /* 0x000fe2000000005a */
[----:B------:R-:W-:Y:S01]  /*f0d0*/  IMAD.MOV.U32 R20, RZ, RZ, R33 ;  /* 0x000000ffff147224 */ /* 0x000fe200078e0021 */
[----:B------:R-:W-:Y:S01]  /*f0e0*/  PRMT R88, R88, 0x5410, R77 ;  /* 0x0000541058587816 */ /* 0x000fe2000000004d */
[----:B------:R-:W-:Y:S01]  /*f0f0*/  ULDC.64 UR6, c[0x0][0x3e0] ;  /* 0x0000f80000067ab9 */ /* 0x000fe20000000a00 */
[----:B------:R-:W-:Y:S01]  /*f100*/  PRMT R74, R0, 0x5410, R15 ;  /* 0x00005410004a7816 */ /* 0x000fe2000000000f */
[----:B------:R-:W1:Y:S01]  /*f110*/  @P2 LDC R14, c[0x0][0x42c] ;  /* 0x00010b00ff0e2b82 */ /* 0x000e620000000800 */
[----:B------:R-:W-:Y:S01]  /*f120*/  IMAD.MOV.U32 R0, RZ, RZ, R31 ;  /* 0x000000ffff007224 */ /* 0x000fe200078e001f */
[----:B------:R-:W-:Y:S01]  /*f130*/  PRMT R90, R90, 0x5410, R20 ;  /* 0x000054105a5a7816 */ /* 0x000fe20000000014 */
[----:B------:R-:W-:-:S02]  /*f140*/  IMAD.MOV.U32 R15, RZ, RZ, R32 ;  /* 0x000000ffff0f7224 */ /* 0x000fc400078e0020 */
[----:B------:R-:W-:Y:S01]  /*f150*/  IMAD.MOV.U32 R20, RZ, RZ, R36 ;  /* 0x000000ffff147224 */ /* 0x000fe200078e0024 */
[----:B------:R-:W-:Y:S01]  /*f160*/  PRMT R75, R75, 0x5410, R0 ;  /* 0x000054104b4b7816 */ /* 0x000fe20000000000 */
[----:B-----5:R-:W-:Y:S01]  /*f170*/  IMAD.MOV.U32 R71, RZ, RZ, R43 ;  /* 0x000000ffff477224 */ /* 0x020fe200078e002b */
[----:B------:R-:W-:Y:S02]  /*f180*/  MOV R0, R34 ;  /* 0x0000002200007202 */ /* 0x000fe40000000f00 */
[----:B------:R-:W-:Y:S01]  /*f190*/  PRMT R89, R15, 0x7610, R89 ;  /* 0x000076100f597816 */ /* 0x000fe20000000059 */
[----:B------:R-:W-:Y:S01]  /*f1a0*/  IMAD.MOV.U32 R15, RZ, RZ, R35 ;  /* 0x000000ffff0f7224 */ /* 0x000fe200078e0023 */
[----:B------:R-:W-:Y:S01]  /*f1b0*/  PRMT R88, R0, 0x7610, R88 ;  /* 0x0000761000587816 */ /* 0x000fe20000000058 */
[----:B------:R-:W-:Y:S01]  /*f1c0*/  IMAD R0, R201, 0x80, R195 ;  /* 0x00000080c9007824 */ /* 0x000fe200078e02c3 */
[----:B------:R-:W-:Y:S02]  /*f1d0*/  PRMT R82, R20, 0x7610, R82 ;  /* 0x0000761014527816 */ /* 0x000fe40000000052 */
[----:B------:R-:W-:Y:S01]  /*f1e0*/  PRMT R87, R87, 0x5410, R15 ;  /* 0x0000541057577816 */ /* 0x000fe2000000000f */
[----:B------:R-:W-:Y:S01]  /*f1f0*/  IMAD R15, R223, 0x40, R0 ;  /* 0x00000040df0f7824 */ /* 0x000fe200078e0200 */
[----:B------:R-:W-:Y:S01]  /*f200*/  MOV R20, R37 ;  /* 0x0000002500147202 */ /* 0x000fe20000000f00 */
[----:B------:R-:W-:-:S03]  /*f210*/  IMAD.MOV.U32 R0, RZ, RZ, R38 ;  /* 0x000000ffff007224 */ /* 0x000fc600078e0026 */
[----:B------:R-:W-:Y:S02]  /*f220*/  PRMT R82, R82, 0x5410, R20 ;  /* 0x0000541052527816 */ /* 0x000fe40000000014 */
[----:B------:R-:W-:Y:S02]  /*f230*/  MOV R20, R60 ;  /* 0x0000003c00147202 */ /* 0x000fe40000000f00 */
[----:B------:R-:W-:Y:S01]  /*f240*/  PRMT R83, R0, 0x5410, R69 ;  /* 0x0000541000537816 */ /* 0x000fe20000000045 */
[----:B-1----:R-:W-:Y:S01]  /*f250*/  @P2 IMAD.HI.U32 R0, R15, R14, RZ ;  /* 0x0000000e0f002227 */ /* 0x002fe200078e00ff */
[----:B------:R-:W-:-:S03]  /*f260*/  PRMT R76, R20, 0x7610, R76 ;  /* 0x00007610144c7816 */ /* 0x000fc6000000004c */
[----:B------:R-:W-:Y:S01]  /*f270*/  IMAD.MOV.U32 R14, RZ, RZ, R61 ;  /* 0x000000ffff0e7224 */ /* 0x000fe200078e003d */
[----:B0-----:R-:W-:Y:S01]  /*f280*/  @P2 SHF.R.U32.HI R15, RZ, R21, R0 ;  /* 0x00000015ff0f2219 */ /* 0x001fe20000011600 */
[----:B------:R-:W-:Y:S01]  /*f290*/  IMAD.MOV.U32 R20, RZ, RZ, R62 ;  /* 0x000000ffff147224 */ /* 0x000fe200078e003e */
[----:B------:R-:W-:Y:S01]  /*f2a0*/  MOV R0, R40 ;  /* 0x0000002800007202 */ /* 0x000fe20000000f00 */
[----:B------:R-:W-:Y:S01]  /*f2b0*/  IMAD.MOV.U32 R69, RZ, RZ, R63 ;  /* 0x000000ffff457224 */ /* 0x000fe200078e003f */
[----:B------:R-:W-:Y:S01]  /*f2c0*/  PRMT R76, R76, 0x5410, R14 ;  /* 0x000054104c4c7816 */ /* 0x000fe2000000000e */
[----:B------:R-:W-:Y:S01]  /*f2d0*/  IMAD.MOV.U32 R14, RZ, RZ, R41 ;  /* 0x000000ffff0e7224 */ /* 0x000fe200078e0029 */
[----:B------:R-:W-:Y:S01]  /*f2e0*/  SHF.R.S32.HI R21, RZ, 0x1f, R15 ;  /* 0x0000001fff157819 */ /* 0x000fe2000001140f */
[-C--:B------:R-:W-:Y:S01]  /*f2f0*/  IMAD.WIDE.U32 R8, R15, R12.reuse, R8 ;  /* 0x0000000c0f087225 */ /* 0x080fe200078e0008 */
[----:B------:R-:W-:Y:S02]  /*f300*/  PRMT R77, R20, 0x5410, R69 ;  /* 0x00005410144d7816 */ /* 0x000fe40000000045 */
[----:B------:R-:W-:Y:S01]  /*f310*/  PRMT R69, R0, 0x5410, R14 ;  /* 0x0000541000457816 */ /* 0x000fe2000000000e */
[----:B------:R-:W-:-:S02]  /*f320*/  IMAD R0, R21, R12, RZ ;  /* 0x0000000c15007224 */ /* 0x000fc400078e02ff */
[-C--:B------:R-:W-:Y:S02]  /*f330*/  IMAD R14, R21, R2.reuse, RZ ;  /* 0x00000002150e7224 */ /* 0x080fe400078e02ff */
[----:B------:R-:W-:Y:S01]  /*f340*/  IMAD.WIDE.U32 R10, R15, R2, R10 ;  /* 0x000000020f0a7225 */ /* 0x000fe200078e000a */
[----:B------:R-:W-:-:S03]  /*f350*/  MOV R2, R44 ;  /* 0x0000002c00027202 */ /* 0x000fc60000000f00 */
[C---:B------:R-:W-:Y:S01]  /*f360*/  IMAD R13, R15.reuse, R13, R0 ;  /* 0x0000000d0f0d7224 */ /* 0x040fe200078e0200 */
[----:B------:R-:W-:Y:S01]  /*f370*/  LEA R0, P3, R10, UR6, 0x1 ;  /* 0x000000060a007c11 */ /* 0x000fe2000f8608ff */
[----:B------:R-:W-:Y:S01]  /*f380*/  IMAD R15, R15, R3, R14 ;  /* 0x000000030f0f7224 */ /* 0x000fe200078e020e */
[----:B------:R-:W-:Y:S01]  /*f390*/  LEA R3, P2, R8, UR4, 0x1 ;  /* 0x0000000408037c11 */ /* 0x000fe2000f8408ff */
[----:B------:R-:W-:Y:S01]  /*f3a0*/  IMAD.MOV.U32 R12, RZ, RZ, R45 ;  /* 0x000000ffff0c7224 */ /* 0x000fe200078e002d */
[----:B------:R-:W-:Y:S01]  /*f3b0*/  UMOV UR4, 0xffffffff ;  /* 0xffffffff00047882 */ /* 0x000fe20000000000 */
[----:B------:R-:W-:Y:S02]  /*f3c0*/  IMAD.IADD R13, R9, 0x1, R13 ;  /* 0x00000001090d7824 */ /* 0x000fe400078e020d */
[----:B------:R-:W-:Y:S01]  /*f3d0*/  IMAD.IADD R9, R11, 0x1, R15 ;  /* 0x000000010b097824 */ /* 0x000fe200078e020f */
[----:B------:R-:W-:Y:S01]  /*f3e0*/  PRMT R21, R2, 0x5410, R12 ;  /* 0x0000541002157816 */ /* 0x000fe2000000000c */
[----:B------:R-:W-:Y:S01]  /*f3f0*/  IMAD.MOV.U32 R20, RZ, RZ, R42 ;  /* 0x000000ffff147224 */ /* 0x000fe200078e002a */
[----:B------:R-:W-:-:S02]  /*f400*/  LEA.HI.X R8, R8, UR5, R13, 0x1, P2 ;  /* 0x0000000508087c11 */ /* 0x000fc400090f0c0d */
[----:B------:R-:W-:Y:S02]  /*f410*/  LEA.HI.X R2, R10, UR7, R9, 0x1, P3 ;  /* 0x000000070a027c11 */ /* 0x000fe400098f0c09 */
[----:B------:R-:W-:Y:S02]  /*f420*/  PRMT R70, R20, 0x5410, R71 ;  /* 0x0000541014467816 */ /* 0x000fe40000000047 */
[----:B------:R-:W-:Y:S01]  /*f430*/  LEA.HI R9, R219, R219, RZ, 0x1 ;  /* 0x000000dbdb097211 */ /* 0x000fe200078f08ff */
[----:B------:R-:W-:Y:S06]  /*f440*/  BRA.DIV UR4, `(.L_x_1489) ;  /* 0x000001a204d87947 */ /* 0x000fec000b800000 */
.L_x_1761:
[----:B------:R-:W-:-:S03]  /*f450*/  UMOV UR4, 0xffffffff ;  /* 0xffffffff00047882 */ /* 0x000fc60000000000 */
[----:B------:R-:W-:Y:S05]  /*f460*/  BRA.DIV UR4, `(.L_x_1490) ;  /* 0x000001a204f87947 */ /* 0x000fea000b800000 */
.L_x_1764:
[----:B------:R-:W-:-:S03]  /*f470*/  UMOV UR4, 0xffffffff ;  /* 0xffffffff00047882 */ /* 0x000fc60000000000 */
[----:B------:R-:W-:Y:S05]  /*f480*/  BRA.DIV UR4, `(.L_x_1491) ;  /* 0x000001a604187947 */ /* 0x000fea000b800000 */
.L_x_1767:
[----:B------:R-:W-:-:S03]  /*f490*/  UMOV UR4, 0xffffffff ;  /* 0xffffffff00047882 */ /* 0x000fc60000000000 */
[----:B------:R-:W-:Y:S05]  /*f4a0*/  BRA.DIV UR4, `(.L_x_1492) ;  /* 0x000001a604387947 */ /* 0x000fea000b800000 */
.L_x_1770:
[----:B------:R-:W-:-:S03]  /*f4b0*/  UMOV UR4, 0xffffffff ;  /* 0xffffffff00047882 */ /* 0x000fc60000000000 */
[----:B------:R-:W-:Y:S05]  /*f4c0*/  BRA.DIV UR4, `(.L_x_1493) ;  /* 0x000001a604587947 */ /* 0x000fea000b800000 */
.L_x_1773:
[----:B------:R-:W-:Y:S01]  /*f4d0*/  UMOV UR4, 0xffffffff ;  /* 0xffffffff00047882 */ /* 0x000fe20000000000 */
[----:B------:R-:W-:Y:S02]  /*f4e0*/  LOP3.LUT R8, R9, 0xfffffffe, RZ, 0xc0, !PT ;  /* 0xfffffffe09087812 */ /* 0x000fe400078ec0ff */
[----:B------:R-:W-:Y:S05]  /*f4f0*/  BRA.DIV UR4, `(.L_x_1494) ;  /* 0x000001a604747947 */ /* 0x000fea000b800000 */
.L_x_1776:
[----:B------:R-:W-:Y:S01]  /*f500*/  UMOV UR4, 0xffffffff ;  /* 0xffffffff00047882 */ /* 0x000fe20000000000 */
[----:B------:R-:W-:Y:S02]  /*f510*/  IADD3 R8, R219, -R8, RZ ;  /* 0x80000008db087210 */ /* 0x000fe40007ffe0ff */
[----:B------:R-:W-:Y:S05]  /*f520*/  BRA.DIV UR4, `(.L_x_1495) ;  /* 0x000001a604907947 */ /* 0x000fea000b800000 */
.L_x_1779:
[----:B------:R-:W-:Y:S01]  /*f530*/  UMOV UR4, 0xffffffff ;  /* 0xffffffff00047882 */ /* 0x000fe20000000000 */
[----:B------:R-:W-:Y:S02]  /*f540*/  SHF.L.U32 R8, R8, 0x1f, RZ ;  /* 0x0000001f08087819 */ /* 0x000fe400000006ff */
[----:B------:R-:W-:Y:S05]  /*f550*/  BRA.DIV UR4, `(.L_x_1496) ;  /* 0x000001a604ac7947 */ /* 0x000fea000b800000 */
.L_x_1782:
[----:B------:R-:W0:Y:S01]  /*f560*/  SYNCS.PHASECHK.TRANS64.TRYWAIT P2, [R17+URZ+0x30800], R8 ;  /* 0x03080008110075a7 */ /* 0x000e22000804017f */
[----:B------:R-:W-:Y:S01]  /*f570*/  IMAD.MOV.U32 R0, RZ, RZ, R46 ;  /* 0x000000ffff007224 */ /* 0x000fe200078e002e */
[----:B------:R-:W-:Y:S01]  /*f580*/  MOV R9, R49 ;  /* 0x0000003100097202 */ /* 0x000fe20000000f00 */
[----:B------:R-:W-:Y:S01]  /*f590*/  IMAD.MOV.U32 R2, RZ, RZ, R47 ;  /* 0x000000ffff027224 */ /* 0x000fe200078e002f */
[----:B------:R-:W-:Y:S01]  /*f5a0*/  MOV R10, R53 ;  /* 0x00000035000a7202 */ /* 0x000fe20000000f00 */
[----:B------:R-:W-:Y:S01]  /*f5b0*/  IMAD.MOV.U32 R3, RZ, RZ, R48 ;  /* 0x000000ffff037224 */ /* 0x000fe200078e0030 */
[----:B------:R-:W-:Y:S01]  /*f5c0*/  MOV R11, R57 ;  /* 0x00000039000b7202 */ /* 0x000fe20000000f00 */
[----:B------:R-:W-:Y:S01]  /*f5d0*/  BSSY B1, `(.L_x_1497) ;  /* 0x0000016000017945 */ /* 0x000fe20003800000 */
[----:B------:R-:W-:Y:S01]  /*f5e0*/  PRMT R71, R0, 0x5410, R2 ;  /* 0x0000541000477816 */ /* 0x000fe20000000002 */
[----:B------:R-:W-:Y:S01]  /*f5f0*/  IMAD.MOV.U32 R2, RZ, RZ, R50 ;  /* 0x000000ffff027224 */ /* 0x000fe200078e0032 */
[----:B------:R-:W-:Y:S01]  /*f600*/  PRMT R0, R3, 0x5410, R9 ;  /* 0x0000541003007816 */ /* 0x000fe20000000009 */
[----:B------:R-:W-:-:S02]  /*f610*/  IMAD.MOV.U32 R3, RZ, RZ, R51 ;  /* 0x000000ffff037224 */ /* 0x000fc400078e0033 */
[----:B------:R-:W-:-:S03]  /*f620*/  IMAD.MOV.U32 R9, RZ, RZ, R52 ;  /* 0x000000ffff097224 */ /* 0x000fc600078e0034 */
[----:B------:R-:W-:Y:S01]  /*f630*/  PRMT R2, R2, 0x5410, R3 ;  /* 0x0000541002027816 */ /* 0x000fe20000000003 */
[----:B------:R-:W-:Y:S01]  /*f640*/  IMAD.MOV.U32 R3, RZ, RZ, R54 ;  /* 0x000000ffff037224 */ /* 0x000fe200078e0036 */
        /* <DEDUP_REMOVED lines=13> */
[----:B0-----:R-:W-:Y:S06]  /*f720*/  @!P2 BRA `(.L_x_1498) ;  /* 0x000001a40060a947 */ /* 0x001fec0003800000 */
.L_x_1783:
[----:B------:R-:W-:Y:S05]  /*f730*/  BSYNC B1 ;  /* 0x0000000000017941 */ /* 0x000fea0003800000 */
.L_x_1497:
        /* <DEDUP_REMOVED lines=10> */
[--C-:B------:R-:W-:Y:S01]  /*f7e0*/  HADD2.F32 R92, -RZ, R90.reuse.H0_H0 ;  /* 0x2000005aff5c7230 */ /* 0x100fe20000004100 */
[----:B------:R-:W-:Y:S01]  /*f7f0*/  LOP3.LUT R9, R207, 0x38, R192, 0xf8, !PT ;  /* 0x00000038cf097812 */ /* 0x000fe200078ef8c0 */
[----:B------:R-:W-:Y:S01]  /*f800*/  HADD2.F32 R91, -RZ, R90.H1_H1 ;  /* 0x3000005aff5b7230 */ /* 0x000fe20000004100 */
[----:B------:R-:W-:Y:S01]  /*f810*/  SHF.R.S32.HI R11, RZ, 0x1f, R10 ;  /* 0x0000001fff0b7819 */ /* 0x000fe2000001140a */
[----:B------:R-:W-:Y:S01]  /*f820*/  IMAD.SHL.U32 R12, R10, 0x8, RZ ;  /* 0x000000080a0c7824 */ /* 0x000fe200078e00ff */
[----:B0-----:R-:W-:Y:S02]  /*f830*/  LOP3.LUT R8, R9, R208, RZ, 0x3c, !PT ;  /* 0x000000d009087212 */ /* 0x001fe400078e3cff */
[----:B------:R-:W-:Y:S02]  /*f840*/  LEA.HI R11, R11, R10, RZ, 0x3 ;  /* 0x0000000a0b0b7211 */ /* 0x000fe400078f18ff */
[----:B------:R-:W-:-:S02]  /*f850*/  LOP3.LUT R9, R207, 0x38, R12, 0xf8, !PT ;  /* 0x00000038cf097812 */ /* 0x000fc400078ef80c */
[----:B------:R-:W-:Y:S01]  /*f860*/  IADD3 R8, R209, R8, RZ ;  /* 0x00000008d1087210 */ /* 0x000fe20007ffe0ff */
[----:B------:R-:W-:Y:S01]  /*f870*/  IMAD.SHL.U32 R11, R11, 0x400, RZ ;  /* 0x000004000b0b7824 */ /* 0x000fe200078e00ff */
[----:B------:R-:W-:Y:S02]  /*f880*/  LOP3.LUT R13, R9, R208, RZ, 0x3c, !PT ;  /* 0x000000d0090d7212 */ /* 0x000fe400078e3cff */
[----:B------:R-:W-:Y:S01]  /*f890*/  SHF.R.U64 R102, R32, 0x10, R33 ;  /* 0x0000001020667819 */ /* 0x000fe20000001221 */
[----:B------:R-:W-:Y:S01]  /*f8a0*/  IMAD R85, R8, 0x2, R17 ;  /* 0x0000000208557824 */ /* 0x000fe200078e0211 */
[----:B------:R-:W-:Y:S02]  /*f8b0*/  LOP3.LUT R12, R11, 0x7fffe000, RZ, 0xc0, !PT ;  /* 0x7fffe0000b0c7812 */ /* 0x000fe400078ec0ff */
[----:B------:R-:W-:Y:S02]  /*f8c0*/  SHF.R.U64 R99, R4, 0x10, R5 ;  /* 0x0000001004637819 */ /* 0x000fe40000001205 */
[----:B------:R-:W-:Y:S01]  /*f8d0*/  IADD3 R12, R13, R12, R209 ;  /* 0x0000000c0d0c7210 */ /* 0x000fe20007ffe0d1 */
[----:B------:R-:W0:Y:S01]  /*f8e0*/  LDS.128 R8, [R85+0x12400] ;  /* 0x0124000055087984 */ /* 0x000e220000000c00 */
[----:B------:R-:W-:-:S02]  /*f8f0*/  SHF.R.U32.HI R94, RZ, 0x10, R5 ;  /* 0x00000010ff5e7819 */ /* 0x000fc40000011605 */
[----:B------:R-:W-:Y:S01]  /*f900*/  SHF.R.U32.HI R93, RZ, 0x10, R33 ;  /* 0x00000010ff5d7819 */ /* 0x000fe20000011621 */
[----:B------:R-:W-:Y:S01]  /*f910*/  IMAD R86, R12, 0x2, R17 ;  /* 0x000000020c567824 */ /* 0x000fe200078e0211 */
[--C-:B------:R-:W-:Y:S01]  /*f920*/  SHF.R.U64 R101, R34, 0x10, R35.reuse ;  /* 0x0000001022657819 */ /* 0x100fe20000001223 */
[----:B------:R-:W-:Y:S01]  /*f930*/  HADD2.F32 R94, -RZ, R94.H0_H0 ;  /* 0x2000005eff5e7230 */ /* 0x000fe20000004100 */
[----:B------:R-:W-:Y:S02]  /*f940*/  SHF.R.U32.HI R100, RZ, 0x10, R35 ;  /* 0x00000010ff647819 */ /* 0x000fe40000011623 */
[----:B------:R-:W1:Y:S01]  /*f950*/  LDS.128 R12, [R86+0x12400] ;  /* 0x01240000560c7984 */ /* 0x000e620000000c00 */
[--C-:B------:R-:W-:Y:S02]  /*f960*/  SHF.R.U32.HI R95, RZ, 0x10, R7.reuse ;  /* 0x00000010ff5f7819 */ /* 0x100fe40000011607 */
[----:B------:R-:W-:Y:S01]  /*f970*/  SHF.R.U64 R97, R6, 0x10, R7 ;  /* 0x0000001006617819 */ /* 0x000fe20000001207 */
[----:B0-----:R-:W-:-:S02]  /*f980*/  HADD2.F32 R5, -RZ, R9.H0_H0 ;  /* 0x20000009ff057230 */ /* 0x001fc40000004100 */
[----:B------:R-:W-:Y:S02]  /*f990*/  HADD2.F32 R4, -RZ, R8.H0_H0 ;  /* 0x20000008ff047230 */ /* 0x000fe40000004100 */
[----:B------:R-:W-:Y:S02]  /*f9a0*/  HADD2.F32 R9, -RZ, R9.H1_H1 ;  /* 0x30000009ff097230 */ /* 0x000fe40000004100 */
[----:B------:R-:W-:Y:S02]  /*f9b0*/  HADD2.F32 R6, -RZ, R10.H0_H0 ;  /* 0x2000000aff067230 */ /* 0x000fe40000004100 */
[----:B------:R-:W-:Y:S02]  /*f9c0*/  HADD2.F32 R7, -RZ, R11.H0_H0 ;  /* 0x2000000bff077230 */ /* 0x000fe40000004100 */
[--C-:B-1----:R-:W-:Y:S02]  /*f9d0*/  HADD2.F32 R32, -RZ, R13.reuse.H0_H0 ;  /* 0x2000000dff207230 */ /* 0x102fe40000004100 */
[----:B------:R-:W-:-:S02]  /*f9e0*/  HADD2.F32 R33, -RZ, R13.H1_H1 ;  /* 0x3000000dff217230 */ /* 0x000fc40000004100 */
[----:B------:R-:W-:Y:S02]  /*f9f0*/  HADD2.F32 R13, -RZ, R12.H0_H0 ;  /* 0x2000000cff0d7230 */ /* 0x000fe40000004100 */
[C---:B------:R-:W-:Y:S01]  /*fa00*/  FMUL.FTZ R90, R32.reuse, R92 ;  /* 0x0000005c205a7220 */ /* 0x040fe20000410000 */
[-C--:B------:R-:W-:Y:S01]  /*fa10*/  FMUL.FTZ R96, R32, R91.reuse ;  /* 0x0000005b20607220 */ /* 0x080fe20000410000 */
[----:B------:R-:W-:Y:S02]  /*fa20*/  HADD2.F32 R32, -RZ, R93.H0_H0 ;  /* 0x2000005dff207230 */ /* 0x000fe40000004100 */
[----:B------:R-:W-:Y:S01]  /*fa30*/  FMUL.FTZ R98, R33, R94 ;  /* 0x0000005e21627220 */ /* 0x000fe20000410000 */
[C---:B------:R-:W-:Y:S01]  /*fa40*/  FFMA.FTZ R91, R5.reuse, R91, -R90 ;  /* 0x0000005b055b7223 */ /* 0x040fe2000001085a */
[--C-:B------:R-:W-:Y:S02]  /*fa50*/  HADD2.F32 R90, -RZ, R89.reuse.H1_H1 ;  /* 0x30000059ff5a7230 */ /* 0x100fe40000004100 */
[----:B------:R-:W-:Y:S01]  /*fa60*/  FFMA.FTZ R96, R5, R92, R96 ;  /* 0x0000005c05607223 */ /* 0x000fe20000010060 */
[----:B------:R-:W-:-:S02]  /*fa70*/  HADD2.F32 R89, -RZ, R89.H0_H0 ;  /* 0x20000059ff597230 */ /* 0x000fc40000004100 */
[----:B------:R-:W-:Y:S01]  /*fa80*/  FMUL.FTZ R92, R33, R32 ;  /* 0x00000020215c7220 */ /* 0x000fe20000410000 */
[----:B------:R-:W-:Y:S02]  /*fa90*/  HADD2.F32 R34, -RZ, R14.H0_H0 ;  /* 0x2000000eff227230 */ /* 0x000fe40000004100 */
[C---:B------:R-:W-:Y:S01]  /*faa0*/  FMUL.FTZ R5, R13.reuse, R90 ;  /* 0x0000005a0d057220 */ /* 0x040fe20000410000 */
[--C-:B------:R-:W-:Y:S02]  /*fab0*/  HADD2.F32 R33, -RZ, R88.reuse.H1_H1 ;  /* 0x30000058ff217230 */ /* 0x100fe40000004100 */
[-C--:B------:R-:W-:Y:S01]  /*fac0*/  FMUL.FTZ R13, R13, R89.reuse ;  /* 0x000000590d0d7220 */ /* 0x080fe20000410000 */
[----:B------:R-:W-:Y:S02]  /*fad0*/  HADD2.F32 R35, -RZ, R15.H0_H0 ;  /* 0x2000000fff237230 */ /* 0x000fe40000004100 */
[----:B------:R-:W-:Y:S01]  /*fae0*/  FFMA.FTZ R89, R4, R89, -R5 ;  /* 0x0000005904597223 */ /* 0x000fe20000010805 */
[----:B------:R-:W-:-:S02]  /*faf0*/  HADD2.F32 R5, -RZ, R88.H0_H0 ;  /* 0x20000058ff057230 */ /* 0x000fc40000004100 */
[----:B------:R-:W-:Y:S01]  /*fb00*/  FFMA.FTZ R90, R4, R90, R13 ;  /* 0x0000005a045a7223 */ /* 0x000fe2000001000d */
[--C-:B------:R-:W-:Y:S02]  /*fb10*/  HADD2.F32 R88, -RZ, R87.reuse.H0_H0 ;  /* 0x20000057ff587230 */ /* 0x100fe40000004100 */
[C---:B------:R-:W-:Y:S01]  /*fb20*/  FFMA.FTZ R98, R9.reuse, R32, -R98 ;  /* 0x0000002009627223 */ /* 0x040fe20000010862 */
[----:B------:R-:W-:Y:S02]  /*fb30*/  HADD2.F32 R4, -RZ, R87.H1_H1 ;  /* 0x30000057ff047230 */ /* 0x000fe40000004100 */
[----:B------:R-:W-:Y:S01]  /*fb40*/  FFMA.FTZ R93, R9, R94, R92 ;  /* 0x0000005e095d7223 */ /* 0x000fe2000001005c */
[C---:B------:R-:W-:Y:S01]  /*fb50*/  FMUL.FTZ R9, R34.reuse, R33 ;  /* 0x0000002122097220 */ /* 0x040fe20000410000 */
[----:B------:R-:W-:Y:S01]  /*fb60*/  FMUL.FTZ R13, R34, R5 ;  /* 0x00000005220d7220 */ /* 0x000fe20000410000 */
[----:B------:R-:W-:Y:S02]  /*fb70*/  HADD2.F32 R15, -RZ, R15.H1_H1 ;  /* 0x3000000fff0f7230 */ /* 0x000fe40000004100 */
[----:B------:R-:W-:Y:S01]  /*fb80*/  FMUL.FTZ R92, R35, R88 ;  /* 0x00000058235c7220 */ /* 0x000fe20000410000 */
[----:B------:R-:W-:-:S02]  /*fb90*/  HADD2.F32 R34, -RZ, R95.H0_H0 ;  /* 0x2000005fff227230 */ /* 0x000fc40000004100 */
[-C--:B------:R-:W-:Y:S01]  /*fba0*/  FMUL.FTZ R35, R35, R4.reuse ;  /* 0x0000000423237220 */ /* 0x080fe20000410000 */
[----:B------:R-:W-:Y:S02]  /*fbb0*/  HADD2.F32 R32, -RZ, R100.H0_H0 ;  /* 0x20000064ff207230 */ /* 0x000fe40000004100 */
[C---:B------:R-:W-:Y:S01]  /*fbc0*/  FFMA.FTZ R87, R6.reuse, R5, -R9 ;  /* 0x0000000506577223 */ /* 0x040fe20000010809 */
[----:B------:R-:W-:Y:S02]  /*fbd0*/  HADD2.F32 R11, -RZ, R11.H1_H1 ;  /* 0x3000000bff0b7230 */ /* 0x000fe40000004100 */
[----:B------:R-:W-:Y:S01]  /*fbe0*/  FFMA.FTZ R33, R6, R33, R13 ;  /* 0x0000002106217223 */ /* 0x000fe2000001000d */
[----:B------:R-:W-:Y:S01]  /*fbf0*/  FFMA.FTZ R92, R7, R4, -R92 ;  /* 0x00000004075c7223 */ /* 0x000fe2000001085c */
[----:B------:R-:W-:Y:S02]  /*fc00*/  HADD2.F32 R12, -RZ, R12.H1_H1 ;  /* 0x3000000cff0c7230 */ /* 0x000fe40000004100 */
[----:B------:R-:W-:Y:S01]  /*fc10*/  FMUL.FTZ R6, R15, R34 ;  /* 0x000000220f067220 */ /* 0x000fe20000410000 */
[----:B------:R-:W-:-:S02]  /*fc20*/  HADD2.F32 R14, -RZ, R14.H1_H1 ;  /* 0x3000000eff0e7230 */ /* 0x000fc40000004100 */
[----:B------:R-:W-:Y:S01]  /*fc30*/  FFMA.FTZ R88, R7, R88, R35 ;  /* 0x0000005807587223 */ /* 0x000fe20000010023 */
[-C--:B------:R-:W-:Y:S01]  /*fc40*/  FMUL.FTZ R4, R15, R32.reuse ;  /* 0x000000200f047220 */ /* 0x080fe20000410000 */
[----:B------:R-:W-:Y:S02]  /*fc50*/  HADD2.F32 R9, -RZ, R99.H0_H0 ;  /* 0x20000063ff097230 */ /* 0x000fe40000004100 */
[C---:B------:R-:W-:Y:S01]  /*fc60*/  FFMA.FTZ R95, R11.reuse, R32, -R6 ;  /* 0x000000200b5f7223 */ /* 0x040fe20000010806 */
[----:B------:R-:W-:Y:S02]  /*fc70*/  HADD2.F32 R13, -RZ, R97.H0_H0 ;  /* 0x20000061ff0d7230 */ /* 0x000fe40000004100 */
[----:B------:R-:W-:Y:S01]  /*fc80*/  FFMA.FTZ R97, R11, R34, R4 ;  /* 0x000000220b617223 */ /* 0x000fe20000010004 */
[----:B------:R-:W-:Y:S02]  /*fc90*/  HADD2.F32 R5, -RZ, R102.H0_H0 ;  /* 0x20000066ff057230 */ /* 0x000fe40000004100 */
[----:B------:R-:W-:Y:S01]  /*fca0*/  FMUL.FTZ R11, R12, R9 ;  /* 0x000000090c0b7220 */ /* 0x000fe20000410000 */
[----:B------:R-:W-:-:S02]  /*fcb0*/  HADD2.F32 R7, -RZ, R101.H0_H0 ;  /* 0x20000065ff077230 */ /* 0x000fc40000004100 */
[----:B------:R-:W-:Y:S01]  /*fcc0*/  FMUL.FTZ R35, R14, R13 ;  /* 0x0000000d0e237220 */ /* 0x000fe20000410000 */
[----:B------:R-:W-:Y:S02]  /*fcd0*/  HADD2.F32 R8, -RZ, R8.H1_H1 ;  /* 0x30000008ff087230 */ /* 0x000fe40000004100 */
[----:B------:R-:W-:Y:S01]  /*fce0*/  FMUL.FTZ R12, R12, R5 ;  /* 0x000000050c0c7220 */ /* 0x000fe20000410000 */
[----:B------:R-:W-:Y:S02]  /*fcf0*/  HADD2.F32 R10, -RZ, R10.H1_H1 ;  /* 0x3000000aff0a7230 */ /* 0x000fe40000004100 */
        /* <DEDUP_REMOVED lines=12> */
[----:B------:R-:W-:-:S02]  /*fdc0*/  F2FP.F16.F32.PACK_AB R8, R15, R90 ;  /* 0x0000005a0f08723e */ /* 0x000fc400000000ff */
[----:B------:R-:W-:-:S05]  /*fdd0*/  F2FP.F16.F32.PACK_AB R10, R10, R33 ;  /* 0x000000210a0a723e */ /* 0x000fca00000000ff */
[----:B------:R1:W-:Y:S02]  /*fde0*/  STS.128 [R86+0x12400], R8 ;  /* 0x0124000856007388 */ /* 0x0003e40000000c00 */
.L_x_1502:
[----:B------:R-:W-:Y:S05]  /*fdf0*/  BSYNC B2 ;  /* 0x0000000000027941 */ /* 0x000fea0003800000 */
.L_x_1501:
[----:B------:R-:W-:Y:S04]  /*fe00*/  BSSY B2, `(.L_x_1503) ;  /* 0x0000060000027945 */ /* 0x000fe80003800000 */
[----:B------:R-:W-:Y:S05]  /*fe10*/  @P2 BRA `(.L_x_1504) ;  /* 0x0000000400782947 */ /* 0x000fea0003800000 */
[----:B-1----:R-:W-:Y:S01]  /*fe20*/  LEA.HI R4, R84, R225, RZ, 0x1d ;  /* 0x000000e154047211 */ /* 0x002fe200078fe8ff */
[----:B------:R-:W-:Y:S01]  /*fe30*/  HADD2.F32 R34, -RZ, R82.H1_H1 ;  /* 0x30000052ff227230 */ /* 0x000fe20000004100 */
[----:B------:R-:W-:Y:S01]  /*fe40*/  SHF.R.U64 R89, R36, 0x10, R37 ;  /* 0x0000001024597819 */ /* 0x000fe20000001225 */
[--C-:B------:R-:W-:Y:S01]  /*fe50*/  HADD2.F32 R36, -RZ, R80.reuse.H1_H1 ;  /* 0x30000050ff247230 */ /* 0x100fe20000004100 */
[----:B------:R-:W-:Y:S01]  /*fe60*/  SHF.R.S32.HI R5, RZ, 0x1f, R4 ;  /* 0x0000001fff057819 */ /* 0x000fe20000011404 */
[----:B------:R-:W-:Y:S01]  /*fe70*/  HADD2.F32 R80, -RZ, R80.H0_H0 ;  /* 0x20000050ff507230 */ /* 0x000fe20000004100 */
[----:B------:R-:W-:Y:S01]  /*fe80*/  SHF.L.U32 R6, R4, 0x3, RZ ;  /* 0x0000000304067819 */ /* 0x000fe200000006ff */
[----:B------:R-:W-:Y:S01]  /*fe90*/  HADD2.F32 R82, -RZ, R82.H0_H0 ;  /* 0x20000052ff527230 */ /* 0x000fe20000004100 */
[----:B------:R-:W-:Y:S02]  /*fea0*/  LEA.HI R4, R5, R4, RZ, 0x3 ;  /* 0x0000000405047211 */ /* 0x000fe400078f18ff */
[----:B------:R-:W-:-:S02]  /*feb0*/  LOP3.LUT R5, R207, 0x38, R6, 0xf8, !PT ;  /* 0x00000038cf057812 */ /* 0x000fc400078ef806 */
[--C-:B------:R-:W-:Y:S01]  /*fec0*/  SHF.R.U64 R85, R24, 0x10, R25.reuse ;  /* 0x0000001018557819 */ /* 0x100fe20000001219 */
[----:B------:R-:W-:Y:S01]  /*fed0*/  IMAD.SHL.U32 R4, R4, 0x400, RZ ;  /* 0x0000040004047824 */ /* 0x000fe200078e00ff */
[----:B------:R-:W-:Y:S02]  /*fee0*/  LOP3.LUT R9, R5, R208, RZ, 0x3c, !PT ;  /* 0x000000d005097212 */ /* 0x000fe400078e3cff */
[----:B------:R-:W-:Y:S02]  /*fef0*/  SHF.R.U32.HI R33, RZ, 0x10, R25 ;  /* 0x00000010ff217819 */ /* 0x000fe40000011619 */
[----:B0-----:R-:W-:Y:S02]  /*ff00*/  LOP3.LUT R8, R4, 0x7fffe000, RZ, 0xc0, !PT ;  /* 0x7fffe00004087812 */ /* 0x001fe400078ec0ff */
[----:B------:R-:W0:Y:S01]  /*ff10*/  LDS.128 R4, [R232] ;  /* 0x00000000e8047984 */ /* 0x000e220000000c00 */
[----:B------:R-:W-:Y:S01]  /*ff20*/  SHF.R.U32.HI R35, RZ, 0x10, R37 ;  /* 0x00000010ff237819 */ /* 0x000fe20000011625 */
[----:B------:R-:W-:Y:S01]  /*ff30*/  HADD2.F32 R33, -RZ, R33.H0_H0 ;  /* 0x20000021ff217230 */ /* 0x000fe20000004100 */
[----:B------:R-:W-:-:S02]  /*ff40*/  IADD3 R8, R9, R8, R209 ;  /* 0x0000000809087210 */ /* 0x000fc40007ffe0d1 */
[--C-:B------:R-:W-:Y:S02]  /*ff50*/  SHF.R.U64 R88, R38, 0x10, R39.reuse ;  /* 0x0000001026587819 */ /* 0x100fe40000001227 */
[----:B------:R-:W-:Y:S01]  /*ff60*/  SHF.R.U32.HI R87, RZ, 0x10, R39 ;  /* 0x00000010ff577819 */ /* 0x000fe20000011627 */
[----:B------:R-:W-:Y:S01]  /*ff70*/  IMAD R12, R8, 0x2, R17 ;  /* 0x00000002080c7824 */ /* 0x000fe200078e0211 */
[--C-:B------:R-:W-:Y:S02]  /*ff80*/  SHF.R.U64 R39, R26, 0x10, R27.reuse ;  /* 0x000000101a277819 */ /* 0x100fe4000000121b */
[----:B------:R-:W-:Y:S02]  /*ff90*/  SHF.R.U32.HI R37, RZ, 0x10, R27 ;  /* 0x00000010ff257819 */ /* 0x000fe4000001161b */
[----:B------:R-:W1:Y:S01]  /*ffa0*/  LDS.128 R8, [R12+0x12400] ;  /* 0x012400000c087984 */ /* 0x000e620000000c00 */
[--C-:B0-----:R-:W-:Y:S02]  /*ffb0*/  HADD2.F32 R13, -RZ, R5.reuse.H0_H0 ;  /* 0x20000005ff0d7230 */ /* 0x101fe40000004100 */
[----:B------:R-:W-:-:S02]  /*ffc0*/  HADD2.F32 R14, -RZ, R5.H1_H1 ;  /* 0x30000005ff0e7230 */ /* 0x000fc40000004100 */
[----:B------:R-:W-:Y:S02]  /*ffd0*/  HADD2.F32 R5, -RZ, R4.H0_H0 ;  /* 0x20000004ff057230 */ /* 0x000fe40000004100 */
[----:B------:R-:W-:Y:S02]  /*ffe0*/  HADD2.F32 R15, -RZ, R6.H0_H0 ;  /* 0x20000006ff0f7230 */ /* 0x000fe40000004100 */
[--C-:B------:R-:W-:Y:S02]  /*fff0*/  HADD2.F32 R24, -RZ, R7.reuse.H0_H0 ;  /* 0x20000007ff187230 */ /* 0x100fe40000004100 */
[----:B------:R-:W-:Y:S02]  /*10000*/  HADD2.F32 R7, -RZ, R7.H1_H1 ;  /* 0x30000007ff077230 */ /* 0x000fe40000004100 */
[----:B------:R-:W-:Y:S02]  /*10010*/  HADD2.F32 R4, -RZ, R4.H1_H1 ;  /* 0x30000004ff047230 */ /* 0x000fe40000004100 */
[----:B-1----:R-:W-:-:S02]  /*10020*/  HADD2.F32 R25, -RZ, R9.H0_H0 ;  /* 0x20000009ff197230 */ /* 0x002fc40000004100 */
[----:B------:R-:W-:Y:S02]  /*10030*/  HADD2.F32 R26, -RZ, R9.H1_H1 ;  /* 0x30000009ff1a7230 */ /* 0x000fe40000004100 */
[----:B------:R-:W-:Y:S02]  /*10040*/  HADD2.F32 R9, -RZ, R8.H0_H0 ;  /* 0x20000008ff097230 */ /* 0x000fe40000004100 */
[C---:B------:R-:W-:Y:S01]  /*10050*/  FMUL.FTZ R38, R25.reuse, R36 ;  /* 0x0000002419267220 */ /* 0x040fe20000410000 */
[-C--:B------:R-:W-:Y:S01]  /*10060*/  FMUL.FTZ R86, R25, R34.reuse ;  /* 0x0000002219567220 */ /* 0x080fe20000410000 */
[----:B------:R-:W-:Y:S02]  /*10070*/  HADD2.F32 R25, -RZ, R35.H0_H0 ;  /* 0x20000023ff197230 */ /* 0x000fe40000004100 */
[----:B------:R-:W-:Y:S01]  /*10080*/  FMUL.FTZ R35, R26, R33 ;  /* 0x000000211a237220 */ /* 0x000fe20000410000 */
[C---:B------:R-:W-:Y:S01]  /*10090*/  FFMA.FTZ R38, R13.reuse, R34, -R38 ;  /* 0x000000220d267223 */ /* 0x040fe20000010826 */
[----:B------:R-:W-:Y:S01]  /*100a0*/  FFMA.FTZ R86, R13, R36, R86 ;  /* 0x000000240d567223 */ /* 0x000fe20000010056 */
[----:B------:R-:W-:-:S02]  /*100b0*/  HADD2.F32 R27, -RZ, R10.H0_H0 ;  /* 0x2000000aff1b7230 */ /* 0x000fc40000004100 */
[-C--:B------:R-:W-:Y:S01]  /*100c0*/  FMUL.FTZ R13, R26, R25.reuse ;  /* 0x000000191a0d7220 */ /* 0x080fe20000410000 */
[C---:B------:R-:W-:Y:S01]  /*100d0*/  FMUL.FTZ R34, R9.reuse, R80 ;  /* 0x0000005009227220 */ /* 0x040fe20000410000 */
[----:B------:R-:W-:Y:S02]  /*100e0*/  HADD2.F32 R26, -RZ, R81.H0_H0 ;  /* 0x20000051ff1a7230 */ /* 0x000fe40000004100 */
[C---:B------:R-:W-:Y:S01]  /*100f0*/  FFMA.FTZ R35, R14.reuse, R25, -R35 ;  /* 0x000000190e237223 */ /* 0x040fe20000010823 */
[----:B------:R-:W-:Y:S01]  /*10100*/  FFMA.FTZ R33, R14, R33, R13 ;  /* 0x000000210e217223 */ /* 0x000fe2000001000d */
[-C--:B------:R-:W-:Y:S01]  /*10110*/  FMUL.FTZ R9, R9, R82.reuse ;  /* 0x0000005209097220 */ /* 0x080fe20000410000 */
[----:B------:R-:W-:Y:S02]  /*10120*/  HADD2.F32 R14, -RZ, R83.H0_H0 ;  /* 0x20000053ff0e7230 */ /* 0x000fe40000004100 */
[----:B------:R-:W-:Y:S01]  /*10130*/  FFMA.FTZ R82, R5, R82, -R34 ;  /* 0x0000005205527223 */ /* 0x000fe20000010822 */
[----:B------:R-:W-:-:S02]  /*10140*/  HADD2.F32 R32, -RZ, R11.H0_H0 ;  /* 0x2000000bff207230 */ /* 0x000fc40000004100 */
[----:B------:R-:W-:Y:S01]  /*10150*/  FMUL.FTZ R34, R27, R26 ;  /* 0x0000001a1b227220 */ /* 0x000fe20000410000 */
[----:B------:R-:W-:Y:S02]  /*10160*/  HADD2.F32 R81, -RZ, R81.H1_H1 ;  /* 0x30000051ff517230 */ /* 0x000fe40000004100 */
[----:B------:R-:W-:Y:S01]  /*10170*/  FFMA.FTZ R80, R5, R80, R9 ;  /* 0x0000005005507223 */ /* 0x000fe20000010009 */
[----:B------:R-:W-:Y:S02]  /*10180*/  HADD2.F32 R83, -RZ, R83.H1_H1 ;  /* 0x30000053ff537230 */ /* 0x000fe40000004100 */
[-C--:B------:R-:W-:Y:S01]  /*10190*/  FMUL.FTZ R36, R27, R14.reuse ;  /* 0x0000000e1b247220 */ /* 0x080fe20000410000 */
[----:B------:R-:W-:Y:S01]  /*101a0*/  FFMA.FTZ R27, R15, R14, -R34 ;  /* 0x0000000e0f1b7223 */ /* 0x000fe20000010822 */
[C---:B------:R-:W-:Y:S01]  /*101b0*/  FMUL.FTZ R5, R32.reuse, R81 ;  /* 0x0000005120057220 */ /* 0x040fe20000410000 */
[----:B------:R-:W-:Y:S02]  /*101c0*/  HADD2.F32 R11, -RZ, R11.H1_H1 ;  /* 0x3000000bff0b7230 */ /* 0x000fe40000004100 */
[----:B------:R-:W-:Y:S01]  /*101d0*/  FMUL.FTZ R32, R32, R83 ;  /* 0x0000005320207220 */ /* 0x000fe20000410000 */
[----:B------:R-:W-:-:S02]  /*101e0*/  HADD2.F32 R34, -RZ, R37.H0_H0 ;  /* 0x20000025ff227230 */ /* 0x000fc40000004100 */
[----:B------:R-:W-:Y:S01]  /*101f0*/  FFMA.FTZ R36, R15, R26, R36 ;  /* 0x0000001a0f247223 */ /* 0x000fe20000010024 */
[----:B------:R-:W-:Y:S02]  /*10200*/  HADD2.F32 R14, -RZ, R87.H0_H0 ;  /* 0x20000057ff0e7230 */ /* 0x000fe40000004100 */
[C---:B------:R-:W-:Y:S01]  /*10210*/  FFMA.FTZ R83, R24.reuse, R83, -R5 ;  /* 0x0000005318537223 */ /* 0x040fe20000010805 */
[----:B------:R-:W-:Y:S01]  /*10220*/  FFMA.FTZ R32, R24, R81, R32 ;  /* 0x0000005118207223 */ /* 0x000fe20000010020 */
[C---:B------:R-:W-:Y:S01]  /*10230*/  FMUL.FTZ R26, R11.reuse, R34 ;  /* 0x000000220b1a7220 */ /* 0x040fe20000410000 */
[----:B------:R-:W-:Y:S02]  /*10240*/  HADD2.F32 R8, -RZ, R8.H1_H1 ;  /* 0x30000008ff087230 */ /* 0x000fe40000004100 */
[-C--:B------:R-:W-:Y:S01]  /*10250*/  FMUL.FTZ R24, R11, R14.reuse ;  /* 0x0000000e0b187220 */ /* 0x080fe20000410000 */
[----:B------:R-:W-:Y:S02]  /*10260*/  HADD2.F32 R10, -RZ, R10.H1_H1 ;  /* 0x3000000aff0a7230 */ /* 0x000fe40000004100 */
[----:B------:R-:W-:Y:S01]  /*10270*/  FFMA.FTZ R26, R7, R14, -R26 ;  /* 0x0000000e071a7223 */ /* 0x000fe2000001081a */
[----:B------:R-:W-:-:S02]  /*10280*/  HADD2.F32 R11, -RZ, R85.H0_H0 ;  /* 0x20000055ff0b7230 */ /* 0x000fc40000004100 */
[----:B------:R-:W-:Y:S02]  /*10290*/  HADD2.F32 R13, -RZ, R39.H0_H0 ;  /* 0x20000027ff0d7230 */ /* 0x000fe40000004100 */
[----:B------:R-:W-:Y:S01]  /*102a0*/  FFMA.FTZ R39, R7, R34, R24 ;  /* 0x0000002207277223 */ /* 0x000fe20000010018 */
[----:B------:R-:W-:Y:S02]  /*102b0*/  HADD2.F32 R5, -RZ, R89.H0_H0 ;  /* 0x20000059ff057230 */ /* 0x000fe40000004100 */
[----:B------:R-:W-:Y:S01]  /*102c0*/  FMUL.FTZ R7, R8, R11 ;  /* 0x0000000b08077220 */ /* 0x000fe20000410000 */
[----:B------:R-:W-:Y:S02]  /*102d0*/  HADD2.F32 R9, -RZ, R88.H0_H0 ;  /* 0x20000058ff097230 */ /* 0x000fe40000004100 */
[----:B------:R-:W-:Y:S01]  /*102e0*/  FMUL.FTZ R37, R10, R13 ;  /* 0x0000000d0a257220 */ /* 0x000fe20000410000 */
[----:B------:R-:W-:Y:S02]  /*102f0*/  HADD2.F32 R6, -RZ, R6.H1_H1 ;  /* 0x30000006ff067230 */ /* 0x000fe40000004100 */
[-C--:B------:R-:W-:Y:S01]  /*10300*/  FMUL.FTZ R8, R8, R5.reuse ;  /* 0x0000000508087220 */ /* 0x080fe20000410000 */
[----:B------:R-:W-:Y:S01]  /*10310*/  FFMA.FTZ R15, R4, R5, -R7 ;  /* 0x00000005040f7223 */ /* 0x000fe20000010807 */
[----:B------:R-:W-:Y:S01]  /*10320*/  FMUL.FTZ R14, R10, R9 ;  /* 0x000000090a0e7220 */ /* 0x000fe20000410000 */
        /* <DEDUP_REMOVED lines=13> */
.L_x_1504:
[----:B------:R-:W-:Y:S05]  /*10400*/  BSYNC B2 ;  /* 0x0000000000027941 */ /* 0x000fea0003800000 */
.L_x_1503:
[----:B------:R-:W-:Y:S05]  /*10410*/  @P3 BRA `(.L_x_1500) ;  /* 0x0000000400783947 */ /* 0x000fea0003800000 */
[----:B------:R-:W-:Y:S01]  /*10420*/  LEA.HI R84, R84, R230, RZ, 0x1d ;  /* 0x000000e654547211 */ /* 0x000fe200078fe8ff */
[----:B------:R-:W-:Y:S01]  /*10430*/  HADD2.F32 R32, -RZ, R74.H1_H1 ;  /* 0x3000004aff207230 */ /* 0x000fe20000004100 */
[----:B------:R-:W-:Y:S01]  /*10440*/  SHF.R.U64 R35, R30, 0x10, R31 ;  /* 0x000000101e237819 */ /* 0x000fe2000000121f */
[----:B------:R-:W-:Y:S01]  /*10450*/  HADD2.F32 R30, -RZ, R76.H1_H1 ;  /* 0x3000004cff1e7230 */ /* 0x000fe20000004100 */
[----:B-12---:R-:W-:Y:S01]  /*10460*/  SHF.R.S32.HI R5, RZ, 0x1f, R84 ;  /* 0x0000001fff057819 */ /* 0x006fe20000011454 */
[----:B------:R-:W-:Y:S01]  /*10470*/  IMAD.SHL.U32 R4, R84, 0x8, RZ ;  /* 0x0000000854047824 */ /* 0x000fe200078e00ff */
[----:B------:R-:W-:Y:S01]  /*10480*/  SHF.R.U64 R39, R60, 0x10, R61 ;  /* 0x000000103c277819 */ /* 0x000fe2000000123d */
[----:B------:R-:W-:Y:S01]  /*10490*/  HADD2.F32 R74, -RZ, R74.H0_H0 ;  /* 0x2000004aff4a7230 */ /* 0x000fe20000004100 */
[----:B------:R-:W-:Y:S01]  /*104a0*/  LEA.HI R84, R5, R84, RZ, 0x3 ;  /* 0x0000005405547211 */ /* 0x000fe200078f18ff */
[----:B------:R-:W-:Y:S01]  /*104b0*/  HADD2.F32 R76, -RZ, R76.H0_H0 ;  /* 0x2000004cff4c7230 */ /* 0x000fe20000004100 */
[----:B------:R-:W-:-:S02]  /*104c0*/  LOP3.LUT R5, R207, 0x38, R4, 0xf8, !PT ;  /* 0x00000038cf057812 */ /* 0x000fc400078ef804 */
[----:B------:R-:W-:Y:S02]  /*104d0*/  SHF.L.U32 R84, R84, 0xa, RZ ;  /* 0x0000000a54547819 */ /* 0x000fe400000006ff */
[----:B0-----:R-:W-:Y:S02]  /*104e0*/  LOP3.LUT R8, R5, R208, RZ, 0x3c, !PT ;  /* 0x000000d005087212 */ /* 0x001fe400078e3cff */
[----:B------:R-:W-:Y:S01]  /*104f0*/  LOP3.LUT R84, R84, 0x7fffe000, RZ, 0xc0, !PT ;  /* 0x7fffe00054547812 */ /* 0x000fe200078ec0ff */
[----:B------:R-:W0:Y:S01]  /*10500*/  LDS.128 R4, [R229] ;  /* 0x00000000e5047984 */ /* 0x000e220000000c00 */
[----:B------:R-:W-:Y:S02]  /*10510*/  SHF.R.U64 R37, R28, 0x10, R29 ;  /* 0x000000101c257819 */ /* 0x000fe4000000121d */
[----:B------:R-:W-:Y:S02]  /*10520*/  IADD3 R8, R8, R84, R209 ;  /* 0x0000005408087210 */ /* 0x000fe40007ffe0d1 */
[----:B------:R-:W-:-:S02]  /*10530*/  SHF.R.U32.HI R60, RZ, 0x10, R61 ;  /* 0x00000010ff3c7819 */ /* 0x000fc4000001163d */
[----:B------:R-:W-:Y:S01]  /*10540*/  SHF.R.U32.HI R29, RZ, 0x10, R29 ;  /* 0x00000010ff1d7819 */ /* 0x000fe2000001161d */
[----:B------:R-:W-:Y:S01]  /*10550*/  IMAD R12, R8, 0x2, R17 ;  /* 0x00000002080c7824 */ /* 0x000fe200078e0211 */
[----:B------:R-:W-:Y:S02]  /*10560*/  SHF.R.U32.HI R33, RZ, 0x10, R31 ;  /* 0x00000010ff217819 */ /* 0x000fe4000001161f */
[--C-:B------:R-:W-:Y:S01]  /*10570*/  SHF.R.U64 R38, R62, 0x10, R63.reuse ;  /* 0x000000103e267819 */ /* 0x100fe2000000123f */
[----:B------:R-:W-:Y:S01]  /*10580*/  HADD2.F32 R29, -RZ, R29.H0_H0 ;  /* 0x2000001dff1d7230 */ /* 0x000fe20000004100 */
[----:B------:R-:W1:Y:S01]  /*10590*/  LDS.128 R8, [R12+0x12400] ;  /* 0x012400000c087984 */ /* 0x000e620000000c00 */
[----:B------:R-:W-:Y:S01]  /*105a0*/  SHF.R.U32.HI R62, RZ, 0x10, R63 ;  /* 0x00000010ff3e7819 */ /* 0x000fe2000001163f */
        /* <DEDUP_REMOVED lines=69> */
.L_x_1500:
[----:B------:R-:W-:Y:S05]  /*10a00*/  BSYNC B1 ;  /* 0x0000000000017941 */ /* 0x000fea0003800000 */
.L_x_1499:
[----:B------:R-:W-:Y:S05]  /*10a10*/  @P1 BRA `(.L_x_1474) ;  /* 0x0000001000941947 */ /* 0x000fea0003800000 */
[----:B--23--:R-:W2:Y:S01]  /*10a20*/  LDC R12, c[0x0][0x3d4] ;  /* 0x0000f500ff0c7b82 */ /* 0x00cea20000000800 */
[----:B------:R-:W-:Y:S01]  /*10a30*/  BSSY B1, `(.L_x_1505) ;  /* 0x0000063000017945 */ /* 0x000fe20003800000 */
[-C--:B--2---:R-:W-:Y:S02]  /*10a40*/  ISETP.GE.AND P0, PT, R192, R12.reuse, PT ;  /* 0x0000000cc000720c */ /* 0x084fe40003f06270 */
[-C--:B------:R-:W-:Y:S02]  /*10a50*/  ISETP.GE.AND P1, PT, R198, R12.reuse, PT ;  /* 0x0000000cc600720c */ /* 0x080fe40003f26270 */
[----:B------:R-:W-:-:S09]  /*10a60*/  ISETP.GE.AND P2, PT, R199, R12, PT ;  /* 0x0000000cc700720c */ /* 0x000fd20003f46270 */
[----:B------:R-:W-:Y:S05]  /*10a70*/  @P0 BRA `(.L_x_1506) ;  /* 0x0000000400780947 */ /* 0x000fea0003800000 */
[----:B-1----:R-:W-:Y:S01]  /*10a80*/  LEA.HI R4, R12, R223, RZ, 0x1d ;  /* 0x000000df0c047211 */ /* 0x002fe200078fe8ff */
[--C-:B------:R-:W-:Y:S01]  /*10a90*/  HADD2.F32 R31, -RZ, R78.reuse.H1_H1 ;  /* 0x3000004eff1f7230 */ /* 0x100fe20000004100 */
[--C-:B------:R-:W-:Y:S01]  /*10aa0*/  SHF.R.U64 R60, R52, 0x10, R53.reuse ;  /* 0x00000010343c7819 */ /* 0x100fe20000001235 */
[--C-:B------:R-:W-:Y:S01]  /*10ab0*/  HADD2.F32 R33, -RZ, R69.reuse.H1_H1 ;  /* 0x30000045ff217230 */ /* 0x100fe20000004100 */
[----:B------:R-:W-:Y:S01]  /*10ac0*/  SHF.R.S32.HI R5, RZ, 0x1f, R4 ;  /* 0x0000001fff057819 */ /* 0x000fe20000011404 */
[----:B------:R-:W-:Y:S01]  /*10ad0*/  IMAD.SHL.U32 R6, R4, 0x8, RZ ;  /* 0x0000000804067824 */ /* 0x000fe200078e00ff */
[----:B------:R-:W-:Y:S01]  /*10ae0*/  SHF.R.U32.HI R52, RZ, 0x10, R53 ;  /* 0x00000010ff347819 */ /* 0x000fe20000011635 */
[----:B------:R-:W-:Y:S01]  /*10af0*/  HADD2.F32 R30, -RZ, R69.H0_H0 ;  /* 0x20000045ff1e7230 */ /* 0x000fe20000004100 */
[----:B------:R-:W-:Y:S01]  /*10b00*/  LEA.HI R5, R5, R4, RZ, 0x3 ;  /* 0x0000000405057211 */ /* 0x000fe200078f18ff */
[----:B------:R-:W-:Y:S01]  /*10b10*/  HADD2.F32 R78, -RZ, R78.H0_H0 ;  /* 0x2000004eff4e7230 */ /* 0x000fe20000004100 */
[----:B------:R-:W-:-:S02]  /*10b20*/  LOP3.LUT R4, R205, 0x38, R6, 0xf8, !PT ;  /* 0x00000038cd047812 */ /* 0x000fc400078ef806 */
[--C-:B------:R-:W-:Y:S01]  /*10b30*/  SHF.R.U32.HI R32, RZ, 0x10, R41.reuse ;  /* 0x00000010ff207819 */ /* 0x100fe20000011629 */
[----:B------:R-:W-:Y:S01]  /*10b40*/  IMAD.SHL.U32 R5, R5, 0x400, RZ ;  /* 0x0000040005057824 */ /* 0x000fe200078e00ff */
[----:B------:R-:W-:Y:S02]  /*10b50*/  LOP3.LUT R9, R4, R233, RZ, 0x3c, !PT ;  /* 0x000000e904097212 */ /* 0x000fe400078e3cff */
[----:B------:R-:W-:Y:S01]  /*10b60*/  SHF.R.U64 R40, R40, 0x10, R41 ;  /* 0x0000001028287819 */ /* 0x000fe20000001229 */
[----:B------:R-:W-:Y:S01]  /*10b70*/  HADD2.F32 R32, -RZ, R32.H0_H0 ;  /* 0x20000020ff207230 */ /* 0x000fe20000004100 */
[----:B0-----:R-:W-:Y:S02]  /*10b80*/  LOP3.LUT R8, R5, 0x7fffe000, RZ, 0xc0, !PT ;  /* 0x7fffe00005087812 */ /* 0x001fe400078ec0ff */
[----:B------:R-:W0:Y:S01]  /*10b90*/  LDS.128 R4, [R231] ;  /* 0x00000000e7047984 */ /* 0x000e220000000c00 */
[----:B------:R-:W-:Y:S02]  /*10ba0*/  SHF.R.U64 R41, R54, 0x10, R55 ;  /* 0x0000001036297819 */ /* 0x000fe40000001237 */
[----:B------:R-:W-:-:S02]  /*10bb0*/  IADD3 R8, R9, R8, R210 ;  /* 0x0000000809087210 */ /* 0x000fc40007ffe0d2 */
[----:B------:R-:W-:Y:S02]  /*10bc0*/  SHF.R.U64 R39, R42, 0x10, R43 ;  /* 0x000000102a277819 */ /* 0x000fe4000000122b */
[----:B------:R-:W-:Y:S02]  /*10bd0*/  LEA R13, R8, R17, 0x1 ;  /* 0x00000011080d7211 */ /* 0x000fe400078e08ff */
[----:B------:R-:W-:Y:S02]  /*10be0*/  SHF.R.U32.HI R54, RZ, 0x10, R55 ;  /* 0x00000010ff367819 */ /* 0x000fe40000011637 */
[----:B------:R-:W-:Y:S01]  /*10bf0*/  SHF.R.U32.HI R42, RZ, 0x10, R43 ;  /* 0x00000010ff2a7819 */ /* 0x000fe2000001162b */
[----:B------:R-:W1:Y:S01]  /*10c00*/  LDS.128 R8, [R13+0x12400] ;  /* 0x012400000d087984 */ /* 0x000e620000000c00 */
[--C-:B0-----:R-:W-:Y:S02]  /*10c10*/  HADD2.F32 R14, -RZ, R5.reuse.H0_H0 ;  /* 0x20000005ff0e7230 */ /* 0x101fe40000004100 */
[----:B------:R-:W-:-:S02]  /*10c20*/  HADD2.F32 R15, -RZ, R5.H1_H1 ;  /* 0x30000005ff0f7230 */ /* 0x000fc40000004100 */
[----:B------:R-:W-:Y:S02]  /*10c30*/  HADD2.F32 R5, -RZ, R4.H0_H0 ;  /* 0x20000004ff057230 */ /* 0x000fe40000004100 */
[----:B------:R-:W-:Y:S02]  /*10c40*/  HADD2.F32 R24, -RZ, R6.H0_H0 ;  /* 0x20000006ff187230 */ /* 0x000fe40000004100 */
[--C-:B------:R-:W-:Y:S02]  /*10c50*/  HADD2.F32 R25, -RZ, R7.reuse.H0_H0 ;  /* 0x20000007ff197230 */ /* 0x100fe40000004100 */
[----:B------:R-:W-:Y:S02]  /*10c60*/  HADD2.F32 R7, -RZ, R7.H1_H1 ;  /* 0x30000007ff077230 */ /* 0x000fe40000004100 */
        /* <DEDUP_REMOVED lines=8> */
[----:B------:R-:W-:Y:S01]  /*10cf0*/  FFMA.FTZ R37, R14, R33, R37 ;  /* 0x000000210e257223 */ /* 0x000fe20000010025 */
[----:B------:R-:W-:Y:S01]  /*10d00*/  FMUL.FTZ R14, R9, R30 ;  /* 0x0000001e090e7220 */ /* 0x000fe20000410000 */
[----:B------:R-:W-:Y:S01]  /*10d10*/  FMUL.FTZ R36, R27, R26 ;  /* 0x0000001a1b247220 */ /* 0x000fe20000410000 */
[----:B------:R-:W-:Y:S01]  /*10d20*/  FMUL.FTZ R31, R9, R78 ;  /* 0x0000004e091f7220 */ /* 0x000fe20000410000 */
[----:B------:R-:W-:-:S02]  /*10d30*/  HADD2.F32 R28, -RZ, R10.H0_H0 ;  /* 0x2000000aff1c7230 */ /* 0x000fc40000004100 */
[C---:B------:R-:W-:Y:S01]  /*10d40*/  FFMA.FTZ R34, R15.reuse, R26, -R34 ;  /* 0x0000001a0f227223 */ /* 0x040fe20000010822 */
[--C-:B------:R-:W-:Y:S02]  /*10d50*/  HADD2.F32 R27, -RZ, R70.reuse.H0_H0 ;  /* 0x20000046ff1b7230 */ /* 0x100fe40000004100 */
[----:B------:R-:W-:Y:S01]  /*10d60*/  FFMA.FTZ R36, R15, R32, R36 ;  /* 0x000000200f247223 */ /* 0x000fe20000010024 */
[----:B------:R-:W-:Y:S02]  /*10d70*/  HADD2.F32 R9, -RZ, R79.H0_H0 ;  /* 0x2000004fff097230 */ /* 0x000fe40000004100 */
[C---:B------:R-:W-:Y:S01]  /*10d80*/  FFMA.FTZ R78, R5.reuse, R78, -R14 ;  /* 0x0000004e054e7223 */ /* 0x040fe2000001080e */
[----:B------:R-:W-:Y:S02]  /*10d90*/  HADD2.F32 R29, -RZ, R11.H0_H0 ;  /* 0x2000000bff1d7230 */ /* 0x000fe40000004100 */
[----:B------:R-:W-:Y:S01]  /*10da0*/  FFMA.FTZ R31, R5, R30, R31 ;  /* 0x0000001e051f7223 */ /* 0x000fe2000001001f */
[----:B------:R-:W-:-:S02]  /*10db0*/  HADD2.F32 R70, -RZ, R70.H1_H1 ;  /* 0x30000046ff467230 */ /* 0x000fc40000004100 */
[C---:B------:R-:W-:Y:S01]  /*10dc0*/  FMUL.FTZ R5, R28.reuse, R27 ;  /* 0x0000001b1c057220 */ /* 0x040fe20000410000 */
[----:B------:R-:W-:Y:S02]  /*10dd0*/  HADD2.F32 R14, -RZ, R79.H1_H1 ;  /* 0x3000004fff0e7230 */ /* 0x000fe40000004100 */
[-C--:B------:R-:W-:Y:S01]  /*10de0*/  FMUL.FTZ R15, R28, R9.reuse ;  /* 0x000000091c0f7220 */ /* 0x080fe20000410000 */
[----:B------:R-:W-:Y:S02]  /*10df0*/  HADD2.F32 R11, -RZ, R11.H1_H1 ;  /* 0x3000000bff0b7230 */ /* 0x000fe40000004100 */
[----:B------:R-:W-:Y:S01]  /*10e00*/  FMUL.FTZ R32, R29, R70 ;  /* 0x000000461d207220 */ /* 0x000fe20000410000 */
[----:B------:R-:W-:Y:S02]  /*10e10*/  HADD2.F32 R28, -RZ, R42.H0_H0 ;  /* 0x2000002aff1c7230 */ /* 0x000fe40000004100 */
[----:B------:R-:W-:Y:S01]  /*10e20*/  FFMA.FTZ R30, R24, R9, -R5 ;  /* 0x00000009181e7223 */ /* 0x000fe20000010805 */
[----:B------:R-:W-:-:S02]  /*10e30*/  HADD2.F32 R26, -RZ, R54.H0_H0 ;  /* 0x20000036ff1a7230 */ /* 0x000fc40000004100 */
[-C--:B------:R-:W-:Y:S01]  /*10e40*/  FMUL.FTZ R29, R29, R14.reuse ;  /* 0x0000000e1d1d7220 */ /* 0x080fe20000410000 */
[----:B------:R-:W-:Y:S01]  /*10e50*/  FFMA.FTZ R32, R25, R14, -R32 ;  /* 0x0000000e19207223 */ /* 0x000fe20000010820 */
[----:B------:R-:W-:Y:S01]  /*10e60*/  FFMA.FTZ R24, R24, R27, R15 ;  /* 0x0000001b18187223 */ /* 0x000fe2000001000f */
[C---:B------:R-:W-:Y:S01]  /*10e70*/  FMUL.FTZ R38, R11.reuse, R28 ;  /* 0x0000001c0b267220 */ /* 0x040fe20000410000 */
[----:B------:R-:W-:Y:S01]  /*10e80*/  FMUL.FTZ R14, R11, R26 ;  /* 0x0000001a0b0e7220 */ /* 0x000fe20000410000 */
[----:B------:R-:W-:Y:S02]  /*10e90*/  HADD2.F32 R8, -RZ, R8.H1_H1 ;  /* 0x30000008ff087230 */ /* 0x000fe40000004100 */
[----:B------:R-:W-:Y:S01]  /*10ea0*/  FFMA.FTZ R29, R25, R70, R29 ;  /* 0x00000046191d7223 */ /* 0x000fe2000001001d */
[----:B------:R-:W-:Y:S02]  /*10eb0*/  HADD2.F32 R10, -RZ, R10.H1_H1 ;  /* 0x3000000aff0a7230 */ /* 0x000fe40000004100 */
[----:B------:R-:W-:Y:S01]  /*10ec0*/  FFMA.FTZ R33, R7, R26, -R38 ;  /* 0x0000001a07217223 */ /* 0x000fe20000010826 */
[----:B------:R-:W-:-:S02]  /*10ed0*/  HADD2.F32 R11, -RZ, R40.H0_H0 ;  /* 0x20000028ff0b7230 */ /* 0x000fc40000004100 */
[----:B------:R-:W-:Y:S01]  /*10ee0*/  FFMA.FTZ R14, R7, R28, R14 ;  /* 0x0000001c070e7223 */ /* 0x000fe2000001000e */
[----:B------:R-:W-:Y:S02]  /*10ef0*/  HADD2.F32 R15, -RZ, R39.H0_H0 ;  /* 0x20000027ff0f7230 */ /* 0x000fe40000004100 */
[----:B------:R-:W-:Y:S02]  /*10f00*/  HADD2.F32 R5, -RZ, R60.H0_H0 ;  /* 0x2000003cff057230 */ /* 0x000fe40000004100 */
[----:B------:R-:W-:Y:S01]  /*10f10*/  FMUL.FTZ R7, R8, R11 ;  /* 0x0000000b08077220 */ /* 0x000fe20000410000 */
[----:B------:R-:W-:Y:S02]  /*10f20*/  HADD2.F32 R9, -RZ, R41.H0_H0 ;  /* 0x20000029ff097230 */ /* 0x000fe40000004100 */
[----:B------:R-:W-:Y:S01]  /*10f30*/  FMUL.FTZ R27, R10, R15 ;  /* 0x0000000f0a1b7220 */ /* 0x000fe20000410000 */
[----:B------:R-:W-:Y:S02]  /*10f40*/  HADD2.F32 R4, -RZ, R4.H1_H1 ;  /* 0x30000004ff047230 */ /* 0x000fe40000004100 */
[----:B------:R-:W-:Y:S01]  /*10f50*/  FMUL.FTZ R8, R8, R5 ;  /* 0x0000000508087220 */ /* 0x000fe20000410000 */
[----:B------:R-:W-:-:S02]  /*10f60*/  HADD2.F32 R6, -RZ, R6.H1_H1 ;  /* 0x30000006ff067230 */ /* 0x000fc40000004100 */
[----:B------:R-:W-:Y:S01]  /*10f70*/  FMUL.FTZ R10, R10, R9 ;  /* 0x000000090a0a7220 */ /* 0x000fe20000410000 */
[C---:B------:R-:W-:Y:S01]  /*10f80*/  FFMA.FTZ R25, R4.reuse, R5, -R7 ;  /* 0x0000000504197223 */ /* 0x040fe20000010807 */
[----:B------:R-:W-:Y:S01]  /*10f90*/  FFMA.FTZ R8, R4, R11, R8 ;  /* 0x0000000b04087223 */ /* 0x000fe20000010008 */
[C---:B------:R-:W-:Y:S01]  /*10fa0*/  FFMA.FTZ R27, R6.reuse, R9, -R27 ;  /* 0x00000009061b7223 */ /* 0x040fe2000001081b */
[----:B------:R-:W-:Y:S01]  /*10fb0*/  FFMA.FTZ R15, R6, R15, R10 ;  /* 0x0000000f060f7223 */ /* 0x000fe2000001000a */
[----:B------:R-:W-:Y:S02]  /*10fc0*/  F2FP.F16.F32.PACK_AB R7, R33, R32 ;  /* 0x000000202107723e */ /* 0x000fe400000000ff */
[----:B------:R-:W-:Y:S02]  /*10fd0*/  F2FP.F16.F32.PACK_AB R5, R34, R35 ;  /* 0x000000232205723e */ /* 0x000fe400000000ff */
[----:B------:R-:W-:Y:S02]  /*10fe0*/  F2FP.F16.F32.PACK_AB R4, R25, R78 ;  /* 0x0000004e1904723e */ /* 0x000fe400000000ff */
[----:B------:R-:W-:-:S02]  /*10ff0*/  F2FP.F16.F32.PACK_AB R6, R27, R30 ;  /* 0x0000001e1b06723e */ /* 0x000fc400000000ff */
[----:B------:R-:W-:Y:S02]  /*11000*/  F2FP.F16.F32.PACK_AB R11, R14, R29 ;  /* 0x0000001d0e0b723e */ /* 0x000fe400000000ff */
[----:B------:R-:W-:Y:S01]  /*11010*/  F2FP.F16.F32.PACK_AB R9, R36, R37 ;  /* 0x000000252409723e */ /* 0x000fe200000000ff */
[----:B------:R2:W-:Y:S01]  /*11020*/  STS.128 [R231], R4 ;  /* 0x00000004e7007388 */ /* 0x0005e20000000c00 */
[----:B------:R-:W-:Y:S02]  /*11030*/  F2FP.F16.F32.PACK_AB R8, R8, R31 ;  /* 0x0000001f0808723e */ /* 0x000fe400000000ff */
[----:B------:R-:W-:-:S05]  /*11040*/  F2FP.F16.F32.PACK_AB R10, R15, R24 ;  /* 0x000000180f0a723e */ /* 0x000fca00000000ff */
[----:B------:R2:W-:Y:S02]  /*11050*/  STS.128 [R13+0x12400], R8 ;  /* 0x012400080d007388 */ /* 0x0005e40000000c00 */
.L_x_1506:
[----:B------:R-:W-:Y:S05]  /*11060*/  BSYNC B1 ;  /* 0x0000000000017941 */ /* 0x000fea0003800000 */
.L_x_1505:
[----:B------:R-:W-:Y:S04]  /*11070*/  BSSY B1, `(.L_x_1507) ;  /* 0x0000060000017945 */ /* 0x000fe80003800000 */
[----:B------:R-:W-:Y:S05]  /*11080*/  @P1 BRA `(.L_x_1508) ;  /* 0x0000000400781947 */ /* 0x000fea0003800000 */
[----:B-12---:R-:W-:Y:S01]  /*11090*/  LEA.HI R4, R12, R225, RZ, 0x1d ;  /* 0x000000e10c047211 */ /* 0x006fe200078fe8ff */
        /* <DEDUP_REMOVED lines=9> */
[----:B------:R-:W-:Y:S01]  /*11130*/  LOP3.LUT R4, R205, 0x38, R6, 0xf8, !PT ;  /* 0x00000038cd047812 */ /* 0x000fe200078ef806 */
[----:B------:R-:W-:Y:S01]  /*11140*/  HADD2.F32 R21, -RZ, R71.H0_H0 ;  /* 0x20000047ff157230 */ /* 0x000fe20000004100 */
[----:B------:R-:W-:Y:S01]  /*11150*/  SHF.R.U32.HI R32, RZ, 0x10, R45 ;  /* 0x00000010ff207819 */ /* 0x000fe2000001162d */
[----:B------:R-:W-:Y:S01]  /*11160*/  IMAD.SHL.U32 R5, R5, 0x400, RZ ;  /* 0x0000040005057824 */ /* 0x000fe200078e00ff */
[----:B------:R-:W-:-:S02]  /*11170*/  LOP3.LUT R9, R4, R233, RZ, 0x3c, !PT ;  /* 0x000000e904097212 */ /* 0x000fc400078e3cff */
[----:B------:R-:W-:Y:S01]  /*11180*/  SHF.R.U64 R41, R58, 0x10, R59 ;  /* 0x000000103a297819 */ /* 0x000fe2000000123b */
[----:B------:R-:W-:Y:S01]  /*11190*/  HADD2.F32 R32, -RZ, R32.H0_H0 ;  /* 0x20000020ff207230 */ /* 0x000fe20000004100 */
[----:B0-----:R-:W-:Y:S02]  /*111a0*/  LOP3.LUT R8, R5, 0x7fffe000, RZ, 0xc0, !PT ;  /* 0x7fffe00005087812 */ /* 0x001fe400078ec0ff */
[----:B------:R-:W0:Y:S01]  /*111b0*/  LDS.128 R4, [R228] ;  /* 0x00000000e4047984 */ /* 0x000e220000000c00 */
[----:B------:R-:W-:Y:S02]  /*111c0*/  SHF.R.U64 R39, R46, 0x10, R47 ;  /* 0x000000102e277819 */ /* 0x000fe4000000122f */
[----:B------:R-:W-:Y:S02]  /*111d0*/  IADD3 R8, R9, R8, R210 ;  /* 0x0000000809087210 */ /* 0x000fe40007ffe0d2 */
[----:B------:R-:W-:Y:S02]  /*111e0*/  SHF.R.U32.HI R58, RZ, 0x10, R59 ;  /* 0x00000010ff3a7819 */ /* 0x000fe4000001163b */
[----:B------:R-:W-:Y:S01]  /*111f0*/  SHF.R.U32.HI R46, RZ, 0x10, R47 ;  /* 0x00000010ff2e7819 */ /* 0x000fe2000001162f */
[----:B------:R-:W-:Y:S01]  /*11200*/  IMAD R13, R8, 0x2, R17 ;  /* 0x00000002080d7824 */ /* 0x000fe200078e0211 */
[----:B------:R-:W-:-:S04]  /*11210*/  SHF.R.U64 R40, R44, 0x10, R45 ;  /* 0x000000102c287819 */ /* 0x000fc8000000122d */
[----:B------:R-:W1:Y:S01]  /*11220*/  LDS.128 R8, [R13+0x12400] ;  /* 0x012400000d087984 */ /* 0x000e620000000c00 */
[--C-:B0-----:R-:W-:Y:S02]  /*11230*/  HADD2.F32 R14, -RZ, R5.reuse.H0_H0 ;  /* 0x20000005ff0e7230 */ /* 0x101fe40000004100 */
[----:B------:R-:W-:Y:S02]  /*11240*/  HADD2.F32 R15, -RZ, R5.H1_H1 ;  /* 0x30000005ff0f7230 */ /* 0x000fe40000004100 */
[----:B------:R-:W-:Y:S02]  /*11250*/  HADD2.F32 R5, -RZ, R4.H0_H0 ;  /* 0x20000004ff057230 */ /* 0x000fe40000004100 */
[----:B------:R-:W-:Y:S02]  /*11260*/  HADD2.F32 R24, -RZ, R6.H0_H0 ;  /* 0x20000006ff187230 */ /* 0x000fe40000004100 */
[--C-:B------:R-:W-:Y:S02]  /*11270*/  HADD2.F32 R25, -RZ, R7.reuse.H0_H0 ;  /* 0x20000007ff197230 */ /* 0x100fe40000004100 */
[----:B------:R-:W-:-:S02]  /*11280*/  HADD2.F32 R7, -RZ, R7.H1_H1 ;  /* 0x30000007ff077230 */ /* 0x000fc40000004100 */
        /* <DEDUP_REMOVED lines=9> */
[----:B------:R-:W-:Y:S01]  /*11320*/  FFMA.FTZ R37, R14, R33, R37 ;  /* 0x000000210e257223 */ /* 0x000fe20000010025 */
[----:B------:R-:W-:Y:S01]  /*11330*/  FMUL.FTZ R14, R9, R30 ;  /* 0x0000001e090e7220 */ /* 0x000fe20000410000 */
[----:B------:R-:W-:Y:S01]  /*11340*/  FMUL.FTZ R36, R27, R26 ;  /* 0x0000001a1b247220 */ /* 0x000fe20000410000 */
[----:B------:R-:W-:Y:S01]  /*11350*/  FMUL.FTZ R27, R9, R72 ;  /* 0x00000048091b7220 */ /* 0x000fe20000410000 */
[----:B------:R-:W-:Y:S02]  /*11360*/  HADD2.F32 R28, -RZ, R10.H0_H0 ;  /* 0x2000000aff1c7230 */ /* 0x000fe40000004100 */
[----:B------:R-:W-:Y:S01]  /*11370*/  FFMA.FTZ R34, R15, R26, -R34 ;  /* 0x0000001a0f227223 */ /* 0x000fe20000010822 */
[----:B------:R-:W-:Y:S02]  /*11380*/  HADD2.F32 R9, -RZ, R73.H0_H0 ;  /* 0x20000049ff097230 */ /* 0x000fe40000004100 */
[----:B------:R-:W-:Y:S01]  /*11390*/  FFMA.FTZ R27, R5, R30, R27 ;  /* 0x0000001e051b7223 */ /* 0x000fe2000001001b */
[----:B------:R-:W-:-:S02]  /*113a0*/  HADD2.F32 R29, -RZ, R11.H0_H0 ;  /* 0x2000000bff1d7230 */ /* 0x000fc40000004100 */
[----:B------:R-:W-:Y:S01]  /*113b0*/  FFMA.FTZ R36, R15, R32, R36 ;  /* 0x000000200f247223 */ /* 0x000fe20000010024 */
[----:B------:R-:W-:Y:S02]  /*113c0*/  HADD2.F32 R30, -RZ, R71.H1_H1 ;  /* 0x30000047ff1e7230 */ /* 0x000fe40000004100 */
[----:B------:R-:W-:Y:S01]  /*113d0*/  FFMA.FTZ R72, R5, R72, -R14 ;  /* 0x0000004805487223 */ /* 0x000fe2000001080e */
[C---:B------:R-:W-:Y:S01]  /*113e0*/  FMUL.FTZ R5, R28.reuse, R21 ;  /* 0x000000151c057220 */ /* 0x040fe20000410000 */
[----:B------:R-:W-:Y:S02]  /*113f0*/  HADD2.F32 R14, -RZ, R73.H1_H1 ;  /* 0x30000049ff0e7230 */ /* 0x000fe40000004100 */
[----:B------:R-:W-:Y:S01]  /*11400*/  FMUL.FTZ R15, R28, R9 ;  /* 0x000000091c0f7220 */ /* 0x000fe20000410000 */
[----:B------:R-:W-:Y:S02]  /*11410*/  HADD2.F32 R11, -RZ, R11.H1_H1 ;  /* 0x3000000bff0b7230 */ /* 0x000fe40000004100 */
[----:B------:R-:W-:Y:S01]  /*11420*/  FMUL.FTZ R32, R29, R30 ;  /* 0x0000001e1d207220 */ /* 0x000fe20000410000 */
[----:B------:R-:W-:-:S02]  /*11430*/  HADD2.F32 R28, -RZ, R46.H0_H0 ;  /* 0x2000002eff1c7230 */ /* 0x000fc40000004100 */
[C---:B------:R-:W-:Y:S01]  /*11440*/  FFMA.FTZ R31, R24.reuse, R9, -R5 ;  /* 0x00000009181f7223 */ /* 0x040fe20000010805 */
[----:B------:R-:W-:Y:S02]  /*11450*/  HADD2.F32 R26, -RZ, R58.H0_H0 ;  /* 0x2000003aff1a7230 */ /* 0x000fe40000004100 */
[-C--:B------:R-:W-:Y:S01]  /*11460*/  FMUL.FTZ R29, R29, R14.reuse ;  /* 0x0000000e1d1d7220 */ /* 0x080fe20000410000 */
[----:B------:R-:W-:Y:S01]  /*11470*/  FFMA.FTZ R32, R25, R14, -R32 ;  /* 0x0000000e19207223 */ /* 0x000fe20000010820 */
[----:B------:R-:W-:Y:S01]  /*11480*/  FFMA.FTZ R24, R24, R21, R15 ;  /* 0x0000001518187223 */ /* 0x000fe2000001000f */
[C---:B------:R-:W-:Y:S01]  /*11490*/  FMUL.FTZ R38, R11.reuse, R28 ;  /* 0x0000001c0b267220 */ /* 0x040fe20000410000 */
[----:B------:R-:W-:Y:S01]  /*114a0*/  FMUL.FTZ R14, R11, R26 ;  /* 0x0000001a0b0e7220 */ /* 0x000fe20000410000 */
[----:B------:R-:W-:Y:S02]  /*114b0*/  HADD2.F32 R8, -RZ, R8.H1_H1 ;  /* 0x30000008ff087230 */ /* 0x000fe40000004100 */
[----:B------:R-:W-:Y:S01]  /*114c0*/  FFMA.FTZ R29, R25, R30, R29 ;  /* 0x0000001e191d7223 */ /* 0x000fe2000001001d */
[----:B------:R-:W-:-:S02]  /*114d0*/  HADD2.F32 R10, -RZ, R10.H1_H1 ;  /* 0x3000000aff0a7230 */ /* 0x000fc40000004100 */
[C---:B------:R-:W-:Y:S01]  /*114e0*/  FFMA.FTZ R33, R7.reuse, R26, -R38 ;  /* 0x0000001a07217223 */ /* 0x040fe20000010826 */
[----:B------:R-:W-:Y:S02]  /*114f0*/  HADD2.F32 R11, -RZ, R40.H0_H0 ;  /* 0x20000028ff0b7230 */ /* 0x000fe40000004100 */
[----:B------:R-:W-:Y:S01]  /*11500*/  FFMA.FTZ R28, R7, R28, R14 ;  /* 0x0000001c071c7223 */ /* 0x000fe2000001000e */
[----:B------:R-:W-:Y:S02]  /*11510*/  HADD2.F32 R15, -RZ, R39.H0_H0 ;  /* 0x20000027ff0f7230 */ /* 0x000fe40000004100 */
[----:B------:R-:W-:Y:S02]  /*11520*/  HADD2.F32 R5, -RZ, R42.H0_H0 ;  /* 0x2000002aff057230 */ /* 0x000fe40000004100 */
[----:B------:R-:W-:Y:S01]  /*11530*/  FMUL.FTZ R7, R8, R11 ;  /* 0x0000000b08077220 */ /* 0x000fe20000410000 */
[----:B------:R-:W-:Y:S02]  /*11540*/  HADD2.F32 R9, -RZ, R41.H0_H0 ;  /* 0x20000029ff097230 */ /* 0x000fe40000004100 */
[----:B------:R-:W-:Y:S01]  /*11550*/  FMUL.FTZ R25, R10, R15 ;  /* 0x0000000f0a197220 */ /* 0x000fe20000410000 */
[----:B------:R-:W-:-:S02]  /*11560*/  HADD2.F32 R6, -RZ, R6.H1_H1 ;  /* 0x30000006ff067230 */ /* 0x000fc40000004100 */
[-C--:B------:R-:W-:Y:S01]  /*11570*/  FMUL.FTZ R8, R8, R5.reuse ;  /* 0x0000000508087220 */ /* 0x080fe20000410000 */
[----:B------:R-:W-:Y:S01]  /*11580*/  FFMA.FTZ R21, R4, R5, -R7 ;  /* 0x0000000504157223 */ /* 0x000fe20000010807 */
[-C--:B------:R-:W-:Y:S01]  /*11590*/  FMUL.FTZ R14, R10, R9.reuse ;  /* 0x000000090a0e7220 */ /* 0x080fe20000410000 */
[----:B------:R-:W-:Y:S01]  /*115a0*/  F2FP.F16.F32.PACK_AB R7, R33, R32 ;  /* 0x000000202107723e */ /* 0x000fe200000000ff */
[----:B------:R-:W-:Y:S01]  /*115b0*/  FFMA.FTZ R10, R6, R9, -R25 ;  /* 0x00000009060a7223 */ /* 0x000fe20000010819 */
[----:B------:R-:W-:Y:S01]  /*115c0*/  FFMA.FTZ R8, R4, R11, R8 ;  /* 0x0000000b04087223 */ /* 0x000fe20000010008 */
[----:B------:R-:W-:Y:S01]  /*115d0*/  FFMA.FTZ R15, R6, R15, R14 ;  /* 0x0000000f060f7223 */ /* 0x000fe2000001000e */
        /* <DEDUP_REMOVED lines=9> */
.L_x_1508:
[----:B------:R-:W-:Y:S05]  /*11670*/  BSYNC B1 ;  /* 0x0000000000017941 */ /* 0x000fea0003800000 */
.L_x_1507:
[----:B------:R-:W-:Y:S05]  /*11680*/  @P2 BRA `(.L_x_1474) ;  /* 0x0000000400782947 */ /* 0x000fea0003800000 */
[----:B------:R-:W-:Y:S01]  /*11690*/  LEA.HI R12, R12, R230, RZ, 0x1d ;  /* 0x000000e60c0c7211 */ /* 0x000fe200078fe8ff */
[----:B------:R-:W-:Y:S01]  /*116a0*/  HADD2.F32 R29, -RZ, R0.H1_H1 ;  /* 0x30000000ff1d7230 */ /* 0x000fe20000004100 */
[----:B------:R-:W-:Y:S01]  /*116b0*/  SHF.R.U32.HI R30, RZ, 0x10, R49 ;  /* 0x00000010ff1e7819 */ /* 0x000fe20000011631 */
[----:B------:R-:W-:Y:S01]  /*116c0*/  HADD2.F32 R28, -RZ, R3.H1_H1 ;  /* 0x30000003ff1c7230 */ /* 0x000fe20000004100 */
[----:B-123--:R-:W-:Y:S02]  /*116d0*/  SHF.R.S32.HI R5, RZ, 0x1f, R12 ;  /* 0x0000001fff057819 */ /* 0x00efe4000001140c */
        /* <DEDUP_REMOVED lines=10> */
[----:B------:R-:W-:Y:S02]  /*11780*/  SHF.R.U64 R37, R66, 0x10, R67 ;  /* 0x0000001042257819 */ /* 0x000fe40000001243 */
[----:B------:R-:W-:-:S02]  /*11790*/  IADD3 R8, R9, R8, R210 ;  /* 0x0000000809087210 */ /* 0x000fc40007ffe0d2 */
[----:B------:R-:W-:Y:S02]  /*117a0*/  SHF.R.U64 R33, R50, 0x10, R51 ;  /* 0x0000001032217819 */ /* 0x000fe40000001233 */
[----:B------:R-:W-:Y:S01]  /*117b0*/  SHF.R.U32.HI R66, RZ, 0x10, R67 ;  /* 0x00000010ff427819 */ /* 0x000fe20000011643 */
[----:B------:R-:W-:Y:S01]  /*117c0*/  IMAD R12, R8, 0x2, R17 ;  /* 0x00000002080c7824 */ /* 0x000fe200078e0211 */
[----:B------:R-:W-:Y:S02]  /*117d0*/  SHF.R.U32.HI R50, RZ, 0x10, R51 ;  /* 0x00000010ff327819 */ /* 0x000fe40000011633 */
[----:B------:R-:W-:Y:S02]  /*117e0*/  SHF.R.U64 R35, R48, 0x10, R49 ;  /* 0x0000001030237819 */ /* 0x000fe40000001231 */
        /* <DEDUP_REMOVED lines=12> */
[----:B------:R-:W-:Y:S01]  /*118b0*/  FMUL.FTZ R34, R24, R28 ;  /* 0x0000001c18227220 */ /* 0x000fe20000410000 */
[----:B------:R-:W-:Y:S02]  /*118c0*/  HADD2.F32 R24, -RZ, R64.H0_H0 ;  /* 0x20000040ff187230 */ /* 0x000fe40000004100 */
[----:B------:R-:W-:Y:S01]  /*118d0*/  FMUL.FTZ R31, R25, R30 ;  /* 0x0000001e191f7220 */ /* 0x000fe20000410000 */
[----:B------:R-:W-:Y:S01]  /*118e0*/  FFMA.FTZ R32, R13, R28, -R32 ;  /* 0x0000001c0d207223 */ /* 0x000fe20000010820 */
[----:B------:R-:W-:-:S02]  /*118f0*/  HADD2.F32 R28, -RZ, R0.H0_H0 ;  /* 0x20000000ff1c7230 */ /* 0x000fc40000004100 */
[----:B------:R-:W-:Y:S01]  /*11900*/  FFMA.FTZ R34, R13, R29, R34 ;  /* 0x0000001d0d227223 */ /* 0x000fe20000010022 */
[----:B------:R-:W-:Y:S02]  /*11910*/  HADD2.F32 R0, -RZ, R3.H0_H0 ;  /* 0x20000003ff007230 */ /* 0x000fe40000004100 */
[-C--:B------:R-:W-:Y:S01]  /*11920*/  FMUL.FTZ R25, R25, R24.reuse ;  /* 0x0000001819197220 */ /* 0x080fe20000410000 */
[----:B------:R-:W-:Y:S01]  /*11930*/  FFMA.FTZ R31, R14, R24, -R31 ;  /* 0x000000180e1f7223 */ /* 0x000fe2000001081f */
[C---:B------:R-:W-:Y:S01]  /*11940*/  FMUL.FTZ R24, R9.reuse, R28 ;  /* 0x0000001c09187220 */ /* 0x040fe20000410000 */
[----:B------:R-:W-:Y:S02]  /*11950*/  HADD2.F32 R26, -RZ, R10.H0_H0 ;  /* 0x2000000aff1a7230 */ /* 0x000fe40000004100 */
[-C--:B------:R-:W-:Y:S01]  /*11960*/  FMUL.FTZ R9, R9, R0.reuse ;  /* 0x0000000009097220 */ /* 0x080fe20000410000 */
[----:B------:R-:W-:Y:S02]  /*11970*/  HADD2.F32 R3, -RZ, R2.H0_H0 ;  /* 0x20000002ff037230 */ /* 0x000fe40000004100 */
[----:B------:R-:W-:Y:S01]  /*11980*/  FFMA.FTZ R24, R5, R0, -R24 ;  /* 0x0000000005187223 */ /* 0x000fe20000010818 */
[----:B------:R-:W-:-:S02]  /*11990*/  HADD2.F32 R0, -RZ, R20.H0_H0 ;  /* 0x20000014ff007230 */ /* 0x000fc40000004100 */
[----:B------:R-:W-:Y:S01]  /*119a0*/  FFMA.FTZ R25, R14, R30, R25 ;  /* 0x0000001e0e197223 */ /* 0x000fe20000010019 */
[--C-:B------:R-:W-:Y:S02]  /*119b0*/  HADD2.F32 R27, -RZ, R11.reuse.H0_H0 ;  /* 0x2000000bff1b7230 */ /* 0x100fe40000004100 */
[C---:B------:R-:W-:Y:S01]  /*119c0*/  FMUL.FTZ R14, R26.reuse, R3 ;  /* 0x000000031a0e7220 */ /* 0x040fe20000410000 */
[----:B------:R-:W-:Y:S02]  /*119d0*/  HADD2.F32 R2, -RZ, R2.H1_H1 ;  /* 0x30000002ff027230 */ /* 0x000fe40000004100 */
[-C--:B------:R-:W-:Y:S01]  /*119e0*/  FMUL.FTZ R30, R26, R0.reuse ;  /* 0x000000001a1e7220 */ /* 0x080fe20000410000 */
[----:B------:R-:W-:Y:S02]  /*119f0*/  HADD2.F32 R20, -RZ, R20.H1_H1 ;  /* 0x30000014ff147230 */ /* 0x000fe40000004100 */
[----:B------:R-:W-:Y:S01]  /*11a00*/  FFMA.FTZ R26, R15, R0, -R14 ;  /* 0x000000000f1a7223 */ /* 0x000fe2000001080e */
[----:B------:R-:W-:-:S02]  /*11a10*/  HADD2.F32 R11, -RZ, R11.H1_H1 ;  /* 0x3000000bff0b7230 */ /* 0x000fc40000004100 */
[C---:B------:R-:W-:Y:S01]  /*11a20*/  FMUL.FTZ R36, R27.reuse, R2 ;  /* 0x000000021b247220 */ /* 0x040fe20000410000 */
[----:B------:R-:W-:Y:S02]  /*11a30*/  HADD2.F32 R14, -RZ, R50.H0_H0 ;  /* 0x20000032ff0e7230 */ /* 0x000fe40000004100 */
[----:B------:R-:W-:Y:S01]  /*11a40*/  FMUL.FTZ R27, R27, R20 ;  /* 0x000000141b1b7220 */ /* 0x000fe20000410000 */
[----:B------:R-:W-:Y:S02]  /*11a50*/  HADD2.F32 R0, -RZ, R66.H0_H0 ;  /* 0x20000042ff007230 */ /* 0x000fe40000004100 */
[----:B------:R-:W-:Y:S01]  /*11a60*/  FFMA.FTZ R28, R5, R28, R9 ;  /* 0x0000001c051c7223 */ /* 0x000fe20000010009 */
[----:B------:R-:W-:Y:S02]  /*11a70*/  HADD2.F32 R8, -RZ, R8.H1_H1 ;  /* 0x30000008ff087230 */ /* 0x000fe40000004100 */
[----:B------:R-:W-:Y:S01]  /*11a80*/  FFMA.FTZ R27, R21, R2, R27 ;  /* 0x00000002151b7223 */ /* 0x000fe2000001001b */
[C---:B------:R-:W-:Y:S01]  /*11a90*/  FMUL.FTZ R38, R11.reuse, R14 ;  /* 0x0000000e0b267220 */ /* 0x040fe20000410000 */
[----:B------:R-:W-:Y:S01]  /*11aa0*/  FMUL.FTZ R2, R11, R0 ;  /* 0x000000000b027220 */ /* 0x000fe20000410000 */
[----:B------:R-:W-:-:S02]  /*11ab0*/  HADD2.F32 R10, -RZ, R10.H1_H1 ;  /* 0x3000000aff0a7230 */ /* 0x000fc40000004100 */
[----:B------:R-:W-:Y:S01]  /*11ac0*/  FFMA.FTZ R30, R15, R3, R30 ;  /* 0x000000030f1e7223 */ /* 0x000fe2000001001e */
        /* <DEDUP_REMOVED lines=10> */
[----:B------:R-:W-:Y:S01]  /*11b70*/  FFMA.FTZ R36, R21, R20, -R36 ;  /* 0x0000001415247223 */ /* 0x000fe20000010824 */
[----:B------:R-:W-:Y:S01]  /*11b80*/  FMUL.FTZ R10, R10, R5 ;  /* 0x000000050a0a7220 */ /* 0x000fe20000410000 */
[----:B------:R-:W-:Y:S01]  /*11b90*/  FFMA.FTZ R3, R4, R3, -R7 ;  /* 0x0000000304037223 */ /* 0x000fe20000010807 */
[----:B------:R-:W-:Y:S01]  /*11ba0*/  FFMA.FTZ R15, R6, R5, -R15 ;  /* 0x00000005060f7223 */ /* 0x000fe2000001080f */
        /* <DEDUP_REMOVED lines=12> */
.L_x_1474:
[----:B------:R-:W-:Y:S05]  /*11c70*/  BSYNC B0 ;  /* 0x0000000000007941 */ /* 0x000fea0003800000 */
.L_x_1446:
        /* <DEDUP_REMOVED lines=8> */
.L_x_1444:
[----:B------:R-:W-:-:S06]  /*11d00*/  ULOP3.LUT UR4, UR60, 0x1, URZ, 0xfc, !UPT ;  /* 0x000000013c047892 */ /* 0x000fcc000f8efc3f */
[----:B01----:R-:W-:-:S05]  /*11d10*/  IMAD.U32 R0, RZ, RZ, UR4 ;  /* 0x00000004ff007e24 */ /* 0x003fca000f8e00ff */
[----:B------:R-:W-:-:S13]  /*11d20*/  ISETP.NE.AND P0, PT, R0, 0x3, PT ;  /* 0x000000030000780c */ /* 0x000fda0003f05270 */
[----:B------:R-:W-:Y:S05]  /*11d30*/  @!P0 BRA `(.L_x_1509) ;  /* 0x0000000000048947 */ /* 0x000fea0003800000 */
[----:B------:R-:W-:Y:S01]  /*11d40*/  BPT.TRAP 0x1 ;  /* 0x000000040000795c */ /* 0x000fe20000300000 */
.L_x_1509:
[----:B------:R-:W-:Y:S02]  /*11d50*/  LEA R2, R23, R17, 0x3 ;  /* 0x0000001117027211 */ /* 0x000fe400078e18ff */
[----:B------:R-:W-:-:S04]  /*11d60*/  SHF.L.U32 R3, R194, 0x1f, RZ ;  /* 0x0000001fc2037819 */ /* 0x000fc800000006ff */
[----:B------:R0:W1:Y:S01]  /*11d70*/  SYNCS.PHASECHK.TRANS64.TRYWAIT P2, [R2+URZ+0x30830], R3 ;  /* 0x03083003020075a7 */ /* 0x000062000804017f */
[----:B------:R-:W-:Y:S05]  /*11d80*/  @!P0 BRA `(.L_x_1510) ;  /* 0x0000000000048947 */ /* 0x000fea0003800000 */
[----:B------:R-:W-:Y:S01]  /*11d90*/  BPT.TRAP 0x1 ;  /* 0x000000040000795c */ /* 0x000fe20000300000 */
.L_x_1510:
[----:B------:R-:W2:Y:S02]  /*11da0*/  S2R R0, SR_TID.X ;  /* 0x0000000000007919 */ /* 0x000ea40000002100 */
[----:B--2---:R-:W-:-:S04]  /*11db0*/  LOP3.LUT R0, R0, 0x7f, RZ, 0xc0, !PT ;  /* 0x0000007f00007812 */ /* 0x004fc800078ec0ff */
[----:B------:R-:W-:Y:S01]  /*11dc0*/  ISETP.NE.AND P1, PT, R0, RZ, PT ;  /* 0x000000ff0000720c */ /* 0x000fe20003f25270 */
[----:B-1----:R-:W-:-:S12]  /*11dd0*/  @P2 BRA `(.L_x_1511) ;  /* 0x0000000000082947 */ /* 0x002fd80003800000 */
[----:B------:R-:W1:Y:S02]  /*11de0*/  SYNCS.PHASECHK.TRANS64.TRYWAIT P2, [R2+URZ+0x30830], R3 ;  /* 0x03083003020075a7 */ /* 0x000e64000804017f */
[----:B-1----:R-:W-:Y:S05]  /*11df0*/  @!P2 BRA `(.L_x_1512) ;  /* 0x0000017c00c0a947 */ /* 0x002fea0003800000 */
.L_x_1511:
[----:B------:R-:W-:Y:S05]  /*11e00*/  WARPSYNC.ALL ;  /* 0x0000000000007948 */ /* 0x000fea0003800000 */
[----:B------:R-:W-:Y:S01]  /*11e10*/  VIADD R0, R17, 0x1e400 ;  /* 0x0001e40011007836 */ /* 0x000fe20000000000 */
[----:B------:R-:W-:Y:S01]  /*11e20*/  R2UR UR4, R68 ;  /* 0x00000000440472ca */ /* 0x000fe200000e0000 */
[----:B---34-:R-:W-:Y:S01]  /*11e30*/  IMAD.MOV.U32 R5, RZ, RZ, 0x40000040 ;  /* 0x40000040ff057424 */ /* 0x018fe200078e00ff */
[----:B------:R-:W-:Y:S01]  /*11e40*/  WARPGROUP.ARRIVE ;  /* 0x00000000000079c5 */ /* 0x000fe20000000000 */
[----:B------:R-:W-:Y:S01]  /*11e50*/  UMOV UR9, 0x40000040 ;  /* 0x4000004000097882 */ /* 0x000fe20000000000 */
[----:B------:R-:W-:Y:S01]  /*11e60*/  SHF.R.U32.HI R0, RZ, 0x4, R0 ;  /* 0x00000004ff007819 */ /* 0x000fe20000011600 */
[----:B------:R-:W-:Y:S01]  /*11e70*/  IMAD.MOV.U32 R7, RZ, RZ, 0x40000040 ;  /* 0x40000040ff077424 */ /* 0x000fe200078e00ff */
[----:B------:R-:W-:Y:S01]  /*11e80*/  R2UR UR11, R5 ;  /* 0x00000000050b72ca */ /* 0x000fe200000e0000 */
[----:B------:R-:W-:Y:S01]  /*11e90*/  UMOV UR53, 0x40000040 ;  /* 0x4000004000357882 */ /* 0x000fe20000000000 */
[----:B------:R-:W-:Y:S01]  /*11ea0*/  LOP3.LUT R0, R0, 0x3fff, RZ, 0xc0, !PT ;  /* 0x00003fff00007812 */ /* 0x000fe200078ec0ff */
[----:B------:R-:W-:Y:S01]  /*11eb0*/  UMOV UR49, 0x40000040 ;  /* 0x4000004000317882 */ /* 0x000fe20000000000 */
[----:B------:R-:W-:Y:S01]  /*11ec0*/  MOV R11, UR9 ;  /* 0x00000009000b7c02 */ /* 0x000fe20008000f00 */
[----:B------:R-:W-:Y:S01]  /*11ed0*/  UMOV UR45, 0x40000040 ;  /* 0x40000040002d7882 */ /* 0x000fe20000000000 */
[----:B------:R-:W-:Y:S01]  /*11ee0*/  LOP3.LUT R9, R0, 0x10000, RZ, 0xfc, !PT ;  /* 0x0001000000097812 */ /* 0x000fe200078efcff */
[----:B------:R-:W-:Y:S01]  /*11ef0*/  ULOP3.LUT UR4, UR4, 0x10000, URZ, 0xfc, !UPT ;  /* 0x0001000004047892 */ /* 0x000fe2000f8efc3f */
[----:B------:R-:W-:Y:S01]  /*11f00*/  IMAD.MOV.U32 R5, RZ, RZ, 0x40000040 ;  /* 0x40000040ff057424 */ /* 0x000fe200078e00ff */
[----:B------:R-:W-:Y:S01]  /*11f10*/  UMOV UR41, 0x40000040 ;  /* 0x4000004000297882 */ /* 0x000fe20000000000 */
[----:B------:R-:W-:Y:S01]  /*11f20*/  UMOV UR37, 0x40000040 ;  /* 0x4000004000257882 */ /* 0x000fe20000000000 */
[----:B------:R-:W-:Y:S01]  /*11f30*/  IMAD R4, R23, 0x900, R9 ;  /* 0x0000090017047824 */ /* 0x000fe200078e0209 */
[----:B------:R-:W-:Y:S01]  /*11f40*/  UIADD3 UR5, UR4, 0x2, URZ ;  /* 0x0000000204057890 */ /* 0x000fe2000fffe03f */
[----:B------:R-:W-:Y:S01]  /*11f50*/  R2UR UR39, R5 ;  /* 0x00000000052772ca */ /* 0x000fe200000e0000 */
[----:B------:R-:W-:Y:S01]  /*11f60*/  UMOV UR8, UR4 ;  /* 0x0000000400087c82 */ /* 0x000fe20008000000 */
[C---:B------:R-:W-:Y:S01]  /*11f70*/  VIADD R6, R4.reuse, 0x2 ;  /* 0x0000000204067836 */ /* 0x040fe20000000000 */
[----:B------:R-:W-:Y:S01]  /*11f80*/  R2UR UR10, R4 ;  /* 0x00000000040a72ca */ /* 0x000fe200000e0000 */
[----:B------:R-:W-:Y:S01]  /*11f90*/  IMAD.U32 R10, RZ, RZ, UR8 ;  /* 0x00000008ff0a7e24 */ /* 0x000fe2000f8e00ff */
[----:B------:R-:W-:Y:S01]  /*11fa0*/  UIADD3 UR52, UR4, 0x406, URZ ;  /* 0x0000040604347890 */ /* 0x000fe2000fffe03f */
[----:B01----:R-:W-:Y:S01]  /*11fb0*/  @!P1 IADD3 R2, R2, 0x30840, RZ ;  /* 0x0003084002029810 */ /* 0x003fe20007ffe0ff */
[----:B------:R-:W-:Y:S01]  /*11fc0*/  UIADD3 UR48, UR4, 0x800, URZ ;  /* 0x0000080004307890 */ /* 0x000fe2000fffe03f */
[----:B------:R-:W-:Y:S01]  /*11fd0*/  IMAD R200, R201, 0x80, R213 ;  /* 0x00000080c9c87824 */ /* 0x000fe200078e02d5 */
[----:B------:R0:W-:Y:S01]  /*11fe0*/  STL.64 [R1+0x30], R10 ;  /* 0x0000300a01007387 */ /* 0x0001e20000100a00 */
[----:B------:R-:W-:Y:S01]  /*11ff0*/  UIADD3 UR44, UR4, 0x802, URZ ;  /* 0x00000802042c7890 */ /* 0x000fe2000fffe03f */
[----:B------:R-:W-:Y:S01]  /*12000*/  @!P1 PRMT R2, RZ, 0x654, R2 ;  /* 0x00000654ff029816 */ /* 0x000fe20000000002 */
[----:B------:R-:W-:Y:S01]  /*12010*/  UIADD3 UR40, UR4, 0x804, URZ ;  /* 0x0000080404287890 */ /* 0x000fe2000fffe03f */
[----:B------:R-:W-:Y:S01]  /*12020*/  LOP3.LUT R16, R16, 0xffefffff, RZ, 0xc0, !PT ;  /* 0xffefffff10107812 */ /* 0x000fe200078ec0ff */
[----:B------:R-:W-:-:S02]  /*12030*/  UIADD3 UR36, UR4, 0x806, URZ ;  /* 0x0000080604247890 */ /* 0x000fc4000fffe03f */
[----:B------:R-:W-:Y:S01]  /*12040*/  HGMMA.64x96x16.F32 R24, gdesc[UR8], RZ, !UPT, gsb0 ;  /* 0x01600000081879f0 */ /* 0x000fe2000c0008ff */
[----:B------:R-:W-:Y:S01]  /*12050*/  R2UR UR10, R6 ;  /* 0x00000000060a72ca */ /* 0x000fe200000e0000 */
[----:B------:R-:W-:Y:S01]  /*12060*/  UMOV UR8, UR5 ;  /* 0x0000000500087c82 */ /* 0x000fe20008000000 */
[----:B------:R-:W-:Y:S01]  /*12070*/  R2UR UR11, R7 ;  /* 0x00000000070b72ca */ /* 0x000fe200000e0000 */
[----:B------:R-:W-:Y:S01]  /*12080*/  UMOV UR9, 0x40000040 ;  /* 0x4000004000097882 */ /* 0x000fe20000000000 */
[----:B------:R-:W-:Y:S01]  /*12090*/  VIADD R6, R4, 0x4 ;  /* 0x0000000404067836 */ /* 0x000fe20000000000 */
[----:B------:R-:W-:Y:S01]  /*120a0*/  UIADD3 UR5, UR4, 0x4, URZ ;  /* 0x0000000404057890 */ /* 0x000fe2000fffe03f */
[----:B------:R-:W-:Y:S01]  /*120b0*/  IMAD.MOV.U32 R7, RZ, RZ, 0x40000040 ;  /* 0x40000040ff077424 */ /* 0x000fe200078e00ff */
[----:B0-----:R-:W-:Y:S01]  /*120c0*/  MOV R11, UR9 ;  /* 0x00000009000b7c02 */ /* 0x001fe20008000f00 */
[----:B------:R-:W-:-:S05]  /*120d0*/  IMAD.U32 R10, RZ, RZ, UR8 ;  /* 0x00000008ff0a7e24 */ /* 0x000fca000f8e00ff */
[----:B------:R0:W-:Y:S01]  /*120e0*/  STL.64 [R1+0x28], R10 ;  /* 0x0000280a01007387 */ /* 0x0001e20000100a00 */
[----:B------:R-:W-:Y:S02]  /*120f0*/  WARPGROUP.DEPBAR.LE gsb0, 0x0 ;  /* 0x00008000000079c5 */ /* 0x000fe40000010000 */
[----:B------:R-:W-:-:S06]  /*12100*/  WARPGROUP.ARRIVE ;  /* 0x00000000000079c5 */ /* 0x000fcc0000000000 */
[----:B------:R-:W-:Y:S01]  /*12110*/  HGMMA.64x96x16.F32 R24, gdesc[UR8], R24, gsb0 ;  /* 0x01600000081879f0 */ /* 0x000fe20008000818 */
        /* <DEDUP_REMOVED lines=57> */
[----:B0-----:R-:W-:Y:S01]  /*124b0*/  MOV R11, UR9 ;  /* 0x00000009000b7c02 */ /* 0x001fe20008000f00 */
[----:B------:R-:W-:Y:S01]  /*124c0*/  IMAD.MOV.U32 R7, RZ, RZ, 0x40000040 ;  /* 0x40000040ff077424 */ /* 0x000fe200078e00ff */
[----:B------:R-:W-:Y:S01]  /*124d0*/  ULDC.64 UR4, c[0x0][0x9d8] ;  /* 0x0002760000047ab9 */ /* 0x000fe20000000a00 */
[----:B------:R-:W-:Y:S01]  /*124e0*/  IMAD.U32 R10, RZ, RZ, UR8 ;  /* 0x00000008ff0a7e24 */ /* 0x000fe2000f8e00ff */
[----:B------:R-:W-:Y:S01]  /*124f0*/  R2UR UR54, R6 ;  /* 0x00000000063672ca */ /* 0x000fe200000e0000 */
[----:B------:R-:W-:Y:S01]  /*12500*/  VIADD R6, R4, 0x600 ;  /* 0x0000060004067836 */ /* 0x000fe20000000000 */
[----:B------:R-:W-:Y:S01]  /*12510*/  R2UR UR55, R7 ;  /* 0x00000000073772ca */ /* 0x000fe200000e0000 */
[----:B------:R-:W-:Y:S01]  /*12520*/  ULOP3.LUT UR6, URZ, UR5, URZ, 0x33, !UPT ;  /* 0x000000053f067292 */ /* 0x000fe2000f8e333f */
[----:B------:R-:W-:Y:S01]  /*12530*/  MOV R7, 0x40000040 ;  /* 0x4000004000077802 */ /* 0x000fe20000000f00 */
[----:B------:R0:W-:Y:S01]  /*12540*/  STL.64 [R1], R10 ;  /* 0x0000000a01007387 */ /* 0x0001e20000100a00 */
[----:B------:R-:W-:Y:S01]  /*12550*/  R2UR UR50, R6 ;  /* 0x00000000063272ca */ /* 0x000fe200000e0000 */
[----:B------:R-:W-:Y:S01]  /*12560*/  VIADD R6, R4, 0x602 ;  /* 0x0000060204067836 */ /* 0x000fe20000000000 */
[----:B------:R-:W-:Y:S01]  /*12570*/  R2UR UR51, R7 ;  /* 0x00000000073372ca */ /* 0x000fe200000e0000 */
[----:B------:R-:W-:-:S03]  /*12580*/  IMAD.MOV.U32 R7, RZ, RZ, 0x40000040 ;  /* 0x40000040ff077424 */ /* 0x000fc600078e00ff */
[----:B------:R-:W-:Y:S01]  /*12590*/  R2UR UR46, R6 ;  /* 0x00000000062e72ca */ /* 0x000fe200000e0000 */
[C---:B------:R-:W-:Y:S01]  /*125a0*/  VIADD R6, R4.reuse, 0x604 ;  /* 0x0000060404067836 */ /* 0x040fe20000000000 */
[----:B------:R-:W-:Y:S01]  /*125b0*/  R2UR UR47, R7 ;  /* 0x00000000072f72ca */ /* 0x000fe200000e0000 */
[----:B------:R-:W-:Y:S01]  /*125c0*/  VIADD R4, R4, 0x606 ;  /* 0x0000060604047836 */ /* 0x000fe20000000000 */
[----:B------:R-:W-:Y:S01]  /*125d0*/  MOV R7, 0x40000040 ;  /* 0x4000004000077802 */ /* 0x000fe20000000f00 */
[----:B0-----:R-:W0:Y:S01]  /*125e0*/  LDC.64 R10, c[0x0][0x9e0] ;  /* 0x00027800ff0a7b82 */ /* 0x001e220000000a00 */
[----:B------:R-:W-:Y:S02]  /*125f0*/  R2UR UR42, R6 ;  /* 0x00000000062a72ca */ /* 0x000fe400000e0000 */
[----:B------:R-:W-:Y:S02]  /*12600*/  R2UR UR43, R7 ;  /* 0x00000000072b72ca */ /* 0x000fe400000e0000 */
[----:B------:R-:W-:-:S02]  /*12610*/  R2UR UR38, R4 ;  /* 0x00000000042672ca */ /* 0x000fc400000e0000 */
[----:B0-----:R-:W-:-:S13]  /*12620*/  ISETP.GE.AND P2, PT, R11, 0x1, PT ;  /* 0x000000010b00780c */ /* 0x001fda0003f46270 */
[----:B------:R-:W-:Y:S01]  /*12630*/  @P2 LOP3.LUT R16, R16, 0x100000, RZ, 0xfc, !PT ;  /* 0x0010000010102812 */ /* 0x000fe200078efcff */
        /* <DEDUP_REMOVED lines=21> */
[----:B------:R-:W-:Y:S01]  /*12790*/  IMAD.MOV.U32 R51, RZ, RZ, -0x60 ;  /* 0xffffffa0ff337424 */ /* 0x000fe200078e00ff */
[----:B------:R0:W-:Y:S01]  /*127a0*/  @!P1 SYNCS.ARRIVE.TRANS64.RED.A1T0 RZ, [R2+URZ], RZ ;  /* 0x000000ff02ff99a7 */ /* 0x0001e2000810043f */
[----:B------:R-:W-:Y:S01]  /*127b0*/  FMUL.FTZ R25, R25, UR4 ;  /* 0x0000000419197c20 */ /* 0x000fe20008410000 */
[----:B------:R-:W-:Y:S01]  /*127c0*/  FMUL.FTZ R29, R29, UR4 ;  /* 0x000000041d1d7c20 */ /* 0x000fe20008410000 */
[----:B------:R-:W-:-:S02]  /*127d0*/  IMAD R51, R150, R51, 0x60 ;  /* 0x0000006096337424 */ /* 0x000fc400078e0233 */
[----:B------:R-:W-:Y:S01]  /*127e0*/  FMUL.FTZ R33, R33, UR4 ;  /* 0x0000000421217c20 */ /* 0x000fe20008410000 */
[----:B------:R-:W-:Y:S01]  /*127f0*/  FMUL.FTZ R41, R41, UR4 ;  /* 0x0000000429297c20 */ /* 0x000fe20008410000 */
[----:B------:R-:W-:Y:S01]  /*12800*/  FMUL.FTZ R37, R37, UR4 ;  /* 0x0000000425257c20 */ /* 0x000fe20008410000 */
[----:B------:R-:W-:Y:S01]  /*12810*/  IMAD.IADD R6, R196, 0x1, R51 ;  /* 0x00000001c4067824 */ /* 0x000fe200078e0233 */
[----:B------:R-:W1:Y:S01]  /*12820*/  MUFU.TANH R8, R25 ;  /* 0x0000001900087308 */ /* 0x000e620000002400 */
[----:B0-----:R-:W-:Y:S02]  /*12830*/  IMAD.U32 R2, RZ, RZ, UR6 ;  /* 0x00000006ff027e24 */ /* 0x001fe4000f8e00ff */
[----:B------:R-:W-:Y:S01]  /*12840*/  FMUL.FTZ R4, R27, UR4 ;  /* 0x000000041b047c20 */ /* 0x000fe20008410000 */
[----:B------:R-:W-:Y:S01]  /*12850*/  FMUL.FTZ R5, R31, UR4 ;  /* 0x000000041f057c20 */ /* 0x000fe20008410000 */
[----:B------:R-:W-:Y:S01]  /*12860*/  FMUL.FTZ R15, R39, UR4 ;  /* 0x00000004270f7c20 */ /* 0x000fe20008410000 */
[----:B------:R-:W-:Y:S01]  /*12870*/  FMUL.FTZ R7, R24, UR4 ;  /* 0x0000000418077c20 */ /* 0x000fe20008410000 */
[----:B------:R0:W-:Y:S01]  /*12880*/  STL [R1+0x38], R2 ;  /* 0x0000380201007387 */ /* 0x0001e20000100800 */
[----:B------:R-:W-:Y:S01]  /*12890*/  FMUL.FTZ R0, R26, UR4 ;  /* 0x000000041a007c20 */ /* 0x000fe20008410000 */
[----:B------:R-:W2:Y:S01]  /*128a0*/  MUFU.TANH R90, R29 ;  /* 0x0000001d005a7308 */ /* 0x000ea20000002400 */
[----:B------:R-:W-:Y:S01]  /*128b0*/  FMUL.FTZ R30, R30, UR4 ;  /* 0x000000041e1e7c20 */ /* 0x000fe20008410000 */
[----:B------:R-:W-:Y:S01]  /*128c0*/  FMUL.FTZ R32, R32, UR4 ;  /* 0x0000000420207c20 */ /* 0x000fe20008410000 */
[----:B------:R-:W-:Y:S01]  /*128d0*/  FMUL.FTZ R34, R34, UR4 ;  /* 0x0000000422227c20 */ /* 0x000fe20008410000 */
[----:B------:R-:W-:Y:S01]  /*128e0*/  FMUL.FTZ R36, R36, UR4 ;  /* 0x0000000424247c20 */ /* 0x000fe20008410000 */
[----:B------:R-:W-:Y:S01]  /*128f0*/  FMUL.FTZ R38, R38, UR4 ;  /* 0x0000000426267c20 */ /* 0x000fe20008410000 */
[----:B------:R-:W-:Y:S01]  /*12900*/  FMUL.FTZ R40, R40, UR4 ;  /* 0x0000000428287c20 */ /* 0x000fe20008410000 */
[----:B------:R-:W-:Y:S01]  /*12910*/  FMUL.FTZ R42, R42, UR4 ;  /* 0x000000042a2a7c20 */ /* 0x000fe20008410000 */
[----:B------:R3:W4:Y:S01]  /*12920*/  MUFU.TANH R84, R33 ;  /* 0x0000002100547308 */ /* 0x0007220000002400 */
[----:B------:R-:W-:Y:S01]  /*12930*/  FMUL.FTZ R31, R43, UR4 ;  /* 0x000000042b1f7c20 */ /* 0x000fe20008410000 */
[----:B------:R-:W-:Y:S01]  /*12940*/  FMUL.FTZ R44, R44, UR4 ;  /* 0x000000042c2c7c20 */ /* 0x000fe20008410000 */
[----:B------:R-:W-:Y:S01]  /*12950*/  FMUL.FTZ R45, R45, UR4 ;  /* 0x000000042d2d7c20 */ /* 0x000fe20008410000 */
[----:B------:R-:W-:Y:S01]  /*12960*/  FMUL.FTZ R46, R46, UR4 ;  /* 0x000000042e2e7c20 */ /* 0x000fe20008410000 */
[----:B------:R-:W-:Y:S01]  /*12970*/  FMUL.FTZ R48, R48, UR4 ;  /* 0x0000000430307c20 */ /* 0x000fe20008410000 */
[----:B------:R-:W-:Y:S01]  /*12980*/  FMUL.FTZ R49, R49, UR4 ;  /* 0x0000000431317c20 */ /* 0x000fe20008410000 */
[----:B------:R-:W-:Y:S01]  /*12990*/  FMUL.FTZ R50, R50, UR4 ;  /* 0x0000000432327c20 */ /* 0x000fe20008410000 */
[----:B------:R0:W1:Y:S01]  /*129a0*/  MUFU.TANH R76, R41 ;  /* 0x00000029004c7308 */ /* 0x0000620000002400 */
[----:B---3--:R-:W-:Y:S01]  /*129b0*/  FMUL.FTZ R33, R47, UR4 ;  /* 0x000000042f217c20 */ /* 0x008fe20008410000 */
[----:B------:R-:W-:Y:S01]  /*129c0*/  FMUL.FTZ R52, R52, UR4 ;  /* 0x0000000434347c20 */ /* 0x000fe20008410000 */
[----:B------:R-:W-:Y:S01]  /*129d0*/  FMUL.FTZ R53, R53, UR4 ;  /* 0x0000000435357c20 */ /* 0x000fe20008410000 */
[----:B------:R-:W-:Y:S01]  /*129e0*/  FMUL.FTZ R54, R54, UR4 ;  /* 0x0000000436367c20 */ /* 0x000fe20008410000 */
[----:B------:R-:W-:Y:S01]  /*129f0*/  FMUL.FTZ R39, R55, UR4 ;  /* 0x0000000437277c20 */ /* 0x000fe20008410000 */
[----:B------:R-:W-:Y:S01]  /*12a00*/  FMUL.FTZ R60, R60, UR4 ;  /* 0x000000043c3c7c20 */ /* 0x000fe20008410000 */
[----:B------:R-:W-:Y:S01]  /*12a10*/  FMUL.FTZ R21, R63, UR4 ;  /* 0x000000043f157c20 */ /* 0x000fe20008410000 */
[----:B------:R-:W-:Y:S01]  /*12a20*/  FMUL.FTZ R65, R65, UR4 ;  /* 0x0000000441417c20 */ /* 0x000fe20008410000 */
[----:B0-----:R-:W-:Y:S01]  /*12a30*/  FMUL.FTZ R41, R58, UR4 ;  /* 0x000000043a297c20 */ /* 0x001fe20008410000 */
[----:B------:R-:W-:Y:S01]  /*12a40*/  FMUL.FTZ R25, R66, UR4 ;  /* 0x0000000442197c20 */ /* 0x000fe20008410000 */
[----:B------:R-:W-:Y:S01]  /*12a50*/  FMUL.FTZ R3, R67, UR4 ;  /* 0x0000000443037c20 */ /* 0x000fe20008410000 */
[----:B------:R-:W-:Y:S01]  /*12a60*/  FMUL.FTZ R69, R69, UR4 ;  /* 0x0000000445457c20 */ /* 0x000fe20008410000 */
[----:B------:R-:W-:Y:S01]  /*12a70*/  FMUL.FTZ R27, R70, UR4 ;  /* 0x00000004461b7c20 */ /* 0x000fe20008410000 */
[----:B------:R-:W-:Y:S01]  /*12a80*/  FMUL.FTZ R29, R71, UR4 ;  /* 0x00000004471d7c20 */ /* 0x000fe20008410000 */
[----:B------:R0:W3:Y:S01]  /*12a90*/  MUFU.TANH R80, R37 ;  /* 0x0000002500507308 */ /* 0x0000e20000002400 */
        /* <DEDUP_REMOVED lines=8> */
[--C-:B0-----:R-:W-:Y:S01]  /*12b20*/  IADD3 R37, -R197, 0x1, R6.reuse ;  /* 0x00000001c5257810 */ /* 0x101fe20007ffe106 */
[----:B------:R-:W-:Y:S01]  /*12b30*/  FMUL.FTZ R59, R59, UR4 ;  /* 0x000000043b3b7c20 */ /* 0x000fe20008410000 */
[----:B------:R-:W-:-:S03]  /*12b40*/  IMAD R55, R206, -0x2, R6 ;  /* 0xfffffffece377824 */ /* 0x000fc600078e0206 */
[----:B------:R-:W-:Y:S02]  /*12b50*/  IMAD R37, R206, -0x2, R37 ;  /* 0xfffffffece257824 */ /* 0x000fe400078e0225 */
        /* <DEDUP_REMOVED lines=38> */
[----:B------:R2:W0:Y:S08]  /*12dc0*/  MUFU.TANH R24, R56 ;  /* 0x0000003800187308 */ /* 0x0004300000002400 */
[----:B------:R4:W0:Y:S01]  /*12dd0*/  MUFU.TANH R20, R57 ;  /* 0x0000003900147308 */ /* 0x0008220000002400 */
[----:B--2---:R-:W-:-:S05]  /*12de0*/  IMAD.IADD R56, R37, 0x1, R10 ;  /* 0x0000000125387824 */ /* 0x004fca00078e020a */
[----:B------:R-:W-:Y:S02]  /*12df0*/  VIADDMNMX R26, R200, R56, R55, PT ;  /* 0x00000038c81a7246 */ /* 0x000fe40003800137 */
[----:B------:R2:W0:Y:S01]  /*12e00*/  MUFU.TANH R92, R28 ;  /* 0x0000001c005c7308 */ /* 0x0004220000002400 */
[----:B----4-:R-:W-:-:S07]  /*12e10*/  IADD3 R57, R37, UR6, RZ ;  /* 0x0000000625397c10 */ /* 0x010fce000fffe0ff */
[----:B------:R4:W0:Y:S01]  /*12e20*/  MUFU.TANH R58, R59 ;  /* 0x0000003b003a7308 */ /* 0x0008220000002400 */
[----:B--2---:R-:W-:Y:S02]  /*12e30*/  IMAD.IADD R28, R57, 0x1, R200 ;  /* 0x00000001391c7824 */ /* 0x004fe400078e02c8 */
[----:B----4-:R-:W-:Y:S01]  /*12e40*/  IMAD R59, R206, -0x2, R51 ;  /* 0xfffffffece3b7824 */ /* 0x010fe200078e0233 */
[----:B-1-3--:R-:W-:Y:S06]  /*12e50*/  @!P2 BRA `(.L_x_1513) ;  /* 0x00000000004ca947 */ /* 0x00afec0003800000 */
[----:B------:R-:W-:Y:S01]  /*12e60*/  IADD3 R2, -R197, R196, R200 ;  /* 0x000000c4c5027210 */ /* 0x000fe20007ffe1c8 */
[----:B------:R-:W-:Y:S03]  /*12e70*/  BSSY B0, `(.L_x_1514) ;  /* 0x000000e000007945 */ /* 0x000fe60003800000 */
        /* <DEDUP_REMOVED lines=9> */
.L_x_1515:
[----:B------:R-:W-:-:S13]  /*12f10*/  ISETP.NE.AND P2, PT, R11, 0x1, PT ;  /* 0x000000010b00780c */ /* 0x000fda0003f45270 */
[----:B------:R-:W1:Y:S02]  /*12f20*/  @P2 LDC.64 R62, c[0x0][0x9e8] ;  /* 0x00027a00ff3e2b82 */ /* 0x000e640000000a00 */
[----:B-1----:R-:W-:-:S05]  /*12f30*/  @P2 IMAD.HI.U32 R6, R2, R62, RZ ;  /* 0x0000003e02062227 */ /* 0x002fca00078e00ff */
[----:B------:R-:W-:-:S07]  /*12f40*/  @P2 SHF.R.U32.HI R2, RZ, R63, R6 ;  /* 0x0000003fff022219 */ /* 0x000fce0000011606 */
.L_x_1516:
[----:B------:R-:W-:Y:S05]  /*12f50*/  BSYNC B0 ;  /* 0x0000000000007941 */ /* 0x000fea0003800000 */
.L_x_1514:
[----:B------:R-:W-:-:S05]  /*12f60*/  IMAD R37, R2, R11, R59 ;  /* 0x0000000b02257224 */ /* 0x000fca00078e023b */
[----:B------:R-:W-:Y:S02]  /*12f70*/  VIMNMX R28, R28, R37, !PT ;  /* 0x000000251c1c7248 */ /* 0x000fe40007fe0100 */
[----:B------:R-:W-:-:S07]  /*12f80*/  VIADDMNMX R26, R37, R11, R26, PT ;  /* 0x0000000b251a7246 */ /* 0x000fce000380011a */
.L_x_1513:
[C---:B------:R-:W-:Y:S01]  /*12f90*/  ISETP.GE.AND P3, PT, R51.reuse, 0x9, PT ;  /* 0x000000093300780c */ /* 0x040fe20003f66270 */
[----:B------:R-:W-:Y:S01]  /*12fa0*/  VIADD R88, R200, 0x8 ;  /* 0x00000008c8587836 */ /* 0x000fe20000000000 */
[----:B------:R-:W-:Y:S02]  /*12fb0*/  ISETP.GE.AND P2, PT, R51, 0x2, PT ;  /* 0x000000023300780c */ /* 0x000fe40003f46270 */
[----:B------:R-:W-:Y:S02]  /*12fc0*/  P2R R61, PR, RZ, 0x8 ;  /* 0x00000008ff3d7803 */ /* 0x000fe40000000000 */
[C---:B------:R-:W-:Y:S02]  /*12fd0*/  ISETP.GT.AND P3, PT, R28.reuse, 0x8, !P3 ;  /* 0x000000081c00780c */ /* 0x040fe40005f64270 */
[----:B------:R-:W-:Y:S02]  /*12fe0*/  ISETP.GT.AND P4, PT, R28, 0x1, !P2 ;  /* 0x000000011c00780c */ /* 0x000fe40005784270 */
[----:B------:R-:W-:-:S02]  /*12ff0*/  ISETP.LT.OR P3, PT, R26, 0x9, P3 ;  /* 0x000000091a00780c */ /* 0x000fc40001f61670 */
[----:B------:R-:W-:Y:S02]  /*13000*/  ISETP.GE.AND P5, PT, R51, 0xa, PT ;  /* 0x0000000a3300780c */ /* 0x000fe40003fa6270 */
[----:B0-----:R-:W-:Y:S02]  /*13010*/  FSEL R92, R92, -INF , !P3 ;  /* 0xff8000005c5c7808 */ /* 0x001fe40005800000 */
[----:B------:R-:W-:Y:S02]  /*13020*/  ISETP.LT.OR P4, PT, R26, 0x2, P4 ;  /* 0x000000021a00780c */ /* 0x000fe40002781670 */
[----:B------:R-:W-:Y:S02]  /*13030*/  ISETP.GT.AND P3, PT, R28, 0x9, !P5 ;  /* 0x000000091c00780c */ /* 0x000fe40006f64270 */
[----:B------:R-:W-:Y:S02]  /*13040*/  FSEL R94, R8, -INF , !P4 ;  /* 0xff800000085e7808 */ /* 0x000fe40006000000 */
        /* <DEDUP_REMOVED lines=88> */
[C---:B------:R-:W-:Y:S02]  /*135d0*/  ISETP.GE.AND P3, PT, R51.reuse, 0x52, PT ;  /* 0x000000523300780c */ /* 0x040fe40003f66270 */
[----:B------:R-:W-:Y:S02]  /*135e0*/  ISETP.GE.AND P6, PT, R51, 0x1, PT ;  /* 0x000000013300780c */ /* 0x000fe40003fc6270 */
[----:B------:R-:W-:-:S02]  /*135f0*/  ISETP.GT.AND P4, PT, R28, 0x51, !P3 ;  /* 0x000000511c00780c */ /* 0x000fc40005f84270 */
[----:B------:R-:W-:Y:S02]  /*13600*/  VIADDMNMX R88, R88, R56, R55, PT ;  /* 0x0000003858587246 */ /* 0x000fe40003800137 */
[----:B------:R-:W-:-:S04]  /*13610*/  ISETP.LT.OR P4, PT, R26, 0x52, P4 ;  /* 0x000000521a00780c */ /* 0x000fc80002781670 */
[----:B------:R-:W-:Y:S02]  /*13620*/  FSEL R12, R65, -INF , !P4 ;  /* 0xff800000410c7808 */ /* 0x000fe40006000000 */
[----:B------:R-:W-:-:S04]  /*13630*/  ISETP.GE.AND P4, PT, R51, 0x59, PT ;  /* 0x000000593300780c */ /* 0x000fc80003f86270 */
[----:B------:R-:W-:-:S04]  /*13640*/  ISETP.GT.AND P5, PT, R28, 0x58, !P4 ;  /* 0x000000581c00780c */ /* 0x000fc800067a4270 */
[----:B------:R-:W-:-:S04]  /*13650*/  ISETP.LT.OR P5, PT, R26, 0x59, P5 ;  /* 0x000000591a00780c */ /* 0x000fc80002fa1670 */
[----:B------:R-:W-:Y:S02]  /*13660*/  FSEL R2, R43, -INF , !P5 ;  /* 0xff8000002b027808 */ /* 0x000fe40006800000 */
[----:B------:R-:W-:Y:S02]  /*13670*/  ISETP.GT.AND P5, PT, R28, RZ, !P6 ;  /* 0x000000ff1c00720c */ /* 0x000fe400077a4270 */
[----:B------:R-:W-:Y:S02]  /*13680*/  IADD3 R43, R57, 0x8, R200 ;  /* 0x00000008392b7810 */ /* 0x000fe40007ffe0c8 */
        /* <DEDUP_REMOVED lines=9> */
[----:B------:R-:W-:Y:S01]  /*13720*/  IADD3 R28, R196, 0x8, R200 ;  /* 0x00000008c41c7810 */ /* 0x000fe20007ffe0c8 */
[----:B------:R-:W-:Y:S03]  /*13730*/  BSSY B0, `(.L_x_1518) ;  /* 0x000000f000007945 */ /* 0x000fe60003800000 */
[----:B------:R-:W-:-:S04]  /*13740*/  IADD3 R28, R28, -R197, RZ ;  /* 0x800000c51c1c7210 */ /* 0x000fc80007ffe0ff */
        /* <DEDUP_REMOVED lines=9> */
.L_x_1519:
[----:B------:R-:W-:-:S13]  /*137e0*/  ISETP.NE.AND P5, PT, R11, 0x1, PT ;  /* 0x000000010b00780c */ /* 0x000fda0003fa5270 */
[----:B------:R-:W0:Y:S02]  /*137f0*/  @P5 LDC.64 R36, c[0x0][0x9e8] ;  /* 0x00027a00ff245b82 */ /* 0x000e240000000a00 */
[----:B0-----:R-:W-:-:S05]  /*13800*/  @P5 IMAD.HI.U32 R36, R28, R36, RZ ;  /* 0x000000241c245227 */ /* 0x001fca00078e00ff */
[----:B------:R-:W-:-:S07]  /*13810*/  @P5 SHF.R.U32.HI R28, RZ, R37, R36 ;  /* 0x00000025ff1c5219 */ /* 0x000fce0000011624 */
.L_x_1520:
[----:B------:R-:W-:Y:S05]  /*13820*/  BSYNC B0 ;  /* 0x0000000000007941 */ /* 0x000fea0003800000 */
.L_x_1518:
[----:B------:R-:W-:-:S05]  /*13830*/  IMAD R28, R28, R11, R59 ;  /* 0x0000000b1c1c7224 */ /* 0x000fca00078e023b */
[----:B------:R-:W-:Y:S02]  /*13840*/  VIMNMX R43, R43, R28, !PT ;  /* 0x0000001c2b2b7248 */ /* 0x000fe40007fe0100 */
[----:B------:R-:W-:-:S07]  /*13850*/  VIADDMNMX R88, R28, R11, R88, PT ;  /* 0x0000000b1c587246 */ /* 0x000fce0003800158 */
.L_x_1517:
[C---:B------:R-:W-:Y:S01]  /*13860*/  ISETP.GT.AND P2, PT, R43.reuse, 0x1, !P2 ;  /* 0x000000012b00780c */ /* 0x040fe20005744270 */
[----:B------:R-:W-:Y:S01]  /*13870*/  ULDC UR4, c[0x0][0x988] ;  /* 0x0002620000047ab9 */ /* 0x000fe20000000800 */
[----:B------:R-:W-:Y:S01]  /*13880*/  ISETP.NE.AND P5, PT, R32, RZ, PT ;  /* 0x000000ff2000720c */ /* 0x000fe20003fa5270 */
[----:B------:R-:W-:Y:S01]  /*13890*/  IMAD.U32 R7, RZ, RZ, UR4 ;  /* 0x00000004ff077e24 */ /* 0x000fe2000f8e00ff */
[----:B------:R-:W-:Y:S02]  /*138a0*/  ISETP.LT.OR P2, PT, R88, 0x2, P2 ;  /* 0x000000025800780c */ /* 0x000fe40001741670 */
[----:B------:R-:W-:Y:S02]  /*138b0*/  ISETP.GT.AND P6, PT, R43, RZ, !P6 ;  /* 0x000000ff2b00720c */ /* 0x000fe400077c4270 */
[----:B------:R-:W-:Y:S02]  /*138c0*/  FSEL R28, R4, -INF , !P2 ;  /* 0xff800000041c7808 */ /* 0x000fe40005000000 */
[----:B------:R-:W-:-:S02]  /*138d0*/  ISETP.NE.AND P2, PT, R61, RZ, PT ;  /* 0x000000ff3d00720c */ /* 0x000fc40003f45270 */
[C---:B------:R-:W-:Y:S02]  /*138e0*/  ISETP.LT.OR P6, PT, R88.reuse, 0x1, P6 ;  /* 0x000000015800780c */ /* 0x040fe400037c1670 */
[C---:B------:R-:W-:Y:S02]  /*138f0*/  ISETP.GT.AND P2, PT, R43.reuse, 0x8, !P2 ;  /* 0x000000082b00780c */ /* 0x040fe40005744270 */
[C---:B------:R-:W-:Y:S02]  /*13900*/  ISETP.GT.AND P3, PT, R43.reuse, 0x51, !P3 ;  /* 0x000000512b00780c */ /* 0x040fe40005f64270 */
[----:B------:R-:W-:Y:S02]  /*13910*/  ISETP.LT.OR P2, PT, R88, 0x9, P2 ;  /* 0x000000095800780c */ /* 0x000fe40001741670 */
[----:B------:R-:W-:Y:S02]  /*13920*/  ISETP.GT.AND P4, PT, R43, 0x58, !P4 ;  /* 0x000000582b00780c */ /* 0x000fe40006784270 */
[----:B------:R-:W-:-:S02]  /*13930*/  FSEL R30, R30, -INF , !P2 ;  /* 0xff8000001e1e7808 */ /* 0x000fc40005000000 */
[----:B------:R-:W-:Y:S02]  /*13940*/  ISETP.NE.AND P2, PT, R62, RZ, PT ;  /* 0x000000ff3e00720c */ /* 0x000fe40003f45270 */
[C---:B------:R-:W-:Y:S02]  /*13950*/  ISETP.LT.OR P3, PT, R88.reuse, 0x52, P3 ;  /* 0x000000525800780c */ /* 0x040fe40001f61670 */
[----:B------:R-:W-:Y:S02]  /*13960*/  ISETP.GT.AND P2, PT, R43, 0x9, !P2 ;  /* 0x000000092b00780c */ /* 0x000fe40005744270 */
[C---:B------:R-:W-:Y:S02]  /*13970*/  ISETP.LT.OR P4, PT, R88.reuse, 0x59, P4 ;  /* 0x000000595800780c */ /* 0x040fe40002781670 */
[----:B------:R-:W-:-:S04]  /*13980*/  ISETP.LT.OR P2, PT, R88, 0xa, P2 ;  /* 0x0000000a5800780c */ /* 0x000fc80001741670 */
        /* <DEDUP_REMOVED lines=22> */
[----:B------:R-:W-:Y:S02]  /*13af0*/  ISETP.GT.AND P2, PT, R43, 0x19, !P5 ;  /* 0x000000192b00780c */ /* 0x000fe40006f44270 */
[----:B------:R-:W-:-:S02]  /*13b00*/  ISETP.NE.AND P5, PT, R40, RZ, PT ;  /* 0x000000ff2800720c */ /* 0x000fc40003fa5270 */
        /* <DEDUP_REMOVED lines=34> */
[----:B------:R-:W-:Y:S02]  /*13d30*/  FSEL R31, R0, -INF , !P6 ;  /* 0xff800000001f7808 */ /* 0x000fe40007000000 */
[----:B------:R-:W-:Y:S01]  /*13d40*/  ISETP.LT.OR P2, PT, R88, 0x31, P2 ;  /* 0x000000315800780c */ /* 0x000fe20001741670 */
[----:B------:R-:W0:Y:S01]  /*13d50*/  SHFL.BFLY PT, R0, R5, 0x2, 0x1f ;  /* 0x0c401f0005007f89 */ /* 0x000e2200000e0000 */
[----:B------:R-:W-:-:S02]  /*13d60*/  ISETP.NE.AND P6, PT, R87, RZ, PT ;  /* 0x000000ff5700720c */ /* 0x000fc40003fc5270 */
[----:B------:R-:W-:Y:S02]  /*13d70*/  FSEL R50, R50, -INF , !P2 ;  /* 0xff80000032327808 */ /* 0x000fe40005000000 */
[----:B------:R-:W-:-:S04]  /*13d80*/  ISETP.NE.AND P2, PT, R81, RZ, PT ;  /* 0x000000ff5100720c */ /* 0x000fc80003f45270 */
[----:B------:R-:W-:-:S04]  /*13d90*/  ISETP.GT.AND P2, PT, R43, 0x31, !P2 ;  /* 0x000000312b00780c */ /* 0x000fc80005744270 */
[----:B------:R-:W-:-:S04]  /*13da0*/  ISETP.LT.OR P2, PT, R88, 0x32, P2 ;  /* 0x000000325800780c */ /* 0x000fc80001741670 */
[----:B------:R-:W-:Y:S02]  /*13db0*/  FSEL R52, R35, -INF , !P2 ;  /* 0xff80000023347808 */ /* 0x000fe40005000000 */
[----:B------:R-:W-:-:S04]  /*13dc0*/  ISETP.NE.AND P2, PT, R49, RZ, PT ;  /* 0x000000ff3100720c */ /* 0x000fc80003f45270 */
[----:B------:R-:W-:Y:S02]  /*13dd0*/  ISETP.GT.AND P2, PT, R43, 0x38, !P2 ;  /* 0x000000382b00780c */ /* 0x000fe40005744270 */
[----:B0-----:R-:W-:Y:S02]  /*13de0*/  FMNMX.FTZ R13, R5, R0, !PT ;  /* 0x00000000050d7209 */ /* 0x001fe40007810000 */
[----:B------:R-:W-:Y:S02]  /*13df0*/  ISETP.LT.OR P2, PT, R88, 0x39, P2 ;  /* 0x000000395800780c */ /* 0x000fe40001741670 */
[----:B------:R-:W-:Y:S01]  /*13e00*/  FMNMX.FTZ R5, R31, R28, !PT ;  /* 0x0000001c1f057209 */ /* 0x000fe20007810000 */
[----:B------:R-:W0:Y:S01]  /*13e10*/  SHFL.BFLY PT, R4, R13, 0x1, 0x1f ;  /* 0x0c201f000d047f89 */ /* 0x000e2200000e0000 */
[----:B------:R-:W-:Y:S02]  /*13e20*/  FSEL R54, R54, -INF , !P2 ;  /* 0xff80000036367808 */ /* 0x000fe40005000000 */
[----:B------:R-:W-:-:S02]  /*13e30*/  ISETP.NE.AND P2, PT, R83, RZ, PT ;  /* 0x000000ff5300720c */ /* 0x000fc40003f45270 */
[----:B------:R-:W-:Y:S02]  /*13e40*/  FMNMX.FTZ R5, R30, R5, !PT ;  /* 0x000000051e057209 */ /* 0x000fe40007810000 */
[----:B------:R-:W-:Y:S02]  /*13e50*/  ISETP.GT.AND P2, PT, R43, 0x39, !P2 ;  /* 0x000000392b00780c */ /* 0x000fe40005744270 */
[----:B------:R-:W-:Y:S02]  /*13e60*/  FMNMX.FTZ R5, R32, R5, !PT ;  /* 0x0000000520057209 */ /* 0x000fe40007810000 */
[----:B------:R-:W-:-:S04]  /*13e70*/  ISETP.LT.OR P2, PT, R88, 0x3a, P2 ;  /* 0x0000003a5800780c */ /* 0x000fc80001741670 */
[----:B------:R-:W-:Y:S02]  /*13e80*/  FSEL R56, R39, -INF , !P2 ;  /* 0xff80000027387808 */ /* 0x000fe40005000000 */
[----:B------:R-:W-:-:S04]  /*13e90*/  ISETP.NE.AND P2, PT, R53, RZ, PT ;  /* 0x000000ff3500720c */ /* 0x000fc80003f45270 */
[----:B------:R-:W-:Y:S02]  /*13ea0*/  ISETP.GT.AND P2, PT, R43, 0x40, !P2 ;  /* 0x000000402b00780c */ /* 0x000fe40005744270 */
[----:B0-----:R-:W-:Y:S02]  /*13eb0*/  FMNMX.FTZ R4, R13, R4, !PT ;  /* 0x000000040d047209 */ /* 0x001fe40007810000 */
[----:B------:R-:W-:Y:S02]  /*13ec0*/  ISETP.LT.OR P2, PT, R88, 0x41, P2 ;  /* 0x000000415800780c */ /* 0x000fe40001741670 */
[----:B------:R-:W-:Y:S01]  /*13ed0*/  FMNMX.FTZ R13, R34, R5, !PT ;  /* 0x00000005220d7209 */ /* 0x000fe20007810000 */
[----:B------:R-:W-:Y:S01]  /*13ee0*/  FMUL.FTZ R0, R4, R7 ;  /* 0x0000000704007220 */ /* 0x000fe20000410000 */
        /* <DEDUP_REMOVED lines=8> */
[----:B------:R-:W-:Y:S02]  /*13f70*/  ISETP.GT.AND P2, PT, R43, 0x48, !P5 ;  /* 0x000000482b00780c */ /* 0x000fe40006f44270 */
[----:B------:R-:W-:Y:S02]  /*13f80*/  ISETP.NE.AND P5, PT, R60, RZ, PT ;  /* 0x000000ff3c00720c */ /* 0x000fe40003fa5270 */
[----:B------:R-:W-:Y:S02]  /*13f90*/  ISETP.LT.OR P2, PT, R88, 0x49, P2 ;  /* 0x000000495800780c */ /* 0x000fe40001741670 */
[----:B------:R-:W-:Y:S02]  /*13fa0*/  FMNMX.FTZ R15, R42, R13, !PT ;  /* 0x0000000d2a0f7209 */ /* 0x000fe40007810000 */
[----:B------:R-:W-:Y:S02]  /*13fb0*/  FSEL R60, R47, -INF , !P2 ;  /* 0xff8000002f3c7808 */ /* 0x000fe40005000000 */
[----:B------:R-:W-:-:S02]  /*13fc0*/  FSETP.NEU.FTZ.AND P2, PT, R4, -INF , PT ;  /* 0xff8000000400780b */ /* 0x000fc40003f5d000 */
[----:B------:R-:W-:Y:S02]  /*13fd0*/  FMNMX.FTZ R15, R44, R15, !PT ;  /* 0x0000000f2c0f7209 */ /* 0x000fe40007810000 */
[----:B------:R-:W-:Y:S02]  /*13fe0*/  FSEL R35, R0, RZ, P2 ;  /* 0x000000ff00237208 */ /* 0x000fe40001000000 */
[----:B------:R-:W-:Y:S02]  /*13ff0*/  ISETP.GT.AND P2, PT, R43, 0x49, !P5 ;  /* 0x000000492b00780c */ /* 0x000fe40006f44270 */
[----:B------:R-:W-:Y:S01]  /*14000*/  FMNMX.FTZ R15, R46, R15, !PT ;  /* 0x0000000f2e0f7209 */ /* 0x000fe20007810000 */
[-CC-:B------:R-:W-:Y:S01]  /*14010*/  FFMA.FTZ R80, R80, R7.reuse, -R35.reuse ;  /* 0x0000000750507223 */ /* 0x180fe20000010823 */
[----:B------:R-:W-:Y:S01]  /*14020*/  ISETP.LT.OR P2, PT, R88, 0x4a, P2 ;  /* 0x0000004a5800780c */ /* 0x000fe20001741670 */
[--C-:B------:R-:W-:Y:S01]  /*14030*/  FFMA.FTZ R180, R78, R7, -R35.reuse ;  /* 0x000000074eb47223 */ /* 0x100fe20000010823 */
[----:B------:R-:W-:Y:S01]  /*14040*/  FMNMX.FTZ R15, R48, R15, !PT ;  /* 0x0000000f300f7209 */ /* 0x000fe20007810000 */
[-CC-:B------:R-:W-:Y:S01]  /*14050*/  FFMA.FTZ R186, R82, R7.reuse, -R35.reuse ;  /* 0x0000000752ba7223 */ /* 0x180fe20000010823 */
[----:B------:R-:W-:Y:S01]  /*14060*/  FSEL R0, R21, -INF , !P2 ;  /* 0xff80000015007808 */ /* 0x000fe20005000000 */
[-CC-:B------:R-:W-:Y:S01]  /*14070*/  FFMA.FTZ R21, R94, R7.reuse, -R35.reuse ;  /* 0x000000075e157223 */ /* 0x180fe20000010823 */
[----:B------:R-:W-:Y:S01]  /*14080*/  ISETP.GT.AND P2, PT, R43, 0x50, !P6 ;  /* 0x000000502b00780c */ /* 0x000fe20007744270 */
[-CC-:B------:R-:W-:Y:S01]  /*14090*/  FFMA.FTZ R20, R20, R7.reuse, -R35.reuse ;  /* 0x0000000714147223 */ /* 0x180fe20000010823 */
[----:B------:R-:W-:Y:S01]  /*140a0*/  ISETP.NE.AND P5, PT, R51, RZ, PT ;  /* 0x000000ff3300720c */ /* 0x000fe20003fa5270 */
[----:B------:R0:W-:Y:S01]  /*140b0*/  MUFU.EX2 R5, R21 ;  /* 0x0000001500057308 */ /* 0x0001e20000000800 */
[----:B------:R-:W-:Y:S01]  /*140c0*/  ISETP.LT.OR P2, PT, R88, 0x51, P2 ;  /* 0x000000515800780c */ /* 0x000fe20001741670 */
[-CC-:B------:R-:W-:Y:S01]  /*140d0*/  FFMA.FTZ R188, R188, R7.reuse, -R35.reuse ;  /* 0x00000007bcbc7223 */ /* 0x180fe20000010823 */
[----:B------:R-:W-:Y:S01]  /*140e0*/  ISETP.GT.AND P5, PT, R43, 0x59, !P5 ;  /* 0x000000592b00780c */ /* 0x000fe20006fa4270 */
[-CC-:B------:R-:W-:Y:S01]  /*140f0*/  FFMA.FTZ R190, R92, R7.reuse, -R35.reuse ;  /* 0x000000075cbe7223 */ /* 0x180fe20000010823 */
[----:B------:R-:W-:Y:S01]  /*14100*/  FSEL R78, R25, -INF , !P2 ;  /* 0xff800000194e7808 */ /* 0x000fe20005000000 */
[--C-:B------:R-:W-:Y:S01]  /*14110*/  FFMA.FTZ R25, R76, R7, -R35.reuse ;  /* 0x000000074c197223 */ /* 0x100fe20000010823 */
[----:B------:R-:W-:Y:S01]  /*14120*/  ISETP.LT.OR P5, PT, R88, 0x5a, P5 ;  /* 0x0000005a5800780c */ /* 0x000fe20002fa1670 */
[----:B------:R-:W1:Y:S01]  /*14130*/  MUFU.EX2 R188, R188 ;  /* 0x000000bc00bc7308 */ /* 0x000e620000000800 */
[----:B0-----:R-:W-:Y:S01]  /*14140*/  FMNMX.FTZ R21, R50, R15, !PT ;  /* 0x0000000f32157209 */ /* 0x001fe20007810000 */
[-CC-:B------:R-:W-:Y:S01]  /*14150*/  FFMA.FTZ R90, R90, R7.reuse, -R35.reuse ;  /* 0x000000075a5a7223 */ /* 0x180fe20000010823 */
[----:B------:R-:W-:Y:S01]  /*14160*/  FSEL R76, R27, -INF , !P4 ;  /* 0xff8000001b4c7808 */ /* 0x000fe20006000000 */
[--C-:B------:R-:W-:Y:S01]  /*14170*/  FFMA.FTZ R184, R86, R7, -R35.reuse ;  /* 0x0000000756b87223 */ /* 0x100fe20000010823 */
[----:B------:R-:W-:Y:S01]  /*14180*/  FMNMX.FTZ R21, R52, R21, !PT ;  /* 0x0000001534157209 */ /* 0x000fe20007810000 */
[--C-:B------:R-:W-:Y:S01]  /*14190*/  FFMA.FTZ R84, R84, R7, -R35.reuse ;  /* 0x0000000754547223 */ /* 0x100fe20000010823 */
[----:B------:R-:W-:Y:S01]  /*141a0*/  FSEL R82, R29, -INF , !P5 ;  /* 0xff8000001d527808 */ /* 0x000fe20006800000 */
[----:B------:R-:W0:Y:S01]  /*141b0*/  MUFU.EX2 R190, R190 ;  /* 0x000000be00be7308 */ /* 0x000e220000000800 */
[----:B------:R-:W-:Y:S01]  /*141c0*/  FMNMX.FTZ R21, R54, R21, !PT ;  /* 0x0000001536157209 */ /* 0x000fe20007810000 */
[-CC-:B------:R-:W-:Y:S01]  /*141d0*/  FFMA.FTZ R12, R12, R7.reuse, -R35.reuse ;  /* 0x000000070c0c7223 */ /* 0x180fe20000010823 */
[-CC-:B------:R-:W-:Y:S01]  /*141e0*/  FFMA.FTZ R74, R74, R7.reuse, -R35.reuse ;  /* 0x000000074a4a7223 */ /* 0x180fe20000010823 */
[--C-:B------:R-:W-:Y:S01]  /*141f0*/  FFMA.FTZ R14, R14, R7, -R35.reuse ;  /* 0x000000070e0e7223 */ /* 0x100fe20000010823 */
[----:B------:R-:W-:Y:S01]  /*14200*/  FMNMX.FTZ R21, R56, R21, !PT ;  /* 0x0000001538157209 */ /* 0x000fe20007810000 */
[-CC-:B------:R-:W-:Y:S01]  /*14210*/  FFMA.FTZ R70, R70, R7.reuse, -R35.reuse ;  /* 0x0000000746467223 */ /* 0x180fe20000010823 */
[----:B------:R-:W-:Y:S01]  /*14220*/  FFMA.FTZ R68, R68, R7, -R35 ;  /* 0x0000000744447223 */ /* 0x000fe20000010823 */
[----:B------:R-:W2:Y:S01]  /*14230*/  MUFU.EX2 R13, R90 ;  /* 0x0000005a000d7308 */ /* 0x000ea20000000800 */
[----:B------:R-:W-:Y:S01]  /*14240*/  FMNMX.FTZ R33, R62, R21, !PT ;  /* 0x000000153e217209 */ /* 0x000fe20007810000 */
[----:B-1----:R-:W-:Y:S01]  /*14250*/  FADD.FTZ R45, R188, R5 ;  /* 0x00000005bc2d7221 */ /* 0x002fe20000010000 */
        /* <DEDUP_REMOVED lines=8> */
[----:B------:R-:W-:Y:S01]  /*142e0*/  F2FP.F16.F32.PACK_AB R188, R5, R188 ;  /* 0x000000bc05bc723e */ /* 0x000fe200000000ff */
[--C-:B------:R-:W-:Y:S01]  /*142f0*/  FFMA.FTZ R2, R2, R7, -R35.reuse ;  /* 0x0000000702027223 */ /* 0x100fe20000010823 */
[----:B------:R-:W-:Y:S01]  /*14300*/  FMNMX.FTZ R33, R0, R33, !PT ;  /* 0x0000002100217209 */ /* 0x000fe20007810000 */
[-CC-:B------:R-:W-:Y:S01]  /*14310*/  FFMA.FTZ R26, R26, R7.reuse, -R35.reuse ;  /* 0x000000071a1a7223 */ /* 0x180fe20000010823 */
[----:B------:R-:W-:Y:S01]  /*14320*/  ISETP.GE.AND P6, PT, R11, 0x1, PT ;  /* 0x000000010b00780c */ /* 0x000fe20003fc6270 */
[----:B------:R-:W3:Y:S01]  /*14330*/  MUFU.EX2 R184, R184 ;  /* 0x000000b800b87308 */ /* 0x000ee20000000800 */
[----:B-1----:R-:W-:Y:S01]  /*14340*/  FSEL R80, R3, -INF , !P3 ;  /* 0xff80000003507808 */ /* 0x002fe20005800000 */
[----:B------:R-:W-:Y:S01]  /*14350*/  FFMA.FTZ R3, R72, R7, -R35 ;  /* 0x0000000748037223 */ /* 0x000fe20000010823 */
[----:B------:R-:W-:-:S04]  /*14360*/  FMNMX.FTZ R33, R78, R33, !PT ;  /* 0x000000214e217209 */ /* 0x000fc80007810000 */
[----:B------:R-:W-:Y:S01]  /*14370*/  FMNMX.FTZ R33, R80, R33, !PT ;  /* 0x0000002150217209 */ /* 0x000fe20007810000 */
[----:B------:R-:W-:Y:S03]  /*14380*/  MUFU.EX2 R27, R3 ;  /* 0x00000003001b7308 */ /* 0x000fe60000000800 */
[----:B------:R-:W-:-:S04]  /*14390*/  FMNMX.FTZ R33, R76, R33, !PT ;  /* 0x000000214c217209 */ /* 0x000fc80007810000 */
[----:B------:R-:W-:Y:S01]  /*143a0*/  FMNMX.FTZ R33, R82, R33, !PT ;  /* 0x0000002152217209 */ /* 0x000fe20007810000 */
[----:B------:R-:W1:Y:S04]  /*143b0*/  MUFU.EX2 R15, R84 ;  /* 0x00000054000f7308 */ /* 0x000e680000000800 */
[----:B------:R-:W4:Y:S04]  /*143c0*/  SHFL.BFLY PT, R72, R33, 0x2, 0x1f ;  /* 0x0c401f0021487f89 */ /* 0x000f2800000e0000 */
[----:B------:R0:W-:Y:S08]  /*143d0*/  MUFU.EX2 R41, R12 ;  /* 0x0000000c00297308 */ /* 0x0001f00000000800 */
[----:B------:R-:W4:Y:S01]  /*143e0*/  MUFU.EX2 R186, R186 ;  /* 0x000000ba00ba7308 */ /* 0x000f220000000800 */
[----:B0-----:R-:W-:Y:S01]  /*143f0*/  FADD.FTZ R12, R190, R45 ;  /* 0x0000002dbe0c7221 */ /* 0x001fe20000010000 */
[----:B--2---:R-:W-:-:S03]  /*14400*/  F2FP.F16.F32.PACK_AB R190, R13, R190 ;  /* 0x000000be0dbe723e */ /* 0x004fc600000000ff */
[----:B------:R-:W-:-:S03]  /*14410*/  FADD.FTZ R45, R13, R12 ;  /* 0x0000000c0d2d7221 */ /* 0x000fc60000010000 */
[----:B------:R-:W-:Y:S01]  /*14420*/  MUFU.EX2 R180, R180 ;  /* 0x000000b400b47308 */ /* 0x000fe20000000800 */
[----:B---3--:R-:W-:Y:S01]  /*14430*/  FADD.FTZ R12, R184, R45 ;  /* 0x0000002db80c7221 */ /* 0x008fe20000010000 */
[----:B-1----:R-:W-:Y:S02]  /*14440*/  F2FP.F16.F32.PACK_AB R184, R15, R184 ;  /* 0x000000b80fb8723e */ /* 0x002fe400000000ff */
[----:B----4-:R-:W-:Y:S01]  /*14450*/  FMNMX.FTZ R72, R33, R72, !PT ;  /* 0x0000004821487209 */ /* 0x010fe20007810000 */
[----:B------:R-:W-:-:S03]  /*14460*/  FADD.FTZ R47, R15, R12 ;  /* 0x0000000c0f2f7221 */ /* 0x000fc60000010000 */
[----:B------:R0:W-:Y:S01]  /*14470*/  MUFU.EX2 R33, R20 ;  /* 0x0000001400217308 */ /* 0x0001e20000000800 */
[----:B------:R-:W1:Y:S07]  /*14480*/  SHFL.BFLY PT, R3, R72, 0x1, 0x1f ;  /* 0x0c201f0048037f89 */ /* 0x000e6e00000e0000 */
[----:B------:R-:W-:Y:S08]  /*14490*/  MUFU.EX2 R25, R25 ;  /* 0x0000001900197308 */ /* 0x000ff00000000800 */
[----:B------:R-:W2:Y:S08]  /*144a0*/  MUFU.EX2 R74, R74 ;  /* 0x0000004a004a7308 */ /* 0x000eb00000000800 */
[----:B------:R3:W-:Y:S01]  /*144b0*/  MUFU.EX2 R39, R14 ;  /* 0x0000000e00277308 */ /* 0x0007e20000000800 */
[----:B-1----:R-:W-:-:S04]  /*144c0*/  FMNMX.FTZ R3, R72, R3, !PT ;  /* 0x0000000348037209 */ /* 0x002fc80007810000 */
[C---:B------:R-:W-:Y:S01]  /*144d0*/  FSETP.NEU.FTZ.AND P2, PT, R3.reuse, -INF , PT ;  /* 0xff8000000300780b */ /* 0x040fe20003f5d000 */
[-C--:B0-----:R-:W-:Y:S02]  /*144e0*/  FMUL.FTZ R20, R3, R7.reuse ;  /* 0x0000000703147220 */ /* 0x081fe40000410000 */
[----:B------:R-:W-:Y:S01]  /*144f0*/  MUFU.EX2 R70, R70 ;  /* 0x0000004600467308 */ /* 0x000fe20000000800 */
[----:B---3--:R-:W-:Y:S01]  /*14500*/  FADD.FTZ R14, R186, R47 ;  /* 0x0000002fba0e7221 */ /* 0x008fe20000010000 */
[C---:B------:R-:W-:Y:S02]  /*14510*/  F2FP.F16.F32.PACK_AB R186, R21.reuse, R186 ;  /* 0x000000ba15ba723e */ /* 0x040fe400000000ff */
[----:B------:R-:W-:Y:S01]  /*14520*/  FSEL R43, R20, RZ, P2 ;  /* 0x000000ff142b7208 */ /* 0x000fe20001000000 */
[----:B------:R-:W-:Y:S01]  /*14530*/  FADD.FTZ R47, R21, R14 ;  /* 0x0000000e152f7221 */ /* 0x000fe20000010000 */
[----:B------:R-:W-:Y:S01]  /*14540*/  IMAD.IADD R21, R196, 0x1, -R197 ;  /* 0x00000001c4157824 */ /* 0x000fe200078e0ac5 */
[----:B--2---:R-:W-:Y:S01]  /*14550*/  F2FP.F16.F32.PACK_AB R182, R27, R74 ;  /* 0x0000004a1bb6723e */ /* 0x004fe200000000ff */
        /* <DEDUP_REMOVED lines=15> */
[-C--:B------:R-:W-:Y:S01]  /*14650*/  FFMA.FTZ R52, R52, R7.reuse, -R43 ;  /* 0x0000000734347223 */ /* 0x080fe2000001082b */
[----:B------:R-:W0:Y:S01]  /*14660*/  MUFU.EX2 R28, R28 ;  /* 0x0000001c001c7308 */ /* 0x000e220000000800 */
[----:B------:R-:W-:Y:S01]  /*14670*/  FADD.FTZ R14, R180, R47 ;  /* 0x0000002fb40e7221 */ /* 0x000fe20000010000 */
[-CC-:B------:R-:W-:Y:S01]  /*14680*/  FFMA.FTZ R54, R54, R7.reuse, -R43.reuse ;  /* 0x0000000736367223 */ /* 0x180fe2000001082b */
[-CC-:B------:R-:W-:Y:S01]  /*14690*/  FFMA.FTZ R56, R56, R7.reuse, -R43.reuse ;  /* 0x0000000738387223 */ /* 0x180fe2000001082b */
[-CC-:B------:R-:W-:Y:S01]  /*146a0*/  FFMA.FTZ R62, R62, R7.reuse, -R43.reuse ;  /* 0x000000073e3e7223 */ /* 0x180fe2000001082b */
[----:B------:R-:W-:Y:S01]  /*146b0*/  FADD.FTZ R47, R25, R14 ;  /* 0x0000000e192f7221 */ /* 0x000fe20000010000 */
[-CC-:B------:R-:W-:Y:S01]  /*146c0*/  FFMA.FTZ R58, R58, R7.reuse, -R43.reuse ;  /* 0x000000073a3a7223 */ /* 0x180fe2000001082b */
[-C--:B------:R-:W-:Y:S01]  /*146d0*/  FFMA.FTZ R60, R60, R7.reuse, -R43 ;  /* 0x000000073c3c7223 */ /* 0x080fe2000001082b */
[----:B------:R-:W1:Y:S01]  /*146e0*/  MUFU.EX2 R30, R30 ;  /* 0x0000001e001e7308 */ /* 0x000e620000000800 */
[----:B------:R-:W-:Y:S01]  /*146f0*/  FADD.FTZ R14, R74, R47 ;  /* 0x0000002f4a0e7221 */ /* 0x000fe20000010000 */
[-CC-:B------:R-:W-:Y:S01]  /*14700*/  FFMA.FTZ R0, R0, R7.reuse, -R43.reuse ;  /* 0x0000000700007223 */ /* 0x180fe2000001082b */
[-CC-:B------:R-:W-:Y:S01]  /*14710*/  FFMA.FTZ R78, R78, R7.reuse, -R43.reuse ;  /* 0x000000074e4e7223 */ /* 0x180fe2000001082b */
[-CC-:B------:R-:W-:Y:S01]  /*14720*/  FFMA.FTZ R80, R80, R7.reuse, -R43.reuse ;  /* 0x0000000750507223 */ /* 0x180fe2000001082b */
[----:B------:R-:W-:Y:S01]  /*14730*/  FADD.FTZ R47, R27, R14 ;  /* 0x0000000e1b2f7221 */ /* 0x000fe20000010000 */
[-CC-:B------:R-:W-:Y:S01]  /*14740*/  FFMA.FTZ R76, R76, R7.reuse, -R43.reuse ;  /* 0x000000074c4c7223 */ /* 0x180fe2000001082b */
[----:B------:R-:W-:Y:S01]  /*14750*/  FFMA.FTZ R43, R82, R7, -R43 ;  /* 0x00000007522b7223 */ /* 0x000fe2000001082b */
[----:B------:R-:W2:Y:S01]  /*14760*/  MUFU.EX2 R191, R32 ;  /* 0x0000002000bf7308 */ /* 0x000ea20000000800 */
[----:B0-----:R-:W-:Y:S01]  /*14770*/  FADD.FTZ R45, R31, R28 ;  /* 0x0000001c1f2d7221 */ /* 0x001fe20000010000 */
[----:B------:R-:W-:Y:S01]  /*14780*/  FADD.FTZ R14, R70, R47 ;  /* 0x0000002f460e7221 */ /* 0x000fe20000010000 */
[----:B------:R-:W-:-:S02]  /*14790*/  F2FP.F16.F32.PACK_AB R180, R25, R180 ;  /* 0x000000b419b4723e */ /* 0x000fc400000000ff */
[C---:B------:R-:W-:Y:S01]  /*147a0*/  F2FP.F16.F32.PACK_AB R176, R29.reuse, R70 ;  /* 0x000000461db0723e */ /* 0x040fe200000000ff */
[----:B------:R-:W-:Y:S01]  /*147b0*/  FADD.FTZ R47, R29, R14 ;  /* 0x0000000e1d2f7221 */ /* 0x000fe20000010000 */
[----:B------:R-:W-:Y:S01]  /*147c0*/  F2FP.F16.F32.PACK_AB R189, R28, R31 ;  /* 0x0000001f1cbd723e */ /* 0x000fe200000000ff */
[----:B------:R-:W0:Y:S01]  /*147d0*/  MUFU.EX2 R34, R34 ;  /* 0x0000002200227308 */ /* 0x000e220000000800 */
[----:B-1----:R-:W-:-:S07]  /*147e0*/  FADD.FTZ R12, R30, R45 ;  /* 0x0000002d1e0c7221 */ /* 0x002fce0000010000 */
[----:B------:R-:W1:Y:S01]  /*147f0*/  MUFU.EX2 R185, R36 ;  /* 0x0000002400b97308 */ /* 0x000e620000000800 */
[C---:B--2---:R-:W-:Y:S01]  /*14800*/  FADD.FTZ R45, R191.reuse, R12 ;  /* 0x0000000cbf2d7221 */ /* 0x044fe20000010000 */
[----:B------:R-:W-:-:S06]  /*14810*/  F2FP.F16.F32.PACK_AB R191, R191, R30 ;  /* 0x0000001ebfbf723e */ /* 0x000fcc00000000ff */
[----:B------:R-:W2:Y:S01]  /*14820*/  MUFU.EX2 R38, R38 ;  /* 0x0000002600267308 */ /* 0x000ea20000000800 */
[----:B0-----:R-:W-:-:S07]  /*14830*/  FADD.FTZ R12, R34, R45 ;  /* 0x0000002d220c7221 */ /* 0x001fce0000010000 */
[----:B------:R-:W0:Y:S01]  /*14840*/  MUFU.EX2 R187, R40 ;  /* 0x0000002800bb7308 */ /* 0x000e220000000800 */
[C---:B-1----:R-:W-:Y:S01]  /*14850*/  FADD.FTZ R45, R185.reuse, R12 ;  /* 0x0000000cb92d7221 */ /* 0x042fe20000010000 */
[----:B------:R-:W-:-:S06]  /*14860*/  F2FP.F16.F32.PACK_AB R185, R185, R34 ;  /* 0x00000022b9b9723e */ /* 0x000fcc00000000ff */
[----:B------:R-:W1:Y:S01]  /*14870*/  MUFU.EX2 R42, R42 ;  /* 0x0000002a002a7308 */ /* 0x000e620000000800 */
[----:B--2---:R-:W-:-:S07]  /*14880*/  FADD.FTZ R12, R38, R45 ;  /* 0x0000002d260c7221 */ /* 0x004fce0000010000 */
[----:B------:R-:W2:Y:S01]  /*14890*/  MUFU.EX2 R181, R44 ;  /* 0x0000002c00b57308 */ /* 0x000ea20000000800 */
[C---:B0-----:R-:W-:Y:S01]  /*148a0*/  FADD.FTZ R45, R187.reuse, R12 ;  /* 0x0000000cbb2d7221 */ /* 0x041fe20000010000 */
[----:B------:R-:W-:-:S06]  /*148b0*/  F2FP.F16.F32.PACK_AB R187, R187, R38 ;  /* 0x00000026bbbb723e */ /* 0x000fcc00000000ff */
        /* <DEDUP_REMOVED lines=12> */
[----:B------:R-:W-:Y:S01]  /*14980*/  MUFU.EX2 R54, R54 ;  /* 0x0000003600367308 */ /* 0x000fe20000000800 */
[C---:B0-----:R-:W-:Y:S01]  /*14990*/  FADD.FTZ R5, R177.reuse, R12 ;  /* 0x0000000cb1057221 */ /* 0x041fe20000010000 */
[----:B------:R-:W-:-:S06]  /*149a0*/  F2FP.F16.F32.PACK_AB R177, R177, R50 ;  /* 0x00000032b1b1723e */ /* 0x000fcc00000000ff */
[----:B------:R-:W0:Y:S01]  /*149b0*/  MUFU.EX2 R37, R64 ;  /* 0x0000004000257308 */ /* 0x000e220000000800 */
[----:B-1----:R-:W-:-:S07]  /*149c0*/  FADD.FTZ R14, R66, R47 ;  /* 0x0000002f420e7221 */ /* 0x002fce0000010000 */
[----:B------:R-:W-:Y:S08]  /*149d0*/  MUFU.EX2 R179, R56 ;  /* 0x0000003800b37308 */ /* 0x000ff00000000800 */
[----:B------:R-:W1:Y:S01]  /*149e0*/  MUFU.EX2 R24, R24 ;  /* 0x0000001800187308 */ /* 0x000e620000000800 */
[C---:B0-----:R-:W-:Y:S01]  /*149f0*/  FADD.FTZ R47, R37.reuse, R14 ;  /* 0x0000000e252f7221 */ /* 0x041fe20000010000 */
[----:B------:R-:W-:-:S06]  /*14a00*/  F2FP.F16.F32.PACK_AB R178, R37, R66 ;  /* 0x0000004225b2723e */ /* 0x000fcc00000000ff */
[----:B------:R-:W-:Y:S08]  /*14a10*/  MUFU.EX2 R62, R62 ;  /* 0x0000003e003e7308 */ /* 0x000ff00000000800 */
[----:B------:R-:W-:Y:S01]  /*14a20*/  MUFU.EX2 R173, R58 ;  /* 0x0000003a00ad7308 */ /* 0x000fe20000000800 */
[----:B-1----:R-:W-:Y:S01]  /*14a30*/  FADD.FTZ R14, R24, R47 ;  /* 0x0000002f180e7221 */ /* 0x002fe20000010000 */
[----:B------:R-:W-:-:S03]  /*14a40*/  F2FP.F16.F32.PACK_AB R172, R33, R24 ;  /* 0x0000001821ac723e */ /* 0x000fc600000000ff */
[----:B------:R-:W-:-:S03]  /*14a50*/  FADD.FTZ R13, R33, R14 ;  /* 0x0000000e210d7221 */ /* 0x000fc60000010000 */
[----:B------:R-:W0:Y:S08]  /*14a60*/  MUFU.EX2 R6, R6 ;  /* 0x0000000600067308 */ /* 0x000e300000000800 */
[----:B------:R-:W1:Y:S08]  /*14a70*/  MUFU.EX2 R60, R60 ;  /* 0x0000003c003c7308 */ /* 0x000e700000000800 */
[----:B------:R2:W-:Y:S01]  /*14a80*/  MUFU.EX2 R175, R0 ;  /* 0x0000000000af7308 */ /* 0x0005e20000000800 */
[----:B0-----:R-:W-:Y:S01]  /*14a90*/  FADD.FTZ R12, R6, R13 ;  /* 0x0000000d060c7221 */ /* 0x001fe20000010000 */
[----:B------:R-:W-:-:S03]  /*14aa0*/  F2FP.F16.F32.PACK_AB R174, R39, R6 ;  /* 0x0000000627ae723e */ /* 0x000fc600000000ff */
[----:B------:R-:W-:-:S03]  /*14ab0*/  FADD.FTZ R13, R39, R12 ;  /* 0x0000000c270d7221 */ /* 0x000fc60000010000 */
[----:B------:R-:W0:Y:S01]  /*14ac0*/  MUFU.EX2 R8, R8 ;  /* 0x0000000800087308 */ /* 0x000e220000000800 */
[----:B--2---:R-:W-:-:S04]  /*14ad0*/  FADD.FTZ R0, R54, R5 ;  /* 0x0000000536007221 */ /* 0x004fc80000010000 */
[C---:B------:R-:W-:Y:S01]  /*14ae0*/  FADD.FTZ R5, R179.reuse, R0 ;  /* 0x00000000b3057221 */ /* 0x040fe20000010000 */
[----:B------:R-:W-:Y:S02]  /*14af0*/  F2FP.F16.F32.PACK_AB R179, R179, R54 ;  /* 0x00000036b3b3723e */ /* 0x000fe400000000ff */
[----:B------:R-:W2:Y:S01]  /*14b00*/  MUFU.EX2 R78, R78 ;  /* 0x0000004e004e7308 */ /* 0x000ea20000000800 */
[----:B------:R-:W-:-:S04]  /*14b10*/  FADD.FTZ R0, R62, R5 ;  /* 0x000000053e007221 */ /* 0x000fc80000010000 */
[C---:B------:R-:W-:Y:S01]  /*14b20*/  FADD.FTZ R5, R173.reuse, R0 ;  /* 0x00000000ad057221 */ /* 0x040fe20000010000 */
[----:B------:R-:W-:Y:S02]  /*14b30*/  F2FP.F16.F32.PACK_AB R173, R173, R62 ;  /* 0x0000003eadad723e */ /* 0x000fe400000000ff */
[----:B------:R-:W3:Y:S01]  /*14b40*/  MUFU.EX2 R169, R80 ;  /* 0x0000005000a97308 */ /* 0x000ee20000000800 */
[----:B-1----:R-:W-:Y:S01]  /*14b50*/  FADD.FTZ R0, R60, R5 ;  /* 0x000000053c007221 */ /* 0x002fe20000010000 */
[----:B0-----:R-:W-:Y:S01]  /*14b60*/  FADD.FTZ R12, R8, R13 ;  /* 0x0000000d080c7221 */ /* 0x001fe20000010000 */
[----:B------:R-:W-:Y:S02]  /*14b70*/  F2FP.F16.F32.PACK_AB R168, R41, R8 ;  /* 0x0000000829a8723e */ /* 0x000fe400000000ff */
[----:B------:R-:W-:Y:S01]  /*14b80*/  FADD.FTZ R5, R175, R0 ;  /* 0x00000000af057221 */ /* 0x000fe20000010000 */
[----:B------:R-:W-:Y:S01]  /*14b90*/  FADD.FTZ R13, R41, R12 ;  /* 0x0000000c290d7221 */ /* 0x000fe20000010000 */
[----:B------:R-:W-:Y:S01]  /*14ba0*/  F2FP.F16.F32.PACK_AB R175, R175, R60 ;  /* 0x0000003cafaf723e */ /* 0x000fe200000000ff */
[----:B------:R-:W0:Y:S01]  /*14bb0*/  MUFU.EX2 R2, R2 ;  /* 0x0000000200027308 */ /* 0x000e220000000800 */
[----:B--2---:R-:W-:Y:S01]  /*14bc0*/  FADD.FTZ R0, R78, R5 ;  /* 0x000000054e007221 */ /* 0x004fe20000010000 */
[----:B------:R-:W-:-:S06]  /*14bd0*/  IADD3 R8, R150, -0x2, RZ ;  /* 0xfffffffe96087810 */ /* 0x000fcc0007ffe0ff */
[----:B------:R-:W1:Y:S01]  /*14be0*/  MUFU.EX2 R76, R76 ;  /* 0x0000004c004c7308 */ /* 0x000e620000000800 */
[C---:B---3--:R-:W-:Y:S01]  /*14bf0*/  FADD.FTZ R5, R169.reuse, R0 ;  /* 0x00000000a9057221 */ /* 0x048fe20000010000 */
[----:B------:R-:W-:-:S06]  /*14c00*/  F2FP.F16.F32.PACK_AB R169, R169, R78 ;  /* 0x0000004ea9a9723e */ /* 0x000fcc00000000ff */
[----:B------:R-:W2:Y:S01]  /*14c10*/  MUFU.EX2 R35, R26 ;  /* 0x0000001a00237308 */ /* 0x000ea20000000800 */
[----:B0-----:R-:W-:Y:S01]  /*14c20*/  FADD.FTZ R12, R2, R13 ;  /* 0x0000000d020c7221 */ /* 0x001fe20000010000 */
[----:B------:R-:W-:-:S04]  /*14c30*/  IMAD R13, R201, 0x80, R21 ;  /* 0x00000080c90d7824 */ /* 0x000fc800078e0215 */
[----:B------:R-:W-:Y:S02]  /*14c40*/  IMAD.IADD R10, R13, 0x1, R10 ;  /* 0x000000010d0a7824 */ /* 0x000fe400078e020a */
[----:B------:R-:W0:Y:S01]  /*14c50*/  MUFU.EX2 R43, R43 ;  /* 0x0000002b002b7308 */ /* 0x000e220000000800 */
[----:B-1----:R-:W-:Y:S01]  /*14c60*/  FADD.FTZ R0, R76, R5 ;  /* 0x000000054c007221 */ /* 0x002fe20000010000 */
[C---:B--2---:R-:W-:Y:S01]  /*14c70*/  FADD.FTZ R6, R35.reuse, R12 ;  /* 0x0000000c23067221 */ /* 0x044fe20000010000 */
[----:B------:R-:W-:Y:S02]  /*14c80*/  F2FP.F16.F32.PACK_AB R170, R35, R2 ;  /* 0x0000000223aa723e */ /* 0x000fe400000000ff */
[C---:B0-----:R-:W-:Y:S01]  /*14c90*/  FADD.FTZ R5, R43.reuse, R0 ;  /* 0x000000002b057221 */ /* 0x041fe20000010000 */
[----:B------:R-:W-:Y:S01]  /*14ca0*/  F2FP.F16.F32.PACK_AB R171, R43, R76 ;  /* 0x0000004c2bab723e */ /* 0x000fe200000000ff */
[----:B------:R-:W-:Y:S06]  /*14cb0*/  @!P6 BRA `(.L_x_1521) ;  /* 0x000000000048e947 */ /* 0x000fec0003800000 */
[C---:B------:R-:W-:Y:S01]  /*14cc0*/  ISETP.GT.AND P2, PT, R13.reuse, RZ, PT ;  /* 0x000000ff0d00720c */ /* 0x040fe20003f44270 */
[----:B------:R-:W-:Y:S01]  /*14cd0*/  BSSY B0, `(.L_x_1522) ;  /* 0x000000e000007945 */ /* 0x000fe20003800000 */
[----:B------:R-:W-:-:S11]  /*14ce0*/  VIADD R0, R13, 0xffffffff ;  /* 0xffffffff0d007836 */ /* 0x000fd60000000000 */
        /* <DEDUP_REMOVED lines=8> */
.L_x_1523:
[----:B------:R-:W-:-:S13]  /*14d70*/  ISETP.NE.AND P2, PT, R11, 0x1, PT ;  /* 0x000000010b00780c */ /* 0x000fda0003f45270 */
[----:B------:R-:W0:Y:S02]  /*14d80*/  @P2 LDC.64 R12, c[0x0][0x9e8] ;  /* 0x00027a00ff0c2b82 */ /* 0x000e240000000a00 */
[----:B0-----:R-:W-:-:S05]  /*14d90*/  @P2 IMAD.HI.U32 R2, R0, R12, RZ ;  /* 0x0000000c00022227 */ /* 0x001fca00078e00ff */
[----:B------:R-:W-:-:S07]  /*14da0*/  @P2 SHF.R.U32.HI R0, RZ, R13, R2 ;  /* 0x0000000dff002219 */ /* 0x000fce0000011602 */
.L_x_1524:
[----:B------:R-:W-:Y:S05]  /*14db0*/  BSYNC B0 ;  /* 0x0000000000007941 */ /* 0x000fea0003800000 */
.L_x_1522:
[----:B------:R-:W-:-:S05]  /*14dc0*/  IMAD R11, R0, R11, R11 ;  /* 0x0000000b000b7224 */ /* 0x000fca00078e020b */
[----:B------:R-:W-:-:S07]  /*14dd0*/  VIMNMX R10, R10, R11, PT ;  /* 0x0000000b0a0a7248 */ /* 0x000fce0003fe0100 */
.L_x_1521:
[----:B------:R-:W-:Y:S01]  /*14de0*/  IMAD.HI R10, R10, 0x2aaaaaab, RZ ;  /* 0x2aaaaaab0a0a7827 */ /* 0x000fe200078e02ff */
[----:B------:R-:W-:Y:S01]  /*14df0*/  ULDC UR46, c[0x0][0x9e4] ;  /* 0x00027900002e7ab9 */ /* 0x000fe20000000800 */
[----:B------:R-:W-:Y:S01]  /*14e00*/  ULDC UR39, c[0x0][0x9e4] ;  /* 0x0002790000277ab9 */ /* 0x000fe20000000800 */
[----:B------:R-:W-:Y:S01]  /*14e10*/  ULDC UR38, c[0x0][0x988] ;  /* 0x0002620000267ab9 */ /* 0x000fe20000000800 */
[----:B------:R-:W-:Y:S01]  /*14e20*/  ULDC UR43, c[0x0][0x988] ;  /* 0x00026200002b7ab9 */ /* 0x000fe20000000800 */
[----:B------:R-:W-:Y:S01]  /*14e30*/  SHF.R.U32.HI R11, RZ, 0x1f, R10 ;  /* 0x0000001fff0b7819 */ /* 0x000fe2000001160a */
[----:B------:R-:W-:Y:S01]  /*14e40*/  ULDC UR42, c[0x0][0x988] ;  /* 0x00026200002a7ab9 */ /* 0x000fe20000000800 */
[----:B------:R-:W-:Y:S01]  /*14e50*/  ULDC UR55, c[0x0][0x9d8] ;  /* 0x0002760000377ab9 */ /* 0x000fe20000000800 */
[----:B------:R-:W-:Y:S01]  /*14e60*/  ULDC UR51, c[0x0][0x9d8] ;  /* 0x0002760000337ab9 */ /* 0x000fe20000000800 */
[----:B------:R-:W-:Y:S01]  /*14e70*/  LEA.HI.SX32 R10, R10, R11, 0x1c ;  /* 0x0000000b0a0a7211 */ /* 0x000fe200078fe2ff */
[----:B------:R-:W-:Y:S01]  /*14e80*/  ULDC UR50, c[0x0][0x9d8] ;  /* 0x0002760000327ab9 */ /* 0x000fe20000000800 */
[----:B------:R-:W-:Y:S01]  /*14e90*/  ULDC UR54, c[0x0][0x9e0] ;  /* 0x0002780000367ab9 */ /* 0x000fe20000000800 */
[----:B------:R-:W-:Y:S01]  /*14ea0*/  ULDC UR47, c[0x0][0x9e0] ;  /* 0x00027800002f7ab9 */ /* 0x000fe20000000800 */
[----:B------:R-:W-:Y:S01]  /*14eb0*/  VIMNMX R203, R211, R10, !PT ;  /* 0x0000000ad3cb7248 */ /* 0x000fe20007fe0100 */
[----:B------:R-:W-:Y:S01]  /*14ec0*/  BSSY B1, `(.L_x_1525) ;  /* 0x00003e1000017945 */ /* 0x000fe20003800000 */
[----:B------:R-:W-:Y:S01]  /*14ed0*/  MOV R2, 0x3f800000 ;  /* 0x3f80000000027802 */ /* 0x000fe20000000f00 */
[----:B------:R-:W-:Y:S01]  /*14ee0*/  IMAD.MOV.U32 R0, RZ, RZ, 0x3f800000 ;  /* 0x3f800000ff007424 */ /* 0x000fe200078e00ff */
[----:B------:R-:W-:-:S02]  /*14ef0*/  ISETP.GE.AND P2, PT, R8, R203, PT ;  /* 0x000000cb0800720c */ /* 0x000fc40003f46270 */
        /* <DEDUP_REMOVED lines=48> */
[----:B------:R-:W-:Y:S06]  /*15200*/  @!P2 BRA `(.L_x_1526) ;  /* 0x0000003800b0a947 */ /* 0x000fec0003800000 */
[----:B------:R-:W-:Y:S01]  /*15210*/  IMAD.IADD R202, R200, 0x1, R21 ;  /* 0x00000001c8ca7824 */ /* 0x000fe200078e0215 */
[----:B------:R-:W-:Y:S01]  /*15220*/  BSSY B0, `(.L_x_1527) ;  /* 0x00003a6000007945 */ /* 0x000fe20003800000 */
[----:B------:R-:W-:Y:S01]  /*15230*/  IMAD.MOV.U32 R2, RZ, RZ, 0x3f800000 ;  /* 0x3f800000ff027424 */ /* 0x000fe200078e00ff */
[----:B------:R-:W-:Y:S01]  /*15240*/  MOV R119, RZ ;  /* 0x000000ff00777202 */ /* 0x000fe20000000f00 */
[----:B------:R-:W-:-:S07]  /*15250*/  VIADD R20, R202, 0x8 ;  /* 0x00000008ca147836 */ /* 0x000fce0000000000 */
.L_x_1546:
[----:B------:R-:W-:-:S05]  /*15260*/  VIADD R11, R23, 0x1 ;  /* 0x00000001170b7836 */ /* 0x000fca0000000000 */
[----:B------:R-:W-:-:S04]  /*15270*/  ISETP.NE.AND P2, PT, R11, 0x2, PT ;  /* 0x000000020b00780c */ /* 0x000fc80003f45270 */
[----:B------:R-:W-:Y:S02]  /*15280*/  SEL R7, RZ, 0x1, P2 ;  /* 0x00000001ff077807 */ /* 0x000fe40001000000 */
[----:B------:R-:W-:Y:S02]  /*15290*/  SEL R11, R11, RZ, P2 ;  /* 0x000000ff0b0b7207 */ /* 0x000fe40001000000 */
[----:B------:R-:W-:Y:S01]  /*152a0*/  LOP3.LUT R10, R194, R7, RZ, 0x3c, !PT ;  /* 0x00000007c20a7212 */ /* 0x000fe200078e3cff */
[----:B------:R-:W-:Y:S06]  /*152b0*/  @!P0 BRA `(.L_x_1528) ;  /* 0x0000000000048947 */ /* 0x000fec0003800000 */
[----:B------:R-:W-:Y:S01]  /*152c0*/  BPT.TRAP 0x1 ;  /* 0x000000040000795c */ /* 0x000fe20000300000 */
.L_x_1528:
[----:B------:R-:W-:Y:S01]  /*152d0*/  IMAD R7, R11, 0x8, R17 ;  /* 0x000000080b077824 */ /* 0x000fe200078e0211 */
[----:B------:R-:W-:-:S04]  /*152e0*/  SHF.L.U32 R14, R10, 0x1f, RZ ;  /* 0x0000001f0a0e7819 */ /* 0x000fc800000006ff */
[----:B------:R0:W1:Y:S01]  /*152f0*/  SYNCS.PHASECHK.TRANS64.TRYWAIT P2, [R7+URZ+0x30830], R14 ;  /* 0x0308300e070075a7 */ /* 0x000062000804017f */
[----:B------:R-:W-:Y:S05]  /*15300*/  @!P0 BRA `(.L_x_1529) ;  /* 0x0000000000048947 */ /* 0x000fea0003800000 */
[----:B------:R-:W-:Y:S01]  /*15310*/  BPT.TRAP 0x1 ;  /* 0x000000040000795c */ /* 0x000fe20000300000 */
.L_x_1529:
[----:B------:R-:W-:Y:S01]  /*15320*/  BSSY B2, `(.L_x_1530) ;  /* 0x0000006000027945 */ /* 0x000fe20003800000 */
[----:B------:R-:W-:Y:S01]  /*15330*/  IMAD R12, R11, 0x900, R9 ;  /* 0x000009000b0c7824 */ /* 0x000fe200078e0209 */
[----:B------:R-:W-:Y:S02]  /*15340*/  MOV R13, 0x40000040 ;  /* 0x40000040000d7802 */ /* 0x000fe40000000f00 */
[----:B-1----:R-:W-:Y:S05]  /*15350*/  @P2 BRA `(.L_x_1531) ;  /* 0x0000000000082947 */ /* 0x002fea0003800000 */
[----:B------:R-:W1:Y:S02]  /*15360*/  SYNCS.PHASECHK.TRANS64.TRYWAIT P2, [R7+URZ+0x30830], R14 ;  /* 0x0308300e070075a7 */ /* 0x000e64000804017f */
[----:B-1----:R-:W-:Y:S05]  /*15370*/  @!P2 BRA `(.L_x_1532) ;  /* 0x000001480074a947 */ /* 0x002fea0003800000 */
.L_x_1531:
[----:B------:R-:W-:Y:S05]  /*15380*/  BSYNC B2 ;  /* 0x0000000000027941 */ /* 0x000fea0003800000 */
.L_x_1530:
[----:B------:R-:W2:Y:S04]  /*15390*/  LDL.64 R120, [R1+0x30] ;  /* 0x0000300001787983 */ /* 0x000ea80000100a00 */
[----:B------:R3:W-:Y:S04]  /*153a0*/  STL.64 [R1+0x50], R8 ;  /* 0x0000500801007387 */ /* 0x0007e80000100a00 */
[----:B---3--:R-:W3:Y:S04]  /*153b0*/  LDL.64 R8, [R1+0x28] ;  /* 0x0000280001087983 */ /* 0x008ee80000100a00 */
[----:B------:R0:W-:Y:S04]  /*153c0*/  STL.64 [R1+0x48], R6 ;  /* 0x0000480601007387 */ /* 0x0001e80000100a00 */
[----:B01----:R-:W4:Y:S01]  /*153d0*/  LDL.64 R6, [R1+0x20] ;  /* 0x0000200001067983 */ /* 0x003f220000100a00 */
[----:B------:R-:W-:-:S02]  /*153e0*/  R2UR UR6, R12 ;  /* 0x000000000c0672ca */ /* 0x000fc400000e0000 */
[----:B------:R-:W-:Y:S01]  /*153f0*/  R2UR UR7, R13 ;  /* 0x000000000d0772ca */ /* 0x000fe200000e0000 */
[----:B------:R0:W-:Y:S04]  /*15400*/  STL.64 [R1+0x40], R4 ;  /* 0x0000400401007387 */ /* 0x0001e80000100a00 */
[----:B0-----:R-:W4:Y:S01]  /*15410*/  LDL.64 R4, [R1+0x18] ;  /* 0x0000180001047983 */ /* 0x001f220000100a00 */
[----:B------:R-:W-:Y:S02]  /*15420*/  VIADD R14, R12, 0x2 ;  /* 0x000000020c0e7836 */ /* 0x000fe40000000000 */
[----:B------:R-:W-:Y:S01]  /*15430*/  IMAD.MOV.U32 R15, RZ, RZ, 0x40000040 ;  /* 0x40000040ff0f7424 */ /* 0x000fe200078e00ff */
[----:B--2---:R-:W-:Y:S02]  /*15440*/  R2UR UR4, R120 ;  /* 0x00000000780472ca */ /* 0x004fe400000e0000 */
[----:B------:R-:W-:-:S02]  /*15450*/  R2UR UR5, R121 ;  /* 0x00000000790572ca */ /* 0x000fc400000e0000 */
[----:B-----5:R-:W-:-:S11]  /*15460*/  WARPGROUP.ARRIVE ;  /* 0x00000000000079c5 */ /* 0x020fd60000000000 */
[----:B------:R-:W-:Y:S01]  /*15470*/  HGMMA.64x96x16.F32 R120, gdesc[UR4], RZ, !UPT, gsb0 ;  /* 0x01600000047879f0 */ /* 0x000fe2000c0008ff */
[----:B---3--:R-:W-:Y:S02]  /*15480*/  R2UR UR4, R8 ;  /* 0x00000000080472ca */ /* 0x008fe400000e0000 */
[----:B------:R-:W-:Y:S02]  /*15490*/  R2UR UR5, R9 ;  /* 0x00000000090572ca */ /* 0x000fe400000e0000 */
[----:B------:R-:W2:Y:S01]  /*154a0*/  LDL.64 R8, [R1+0x10] ;  /* 0x0000100001087983 */ /* 0x000ea20000100a00 */
[----:B------:R-:W-:Y:S02]  /*154b0*/  R2UR UR6, R14 ;  /* 0x000000000e0672ca */ /* 0x000fe400000e0000 */
[----:B------:R-:W-:Y:S01]  /*154c0*/  R2UR UR7, R15 ;  /* 0x000000000f0772ca */ /* 0x000fe200000e0000 */
[----:B------:R-:W-:Y:S01]  /*154d0*/  VIADD R14, R12, 0x4 ;  /* 0x000000040c0e7836 */ /* 0x000fe20000000000 */
[----:B------:R-:W-:Y:S01]  /*154e0*/  MOV R15, 0x40000040 ;  /* 0x40000040000f7802 */ /* 0x000fe20000000f00 */
[----:B------:R-:W-:-:S02]  /*154f0*/  WARPGROUP.DEPBAR.LE gsb0, 0x0 ;  /* 0x00008000000079c5 */ /* 0x000fc40000010000 */
[----:B------:R-:W-:-:S08]  /*15500*/  WARPGROUP.ARRIVE ;  /* 0x00000000000079c5 */ /* 0x000fd00000000000 */
[----:B------:R-:W-:Y:S01]  /*15510*/  HGMMA.64x96x16.F32 R120, gdesc[UR4], R120, gsb0 ;  /* 0x01600000047879f0 */ /* 0x000fe20008000878 */
[----:B----4-:R-:W-:Y:S02]  /*15520*/  R2UR UR4, R6 ;  /* 0x00000000060472ca */ /* 0x010fe400000e0000 */
[----:B------:R-:W-:Y:S02]  /*15530*/  R2UR UR5, R7 ;  /* 0x00000000070572ca */ /* 0x000fe400000e0000 */
[----:B------:R-:W3:Y:S01]  /*15540*/  LDL.64 R6, [R1+0x8] ;  /* 0x0000080001067983 */ /* 0x000ee20000100a00 */
[----:B------:R-:W-:Y:S02]  /*15550*/  R2UR UR6, R14 ;  /* 0x000000000e0672ca */ /* 0x000fe400000e0000 */
[----:B------:R-:W-:Y:S01]  /*15560*/  R2UR UR7, R15 ;  /* 0x000000000f0772ca */ /* 0x000fe200000e0000 */
[----:B------:R-:W-:Y:S02]  /*15570*/  VIADD R14, R12, 0x6 ;  /* 0x000000060c0e7836 */ /* 0x000fe40000000000 */
[----:B------:R-:W-:Y:S01]  /*15580*/  IMAD.MOV.U32 R15, RZ, RZ, 0x40000040 ;  /* 0x40000040ff0f7424 */ /* 0x000fe200078e00ff */
[----:B------:R-:W-:-:S02]  /*15590*/  WARPGROUP.DEPBAR.LE gsb0, 0x0 ;  /* 0x00008000000079c5 */ /* 0x000fc40000010000 */
[----:B------:R-:W-:-:S07]  /*155a0*/  WARPGROUP.ARRIVE ;  /* 0x00000000000079c5 */ /* 0x000fce0000000000 */
[----:B------:R-:W-:Y:S01]  /*155b0*/  HGMMA.64x96x16.F32 R120, gdesc[UR4], R120, gsb0 ;  /* 0x01600000047879f0 */ /* 0x000fe20008000878 */
[----:B------:R-:W-:Y:S02]  /*155c0*/  R2UR UR4, R4 ;  /* 0x00000000040472ca */ /* 0x000fe400000e0000 */
[----:B------:R-:W-:Y:S02]  /*155d0*/  R2UR UR5, R5 ;  /* 0x00000000050572ca */ /* 0x000fe400000e0000 */
[----:B------:R-:W4:Y:S01]  /*155e0*/  LDL.64 R4, [R1] ;  /* 0x0000000001047983 */ /* 0x000f220000100a00 */
[----:B------:R-:W-:Y:S02]  /*155f0*/  R2UR UR6, R14 ;  /* 0x000000000e0672ca */ /* 0x000fe400000e0000 */
[----:B------:R-:W-:Y:S01]  /*15600*/  R2UR UR7, R15 ;  /* 0x000000000f0772ca */ /* 0x000fe200000e0000 */
[----:B------:R-:W-:Y:S01]  /*15610*/  VIADD R14, R12, 0x300 ;  /* 0x000003000c0e7836 */ /* 0x000fe20000000000 */
[----:B------:R-:W-:Y:S01]  /*15620*/  MOV R15, 0x40000040 ;  /* 0x40000040000f7802 */ /* 0x000fe20000000f00 */
[----:B------:R-:W-:-:S02]  /*15630*/  WARPGROUP.DEPBAR.LE gsb0, 0x0 ;  /* 0x00008000000079c5 */ /* 0x000fc40000010000 */
[----:B------:R-:W-:-:S08]  /*15640*/  WARPGROUP.ARRIVE ;  /* 0x00000000000079c5 */ /* 0x000fd00000000000 */
[----:B------:R-:W-:Y:S01]  /*15650*/  HGMMA.64x96x16.F32 R120, gdesc[UR4], R120, gsb0 ;  /* 0x01600000047879f0 */ /* 0x000fe20008000878 */
[----:B------:R-:W-:Y:S02]  /*15660*/  R2UR UR6, R14 ;  /* 0x000000000e0672ca */ /* 0x000fe400000e0000 */
[----:B------:R-:W-:Y:S02]  /*15670*/  R2UR UR7, R15 ;  /* 0x000000000f0772ca */ /* 0x000fe400000e0000 */
[----:B--2---:R-:W-:Y:S02]  /*15680*/  R2UR UR4, R8 ;  /* 0x00000000080472ca */ /* 0x004fe400000e0000 */
[----:B------:R-:W-:Y:S01]  /*15690*/  R2UR UR5, R9 ;  /* 0x00000000090572ca */ /* 0x000fe200000e0000 */
[----:B------:R-:W-:Y:S01]  /*156a0*/  VIADD R14, R12, 0x302 ;  /* 0x000003020c0e7836 */ /* 0x000fe20000000000 */
[----:B------:R0:W5:Y:S01]  /*156b0*/  LDL.LU.64 R8, [R1+0x50] ;  /* 0x0000500001087983 */ /* 0x0001620000300a00 */
[----:B------:R-:W-:Y:S01]  /*156c0*/  IMAD.MOV.U32 R15, RZ, RZ, 0x40000040 ;  /* 0x40000040ff0f7424 */ /* 0x000fe200078e00ff */
[----:B------:R-:W-:-:S02]  /*156d0*/  WARPGROUP.DEPBAR.LE gsb0, 0x0 ;  /* 0x00008000000079c5 */ /* 0x000fc40000010000 */
[----:B------:R-:W-:-:S07]  /*156e0*/  WARPGROUP.ARRIVE ;  /* 0x00000000000079c5 */ /* 0x000fce0000000000 */
[----:B------:R-:W-:Y:S01]  /*156f0*/  HGMMA.64x96x16.F32 R120, gdesc[UR4], R120, gsb0 ;  /* 0x01600000047879f0 */ /* 0x000fe20008000878 */
[----:B------:R-:W-:Y:S02]  /*15700*/  R2UR UR6, R14 ;  /* 0x000000000e0672ca */ /* 0x000fe400000e0000 */
[----:B------:R-:W-:Y:S02]  /*15710*/  R2UR UR7, R15 ;  /* 0x000000000f0772ca */ /* 0x000fe400000e0000 */
[----:B---3--:R-:W-:Y:S02]  /*15720*/  R2UR UR4, R6 ;  /* 0x00000000060472ca */ /* 0x008fe400000e0000 */
[----:B------:R-:W-:Y:S01]  /*15730*/  R2UR UR5, R7 ;  /* 0x00000000070572ca */ /* 0x000fe200000e0000 */
[----:B------:R-:W-:Y:S01]  /*15740*/  VIADD R14, R12, 0x304 ;  /* 0x000003040c0e7836 */ /* 0x000fe20000000000 */
[----:B------:R-:W-:Y:S01]  /*15750*/  MOV R15, 0x40000040 ;  /* 0x40000040000f7802 */ /* 0x000fe20000000f00 */
[----:B------:R0:W5:Y:S01]  /*15760*/  LDL.LU.64 R6, [R1+0x48] ;  /* 0x0000480001067983 */ /* 0x0001620000300a00 */
[----:B------:R-:W-:-:S02]  /*15770*/  WARPGROUP.DEPBAR.LE gsb0, 0x0 ;  /* 0x00008000000079c5 */ /* 0x000fc40000010000 */
[----:B------:R-:W-:-:S07]  /*15780*/  WARPGROUP.ARRIVE ;  /* 0x00000000000079c5 */ /* 0x000fce0000000000 */
[----:B------:R-:W-:Y:S01]  /*15790*/  HGMMA.64x96x16.F32 R120, gdesc[UR4], R120, gsb0 ;  /* 0x01600000047879f0 */ /* 0x000fe20008000878 */
[----:B------:R-:W-:Y:S02]  /*157a0*/  R2UR UR6, R14 ;  /* 0x000000000e0672ca */ /* 0x000fe400000e0000 */
[----:B------:R-:W-:Y:S02]  /*157b0*/  R2UR UR7, R15 ;  /* 0x000000000f0772ca */ /* 0x000fe400000e0000 */
[----:B----4-:R-:W-:Y:S02]  /*157c0*/  R2UR UR4, R4 ;  /* 0x00000000040472ca */ /* 0x010fe400000e0000 */
        /* <DEDUP_REMOVED lines=8> */
[----:B------:R-:W-:Y:S01]  /*15850*/  R2UR UR7, R15 ;  /* 0x000000000f0772ca */ /* 0x000fe200000e0000 */
[----:B------:R-:W-:Y:S01]  /*15860*/  UMOV UR4, UR52 ;  /* 0x0000003400047c82 */ /* 0x000fe20008000000 */
[----:B------:R-:W-:Y:S01]  /*15870*/  UMOV UR5, UR53 ;  /* 0x0000003500057c82 */ /* 0x000fe20008000000 */
[----:B------:R-:W-:Y:S01]  /*15880*/  VIADD R14, R12, 0x600 ;  /* 0x000006000c0e7836 */ /* 0x000fe20000000000 */
[----:B------:R-:W-:Y:S01]  /*15890*/  MOV R15, 0x40000040 ;  /* 0x40000040000f7802 */ /* 0x000fe20000000f00 */
[----:B------:R-:W-:Y:S02]  /*158a0*/  WARPGROUP.DEPBAR.LE gsb0, 0x0 ;  /* 0x00008000000079c5 */ /* 0x000fe40000010000 */
[----:B------:R-:W-:-:S06]  /*158b0*/  WARPGROUP.ARRIVE ;  /* 0x00000000000079c5 */ /* 0x000fcc0000000000 */
[----:B------:R-:W-:Y:S01]  /*158c0*/  HGMMA.64x96x16.F32 R120, gdesc[UR4], R120, gsb0 ;  /* 0x01600000047879f0 */ /* 0x000fe20008000878 */
[----:B------:R-:W-:Y:S02]  /*158d0*/  R2UR UR6, R14 ;  /* 0x000000000e0672ca */ /* 0x000fe400000e0000 */
[----:B------:R-:W-:Y:S01]  /*158e0*/  R2UR UR7, R15 ;  /* 0x000000000f0772ca */ /* 0x000fe200000e0000 */
[----:B------:R-:W-:Y:S01]  /*158f0*/  UMOV UR4, UR48 ;  /* 0x0000003000047c82 */ /* 0x000fe20008000000 */
[----:B------:R-:W-:Y:S01]  /*15900*/  UMOV UR5, UR49 ;  /* 0x0000003100057c82 */ /* 0x000fe20008000000 */
[----:B------:R-:W-:Y:S02]  /*15910*/  VIADD R14, R12, 0x602 ;  /* 0x000006020c0e7836 */ /* 0x000fe40000000000 */
[----:B------:R-:W-:Y:S01]  /*15920*/  IMAD.MOV.U32 R15, RZ, RZ, 0x40000040 ;  /* 0x40000040ff0f7424 */ /* 0x000fe200078e00ff */
[----:B------:R-:W-:Y:S02]  /*15930*/  WARPGROUP.DEPBAR.LE gsb0, 0x0 ;  /* 0x00008000000079c5 */ /* 0x000fe40000010000 */
[----:B------:R-:W-:-:S06]  /*15940*/  WARPGROUP.ARRIVE ;  /* 0x00000000000079c5 */ /* 0x000fcc0000000000 */
        /* <DEDUP_REMOVED lines=23> */
[----:B------:R-:W-:Y:S02]  /*15ac0*/  WARPGROUP.DEPBAR.LE gsb0, 0x0 ;  /* 0x00008000000079c5 */ /* 0x000fe40000010000 */
[----:B------:R-:W-:-:S08]  /*15ad0*/  WARPGROUP.ARRIVE ;  /* 0x00000000000079c5 */ /* 0x000fd00000000000 */
[----:B------:R-:W-:Y:S01]  /*15ae0*/  HGMMA.64x96x16.F32 R120, gdesc[UR4], R120, gsb0 ;  /* 0x01600000047879f0 */ /* 0x000fe20008000878 */
        /* <DEDUP_REMOVED lines=97> */
[----:B0-----:R-:W-:Y:S05]  /*16100*/  @!P0 BRA `(.L_x_1533) ;  /* 0x0000000000048947 */ /* 0x001fea0003800000 */
[----:B------:R-:W-:Y:S01]  /*16110*/  BPT.TRAP 0x1 ;  /* 0x000000040000795c */ /* 0x000fe20000300000 */
.L_x_1533:
[----:B------:R-:W-:Y:S01]  /*16120*/  SHF.L.U32 R2, R194, 0x1f, RZ ;  /* 0x0000001fc2027819 */ /* 0x000fe200000006ff */
[----:B------:R-:W-:-:S04]  /*16130*/  IMAD R14, R23, 0x8, R17 ;  /* 0x00000008170e7824 */ /* 0x000fc800078e0211 */
[----:B------:R0:W1:Y:S01]  /*16140*/  SYNCS.PHASECHK.TRANS64.TRYWAIT P2, [R14+URZ+0x30850], R2 ;  /* 0x030850020e0075a7 */ /* 0x000062000804017f */
[----:B------:R-:W-:Y:S05]  /*16150*/  @!P0 BRA `(.L_x_1534) ;  /* 0x0000000000048947 */ /* 0x000fea0003800000 */
[----:B------:R-:W-:Y:S01]  /*16160*/  BPT.TRAP 0x1 ;  /* 0x000000040000795c */ /* 0x000fe20000300000 */
.L_x_1534:
[----:B------:R-:W-:Y:S01]  /*16170*/  IADD3 R0, R17, 0x400, RZ ;  /* 0x0000040011007810 */ /* 0x000fe20007ffe0ff */
[----:B------:R-:W-:Y:S03]  /*16180*/  BSSY B2, `(.L_x_1535) ;  /* 0x0000008000027945 */ /* 0x000fe60003800000 */
[----:B------:R-:W-:-:S04]  /*16190*/  SHF.R.U32.HI R0, RZ, 0x4, R0 ;  /* 0x00000004ff007819 */ /* 0x000fc80000011600 */
[----:B------:R-:W-:-:S04]  /*161a0*/  LOP3.LUT R0, R0, 0x3fff, RZ, 0xc0, !PT ;  /* 0x00003fff00007812 */ /* 0x000fc800078ec0ff */
[----:B------:R-:W-:-:S05]  /*161b0*/  LOP3.LUT R0, R0, 0x3000000, RZ, 0xfc, !PT ;  /* 0x0300000000007812 */ /* 0x000fca00078efcff */
[----:B------:R-:W-:Y:S01]  /*161c0*/  IMAD R0, R23, 0x900, R0 ;  /* 0x0000090017007824 */ /* 0x000fe200078e0200 */
[----:B-1----:R-:W-:Y:S06]  /*161d0*/  @P2 BRA `(.L_x_1536) ;  /* 0x0000000000082947 */ /* 0x002fec0003800000 */
[----:B------:R-:W1:Y:S02]  /*161e0*/  SYNCS.PHASECHK.TRANS64.TRYWAIT P2, [R14+URZ+0x30850], R2 ;  /* 0x030850020e0075a7 */ /* 0x000e64000804017f */
[----:B-1----:R-:W-:Y:S05]  /*161f0*/  @!P2 BRA `(.L_x_1537) ;  /* 0x0000013800e8a947 */ /* 0x002fea0003800000 */
.L_x_1536:
[----:B------:R-:W-:Y:S05]  /*16200*/  BSYNC B2 ;  /* 0x0000000000027941 */ /* 0x000fea0003800000 */
.L_x_1535:
[----:B------:R-:W2:Y:S01]  /*16210*/  LDL R12, [R1+0x38] ;  /* 0x00003800010c7983 */ /* 0x000ea20000100800 */
[----:B------:R-:W-:Y:S01]  /*16220*/  IMAD.MOV.U32 R13, RZ, RZ, 0x40000040 ;  /* 0x40000040ff0d7424 */ /* 0x000fe200078e00ff */
[----:B------:R-:W-:Y:S01]  /*16230*/  WARPGROUP.ARRIVE ;  /* 0x00000000000079c5 */ /* 0x000fe20000000000 */
[----:B------:R-:W-:Y:S01]  /*16240*/  FMUL.FTZ R15, R121, UR55 ;  /* 0x00000037790f7c20 */ /* 0x000fe20008410000 */
[----:B------:R-:W-:Y:S01]  /*16250*/  FMUL.FTZ R121, R124, UR55 ;  /* 0x000000377c797c20 */ /* 0x000fe20008410000 */
[----:B------:R-:W-:Y:S01]  /*16260*/  FMUL.FTZ R124, R127, UR55 ;  /* 0x000000377f7c7c20 */ /* 0x000fe20008410000 */
[----:B------:R-:W-:Y:S01]  /*16270*/  R2UR UR7, R13 ;  /* 0x000000000d0772ca */ /* 0x000fe200000e0000 */
[----:B------:R-:W-:Y:S01]  /*16280*/  FMUL.FTZ R127, R130, UR55 ;  /* 0x00000037827f7c20 */ /* 0x000fe20008410000 */
[----:B------:R-:W-:Y:S01]  /*16290*/  MOV R13, 0x40000040 ;  /* 0x40000040000d7802 */ /* 0x000fe20000000f00 */
[----:B------:R-:W-:Y:S01]  /*162a0*/  FMUL.FTZ R130, R133, UR55 ;  /* 0x0000003785827c20 */ /* 0x000fe20008410000 */
[----:B01----:R-:W-:Y:S01]  /*162b0*/  FMUL.FTZ R2, R120, UR55 ;  /* 0x0000003778027c20 */ /* 0x003fe20008410000 */
        /* <DEDUP_REMOVED lines=24> */
[----:B-----5:R-:W-:-:S02]  /*16440*/  @!P1 VIADD R7, R7, 0x30840 ;  /* 0x0003084007079836 */ /* 0x020fc40000000000 */
[----:B------:R-:W-:Y:S01]  /*16450*/  FMUL.FTZ R141, R144, UR55 ;  /* 0x00000037908d7c20 */ /* 0x000fe20008410000 */
[----:B------:R-:W-:Y:S02]  /*16460*/  IMAD R164, R8, -0x60, RZ ;  /* 0xffffffa008a47824 */ /* 0x000fe400078e02ff */
        /* <DEDUP_REMOVED lines=9> */
[----:B------:R-:W-:Y:S01]  /*16500*/  @!P1 PRMT R7, RZ, 0x654, R7 ;  /* 0x00000654ff079816 */ /* 0x000fe20000000007 */
[----:B------:R-:W-:Y:S01]  /*16510*/  FMUL.FTZ R160, R166, UR55 ;  /* 0x00000037a6a07c20 */ /* 0x000fe20008410000 */
[----:B------:R-:W-:Y:S01]  /*16520*/  FMUL.FTZ R161, R167, UR55 ;  /* 0x00000037a7a17c20 */ /* 0x000fe20008410000 */
[----:B------:R-:W-:Y:S01]  /*16530*/  LOP3.LUT P2, RZ, R16, 0x100000, RZ, 0xc0, !PT ;  /* 0x0010000010ff7812 */ /* 0x000fe2000784c0ff */
[----:B------:R-:W0:Y:S08]  /*16540*/  MUFU.TANH R2, R2 ;  /* 0x0000000200027308 */ /* 0x000e300000002400 */
[----:B------:R-:W1:Y:S08]  /*16550*/  MUFU.TANH R15, R15 ;  /* 0x0000000f000f7308 */ /* 0x000e700000002400 */
        /* <DEDUP_REMOVED lines=30> */
[----:B--2---:R-:W-:Y:S01]  /*16740*/  R2UR UR4, R12 ;  /* 0x000000000c0472ca */ /* 0x004fe200000e0000 */
[----:B------:R-:W-:-:S05]  /*16750*/  IMAD.MOV.U32 R12, RZ, RZ, R0 ;  /* 0x000000ffff0c7224 */ /* 0x000fca00078e0000 */
[----:B------:R-:W-:Y:S01]  /*16760*/  R2UR UR6, R12 ;  /* 0x000000000c0672ca */ /* 0x000fe200000e0000 */
[----:B------:R-:W-:Y:S01]  /*16770*/  VIADD R12, R0, 0x80 ;  /* 0x00000080000c7836 */ /* 0x000fe20000000000 */
[----:B------:R-:W2:Y:S08]  /*16780*/  MUFU.TANH R149, R149 ;  /* 0x0000009500957308 */ /* 0x000eb00000002400 */
[----:B------:R-:W0:Y:S03]  /*16790*/  MUFU.TANH R155, R155 ;  /* 0x0000009b009b7308 */ /* 0x000e260000002400 */
[----:B------:R-:W-:Y:S01]  /*167a0*/  HGMMA.64x192x16.F32 R24, R188, gdesc[UR4].tnspB, R24, gsb0 ;  /* 0x42e00004bc187df0 */ /* 0x000fe20008000818 */
[----:B------:R-:W-:Y:S01]  /*167b0*/  R2UR UR6, R12 ;  /* 0x000000000c0672ca */ /* 0x000fe200000e0000 */
[----:B------:R-:W-:Y:S01]  /*167c0*/  VIADD R12, R0, 0x100 ;  /* 0x00000100000c7836 */ /* 0x000fe20000000000 */
[----:B------:R-:W-:Y:S01]  /*167d0*/  R2UR UR7, R13 ;  /* 0x000000000d0772ca */ /* 0x000fe200000e0000 */
[----:B------:R-:W-:Y:S01]  /*167e0*/  IMAD.MOV.U32 R13, RZ, RZ, 0x40000040 ;  /* 0x40000040ff0d7424 */ /* 0x000fe200078e00ff */
        /* <DEDUP_REMOVED lines=11> */
[----:B------:R-:W-:Y:S01]  /*168a0*/  R2UR UR6, R12 ;  /* 0x000000000c0672ca */ /* 0x000fe200000e0000 */
[----:B------:R-:W-:Y:S01]  /*168b0*/  VIADD R12, R0, 0x180 ;  /* 0x00000180000c7836 */ /* 0x000fe20000000000 */
[----:B------:R-:W-:Y:S02]  /*168c0*/  R2UR UR7, R13 ;  /* 0x000000000d0772ca */ /* 0x000fe400000e0000 */
[----:B------:R-:W-:Y:S01]  /*168d0*/  MOV R13, 0x40000040 ;  /* 0x40000040000d7802 */ /* 0x000fe20000000f00 */
        /* <DEDUP_REMOVED lines=11> */
[----:B------:R-:W-:Y:S01]  /*16990*/  VIADD R12, R0, 0x280 ;  /* 0x00000280000c7836 */ /* 0x000fe20000000000 */
[----:B------:R-:W-:Y:S01]  /*169a0*/  R2UR UR7, R13 ;  /* 0x000000000d0772ca */ /* 0x000fe200000e0000 */
[----:B------:R-:W-:Y:S01]  /*169b0*/  FMUL.FTZ R0, R146, UR55 ;  /* 0x0000003792007c20 */ /* 0x000fe20008410000 */
[----:B------:R-:W-:Y:S01]  /*169c0*/  MOV R13, 0x40000040 ;  /* 0x40000040000d7802 */ /* 0x000fe20000000f00 */
        /* <DEDUP_REMOVED lines=14> */
[----:B------:R-:W-:Y:S02]  /*16ab0*/  R2UR UR6, R12 ;  /* 0x000000000c0672ca */ /* 0x000fe400000e0000 */
[----:B------:R-:W-:Y:S02]  /*16ac0*/  R2UR UR7, R13 ;  /* 0x000000000d0772ca */ /* 0x000fe400000e0000 */
[----:B------:R-:W-:Y:S01]  /*16ad0*/  IADD3 R12, R164, 0x1, R196 ;  /* 0x00000001a40c7810 */ /* 0x000fe20007ffe0c4 */
[----:B------:R-:W-:Y:S02]  /*16ae0*/  WARPGROUP.DEPBAR.LE gsb0, 0x0 ;  /* 0x00008000000079c5 */ /* 0x000fe40000010000 */
[----:B------:R-:W-:-:S12]  /*16af0*/  WARPGROUP.ARRIVE ;  /* 0x00000000000079c5 */ /* 0x000fd80000000000 */
[----:B------:R-:W-:Y:S03]  /*16b00*/  HGMMA.64x192x16.F32 R24, R168, gdesc[UR4].tnspB, R24, gsb0 ;  /* 0x42e00004a8187df0 */ /* 0x000fe60008000818 */
[----:B------:R-:W-:Y:S02]  /*16b10*/  WARPGROUP.DEPBAR.LE gsb0, 0x0 ;  /* 0x00008000000079c5 */ /* 0x000fe40000010000 */
[----:B------:R1:W-:Y:S02]  /*16b20*/  @!P1 SYNCS.ARRIVE.TRANS64.RED.A1T0 RZ, [R7+URZ], RZ ;  /* 0x000000ff07ff99a7 */ /* 0x0003e4000810043f */
[----:B-1----:R-:W-:-:S04]  /*16b30*/  IMAD.IADD R7, R12, 0x1, -R197 ;  /* 0x000000010c077824 */ /* 0x002fc800078e0ac5 */
[----:B------:R-:W-:-:S04]  /*16b40*/  IMAD R7, R206, -0x2, R7 ;  /* 0xfffffffece077824 */ /* 0x000fc800078e0207 */
[C---:B------:R-:W-:Y:S01]  /*16b50*/  VIADD R168, R7.reuse, UR54 ;  /* 0x0000003607a87c36 */ /* 0x040fe20008000000 */
[----:B------:R-:W-:Y:S01]  /*16b60*/  IADD3 R167, R7, UR4, RZ ;  /* 0x0000000407a77c10 */ /* 0x000fe2000fffe0ff */
[----:B------:R-:W-:Y:S02]  /*16b70*/  IMAD R7, R206, -0x2, R164 ;  /* 0xfffffffece077824 */ /* 0x000fe400078e02a4 */
[C---:B------:R-:W-:Y:S02]  /*16b80*/  IMAD.IADD R166, R200.reuse, 0x1, R168 ;  /* 0x00000001c8a67824 */ /* 0x040fe400078e02a8 */
[----:B------:R-:W-:Y:S01]  /*16b90*/  IMAD.IADD R165, R200, 0x1, R167 ;  /* 0x00000001c8a57824 */ /* 0x000fe200078e02a7 */
[----:B0-234-:R-:W-:Y:S06]  /*16ba0*/  @!P2 BRA `(.L_x_1538) ;  /* 0x000000000058a947 */ /* 0x01dfec0003800000 */
[----:B------:R-:W-:Y:S01]  /*16bb0*/  IMAD.IADD R171, R200, 0x1, R21 ;  /* 0x00000001c8ab7824 */ /* 0x000fe200078e0215 */
[----:B------:R-:W-:Y:S04]  /*16bc0*/  BSSY B2, `(.L_x_1539) ;  /* 0x0000011000027945 */ /* 0x000fe80003800000 */
[----:B------:R-:W-:-:S13]  /*16bd0*/  ISETP.GT.AND P2, PT, R171, -0x1, PT ;  /* 0xffffffffab00780c */ /* 0x000fda0003f44270 */
[----:B------:R-:W-:Y:S05]  /*16be0*/  @P2 BRA `(.L_x_1540) ;  /* 0x0000000000202947 */ /* 0x000fea0003800000 */
[----:B------:R-:W-:Y:S02]  /*16bf0*/  MOV R169, UR46 ;  /* 0x0000002e00a97c02 */ /* 0x000fe40008000f00 */
[----:B------:R-:W-:Y:S02]  /*16c00*/  LOP3.LUT R171, RZ, R171, RZ, 0x33, !PT ;  /* 0x000000abffab7212 */ /* 0x000fe400078e33ff */
[----:B------:R-:W-:-:S13]  /*16c10*/  ISETP.NE.AND P2, PT, R169, 0x1, PT ;  /* 0x00000001a900780c */ /* 0x000fda0003f45270 */
[----:B------:R-:W0:Y:S02]  /*16c20*/  @P2 LDC.64 R12, c[0x0][0x9e8] ;  /* 0x00027a00ff0c2b82 */ /* 0x000e240000000a00 */
[----:B0-----:R-:W-:-:S05]  /*16c30*/  @P2 IMAD.HI.U32 R12, R171, R12, RZ ;  /* 0x0000000cab0c2227 */ /* 0x001fca00078e00ff */
[----:B------:R-:W-:-:S04]  /*16c40*/  @P2 SHF.R.U32.HI R171, RZ, R13, R12 ;  /* 0x0000000dffab2219 */ /* 0x000fc8000001160c */
[----:B------:R-:W-:Y:S01]  /*16c50*/  LOP3.LUT R12, RZ, R171, RZ, 0x33, !PT ;  /* 0x000000abff0c7212 */ /* 0x000fe200078e33ff */
[----:B------:R-:W-:Y:S06]  /*16c60*/  BRA `(.L_x_1541) ;  /* 0x0000000000187947 */ /* 0x000fec0003800000 */
.L_x_1540:
[----:B------:R-:W-:-:S05]  /*16c70*/  IMAD.U32 R169, RZ, RZ, UR46 ;  /* 0x0000002effa97e24 */ /* 0x000fca000f8e00ff */
[----:B------:R-:W-:-:S13]  /*16c80*/  ISETP.NE.AND P2, PT, R169, 0x1, PT ;  /* 0x00000001a900780c */ /* 0x000fda0003f45270 */
[----:B------:R-:W0:Y:S02]  /*16c90*/  @P2 LDC.64 R12, c[0x0][0x9e8] ;  /* 0x00027a00ff0c2b82 */ /* 0x000e240000000a00 */
[----:B0-----:R-:W-:-:S04]  /*16ca0*/  @P2 IMAD.HI.U32 R170, R171, R12, RZ ;  /* 0x0000000cabaa2227 */ /* 0x001fc800078e00ff */
[----:B------:R-:W-:Y:S01]  /*16cb0*/  IMAD.MOV.U32 R12, RZ, RZ, R171 ;  /* 0x000000ffff0c7224 */ /* 0x000fe200078e00ab */
[----:B------:R-:W-:-:S07]  /*16cc0*/  @P2 SHF.R.U32.HI R12, RZ, R13, R170 ;  /* 0x0000000dff0c2219 */ /* 0x000fce00000116aa */
.L_x_1541:
[----:B------:R-:W-:Y:S05]  /*16cd0*/  BSYNC B2 ;  /* 0x0000000000027941 */ /* 0x000fea0003800000 */
.L_x_1539:
[----:B------:R-:W-:-:S05]  /*16ce0*/  IMAD R12, R12, R169, R7 ;  /* 0x000000a90c0c7224 */ /* 0x000fca00078e0207 */
[----:B------:R-:W-:Y:S02]  /*16cf0*/  VIADDMNMX R166, R12, R169, R166, PT ;  /* 0x000000a90ca67246 */ /* 0x000fe400038001a6 */
[----:B------:R-:W-:-:S07]  /*16d00*/  VIMNMX R165, R165, R12, !PT ;  /* 0x0000000ca5a57248 */ /* 0x000fce0007fe0100 */
.L_x_1538:
[C---:B------:R-:W-:Y:S02]  /*16d10*/  ISETP.GE.AND P2, PT, R164.reuse, 0x2, PT ;  /* 0x00000002a400780c */ /* 0x040fe40003f46270 */
[C---:B------:R-:W-:Y:S02]  /*16d20*/  ISETP.GE.AND P3, PT, R164.reuse, 0x9, PT ;  /* 0x00000009a400780c */ /* 0x040fe40003f66270 */
[C---:B------:R-:W-:Y:S02]  /*16d30*/  ISETP.GT.AND P5, PT, R165.reuse, 0x1, !P2 ;  /* 0x00000001a500780c */ /* 0x040fe400057a4270 */
[----:B------:R-:W-:Y:S02]  /*16d40*/  ISETP.GE.AND P6, PT, R164, 0xa, PT ;  /* 0x0000000aa400780c */ /* 0x000fe40003fc6270 */
[----:B------:R-:W-:Y:S02]  /*16d50*/  ISETP.GT.AND P4, PT, R165, 0x8, !P3 ;  /* 0x00000008a500780c */ /* 0x000fe40005f84270 */
[----:B------:R-:W-:-:S02]  /*16d60*/  ISETP.LT.OR P5, PT, R166, 0x2, P5 ;  /* 0x00000002a600780c */ /* 0x000fc40002fa1670 */
[----:B------:R-:W-:Y:S02]  /*16d70*/  ISETP.LT.OR P4, PT, R166, 0x9, P4 ;  /* 0x00000009a600780c */ /* 0x000fe40002781670 */
[----:B------:R-:W-:Y:S02]  /*16d80*/  FSEL R15, R15, -INF , !P5 ;  /* 0xff8000000f0f7808 */ /* 0x000fe40006800000 */
[----:B------:R-:W-:Y:S02]  /*16d90*/  ISETP.GE.AND P5, PT, R164, 0x11, PT ;  /* 0x00000011a400780c */ /* 0x000fe40003fa6270 */
[----:B------:R-:W-:Y:S02]  /*16da0*/  LOP3.LUT R16, R16, 0xfffffffb, RZ, 0xc0, !PT ;  /* 0xfffffffb10107812 */ /* 0x000fe400078ec0ff */
[----:B------:R-:W-:Y:S02]  /*16db0*/  FSEL R121, R121, -INF , !P4 ;  /* 0xff80000079797808 */ /* 0x000fe40006000000 */
[----:B------:R-:W-:-:S02]  /*16dc0*/  ISETP.GT.AND P4, PT, R165, 0x9, !P6 ;  /* 0x00000009a500780c */ /* 0x000fc40007784270 */
[----:B------:R-:W-:Y:S02]  /*16dd0*/  @P6 LOP3.LUT R16, R16, 0x4, RZ, 0xfc, !PT ;  /* 0x0000000410106812 */ /* 0x000fe400078efcff */
[----:B------:R-:W-:Y:S02]  /*16de0*/  ISETP.LT.OR P4, PT, R166, 0xa, P4 ;  /* 0x0000000aa600780c */ /* 0x000fe40002781670 */
[----:B------:R-:W-:Y:S02]  /*16df0*/  LOP3.LUT R16, R16, 0xfffffff7, RZ, 0xc0, !PT ;  /* 0xfffffff710107812 */ /* 0x000fe400078ec0ff */
[----:B------:R-:W-:Y:S02]  /*16e00*/  FSEL R122, R122, -INF , !P4 ;  /* 0xff8000007a7a7808 */ /* 0x000fe40006000000 */
[----:B------:R-:W-:Y:S02]  /*16e10*/  @P5 LOP3.LUT R16, R16, 0x8, RZ, 0xfc, !PT ;  /* 0x0000000810105812 */ /* 0x000fe400078efcff */
[----:B------:R-:W-:-:S02]  /*16e20*/  ISETP.GT.AND P4, PT, R165, 0x10, !P5 ;  /* 0x00000010a500780c */ /* 0x000fc40006f84270 */
[----:B------:R-:W-:Y:S02]  /*16e30*/  ISETP.GE.AND P5, PT, R164, 0x12, PT ;  /* 0x00000012a400780c */ /* 0x000fe40003fa6270 */
[----:B------:R-:W-:Y:S02]  /*16e40*/  ISETP.LT.OR P4, PT, R166, 0x11, P4 ;  /* 0x00000011a600780c */ /* 0x000fe40002781670 */
[----:B------:R-:W-:Y:S02]  /*16e50*/  LOP3.LUT R16, R16, 0xfff7ffff, RZ, 0xc0, !PT ;  /* 0xfff7ffff10107812 */ /* 0x000fe400078ec0ff */
[----:B------:R-:W-:Y:S02]  /*16e60*/  FSEL R125, R125, -INF , !P4 ;  /* 0xff8000007d7d7808 */ /* 0x000fe40006000000 */
[----:B------:R-:W-:Y:S02]  /*16e70*/  ISETP.GT.AND P4, PT, R165, 0x11, !P5 ;  /* 0x00000011a500780c */ /* 0x000fe40006f84270 */
[----:B------:R-:W-:-:S02]  /*16e80*/  IADD3 R168, R168, 0x8, R200 ;  /* 0x00000008a8a87810 */ /* 0x000fc40007ffe0c8 */
[----:B------:R-:W-:Y:S02]  /*16e90*/  ISETP.LT.OR P4, PT, R166, 0x12, P4 ;  /* 0x00000012a600780c */ /* 0x000fe40002781670 */
[----:B------:R-:W-:Y:S02]  /*16ea0*/  @P5 LOP3.LUT R16, R16, 0x80000, RZ, 0xfc, !PT ;  /* 0x0008000010105812 */ /* 0x000fe400078efcff */
[----:B------:R-:W-:Y:S02]  /*16eb0*/  ISETP.GE.AND P5, PT, R164, 0x19, PT ;  /* 0x00000019a400780c */ /* 0x000fe40003fa6270 */
[----:B------:R-:W-:Y:S02]  /*16ec0*/  LOP3.LUT R16, R16, 0xfffbffff, RZ, 0xc0, !PT ;  /* 0xfffbffff10107812 */ /* 0x000fe400078ec0ff */
[----:B------:R-:W-:Y:S02]  /*16ed0*/  FSEL R126, R126, -INF , !P4 ;  /* 0xff8000007e7e7808 */ /* 0x000fe40006000000 */
[----:B------:R-:W-:-:S02]  /*16ee0*/  ISETP.GT.AND P4, PT, R165, 0x18, !P5 ;  /* 0x00000018a500780c */ /* 0x000fc40006f84270 */
[----:B------:R-:W-:Y:S02]  /*16ef0*/  IADD3 R167, R167, 0x8, R200 ;  /* 0x00000008a7a77810 */ /* 0x000fe40007ffe0c8 */
[----:B------:R-:W-:-:S03]  /*16f00*/  ISETP.LT.OR P4, PT, R166, 0x19, P4 ;  /* 0x00000019a600780c */ /* 0x000fc60002781670 */
[----:B------:R-:W-:Y:S02]  /*16f10*/  @P5 LOP3.LUT R16, R16, 0x40000, RZ, 0xfc, !PT ;  /* 0x0004000010105812 */ /* 0x000fe400078efcff */
[----:B------:R-:W-:Y:S02]  /*16f20*/  ISETP.GE.AND P5, PT, R164, 0x1a, PT ;  /* 0x0000001aa400780c */ /* 0x000fe40003fa6270 */
[----:B------:R-:W-:Y:S02]  /*16f30*/  LOP3.LUT R16, R16, 0xfffdffff, RZ, 0xc0, !PT ;  /* 0xfffdffff10107812 */ /* 0x000fe400078ec0ff */
[----:B------:R-:W-:Y:S02]  /*16f40*/  FSEL R129, R129, -INF , !P4 ;  /* 0xff80000081817808 */ /* 0x000fe40006000000 */
[----:B------:R-:W-:-:S04]  /*16f50*/  ISETP.GT.AND P4, PT, R165, 0x19, !P5 ;  /* 0x00000019a500780c */ /* 0x000fc80006f84270 */
        /* <DEDUP_REMOVED lines=69> */
[----:B------:R-:W-:Y:S02]  /*173b0*/  FSEL R154, R154, -INF , !P4 ;  /* 0xff8000009a9a7808 */ /* 0x000fe40006000000 */
[----:B------:R-:W-:Y:S02]  /*173c0*/  LOP3.LUT R16, R16, 0xffffffdf, RZ, 0xc0, !PT ;  /* 0xffffffdf10107812 */ /* 0x000fe400078ec0ff */
[----:B------:R-:W-:-:S04]  /*173d0*/  ISETP.GT.AND P4, PT, R165, 0x49, !P5 ;  /* 0x00000049a500780c */ /* 0x000fc80006f84270 */
[----:B------:R-:W-:-:S03]  /*173e0*/  ISETP.LT.OR P4, PT, R166, 0x4a, P4 ;  /* 0x0000004aa600780c */ /* 0x000fc60002781670 */
[----:B------:R-:W-:Y:S02]  /*173f0*/  @P5 LOP3.LUT R16, R16, 0x20, RZ, 0xfc, !PT ;  /* 0x0000002010105812 */ /* 0x000fe400078efcff */
[----:B------:R-:W-:Y:S02]  /*17400*/  ISETP.GE.AND P5, PT, R164, 0x51, PT ;  /* 0x00000051a400780c */ /* 0x000fe40003fa6270 */
[----:B------:R-:W-:Y:S02]  /*17410*/  FSEL R155, R155, -INF , !P4 ;  /* 0xff8000009b9b7808 */ /* 0x000fe40006000000 */
[----:B------:R-:W-:Y:S02]  /*17420*/  ISETP.GT.AND P4, PT, R165, 0x50, !P5 ;  /* 0x00000050a500780c */ /* 0x000fe40006f84270 */
[----:B------:R-:W-:Y:S02]  /*17430*/  LOP3.LUT R16, R16, 0xffffffef, RZ, 0xc0, !PT ;  /* 0xffffffef10107812 */ /* 0x000fe400078ec0ff */
[----:B------:R-:W-:-:S04]  /*17440*/  ISETP.LT.OR P4, PT, R166, 0x51, P4 ;  /* 0x00000051a600780c */ /* 0x000fc80002781670 */
[----:B------:R-:W-:Y:S02]  /*17450*/  FSEL R158, R158, -INF , !P4 ;  /* 0xff8000009e9e7808 */ /* 0x000fe40006000000 */
[----:B------:R-:W-:Y:S02]  /*17460*/  ISETP.GE.AND P4, PT, R164, 0x52, PT ;  /* 0x00000052a400780c */ /* 0x000fe40003f86270 */
[----:B------:R-:W-:Y:S02]  /*17470*/  @P5 LOP3.LUT R16, R16, 0x10, RZ, 0xfc, !PT ;  /* 0x0000001010105812 */ /* 0x000fe400078efcff */
[----:B------:R-:W-:Y:S02]  /*17480*/  ISETP.GT.AND P5, PT, R165, 0x51, !P4 ;  /* 0x00000051a500780c */ /* 0x000fe400067a4270 */
[----:B------:R-:W-:Y:S02]  /*17490*/  LOP3.LUT R16, R16, 0xfffffffd, RZ, 0xc0, !PT ;  /* 0xfffffffd10107812 */ /* 0x000fe400078ec0ff */
[----:B------:R-:W-:-:S04]  /*174a0*/  ISETP.LT.OR P5, PT, R166, 0x52, P5 ;  /* 0x00000052a600780c */ /* 0x000fc80002fa1670 */
[----:B------:R-:W-:Y:S02]  /*174b0*/  FSEL R159, R159, -INF , !P5 ;  /* 0xff8000009f9f7808 */ /* 0x000fe40006800000 */
[----:B------:R-:W-:-:S04]  /*174c0*/  ISETP.GE.AND P5, PT, R164, 0x59, PT ;  /* 0x00000059a400780c */ /* 0x000fc80003fa6270 */
[----:B------:R-:W-:-:S04]  /*174d0*/  ISETP.GT.AND P6, PT, R165, 0x58, !P5 ;  /* 0x00000058a500780c */ /* 0x000fc80006fc4270 */
[----:B------:R-:W-:-:S04]  /*174e0*/  ISETP.LT.OR P6, PT, R166, 0x59, P6 ;  /* 0x00000059a600780c */ /* 0x000fc800037c1670 */
[----:B------:R-:W-:Y:S02]  /*174f0*/  FSEL R162, R162, -INF , !P6 ;  /* 0xff800000a2a27808 */ /* 0x000fe40007000000 */
[----:B------:R-:W-:-:S13]  /*17500*/  ISETP.GE.AND P6, PT, R164, 0x1, PT ;  /* 0x00000001a400780c */ /* 0x000fda0003fc6270 */
[----:B------:R-:W-:Y:S02]  /*17510*/  @P6 LOP3.LUT R16, R16, 0x2, RZ, 0xfc, !PT ;  /* 0x0000000210106812 */ /* 0x000fe400078efcff */
[----:B------:R-:W-:Y:S02]  /*17520*/  ISETP.GT.AND P6, PT, R165, RZ, !P6 ;  /* 0x000000ffa500720c */ /* 0x000fe400077c4270 */
[----:B------:R-:W-:Y:S02]  /*17530*/  LOP3.LUT R16, R16, 0xfffffffe, RZ, 0xc0, !PT ;  /* 0xfffffffe10107812 */ /* 0x000fe400078ec0ff */
[----:B------:R-:W-:-:S04]  /*17540*/  ISETP.LT.OR P6, PT, R166, 0x1, P6 ;  /* 0x00000001a600780c */ /* 0x000fc800037c1670 */
[----:B------:R-:W-:Y:S02]  /*17550*/  FSEL R2, R2, -INF , !P6 ;  /* 0xff80000002027808 */ /* 0x000fe40007000000 */
[----:B------:R-:W-:-:S13]  /*17560*/  ISETP.GE.AND P6, PT, R164, 0x5a, PT ;  /* 0x0000005aa400780c */ /* 0x000fda0003fc6270 */
[----:B------:R-:W-:Y:S02]  /*17570*/  @P6 LOP3.LUT R16, R16, 0x1, RZ, 0xfc, !PT ;  /* 0x0000000110106812 */ /* 0x000fe400078efcff */
[----:B------:R-:W-:-:S04]  /*17580*/  ISETP.GT.AND P6, PT, R165, 0x59, !P6 ;  /* 0x00000059a500780c */ /* 0x000fc800077c4270 */
[----:B------:R-:W-:-:S04]  /*17590*/  ISETP.LT.OR P6, PT, R166, 0x5a, P6 ;  /* 0x0000005aa600780c */ /* 0x000fc800037c1670 */
[----:B------:R-:W-:Y:S02]  /*175a0*/  FSEL R163, R163, -INF , !P6 ;  /* 0xff800000a3a37808 */ /* 0x000fe40007000000 */
[----:B------:R-:W-:-:S13]  /*175b0*/  LOP3.LUT P6, RZ, R16, 0x100000, RZ, 0xc0, !PT ;  /* 0x0010000010ff7812 */ /* 0x000fda00078cc0ff */
[----:B------:R-:W-:Y:S05]  /*175c0*/  @!P6 BRA `(.L_x_1542) ;  /* 0x000000000058e947 */ /* 0x000fea0003800000 */
[----:B------:R-:W-:Y:S01]  /*175d0*/  ISETP.GT.AND P6, PT, R20, -0x1, PT ;  /* 0xffffffff1400780c */ /* 0x000fe20003fc4270 */
[----:B------:R-:W-:-:S12]  /*175e0*/  BSSY B2, `(.L_x_1543) ;  /* 0x0000011000027945 */ /* 0x000fd80003800000 */
[----:B------:R-:W-:Y:S05]  /*175f0*/  @P6 BRA `(.L_x_1544) ;  /* 0x0000000000246947 */ /* 0x000fea0003800000 */
[----:B------:R-:W-:Y:S01]  /*17600*/  IMAD.U32 R166, RZ, RZ, UR46 ;  /* 0x0000002effa67e24 */ /* 0x000fe2000f8e00ff */
[----:B------:R-:W-:-:S04]  /*17610*/  IADD3 R165, R202, 0x8, RZ ;  /* 0x00000008caa57810 */ /* 0x000fc80007ffe0ff */
[----:B------:R-:W-:Y:S02]  /*17620*/  ISETP.NE.AND P6, PT, R166, 0x1, PT ;  /* 0x00000001a600780c */ /* 0x000fe40003fc5270 */
[----:B------:R-:W-:-:S11]  /*17630*/  LOP3.LUT R165, RZ, R165, RZ, 0x33, !PT ;  /* 0x000000a5ffa57212 */ /* 0x000fd600078e33ff */
[----:B------:R-:W0:Y:S02]  /*17640*/  @P6 LDC.64 R12, c[0x0][0x9e8] ;  /* 0x00027a00ff0c6b82 */ /* 0x000e240000000a00 */
[----:B0-----:R-:W-:-:S05]  /*17650*/  @P6 IMAD.HI.U32 R12, R165, R12, RZ ;  /* 0x0000000ca50c6227 */ /* 0x001fca00078e00ff */
[----:B------:R-:W-:-:S04]  /*17660*/  @P6 SHF.R.U32.HI R165, RZ, R13, R12 ;  /* 0x0000000dffa56219 */ /* 0x000fc8000001160c */
[----:B------:R-:W-:Y:S01]  /*17670*/  LOP3.LUT R12, RZ, R165, RZ, 0x33, !PT ;  /* 0x000000a5ff0c7212 */ /* 0x000fe200078e33ff */
[----:B------:R-:W-:Y:S06]  /*17680*/  BRA `(.L_x_1545) ;  /* 0x0000000000187947 */ /* 0x000fec0003800000 */
.L_x_1544:
[----:B------:R-:W-:-:S05]  /*17690*/  IMAD.U32 R166, RZ, RZ, UR46 ;  /* 0x0000002effa67e24 */ /* 0x000fca000f8e00ff */
[----:B------:R-:W-:-:S13]  /*176a0*/  ISETP.NE.AND P6, PT, R166, 0x1, PT ;  /* 0x00000001a600780c */ /* 0x000fda0003fc5270 */
[----:B------:R-:W0:Y:S02]  /*176b0*/  @P6 LDC.64 R12, c[0x0][0x9e8] ;  /* 0x00027a00ff0c6b82 */ /* 0x000e240000000a00 */
[----:B0-----:R-:W-:-:S04]  /*176c0*/  @P6 IMAD.HI.U32 R164, R20, R12, RZ ;  /* 0x0000000c14a46227 */ /* 0x001fc800078e00ff */
[----:B------:R-:W-:Y:S01]  /*176d0*/  IMAD.MOV.U32 R12, RZ, RZ, R20 ;  /* 0x000000ffff0c7224 */ /* 0x000fe200078e0014 */
[----:B------:R-:W-:-:S07]  /*176e0*/  @P6 SHF.R.U32.HI R12, RZ, R13, R164 ;  /* 0x0000000dff0c6219 */ /* 0x000fce00000116a4 */
.L_x_1545:
[----:B------:R-:W-:Y:S05]  /*176f0*/  BSYNC B2 ;  /* 0x0000000000027941 */ /* 0x000fea0003800000 */
.L_x_1543:
[----:B------:R-:W-:-:S05]  /*17700*/  IMAD R7, R12, R166, R7 ;  /* 0x000000a60c077224 */ /* 0x000fca00078e0207 */
[----:B------:R-:W-:Y:S02]  /*17710*/  VIADDMNMX R168, R7, R166, R168, PT ;  /* 0x000000a607a87246 */ /* 0x000fe400038001a8 */
[----:B------:R-:W-:-:S07]  /*17720*/  VIMNMX R167, R167, R7, !PT ;  /* 0x00000007a7a77248 */ /* 0x000fce0007fe0100 */
.L_x_1542:
[C---:B------:R-:W-:Y:S01]  /*17730*/  ISETP.GT.AND P2, PT, R167.reuse, 0x1, !P2 ;  /* 0x00000001a700780c */ /* 0x040fe20005744270 */
[----:B------:R-:W-:Y:S01]  /*17740*/  IMAD.MOV.U32 R194, RZ, RZ, R10 ;  /* 0x000000ffffc27224 */ /* 0x000fe200078e000a */
[----:B------:R-:W-:Y:S02]  /*17750*/  LOP3.LUT P6, RZ, R16, 0x8000, RZ, 0xc0, !PT ;  /* 0x0000800010ff7812 */ /* 0x000fe400078cc0ff */
[----:B------:R-:W-:Y:S02]  /*17760*/  ISETP.LT.OR P2, PT, R168, 0x2, P2 ;  /* 0x00000002a800780c */ /* 0x000fe40001741670 */
[----:B------:R-:W-:Y:S02]  /*17770*/  ISETP.GT.AND P3, PT, R167, 0x8, !P3 ;  /* 0x00000008a700780c */ /* 0x000fe40005f64270 */
[----:B------:R-:W-:Y:S02]  /*17780*/  FSEL R120, R120, -INF , !P2 ;  /* 0xff80000078787808 */ /* 0x000fe40005000000 */
[----:B------:R-:W-:-:S02]  /*17790*/  LOP3.LUT P2, RZ, R16, 0x4, RZ, 0xc0, !PT ;  /* 0x0000000410ff7812 */ /* 0x000fc4000784c0ff */
[C---:B------:R-:W-:Y:S02]  /*177a0*/  ISETP.LT.OR P3, PT, R168.reuse, 0x9, P3 ;  /* 0x00000009a800780c */ /* 0x040fe40001f61670 */
[----:B------:R-:W-:Y:S02]  /*177b0*/  ISETP.GT.AND P2, PT, R167, 0x9, !P2 ;  /* 0x00000009a700780c */ /* 0x000fe40005744270 */
[----:B------:R-:W-:Y:S02]  /*177c0*/  FSEL R123, R123, -INF , !P3 ;  /* 0xff8000007b7b7808 */ /* 0x000fe40005800000 */
[----:B------:R-:W-:Y:S02]  /*177d0*/  ISETP.LT.OR P2, PT, R168, 0xa, P2 ;  /* 0x0000000aa800780c */ /* 0x000fe40001741670 */
[----:B------:R-:W-:Y:S02]  /*177e0*/  LOP3.LUT P3, RZ, R16, 0x4000, RZ, 0xc0, !PT ;  /* 0x0000400010ff7812 */ /* 0x000fe4000786c0ff */
[----:B------:R-:W-:-:S02]  /*177f0*/  FSEL R124, R124, -INF , !P2 ;  /* 0xff8000007c7c7808 */ /* 0x000fc40005000000 */
[----:B------:R-:W-:Y:S02]  /*17800*/  LOP3.LUT P2, RZ, R16, 0x8, RZ, 0xc0, !PT ;  /* 0x0000000810ff7812 */ /* 0x000fe4000784c0ff */
[C---:B------:R-:W-:Y:S02]  /*17810*/  ISETP.GT.AND P4, PT, R167.reuse, 0x51, !P4 ;  /* 0x00000051a700780c */ /* 0x040fe40006784270 */
[C---:B------:R-:W-:Y:S02]  /*17820*/  ISETP.GT.AND P2, PT, R167.reuse, 0x10, !P2 ;  /* 0x00000010a700780c */ /* 0x040fe40005744270 */
[----:B------:R-:W-:Y:S02]  /*17830*/  ISETP.GT.AND P5, PT, R167, 0x58, !P5 ;  /* 0x00000058a700780c */ /* 0x000fe40006fa4270 */
[C---:B------:R-:W-:Y:S02]  /*17840*/  ISETP.LT.OR P2, PT, R168.reuse, 0x11, P2 ;  /* 0x00000011a800780c */ /* 0x040fe40001741670 */
[----:B------:R-:W-:-:S02]  /*17850*/  ISETP.LT.OR P4, PT, R168, 0x52, P4 ;  /* 0x00000052a800780c */ /* 0x000fc40002781670 */
[----:B------:R-:W-:Y:S02]  /*17860*/  FSEL R127, R127, -INF , !P2 ;  /* 0xff8000007f7f7808 */ /* 0x000fe40005000000 */
[----:B------:R-:W-:Y:S02]  /*17870*/  LOP3.LUT P2, RZ, R16, 0x80000, RZ, 0xc0, !PT ;  /* 0x0008000010ff7812 */ /* 0x000fe4000784c0ff */
[----:B------:R-:W-:Y:S02]  /*17880*/  ISETP.LT.OR P5, PT, R168, 0x59, P5 ;  /* 0x00000059a800780c */ /* 0x000fe40002fa1670 */
[----:B------:R-:W-:Y:S02]  /*17890*/  ISETP.GT.AND P2, PT, R167, 0x11, !P2 ;  /* 0x00000011a700780c */ /* 0x000fe40005744270 */
[----:B------:R-:W-:Y:S02]  /*178a0*/  FSEL R156, R156, -INF , !P4 ;  /* 0xff8000009c9c7808 */ /* 0x000fe40006000000 */
[----:B------:R-:W-:-:S02]  /*178b0*/  ISETP.LT.OR P2, PT, R168, 0x12, P2 ;  /* 0x00000012a800780c */ /* 0x000fc40001741670 */
[----:B------:R-:W-:Y:S02]  /*178c0*/  FSEL R160, R160, -INF , !P5 ;  /* 0xff800000a0a07808 */ /* 0x000fe40006800000 */
[----:B------:R-:W-:Y:S02]  /*178d0*/  FSEL R128, R128, -INF , !P2 ;  /* 0xff80000080807808 */ /* 0x000fe40005000000 */
[----:B------:R-:W-:Y:S02]  /*178e0*/  LOP3.LUT P2, RZ, R16, 0x40000, RZ, 0xc0, !PT ;  /* 0x0004000010ff7812 */ /* 0x000fe4000784c0ff */
[----:B------:R-:W-:Y:S02]  /*178f0*/  @!P1 IADD3 R14, R14, 0x30860, RZ ;  /* 0x000308600e0e9810 */ /* 0x000fe40007ffe0ff */
[----:B------:R-:W-:-:S04]  /*17900*/  ISETP.GT.AND P2, PT, R167, 0x18, !P2 ;  /* 0x00000018a700780c */ /* 0x000fc80005744270 */
[----:B------:R-:W-:-:S04]  /*17910*/  ISETP.LT.OR P2, PT, R168, 0x19, P2 ;  /* 0x00000019a800780c */ /* 0x000fc80001741670 */
[----:B------:R-:W-:Y:S02]  /*17920*/  FSEL R131, R131, -INF , !P2 ;  /* 0xff80000083837808 */ /* 0x000fe40005000000 */
[----:B------:R-:W-:-:S04]  /*17930*/  LOP3.LUT P2, RZ, R16, 0x20000, RZ, 0xc0, !PT ;  /* 0x0002000010ff7812 */ /* 0x000fc8000784c0ff */
[----:B------:R-:W-:-:S04]  /*17940*/  ISETP.GT.AND P2, PT, R167, 0x19, !P2 ;  /* 0x00000019a700780c */ /* 0x000fc80005744270 */
[----:B------:R-:W-:-:S04]  /*17950*/  ISETP.LT.OR P2, PT, R168, 0x1a, P2 ;  /* 0x0000001aa800780c */ /* 0x000fc80001741670 */
[----:B------:R-:W-:Y:S02]  /*17960*/  FSEL R132, R132, -INF , !P2 ;  /* 0xff80000084847808 */ /* 0x000fe40005000000 */
[----:B------:R-:W-:-:S04]  /*17970*/  LOP3.LUT P2, RZ, R16, 0x10000, RZ, 0xc0, !PT ;  /* 0x0001000010ff7812 */ /* 0x000fc8000784c0ff */
[----:B------:R-:W-:-:S04]  /*17980*/  ISETP.GT.AND P2, PT, R167, 0x20, !P2 ;  /* 0x00000020a700780c */ /* 0x000fc80005744270 */
[----:B------:R-:W-:-:S04]  /*17990*/  ISETP.LT.OR P2, PT, R168, 0x21, P2 ;  /* 0x00000021a800780c */ /* 0x000fc80001741670 */
[----:B------:R-:W-:Y:S02]  /*179a0*/  FSEL R133, R133, -INF , !P2 ;  /* 0xff80000085857808 */ /* 0x000fe40005000000 */
[----:B------:R-:W-:Y:S02]  /*179b0*/  ISETP.GT.AND P2, PT, R167, 0x21, !P6 ;  /* 0x00000021a700780c */ /* 0x000fe40007744270 */
[----:B------:R-:W-:Y:S02]  /*179c0*/  LOP3.LUT P6, RZ, R16, 0x20, RZ, 0xc0, !PT ;  /* 0x0000002010ff7812 */ /* 0x000fe400078cc0ff */
[----:B------:R-:W-:-:S04]  /*179d0*/  ISETP.LT.OR P2, PT, R168, 0x22, P2 ;  /* 0x00000022a800780c */ /* 0x000fc80001741670 */
[----:B------:R-:W-:Y:S02]  /*179e0*/  FSEL R134, R134, -INF , !P2 ;  /* 0xff80000086867808 */ /* 0x000fe40005000000 */
[----:B------:R-:W-:Y:S02]  /*179f0*/  ISETP.GT.AND P2, PT, R167, 0x28, !P3 ;  /* 0x00000028a700780c */ /* 0x000fe40005f44270 */
[----:B------:R-:W-:Y:S02]  /*17a00*/  LOP3.LUT P3, RZ, R16, 0x10, RZ, 0xc0, !PT ;  /* 0x0000001010ff7812 */ /* 0x000fe4000786c0ff */
        /* <DEDUP_REMOVED lines=10> */
[----:B------:R-:W-:Y:S02]  /*17ab0*/  FMNMX.FTZ R0, R2, R4, !PT ;  /* 0x0000000402007209 */ /* 0x000fe40007810000 */
[----:B------:R-:W-:Y:S02]  /*17ac0*/  LOP3.LUT P2, RZ, R16, 0x800, RZ, 0xc0, !PT ;  /* 0x0000080010ff7812 */ /* 0x000fe4000784c0ff */
[----:B------:R-:W-:Y:S02]  /*17ad0*/  FMNMX.FTZ R0, R15, R0, !PT ;  /* 0x000000000f007209 */ /* 0x000fe40007810000 */
[----:B------:R-:W-:Y:S02]  /*17ae0*/  ISETP.GT.AND P2, PT, R167, 0x31, !P2 ;  /* 0x00000031a700780c */ /* 0x000fe40005744270 */
[----:B------:R-:W-:-:S02]  /*17af0*/  FMNMX.FTZ R7, R121, R0, !PT ;  /* 0x0000000079077209 */ /* 0x000fc40007810000 */
[----:B------:R-:W-:Y:S02]  /*17b00*/  ISETP.LT.OR P2, PT, R168, 0x32, P2 ;  /* 0x00000032a800780c */ /* 0x000fe40001741670 */
[----:B------:R-:W-:Y:S02]  /*17b10*/  FMNMX.FTZ R0, R122, R7, !PT ;  /* 0x000000077a007209 */ /* 0x000fe40007810000 */
[----:B------:R-:W-:Y:S02]  /*17b20*/  FSEL R143, R143, -INF , !P2 ;  /* 0xff8000008f8f7808 */ /* 0x000fe40005000000 */
[----:B------:R-:W-:Y:S02]  /*17b30*/  FMNMX.FTZ R7, R125, R0, !PT ;  /* 0x000000007d077209 */ /* 0x000fe40007810000 */
[----:B------:R-:W-:Y:S02]  /*17b40*/  LOP3.LUT P2, RZ, R16, 0x400, RZ, 0xc0, !PT ;  /* 0x0000040010ff7812 */ /* 0x000fe4000784c0ff */
[----:B------:R-:W-:-:S02]  /*17b50*/  FMNMX.FTZ R0, R126, R7, !PT ;  /* 0x000000077e007209 */ /* 0x000fc40007810000 */
[----:B------:R-:W-:Y:S02]  /*17b60*/  ISETP.GT.AND P2, PT, R167, 0x38, !P2 ;  /* 0x00000038a700780c */ /* 0x000fe40005744270 */
[----:B------:R-:W-:Y:S02]  /*17b70*/  FMNMX.FTZ R7, R129, R0, !PT ;  /* 0x0000000081077209 */ /* 0x000fe40007810000 */
[----:B------:R-:W-:Y:S02]  /*17b80*/  ISETP.LT.OR P2, PT, R168, 0x39, P2 ;  /* 0x00000039a800780c */ /* 0x000fe40001741670 */
[----:B------:R-:W-:Y:S02]  /*17b90*/  FMNMX.FTZ R0, R130, R7, !PT ;  /* 0x0000000782007209 */ /* 0x000fe40007810000 */
[----:B------:R-:W-:Y:S02]  /*17ba0*/  FSEL R144, R144, -INF , !P2 ;  /* 0xff80000090907808 */ /* 0x000fe40005000000 */
[----:B------:R-:W-:-:S02]  /*17bb0*/  FMNMX.FTZ R7, R135, R0, !PT ;  /* 0x0000000087077209 */ /* 0x000fc40007810000 */
[----:B------:R-:W-:Y:S02]  /*17bc0*/  LOP3.LUT P2, RZ, R16, 0x200, RZ, 0xc0, !PT ;  /* 0x0000020010ff7812 */ /* 0x000fe4000784c0ff */
[----:B------:R-:W-:Y:S02]  /*17bd0*/  FMNMX.FTZ R0, R136, R7, !PT ;  /* 0x0000000788007209 */ /* 0x000fe40007810000 */
[----:B------:R-:W-:Y:S02]  /*17be0*/  ISETP.GT.AND P2, PT, R167, 0x39, !P2 ;  /* 0x00000039a700780c */ /* 0x000fe40005744270 */
[----:B------:R-:W-:Y:S02]  /*17bf0*/  FMNMX.FTZ R7, R139, R0, !PT ;  /* 0x000000008b077209 */ /* 0x000fe40007810000 */
[----:B------:R-:W-:Y:S02]  /*17c00*/  ISETP.LT.OR P2, PT, R168, 0x3a, P2 ;  /* 0x0000003aa800780c */ /* 0x000fe40001741670 */
[----:B------:R-:W-:-:S02]  /*17c10*/  FMNMX.FTZ R0, R140, R7, !PT ;  /* 0x000000078c007209 */ /* 0x000fc40007810000 */
        /* <DEDUP_REMOVED lines=25> */
[----:B------:R-:W-:Y:S01]  /*17db0*/  ISETP.GT.AND P2, PT, R167, 0x49, !P6 ;  /* 0x00000049a700780c */ /* 0x000fe20007744270 */
[----:B------:R-:W0:Y:S01]  /*17dc0*/  SHFL.BFLY PT, R7, R164, 0x2, 0x1f ;  /* 0x0c401f00a4077f89 */ /* 0x000e2200000e0000 */
[----:B------:R-:W-:Y:S02]  /*17dd0*/  LOP3.LUT P6, RZ, R16, 0x2, RZ, 0xc0, !PT ;  /* 0x0000000210ff7812 */ /* 0x000fe400078cc0ff */
[----:B------:R-:W-:-:S04]  /*17de0*/  ISETP.LT.OR P2, PT, R168, 0x4a, P2 ;  /* 0x0000004aa800780c */ /* 0x000fc80001741670 */
[----:B------:R-:W-:Y:S02]  /*17df0*/  FSEL R153, R153, -INF , !P2 ;  /* 0xff80000099997808 */ /* 0x000fe40005000000 */
[----:B------:R-:W-:-:S04]  /*17e00*/  ISETP.GT.AND P2, PT, R167, 0x50, !P3 ;  /* 0x00000050a700780c */ /* 0x000fc80005f44270 */
[----:B------:R-:W-:-:S04]  /*17e10*/  ISETP.LT.OR P2, PT, R168, 0x51, P2 ;  /* 0x00000051a800780c */ /* 0x000fc80001741670 */
[----:B------:R-:W-:Y:S02]  /*17e20*/  FSEL R157, R157, -INF , !P2 ;  /* 0xff8000009d9d7808 */ /* 0x000fe40005000000 */
[----:B------:R-:W-:Y:S02]  /*17e30*/  ISETP.GT.AND P2, PT, R167, RZ, !P6 ;  /* 0x000000ffa700720c */ /* 0x000fe40007744270 */
[----:B------:R-:W-:Y:S02]  /*17e40*/  LOP3.LUT P6, RZ, R16, 0x1, RZ, 0xc0, !PT ;  /* 0x0000000110ff7812 */ /* 0x000fe400078cc0ff */
[----:B------:R-:W-:Y:S02]  /*17e50*/  ISETP.LT.OR P2, PT, R168, 0x1, P2 ;  /* 0x00000001a800780c */ /* 0x000fe40001741670 */
[----:B0-----:R-:W-:Y:S01]  /*17e60*/  FMNMX.FTZ R165, R164, R7, !PT ;  /* 0x00000007a4a57209 */ /* 0x001fe20007810000 */
[----:B------:R-:W-:Y:S01]  /*17e70*/  IMAD.U32 R7, RZ, RZ, UR43 ;  /* 0x0000002bff077e24 */ /* 0x000fe2000f8e00ff */
[----:B------:R-:W-:-:S02]  /*17e80*/  FSEL R23, R23, -INF , !P2 ;  /* 0xff80000017177808 */ /* 0x000fc40005000000 */
[----:B------:R-:W-:Y:S01]  /*17e90*/  ISETP.GT.AND P3, PT, R167, 0x59, !P6 ;  /* 0x00000059a700780c */ /* 0x000fe20007764270 */
[----:B------:R-:W0:Y:S03]  /*17ea0*/  SHFL.BFLY PT, R12, R165, 0x1, 0x1f ;  /* 0x0c201f00a50c7f89 */ /* 0x000e2600000e0000 */
[----:B------:R-:W-:-:S04]  /*17eb0*/  ISETP.LT.OR P3, PT, R168, 0x5a, P3 ;  /* 0x0000005aa800780c */ /* 0x000fc80001f61670 */
[----:B------:R-:W-:Y:S02]  /*17ec0*/  FSEL R161, R161, -INF , !P3 ;  /* 0xff800000a1a17808 */ /* 0x000fe40005800000 */
[----:B0-----:R-:W-:Y:S02]  /*17ed0*/  FMNMX.FTZ R12, R165, R12, !PT ;  /* 0x0000000ca50c7209 */ /* 0x001fe40007810000 */
[----:B------:R-:W-:Y:S02]  /*17ee0*/  FMNMX.FTZ R165, R23, R3, !PT ;  /* 0x0000000317a57209 */ /* 0x000fe40007810000 */
[C---:B------:R-:W-:Y:S01]  /*17ef0*/  FSETP.NEU.FTZ.AND P2, PT, R12.reuse, -INF , PT ;  /* 0xff8000000c00780b */ /* 0x040fe20003f5d000 */
[----:B------:R-:W-:-:S05]  /*17f00*/  FMUL.FTZ R0, R12, R7 ;  /* 0x000000070c007220 */ /* 0x000fca0000410000 */
[----:B------:R-:W-:-:S05]  /*17f10*/  FSEL R0, R0, RZ, P2 ;  /* 0x000000ff00007208 */ /* 0x000fca0001000000 */
[--C-:B------:R-:W-:Y:S01]  /*17f20*/  FFMA.FTZ R188, R2, R7, -R0.reuse ;  /* 0x0000000702bc7223 */ /* 0x100fe20000010800 */
[----:B------:R-:W-:Y:S01]  /*17f30*/  FMNMX.FTZ R2, R120, R165, !PT ;  /* 0x000000a578027209 */ /* 0x000fe20007810000 */
[-CC-:B------:R-:W-:Y:S01]  /*17f40*/  FFMA.FTZ R190, R121, R7.reuse, -R0.reuse ;  /* 0x0000000779be7223 */ /* 0x180fe20000010800 */
[-CC-:B------:R-:W-:Y:S01]  /*17f50*/  FFMA.FTZ R184, R125, R7.reuse, -R0.reuse ;  /* 0x000000077db87223 */ /* 0x180fe20000010800 */
[-CC-:B------:R-:W-:Y:S01]  /*17f60*/  FFMA.FTZ R186, R129, R7.reuse, -R0.reuse ;  /* 0x0000000781ba7223 */ /* 0x180fe20000010800 */
[----:B------:R-:W-:Y:S01]  /*17f70*/  FMNMX.FTZ R165, R123, R2, !PT ;  /* 0x000000027ba57209 */ /* 0x000fe20007810000 */
[-CC-:B------:R-:W-:Y:S01]  /*17f80*/  FFMA.FTZ R180, R135, R7.reuse, -R0.reuse ;  /* 0x0000000787b47223 */ /* 0x180fe20000010800 */
[-CC-:B------:R-:W-:Y:S01]  /*17f90*/  FFMA.FTZ R176, R141, R7.reuse, -R0.reuse ;  /* 0x000000078db07223 */ /* 0x180fe20000010800 */
[--C-:B------:R-:W-:Y:S01]  /*17fa0*/  FFMA.FTZ R122, R122, R7, -R0.reuse ;  /* 0x000000077a7a7223 */ /* 0x100fe20000010800 */
[----:B------:R-:W-:Y:S01]  /*17fb0*/  FMNMX.FTZ R2, R124, R165, !PT ;  /* 0x000000a57c027209 */ /* 0x000fe20007810000 */
[-CC-:B------:R-:W-:Y:S01]  /*17fc0*/  FFMA.FTZ R182, R139, R7.reuse, -R0.reuse ;  /* 0x000000078bb67223 */ /* 0x180fe20000010800 */
[-CC-:B------:R-:W-:Y:S01]  /*17fd0*/  FFMA.FTZ R139, R151, R7.reuse, -R0.reuse ;  /* 0x00000007978b7223 */ /* 0x180fe20000010800 */
[----:B------:R-:W-:Y:S01]  /*17fe0*/  FSEL R151, R12, RZ, P2 ;  /* 0x000000ff0c977208 */ /* 0x000fe20001000000 */
[-CC-:B------:R-:W-:Y:S01]  /*17ff0*/  FFMA.FTZ R164, R126, R7.reuse, -R0.reuse ;  /* 0x000000077ea47223 */ /* 0x180fe20000010800 */
[----:B------:R-:W-:Y:S01]  /*18000*/  FMNMX.FTZ R121, R127, R2, !PT ;  /* 0x000000027f797209 */ /* 0x000fe20007810000 */
[-CC-:B------:R-:W-:Y:S01]  /*18010*/  FFMA.FTZ R126, R130, R7.reuse, -R0.reuse ;  /* 0x00000007827e7223 */ /* 0x180fe20000010800 */
[-CC-:B------:R-:W-:Y:S01]  /*18020*/  FFMA.FTZ R130, R140, R7.reuse, -R0.reuse ;  /* 0x000000078c827223 */ /* 0x180fe20000010800 */
[--C-:B------:R-:W-:Y:S01]  /*18030*/  FFMA.FTZ R15, R15, R7, -R0.reuse ;  /* 0x000000070f0f7223 */ /* 0x100fe20000010800 */
[----:B------:R-:W-:Y:S01]  /*18040*/  FMNMX.FTZ R2, R128, R121, !PT ;  /* 0x0000007980027209 */ /* 0x000fe20007810000 */
[-CC-:B------:R-:W-:Y:S01]  /*18050*/  FFMA.FTZ R178, R146, R7.reuse, -R0.reuse ;  /* 0x0000000792b27223 */ /* 0x180fe20000010800 */
[----:B------:R0:W-:Y:S01]  /*18060*/  MUFU.EX2 R121, R122 ;  /* 0x0000007a00797308 */ /* 0x0001e20000000800 */
[-CC-:B------:R-:W-:Y:S01]  /*18070*/  FFMA.FTZ R172, R150, R7.reuse, -R0.reuse ;  /* 0x0000000796ac7223 */ /* 0x180fe20000010800 */
        /* <DEDUP_REMOVED lines=20> */
[----:B------:R-:W-:Y:S01]  /*181c0*/  FMNMX.FTZ R2, R148, R129, !PT ;  /* 0x0000008194027209 */ /* 0x000fe20007810000 */
[-CC-:B------:R-:W-:Y:S01]  /*181d0*/  FFMA.FTZ R129, R136, R7.reuse, -R0.reuse ;  /* 0x0000000788817223 */ /* 0x180fe20000010800 */
[----:B------:R-:W-:Y:S02]  /*181e0*/  FFMA.FTZ R136, R147, R7, -R0 ;  /* 0x0000000793887223 */ /* 0x000fe40000010800 */
        /* <DEDUP_REMOVED lines=9> */
[----:B------:R-:W-:-:S03]  /*18280*/  FFMA.FTZ R135, R142, R7, -R0 ;  /* 0x000000078e877223 */ /* 0x000fc60000010800 */
[----:B------:R-:W-:-:S03]  /*18290*/  FMNMX.FTZ R2, R161, R2, !PT ;  /* 0x00000002a1027209 */ /* 0x000fc60007810000 */
[----:B------:R-:W-:Y:S02]  /*182a0*/  MUFU.EX2 R129, R129 ;  /* 0x0000008100817308 */ /* 0x000fe40000000800 */
[----:B------:R-:W0:Y:S06]  /*182b0*/  SHFL.BFLY PT, R141, R2, 0x2, 0x1f ;  /* 0x0c401f00028d7f89 */ /* 0x000e2c00000e0000 */
[----:B------:R-:W-:Y:S08]  /*182c0*/  MUFU.EX2 R182, R182 ;  /* 0x000000b600b67308 */ /* 0x000ff00000000800 */
[----:B------:R-:W-:Y:S08]  /*182d0*/  MUFU.EX2 R130, R130 ;  /* 0x0000008200827308 */ /* 0x000ff00000000800 */
[----:B------:R-:W-:Y:S01]  /*182e0*/  MUFU.EX2 R176, R176 ;  /* 0x000000b000b07308 */ /* 0x000fe20000000800 */
[----:B0-----:R-:W-:Y:S01]  /*182f0*/  FMNMX.FTZ R122, R2, R141, !PT ;  /* 0x0000008d027a7209 */ /* 0x001fe20007810000 */
[----:B------:R-:W-:Y:S01]  /*18300*/  FFMA.FTZ R141, R159, R7, -R0 ;  /* 0x000000079f8d7223 */ /* 0x000fe20000010800 */
[----:B------:R-:W-:-:S03]  /*18310*/  FADD.FTZ R0, -R151, R4 ;  /* 0x0000000497007221 */ /* 0x000fc60000010100 */
[----:B------:R-:W0:Y:S01]  /*18320*/  SHFL.BFLY PT, R147, R122, 0x1, 0x1f ;  /* 0x0c201f007a937f89 */ /* 0x000e2200000e0000 */
[----:B------:R-:W-:Y:S01]  /*18330*/  FMUL.FTZ R0, R0, R7 ;  /* 0x0000000700007220 */ /* 0x000fe20000410000 */
[----:B------:R-:W-:Y:S08]  /*18340*/  MUFU.EX2 R135, R135 ;  /* 0x0000008700877308 */ /* 0x000ff00000000800 */
[----:B------:R-:W1:Y:S08]  /*18350*/  MUFU.EX2 R0, R0 ;  /* 0x0000000000007308 */ /* 0x000e700000000800 */
[----:B------:R-:W-:Y:S01]  /*18360*/  MUFU.EX2 R178, R178 ;  /* 0x000000b200b27308 */ /* 0x000fe20000000800 */
[----:B0-----:R-:W-:-:S07]  /*18370*/  FMNMX.FTZ R122, R122, R147, !PT ;  /* 0x000000937a7a7209 */ /* 0x001fce0007810000 */
[----:B------:R-:W-:Y:S01]  /*18380*/  MUFU.EX2 R136, R136 ;  /* 0x0000008800887308 */ /* 0x000fe20000000800 */
[----:B-1----:R-:W-:Y:S01]  /*18390*/  FFMA.FTZ R6, R0, R6, R188 ;  /* 0x0000000600067223 */ /* 0x002fe200000100bc */
[C---:B------:R-:W-:Y:S01]  /*183a0*/  FSETP.NEU.FTZ.AND P2, PT, R122.reuse, -INF , PT ;  /* 0xff8000007a00780b */ /* 0x040fe20003f5d000 */
[C---:B------:R-:W-:Y:S01]  /*183b0*/  FMUL.FTZ R142, R122.reuse, R7 ;  /* 0x000000077a8e7220 */ /* 0x040fe20000410000 */
[----:B------:R-:W-:Y:S02]  /*183c0*/  F2FP.F16.F32.PACK_AB R188, R15, R188 ;  /* 0x000000bc0fbc723e */ /* 0x000fe400000000ff */
[----:B------:R-:W-:Y:S02]  /*183d0*/  FSEL R2, R122, RZ, P2 ;  /* 0x000000ff7a027208 */ /* 0x000fe40001000000 */
[----:B------:R-:W-:Y:S01]  /*183e0*/  FSEL R142, R142, RZ, P2 ;  /* 0x000000ff8e8e7208 */ /* 0x000fe20001000000 */
[----:B------:R-:W-:Y:S01]  /*183f0*/  MUFU.EX2 R172, R172 ;  /* 0x000000ac00ac7308 */ /* 0x000fe20000000800 */
[----:B------:R-:W-:Y:S01]  /*18400*/  ISETP.GT.AND P2, PT, R8, R203, PT ;  /* 0x000000cb0800720c */ /* 0x000fe20003f44270 */
[----:B------:R-:W-:Y:S01]  /*18410*/  FADD.FTZ R2, -R2, R3 ;  /* 0x0000000302027221 */ /* 0x000fe20000010100 */
[----:B------:R-:W-:-:S02]  /*18420*/  VIADD R8, R8, 0xffffffff ;  /* 0xffffffff08087836 */ /* 0x000fc40000000000 */
[-CC-:B------:R-:W-:Y:S01]  /*18430*/  FFMA.FTZ R189, R23, R7.reuse, -R142.reuse ;  /* 0x0000000717bd7223 */ /* 0x180fe2000001088e */
[-CC-:B------:R-:W-:Y:S01]  /*18440*/  FFMA.FTZ R23, R120, R7.reuse, -R142.reuse ;  /* 0x0000000778177223 */ /* 0x180fe2000001088e */
[-C--:B------:R-:W-:Y:S01]  /*18450*/  FMUL.FTZ R2, R2, R7.reuse ;  /* 0x0000000702027220 */ /* 0x080fe20000410000 */
[-CC-:B------:R-:W-:Y:S01]  /*18460*/  FFMA.FTZ R191, R123, R7.reuse, -R142.reuse ;  /* 0x000000077bbf7223 */ /* 0x180fe2000001088e */
[-C--:B------:R-:W-:Y:S01]  /*18470*/  FFMA.FTZ R177, R13, R7.reuse, -R142 ;  /* 0x000000070db17223 */ /* 0x080fe2000001088e */
[----:B------:R-:W-:Y:S01]  /*18480*/  FADD.FTZ R13, R15, R6 ;  /* 0x000000060f0d7221 */ /* 0x000fe20000010000 */
[----:B------:R-:W-:Y:S01]  /*18490*/  MUFU.EX2 R189, R189 ;  /* 0x000000bd00bd7308 */ /* 0x000fe20000000800 */
[-CC-:B------:R-:W-:Y:S01]  /*184a0*/  FFMA.FTZ R120, R124, R7.reuse, -R142.reuse ;  /* 0x000000077c787223 */ /* 0x180fe2000001088e */
[-CC-:B------:R-:W-:Y:S01]  /*184b0*/  FFMA.FTZ R185, R127, R7.reuse, -R142.reuse ;  /* 0x000000077fb97223 */ /* 0x180fe2000001088e */
[----:B------:R-:W-:Y:S01]  /*184c0*/  FADD.FTZ R6, R190, R13 ;  /* 0x0000000dbe067221 */ /* 0x000fe20000010000 */
[-CC-:B------:R-:W-:Y:S01]  /*184d0*/  FFMA.FTZ R187, R131, R7.reuse, -R142.reuse ;  /* 0x0000000783bb7223 */ /* 0x180fe2000001088e */
[-CC-:B------:R-:W-:Y:S01]  /*184e0*/  FFMA.FTZ R123, R128, R7.reuse, -R142.reuse ;  /* 0x00000007807b7223 */ /* 0x180fe2000001088e */
[-C--:B------:R-:W-:Y:S01]  /*184f0*/  FFMA.FTZ R124, R132, R7.reuse, -R142 ;  /* 0x00000007847c7223 */ /* 0x080fe2000001088e */
[----:B------:R-:W-:Y:S01]  /*18500*/  FADD.FTZ R131, R121, R6 ;  /* 0x0000000679837221 */ /* 0x000fe20000010000 */
[----:B------:R-:W0:Y:S01]  /*18510*/  MUFU.EX2 R2, R2 ;  /* 0x0000000200027308 */ /* 0x000e220000000800 */
[-CC-:B------:R-:W-:Y:S01]  /*18520*/  FFMA.FTZ R181, R133, R7.reuse, -R142.reuse ;  /* 0x0000000785b57223 */ /* 0x180fe2000001088e */
[-CC-:B------:R-:W-:Y:S01]  /*18530*/  FFMA.FTZ R127, R134, R7.reuse, -R142.reuse ;  /* 0x00000007867f7223 */ /* 0x180fe2000001088e */
[----:B------:R-:W-:Y:S01]  /*18540*/  FADD.FTZ R128, R184, R131 ;  /* 0x00000083b8807221 */ /* 0x000fe20000010000 */
        /* <DEDUP_REMOVED lines=9> */
[----:B------:R-:W-:Y:S01]  /*185e0*/  FFMA.FTZ R160, R160, R7, -R142 ;  /* 0x00000007a0a07223 */ /* 0x000fe2000001088e */
[----:B------:R-:W-:-:S02]  /*185f0*/  F2FP.F16.F32.PACK_AB R190, R121, R190 ;  /* 0x000000be79be723e */ /* 0x000fc400000000ff */
[----:B------:R-:W2:Y:S01]  /*18600*/  MUFU.EX2 R191, R191 ;  /* 0x000000bf00bf7308 */ /* 0x000ea20000000800 */
[----:B0-----:R-:W-:Y:S01]  /*18610*/  FFMA.FTZ R6, R2, R5, R189 ;  /* 0x0000000502067223 */ /* 0x001fe200000100bd */
[C---:B------:R-:W-:Y:S01]  /*18620*/  FADD.FTZ R5, R125.reuse, R128 ;  /* 0x000000807d057221 */ /* 0x040fe20000010000 */
[----:B------:R-:W-:-:S03]  /*18630*/  F2FP.F16.F32.PACK_AB R184, R125, R184 ;  /* 0x000000b87db8723e */ /* 0x000fc600000000ff */
[----:B------:R-:W-:Y:S01]  /*18640*/  FADD.FTZ R133, R186, R5 ;  /* 0x00000005ba857221 */ /* 0x000fe20000010000 */
[----:B------:R-:W-:Y:S01]  /*18650*/  FFMA.FTZ R5, R145, R7, -R142 ;  /* 0x0000000791057223 */ /* 0x000fe2000001088e */
[----:B------:R-:W0:Y:S01]  /*18660*/  MUFU.EX2 R120, R120 ;  /* 0x0000007800787308 */ /* 0x000e220000000800 */
[C---:B-1----:R-:W-:Y:S01]  /*18670*/  FADD.FTZ R6, R23.reuse, R6 ;  /* 0x0000000617067221 */ /* 0x042fe20000010000 */
[C---:B------:R-:W-:Y:S01]  /*18680*/  FADD.FTZ R133, R126.reuse, R133 ;  /* 0x000000857e857221 */ /* 0x040fe20000010000 */
[----:B------:R-:W-:Y:S02]  /*18690*/  F2FP.F16.F32.PACK_AB R186, R126, R186 ;  /* 0x000000ba7eba723e */ /* 0x000fe400000000ff */
[----:B------:R-:W-:Y:S01]  /*186a0*/  F2FP.F16.F32.PACK_AB R189, R23, R189 ;  /* 0x000000bd17bd723e */ /* 0x000fe200000000ff */
[----:B------:R-:W-:Y:S01]  /*186b0*/  FADD.FTZ R128, R180, R133 ;  /* 0x00000085b4807221 */ /* 0x000fe20000010000 */
[----:B------:R-:W-:Y:S01]  /*186c0*/  F2FP.F16.F32.PACK_AB R180, R129, R180 ;  /* 0x000000b481b4723e */ /* 0x000fe200000000ff */
[----:B------:R-:W1:Y:S01]  /*186d0*/  MUFU.EX2 R185, R185 ;  /* 0x000000b900b97308 */ /* 0x000e620000000800 */
[----:B--2---:R-:W-:Y:S01]  /*186e0*/  FADD.FTZ R131, R191, R6 ;  /* 0x00000006bf837221 */ /* 0x004fe20000010000 */
[----:B------:R-:W-:-:S06]  /*186f0*/  IMAD.MOV.U32 R23, RZ, RZ, R11 ;  /* 0x000000ffff177224 */ /* 0x000fcc00078e000b */
[----:B------:R-:W2:Y:S01]  /*18700*/  MUFU.EX2 R123, R123 ;  /* 0x0000007b007b7308 */ /* 0x000ea20000000800 */
[C---:B0-----:R-:W-:Y:S01]  /*18710*/  FADD.FTZ R6, R120.reuse, R131 ;  /* 0x0000008378067221 */ /* 0x041fe20000010000 */
[----:B------:R-:W-:Y:S01]  /*18720*/  FADD.FTZ R131, R129, R128 ;  /* 0x0000008081837221 */ /* 0x000fe20000010000 */
[----:B------:R-:W-:Y:S01]  /*18730*/  @!P1 PRMT R128, RZ, 0x654, R14 ;  /* 0x00000654ff809816 */ /* 0x000fe2000000000e */
[----:B------:R-:W-:Y:S01]  /*18740*/  FFMA.FTZ R14, R149, R7, -R142 ;  /* 0x00000007950e7223 */ /* 0x000fe2000001088e */
[----:B------:R-:W-:Y:S01]  /*18750*/  F2FP.F16.F32.PACK_AB R191, R120, R191 ;  /* 0x000000bf78bf723e */ /* 0x000fe200000000ff */
[----:B------:R-:W-:Y:S01]  /*18760*/  FADD.FTZ R133, R182, R131 ;  /* 0x00000083b6857221 */ /* 0x000fe20000010000 */
[----:B------:R0:W-:Y:S01]  /*18770*/  @!P1 SYNCS.ARRIVE.TRANS64.RED.A1T0 RZ, [R128+URZ], RZ ;  /* 0x000000ff80ff99a7 */ /* 0x0001e2000810043f */
[----:B------:R-:W3:Y:S01]  /*18780*/  MUFU.EX2 R187, R187 ;  /* 0x000000bb00bb7308 */ /* 0x000ee20000000800 */
[----:B-1----:R-:W-:Y:S01]  /*18790*/  FADD.FTZ R6, R185, R6 ;  /* 0x00000006b9067221 */ /* 0x002fe20000010000 */
[C---:B------:R-:W-:Y:S01]  /*187a0*/  FADD.FTZ R133, R130.reuse, R133 ;  /* 0x0000008582857221 */ /* 0x040fe20000010000 */
[----:B------:R-:W-:-:S03]  /*187b0*/  F2FP.F16.F32.PACK_AB R182, R130, R182 ;  /* 0x000000b682b6723e */ /* 0x000fc600000000ff */
[----:B------:R-:W-:Y:S01]  /*187c0*/  FADD.FTZ R132, R176, R133 ;  /* 0x00000085b0847221 */ /* 0x000fe20000010000 */
[-C--:B0-----:R-:W-:Y:S01]  /*187d0*/  FFMA.FTZ R128, R153, R7.reuse, -R142 ;  /* 0x0000000799807223 */ /* 0x081fe2000001088e */
[----:B------:R-:W0:Y:S01]  /*187e0*/  MUFU.EX2 R124, R124 ;  /* 0x0000007c007c7308 */ /* 0x000e220000000800 */
[----:B--2---:R-:W-:Y:S01]  /*187f0*/  FADD.FTZ R6, R123, R6 ;  /* 0x000000067b067221 */ /* 0x004fe20000010000 */
[----:B------:R-:W-:Y:S01]  /*18800*/  FFMA.FTZ R142, R161, R7, -R142 ;  /* 0x00000007a18e7223 */ /* 0x000fe2000001088e */
[----:B------:R-:W-:Y:S02]  /*18810*/  F2FP.F16.F32.PACK_AB R176, R135, R176 ;  /* 0x000000b087b0723e */ /* 0x000fe400000000ff */
[----:B------:R-:W-:-:S03]  /*18820*/  F2FP.F16.F32.PACK_AB R185, R123, R185 ;  /* 0x000000b97bb9723e */ /* 0x000fc600000000ff */
[----:B------:R-:W1:Y:S01]  /*18830*/  MUFU.EX2 R181, R181 ;  /* 0x000000b500b57308 */ /* 0x000e620000000800 */
[----:B---3--:R-:W-:-:S07]  /*18840*/  FADD.FTZ R131, R187, R6 ;  /* 0x00000006bb837221 */ /* 0x008fce0000010000 */
[----:B------:R-:W2:Y:S01]  /*18850*/  MUFU.EX2 R127, R127 ;  /* 0x0000007f007f7308 */ /* 0x000ea20000000800 */
[C---:B0-----:R-:W-:Y:S01]  /*18860*/  FADD.FTZ R6, R124.reuse, R131 ;  /* 0x000000837c067221 */ /* 0x041fe20000010000 */
[----:B------:R-:W-:Y:S01]  /*18870*/  FADD.FTZ R131, R135, R132 ;  /* 0x0000008487837221 */ /* 0x000fe20000010000 */
[----:B------:R-:W-:-:S03]  /*18880*/  F2FP.F16.F32.PACK_AB R187, R124, R187 ;  /* 0x000000bb7cbb723e */ /* 0x000fc600000000ff */
[----:B------:R-:W-:Y:S01]  /*18890*/  FADD.FTZ R131, R178, R131 ;  /* 0x00000083b2837221 */ /* 0x000fe20000010000 */
[C---:B------:R-:W-:Y:S01]  /*188a0*/  F2FP.F16.F32.PACK_AB R178, R136.reuse, R178 ;  /* 0x000000b288b2723e */ /* 0x040fe200000000ff */
[----:B------:R-:W0:Y:S01]  /*188b0*/  MUFU.EX2 R183, R183 ;  /* 0x000000b700b77308 */ /* 0x000e220000000800 */
[----:B-1----:R-:W-:Y:S01]  /*188c0*/  FADD.FTZ R6, R181, R6 ;  /* 0x00000006b5067221 */ /* 0x002fe20000010000 */
[----:B------:R-:W-:-:S04]  /*188d0*/  FADD.FTZ R131, R136, R131 ;  /* 0x0000008388837221 */ /* 0x000fc80000010000 */
[----:B------:R-:W-:Y:S02]  /*188e0*/  FADD.FTZ R132, R172, R131 ;  /* 0x00000083ac847221 */ /* 0x000fe40000010000 */
[----:B------:R-:W1:Y:S01]  /*188f0*/  MUFU.EX2 R3, R138 ;  /* 0x0000008a00037308 */ /* 0x000e620000000800 */
[C---:B--2---:R-:W-:Y:S01]  /*18900*/  FADD.FTZ R6, R127.reuse, R6 ;  /* 0x000000067f067221 */ /* 0x044fe20000010000 */
[----:B------:R-:W-:-:S06]  /*18910*/  F2FP.F16.F32.PACK_AB R181, R127, R181 ;  /* 0x000000b57fb5723e */ /* 0x000fcc00000000ff */
[----:B------:R-:W2:Y:S01]  /*18920*/  MUFU.EX2 R177, R177 ;  /* 0x000000b100b17308 */ /* 0x000ea20000000800 */
[----:B0-----:R-:W-:-:S07]  /*18930*/  FADD.FTZ R6, R183, R6 ;  /* 0x00000006b7067221 */ /* 0x001fce0000010000 */
[----:B------:R-:W0:Y:S01]  /*18940*/  MUFU.EX2 R139, R139 ;  /* 0x0000008b008b7308 */ /* 0x000e220000000800 */
[C---:B-1----:R-:W-:Y:S01]  /*18950*/  FADD.FTZ R6, R3.reuse, R6 ;  /* 0x0000000603067221 */ /* 0x042fe20000010000 */
[----:B------:R-:W-:Y:S01]  /*18960*/  F2FP.F16.F32.PACK_AB R183, R3, R183 ;  /* 0x000000b703b7723e */ /* 0x000fe200000000ff */
[----:B------:R-:W-:-:S05]  /*18970*/  IMAD.MOV.U32 R3, RZ, RZ, R122 ;  /* 0x000000ffff037224 */ /* 0x000fca00078e007a */
[----:B------:R-:W1:Y:S01]  /*18980*/  MUFU.EX2 R13, R13 ;  /* 0x0000000d000d7308 */ /* 0x000e620000000800 */
[----:B--2---:R-:W-:-:S07]  /*18990*/  FADD.FTZ R6, R177, R6 ;  /* 0x00000006b1067221 */ /* 0x004fce0000010000 */
[----:B------:R-:W2:Y:S01]  /*189a0*/  MUFU.EX2 R174, R174 ;  /* 0x000000ae00ae7308 */ /* 0x000ea20000000800 */
[C---:B0-----:R-:W-:Y:S01]  /*189b0*/  FADD.FTZ R15, R139.reuse, R132 ;  /* 0x000000848b0f7221 */ /* 0x041fe20000010000 */
[----:B------:R-:W-:-:S06]  /*189c0*/  F2FP.F16.F32.PACK_AB R172, R139, R172 ;  /* 0x000000ac8bac723e */ /* 0x000fcc00000000ff */
[----:B------:R-:W0:Y:S01]  /*189d0*/  MUFU.EX2 R179, R179 ;  /* 0x000000b300b37308 */ /* 0x000e220000000800 */
[C---:B-1----:R-:W-:Y:S01]  /*189e0*/  FADD.FTZ R6, R13.reuse, R6 ;  /* 0x000000060d067221 */ /* 0x042fe20000010000 */
[----:B------:R-:W-:-:S06]  /*189f0*/  F2FP.F16.F32.PACK_AB R177, R13, R177 ;  /* 0x000000b10db1723e */ /* 0x000fcc00000000ff */
[----:B------:R-:W1:Y:S01]  /*18a00*/  MUFU.EX2 R140, R140 ;  /* 0x0000008c008c7308 */ /* 0x000e620000000800 */
[----:B--2---:R-:W-:-:S07]  /*18a10*/  FADD.FTZ R15, R174, R15 ;  /* 0x0000000fae0f7221 */ /* 0x004fce0000010000 */
[----:B------:R-:W2:Y:S01]  /*18a20*/  MUFU.EX2 R5, R5 ;  /* 0x0000000500057308 */ /* 0x000ea20000000800 */
[----:B0-----:R-:W-:-:S07]  /*18a30*/  FADD.FTZ R6, R179, R6 ;  /* 0x00000006b3067221 */ /* 0x001fce0000010000 */
[----:B------:R-:W0:Y:S01]  /*18a40*/  MUFU.EX2 R168, R168 ;  /* 0x000000a800a87308 */ /* 0x000e220000000800 */
[C---:B-1----:R-:W-:Y:S01]  /*18a50*/  FADD.FTZ R15, R140.reuse, R15 ;  /* 0x0000000f8c0f7221 */ /* 0x042fe20000010000 */
[----:B------:R-:W-:-:S06]  /*18a60*/  F2FP.F16.F32.PACK_AB R174, R140, R174 ;  /* 0x000000ae8cae723e */ /* 0x000fcc00000000ff */
[----:B------:R-:W1:Y:S01]  /*18a70*/  MUFU.EX2 R173, R173 ;  /* 0x000000ad00ad7308 */ /* 0x000e620000000800 */
[C---:B--2---:R-:W-:Y:S01]  /*18a80*/  FADD.FTZ R6, R5.reuse, R6 ;  /* 0x0000000605067221 */ /* 0x044fe20000010000 */
[----:B------:R-:W-:-:S06]  /*18a90*/  F2FP.F16.F32.PACK_AB R179, R5, R179 ;  /* 0x000000b305b3723e */ /* 0x000fcc00000000ff */
[----:B------:R-:W2:Y:S01]  /*18aa0*/  MUFU.EX2 R141, R141 ;  /* 0x0000008d008d7308 */ /* 0x000ea20000000800 */
[----:B0-----:R-:W-:-:S07]  /*18ab0*/  FADD.FTZ R126, R168, R15 ;  /* 0x0000000fa87e7221 */ /* 0x001fce0000010000 */
[----:B------:R-:W0:Y:S01]  /*18ac0*/  MUFU.EX2 R14, R14 ;  /* 0x0000000e000e7308 */ /* 0x000e220000000800 */
[----:B-1----:R-:W-:-:S07]  /*18ad0*/  FADD.FTZ R15, R173, R6 ;  /* 0x00000006ad0f7221 */ /* 0x002fce0000010000 */
[----:B------:R-:W1:Y:S01]  /*18ae0*/  MUFU.EX2 R170, R170 ;  /* 0x000000aa00aa7308 */ /* 0x000e620000000800 */
[C---:B--2---:R-:W-:Y:S01]  /*18af0*/  FADD.FTZ R121, R141.reuse, R126 ;  /* 0x0000007e8d797221 */ /* 0x044fe20000010000 */
[----:B------:R-:W-:-:S06]  /*18b00*/  F2FP.F16.F32.PACK_AB R168, R141, R168 ;  /* 0x000000a88da8723e */ /* 0x000fcc00000000ff */
[----:B------:R-:W2:Y:S01]  /*18b10*/  MUFU.EX2 R175, R175 ;  /* 0x000000af00af7308 */ /* 0x000ea20000000800 */
[C---:B0-----:R-:W-:Y:S01]  /*18b20*/  FADD.FTZ R6, R14.reuse, R15 ;  /* 0x0000000f0e067221 */ /* 0x041fe20000010000 */
[----:B------:R-:W-:-:S06]  /*18b30*/  F2FP.F16.F32.PACK_AB R173, R14, R173 ;  /* 0x000000ad0ead723e */ /* 0x000fcc00000000ff */
[----:B------:R-:W0:Y:S01]  /*18b40*/  MUFU.EX2 R4, R163 ;  /* 0x000000a300047308 */ /* 0x000e220000000800 */
[----:B-1----:R-:W-:-:S07]  /*18b50*/  FADD.FTZ R121, R170, R121 ;  /* 0x00000079aa797221 */ /* 0x002fce0000010000 */
        /* <DEDUP_REMOVED lines=9> */
[----:B--2---:R-:W-:Y:S01]  /*18bf0*/  FADD.FTZ R15, R169, R4 ;  /* 0x00000004a90f7221 */ /* 0x004fe20000010000 */
[----:B------:R-:W-:-:S06]  /*18c00*/  MOV R4, R12 ;  /* 0x0000000c00047202 */ /* 0x000fcc0000000f00 */
[----:B------:R-:W2:Y:S01]  /*18c10*/  MUFU.EX2 R142, R142 ;  /* 0x0000008e008e7308 */ /* 0x000ea20000000800 */
[C---:B0-----:R-:W-:Y:S01]  /*18c20*/  FADD.FTZ R15, R156.reuse, R15 ;  /* 0x0000000f9c0f7221 */ /* 0x041fe20000010000 */
[----:B------:R-:W-:-:S03]  /*18c30*/  F2FP.F16.F32.PACK_AB R169, R156, R169 ;  /* 0x000000a99ca9723e */ /* 0x000fc600000000ff */
[----:B-1----:R-:W-:-:S04]  /*18c40*/  FADD.FTZ R15, R160, R15 ;  /* 0x0000000fa00f7221 */ /* 0x002fc80000010000 */
[C---:B--2---:R-:W-:Y:S01]  /*18c50*/  FADD.FTZ R5, R142.reuse, R15 ;  /* 0x0000000f8e057221 */ /* 0x044fe20000010000 */
[----:B------:R-:W-:Y:S01]  /*18c60*/  F2FP.F16.F32.PACK_AB R171, R142, R160 ;  /* 0x000000a08eab723e */ /* 0x000fe200000000ff */
[----:B------:R-:W-:Y:S06]  /*18c70*/  @P2 BRA `(.L_x_1546) ;  /* 0xffffffc400782947 */ /* 0x000fec000383ffff */
[----:B------:R-:W-:Y:S05]  /*18c80*/  BSYNC B0 ;  /* 0x0000000000007941 */ /* 0x000fea0003800000 */
.L_x_1527:
[----:B------:R-:W-:Y:S01]  /*18c90*/  IMAD.MOV.U32 R3, RZ, RZ, R122 ;  /* 0x000000ffff037224 */ /* 0x000fe200078e007a */
[----:B------:R-:W-:Y:S01]  /*18ca0*/  MOV R23, R11 ;  /* 0x0000000b00177202 */ /* 0x000fe20000000f00 */
[----:B------:R-:W-:Y:S02]  /*18cb0*/  IMAD.MOV.U32 R4, RZ, RZ, R12 ;  /* 0x000000ffff047224 */ /* 0x000fe400078e000c */
[----:B------:R-:W-:-:S07]  /*18cc0*/  IMAD.MOV.U32 R194, RZ, RZ, R10 ;  /* 0x000000ffffc27224 */ /* 0x000fce00078e000a */
.L_x_1526:
[----:B------:R-:W-:Y:S05]  /*18cd0*/  BSYNC B1 ;  /* 0x0000000000017941 */ /* 0x000fea0003800000 */
.L_x_1525:
[----:B------:R-:W0:Y:S01]  /*18ce0*/  LDC R224, c[0x0][0x9e4] ;  /* 0x00027900ffe07b82 */ /* 0x000e220000000800 */
[----:B------:R-:W-:Y:S01]  /*18cf0*/  IADD3 R10, R196, 0x80, -R197 ;  /* 0x00000080c40a7810 */ /* 0x000fe20007ffe8c5 */
[----:B------:R-:W-:Y:S01]  /*18d00*/  ULDC UR4, c[0x0][0x9dc] ;  /* 0x0002770000047ab9 */ /* 0x000fe20000000800 */
[----:B------:R-:W-:-:S03]  /*18d10*/  LOP3.LUT R16, R16, 0xffefffff, RZ, 0xc0, !PT ;  /* 0xffefffff10107812 */ /* 0x000fc600078ec0ff */
[----:B------:R-:W-:-:S04]  /*18d20*/  IMAD R10, R201, 0x80, R10 ;  /* 0x00000080c90a7824 */ /* 0x000fc800078e020a */
[----:B------:R-:W-:Y:S01]  /*18d30*/  VIADD R12, R10, -UR4 ;  /* 0x800000040a0c7c36 */ /* 0x000fe20008000000 */
[----:B0-----:R-:W-:-:S13]  /*18d40*/  ISETP.GE.AND P2, PT, R224, 0x1, PT ;  /* 0x00000001e000780c */ /* 0x001fda0003f46270 */
[----:B------:R-:W-:Y:S01]  /*18d50*/  @P2 LOP3.LUT R16, R16, 0x100000, RZ, 0xfc, !PT ;  /* 0x0010000010102812 */ /* 0x000fe200078efcff */
[----:B------:R-:W-:Y:S06]  /*18d60*/  @!P2 BRA `(.L_x_1547) ;  /* 0x000000000048a947 */ /* 0x000fec0003800000 */
[----:B------:R-:W-:Y:S01]  /*18d70*/  MOV R13, R10 ;  /* 0x0000000a000d7202 */ /* 0x000fe20000000f00 */
[----:B------:R-:W-:Y:S03]  /*18d80*/  BSSY B0, `(.L_x_1548) ;  /* 0x000000e000007945 */ /* 0x000fe60003800000 */
        /* <DEDUP_REMOVED lines=9> */
.L_x_1549:
[----:B------:R-:W-:-:S13]  /*18e20*/  ISETP.NE.AND P2, PT, R224, 0x1, PT ;  /* 0x00000001e000780c */ /* 0x000fda0003f45270 */
[----:B------:R-:W0:Y:S02]  /*18e30*/  @P2 LDC.64 R10, c[0x0][0x9e8] ;  /* 0x00027a00ff0a2b82 */ /* 0x000e240000000a00 */
[----:B0-----:R-:W-:-:S05]  /*18e40*/  @P2 IMAD.HI.U32 R10, R13, R10, RZ ;  /* 0x0000000a0d0a2227 */ /* 0x001fca00078e00ff */
[----:B------:R-:W-:-:S07]  /*18e50*/  @P2 SHF.R.U32.HI R13, RZ, R11, R10 ;  /* 0x0000000bff0d2219 */ /* 0x000fce000001160a */
.L_x_1550:
[----:B------:R-:W-:Y:S05]  /*18e60*/  BSYNC B0 ;  /* 0x0000000000007941 */ /* 0x000fea0003800000 */
.L_x_1548:
[----:B------:R-:W-:-:S05]  /*18e70*/  IMAD R13, R13, R224, RZ ;  /* 0x000000e00d0d7224 */ /* 0x000fca00078e02ff */
[----:B------:R-:W-:-:S07]  /*18e80*/  VIMNMX R12, R12, R13, !PT ;  /* 0x0000000d0c0c7248 */ /* 0x000fce0007fe0100 */
.L_x_1547:
[----:B------:R-:W-:Y:S01]  /*18e90*/  VIADD R12, R12, 0x5f ;  /* 0x0000005f0c0c7836 */ /* 0x000fe20000000000 */
[----:B------:R-:W-:Y:S03]  /*18ea0*/  BSSY B0, `(.L_x_1551) ;  /* 0x0000289000007945 */ /* 0x000fe60003800000 */
[----:B------:R-:W-:-:S05]  /*18eb0*/  IMAD.HI R12, R12, 0x2aaaaaab, RZ ;  /* 0x2aaaaaab0c0c7827 */ /* 0x000fca00078e02ff */
[----:B------:R-:W-:-:S04]  /*18ec0*/  SHF.R.U32.HI R11, RZ, 0x1f, R12 ;  /* 0x0000001fff0b7819 */ /* 0x000fc8000001160c */
[----:B------:R-:W-:-:S04]  /*18ed0*/  LEA.HI.SX32 R12, R12, R11, 0x1c ;  /* 0x0000000b0c0c7211 */ /* 0x000fc800078fe2ff */
[----:B------:R-:W-:-:S04]  /*18ee0*/  VIMNMX R15, R211, R12, !PT ;  /* 0x0000000cd30f7248 */ /* 0x000fc80007fe0100 */
[----:B------:R-:W-:-:S13]  /*18ef0*/  ISETP.GE.AND P2, PT, R8, R15, PT ;  /* 0x0000000f0800720c */ /* 0x000fda0003f46270 */
[----:B------:R-:W-:Y:S05]  /*18f00*/  @!P2 BRA `(.L_x_1552) ;  /* 0x000000280008a947 */ /* 0x000fea0003800000 */
[----:B------:R-:W-:Y:S01]  /*18f10*/  BSSY B1, `(.L_x_1552) ;  /* 0x0000281000017945 */ /* 0x000fe20003800000 */
[----:B------:R-:W-:Y:S01]  /*18f20*/  IMAD.MOV.U32 R11, RZ, RZ, R3 ;  /* 0x000000ffff0b7224 */ /* 0x000fe200078e0003 */
[----:B------:R-:W-:Y:S01]  /*18f30*/  MOV R12, R194 ;  /* 0x000000c2000c7202 */ /* 0x000fe20000000f00 */
[----:B------:R-:W-:Y:S02]  /*18f40*/  IMAD.MOV.U32 R10, RZ, RZ, R4 ;  /* 0x000000ffff0a7224 */ /* 0x000fe400078e0004 */
[----:B------:R-:W-:-:S07]  /*18f50*/  IMAD.MOV.U32 R13, RZ, RZ, R23 ;  /* 0x000000ffff0d7224 */ /* 0x000fce00078e0017 */
.L_x_1563:
[----:B------:R-:W-:-:S05]  /*18f60*/  VIADD R14, R13, 0x1 ;  /* 0x000000010d0e7836 */ /* 0x000fca0000000000 */
[----:B------:R-:W-:-:S04]  /*18f70*/  ISETP.NE.AND P2, PT, R14, 0x2, PT ;  /* 0x000000020e00780c */ /* 0x000fc80003f45270 */
[----:B------:R-:W-:Y:S02]  /*18f80*/  SEL R14, R14, RZ, P2 ;  /* 0x000000ff0e0e7207 */ /* 0x000fe40001000000 */
[----:B------:R-:W-:-:S03]  /*18f90*/  SEL R3, RZ, 0x1, P2 ;  /* 0x00000001ff037807 */ /* 0x000fc60001000000 */
[----:B------:R-:W-:Y:S01]  /*18fa0*/  IMAD.MOV.U32 R23, RZ, RZ, R14 ;  /* 0x000000ffff177224 */ /* 0x000fe200078e000e */
[----:B------:R-:W-:Y:S01]  /*18fb0*/  LOP3.LUT R194, R12, R3, RZ, 0x3c, !PT ;  /* 0x000000030cc27212 */ /* 0x000fe200078e3cff */
[----:B------:R-:W-:Y:S06]  /*18fc0*/  @!P0 BRA `(.L_x_1553) ;  /* 0x0000000000048947 */ /* 0x000fec0003800000 */
[----:B------:R-:W-:Y:S01]  /*18fd0*/  BPT.TRAP 0x1 ;  /* 0x000000040000795c */ /* 0x000fe20000300000 */
.L_x_1553:
[----:B------:R-:W-:Y:S02]  /*18fe0*/  LEA R3, R23, R17, 0x3 ;  /* 0x0000001117037211 */ /* 0x000fe400078e18ff */
[----:B------:R-:W-:-:S04]  /*18ff0*/  SHF.L.U32 R4, R194, 0x1f, RZ ;  /* 0x0000001fc2047819 */ /* 0x000fc800000006ff */
[----:B------:R0:W1:Y:S01]  /*19000*/  SYNCS.PHASECHK.TRANS64.TRYWAIT P2, [R3+URZ+0x30830], R4 ;  /* 0x03083004030075a7 */ /* 0x000062000804017f */
[----:B------:R-:W-:Y:S05]  /*19010*/  @!P0 BRA `(.L_x_1554) ;  /* 0x0000000000048947 */ /* 0x000fea0003800000 */
[----:B------:R-:W-:Y:S01]  /*19020*/  BPT.TRAP 0x1 ;  /* 0x000000040000795c */ /* 0x000fe20000300000 */
.L_x_1554:
[----:B------:R-:W-:Y:S01]  /*19030*/  BSSY B2, `(.L_x_1555) ;  /* 0x0000006000027945 */ /* 0x000fe20003800000 */
[----:B------:R-:W-:Y:S02]  /*19040*/  IMAD R20, R23, 0x900, R9 ;  /* 0x0000090017147824 */ /* 0x000fe400078e0209 */
[----:B------:R-:W-:Y:S01]  /*19050*/  IMAD.MOV.U32 R21, RZ, RZ, 0x40000040 ;  /* 0x40000040ff157424 */ /* 0x000fe200078e00ff */
[----:B-1----:R-:W-:Y:S06]  /*19060*/  @P2 BRA `(.L_x_1556) ;  /* 0x0000000000082947 */ /* 0x002fec0003800000 */
[----:B------:R-:W1:Y:S02]  /*19070*/  SYNCS.PHASECHK.TRANS64.TRYWAIT P2, [R3+URZ+0x30830], R4 ;  /* 0x03083004030075a7 */ /* 0x000e64000804017f */
[----:B-1----:R-:W-:Y:S05]  /*19080*/  @!P2 BRA `(.L_x_1557) ;  /* 0x0000010c0058a947 */ /* 0x002fea0003800000 */
.L_x_1556:
[----:B------:R-:W-:Y:S05]  /*19090*/  BSYNC B2 ;  /* 0x0000000000027941 */ /* 0x000fea0003800000 */
.L_x_1555:
[----:B------:R-:W2:Y:S04]  /*190a0*/  LDL.64 R120, [R1+0x30] ;  /* 0x0000300001787983 */ /* 0x000ea80000100a00 */
[----:B------:R3:W-:Y:S04]  /*190b0*/  STL.64 [R1+0x48], R8 ;  /* 0x0000480801007387 */ /* 0x0007e80000100a00 */
[----:B---3--:R-:W3:Y:S04]  /*190c0*/  LDL.64 R8, [R1+0x28] ;  /* 0x0000280001087983 */ /* 0x008ee80000100a00 */
[----:B------:R4:W-:Y:S04]  /*190d0*/  STL [R1+0x44], R6 ;  /* 0x0000440601007387 */ /* 0x0009e80000100800 */
[----:B----4-:R-:W4:Y:S01]  /*190e0*/  LDL.64 R6, [R1+0x20] ;  /* 0x0000200001067983 */ /* 0x010f220000100a00 */
[----:B------:R-:W-:-:S02]  /*190f0*/  R2UR UR6, R20 ;  /* 0x00000000140672ca */ /* 0x000fc400000e0000 */
[----:B------:R-:W-:Y:S01]  /*19100*/  R2UR UR7, R21 ;  /* 0x00000000150772ca */ /* 0x000fe200000e0000 */
[----:B------:R0:W-:Y:S04]  /*19110*/  STL [R1+0x40], R5 ;  /* 0x0000400501007387 */ /* 0x0001e80000100800 */
[----:B01----:R-:W4:Y:S01]  /*19120*/  LDL.64 R4, [R1+0x18] ;  /* 0x0000180001047983 */ /* 0x003f220000100a00 */
        /* <DEDUP_REMOVED lines=11> */
[----:B------:R-:W-:Y:S01]  /*191e0*/  IMAD.MOV.U32 R203, RZ, RZ, 0x40000040 ;  /* 0x40000040ffcb7424 */ /* 0x000fe200078e00ff */
[----:B------:R-:W-:Y:S01]  /*191f0*/  IADD3 R202, R20, 0x4, RZ ;  /* 0x0000000414ca7810 */ /* 0x000fe20007ffe0ff */
        /* <DEDUP_REMOVED lines=18> */
[----:B------:R-:W-:Y:S01]  /*19320*/  IMAD.MOV.U32 R203, RZ, RZ, 0x40000040 ;  /* 0x40000040ffcb7424 */ /* 0x000fe200078e00ff */
[----:B------:R-:W-:Y:S01]  /*19330*/  IADD3 R202, R20, 0x300, RZ ;  /* 0x0000030014ca7810 */ /* 0x000fe20007ffe0ff */
        /* <DEDUP_REMOVED lines=17> */
[----:B------:R-:W-:Y:S01]  /*19450*/  IMAD.MOV.U32 R203, RZ, RZ, 0x40000040 ;  /* 0x40000040ffcb7424 */ /* 0x000fe200078e00ff */
[----:B------:R-:W-:Y:S01]  /*19460*/  IADD3 R202, R20, 0x304, RZ ;  /* 0x0000030414ca7810 */ /* 0x000fe20007ffe0ff */
[----:B------:R0:W5:Y:S01]  /*19470*/  LDL.LU R6, [R1+0x44] ;  /* 0x0000440001067983 */ /* 0x0001620000300800 */
        /* <DEDUP_REMOVED lines=8> */
[----:B------:R0:W5:Y:S01]  /*19500*/  LDL.LU R5, [R1+0x40] ;  /* 0x0000400001057983 */ /* 0x0001620000300800 */
        /* <DEDUP_REMOVED lines=8> */
[----:B------:R-:W-:Y:S01]  /*19590*/  IMAD.MOV.U32 R203, RZ, RZ, 0x40000040 ;  /* 0x40000040ffcb7424 */ /* 0x000fe200078e00ff */
[----:B------:R-:W-:Y:S01]  /*195a0*/  IADD3 R202, R20, 0x600, RZ ;  /* 0x0000060014ca7810 */ /* 0x000fe20007ffe0ff */
        /* <DEDUP_REMOVED lines=136> */
.L_x_1558:
[----:B------:R-:W-:Y:S02]  /*19e30*/  SHF.L.U32 R0, R12, 0x1f, RZ ;  /* 0x0000001f0c007819 */ /* 0x000fe400000006ff */
[----:B------:R-:W-:-:S04]  /*19e40*/  LEA R20, R13, R17, 0x3 ;  /* 0x000000110d147211 */ /* 0x000fc800078e18ff */
[----:B------:R0:W1:Y:S01]  /*19e50*/  SYNCS.PHASECHK.TRANS64.TRYWAIT P2, [R20+URZ+0x30850], R0 ;  /* 0x03085000140075a7 */ /* 0x000062000804017f */
[----:B------:R-:W-:Y:S05]  /*19e60*/  @!P0 BRA `(.L_x_1559) ;  /* 0x0000000000048947 */ /* 0x000fea0003800000 */
[----:B------:R-:W-:Y:S01]  /*19e70*/  BPT.TRAP 0x1 ;  /* 0x000000040000795c */ /* 0x000fe20000300000 */
.L_x_1559:
[----:B------:R-:W-:Y:S04]  /*19e80*/  BSSY B2, `(.L_x_1560) ;  /* 0x0000004000027945 */ /* 0x000fe80003800000 */
[----:B-1----:R-:W-:Y:S05]  /*19e90*/  @P2 BRA `(.L_x_1561) ;  /* 0x0000000000082947 */ /* 0x002fea0003800000 */
[----:B------:R-:W1:Y:S02]  /*19ea0*/  SYNCS.PHASECHK.TRANS64.TRYWAIT P2, [R20+URZ+0x30850], R0 ;  /* 0x03085000140075a7 */ /* 0x000e64000804017f */
[----:B-1----:R-:W-:Y:S05]  /*19eb0*/  @!P2 BRA `(.L_x_1562) ;  /* 0x000000fc00e0a947 */ /* 0x002fea0003800000 */
.L_x_1561:
[----:B------:R-:W-:Y:S05]  /*19ec0*/  BSYNC B2 ;  /* 0x0000000000027941 */ /* 0x000fea0003800000 */
.L_x_1560:
[----:B01----:R-:W-:Y:S01]  /*19ed0*/  VIADD R0, R17, 0x400 ;  /* 0x0000040011007836 */ /* 0x003fe20000000000 */
[----:B------:R-:W-:Y:S01]  /*19ee0*/  WARPGROUP.ARRIVE ;  /* 0x00000000000079c5 */ /* 0x000fe20000000000 */
[----:B------:R-:W-:Y:S01]  /*19ef0*/  MOV R3, 0x40000040 ;  /* 0x4000004000037802 */ /* 0x000fe20000000f00 */
[----:B------:R-:W-:Y:S01]  /*19f00*/  FMUL.FTZ R21, R120, UR51 ;  /* 0x0000003378157c20 */ /* 0x000fe20008410000 */
[----:B------:R-:W-:Y:S01]  /*19f10*/  FMUL.FTZ R120, R121, UR51 ;  /* 0x0000003379787c20 */ /* 0x000fe20008410000 */
[----:B------:R-:W-:Y:S01]  /*19f20*/  SHF.R.U32.HI R0, RZ, 0x4, R0 ;  /* 0x00000004ff007819 */ /* 0x000fe20000011600 */
[----:B------:R-:W-:Y:S01]  /*19f30*/  FMUL.FTZ R121, R123, UR51 ;  /* 0x000000337b797c20 */ /* 0x000fe20008410000 */
[----:B------:R-:W-:Y:S01]  /*19f40*/  FMUL.FTZ R123, R124, UR51 ;  /* 0x000000337c7b7c20 */ /* 0x000fe20008410000 */
[----:B------:R-:W-:Y:S01]  /*19f50*/  FMUL.FTZ R124, R125, UR51 ;  /* 0x000000337d7c7c20 */ /* 0x000fe20008410000 */
[----:B------:R-:W-:Y:S01]  /*19f60*/  LOP3.LUT R0, R0, 0x3fff, RZ, 0xc0, !PT ;  /* 0x00003fff00007812 */ /* 0x000fe200078ec0ff */
[----:B------:R-:W0:Y:S01]  /*19f70*/  MUFU.TANH R21, R21 ;  /* 0x0000001500157308 */ /* 0x000e220000002400 */
[----:B------:R-:W-:Y:S01]  /*19f80*/  FMUL.FTZ R125, R127, UR51 ;  /* 0x000000337f7d7c20 */ /* 0x000fe20008410000 */
[----:B------:R-:W-:Y:S01]  /*19f90*/  FMUL.FTZ R127, R128, UR51 ;  /* 0x00000033807f7c20 */ /* 0x000fe20008410000 */
[----:B------:R-:W-:Y:S01]  /*19fa0*/  LOP3.LUT R0, R0, 0x3000000, RZ, 0xfc, !PT ;  /* 0x0300000000007812 */ /* 0x000fe200078efcff */
[----:B------:R-:W-:Y:S01]  /*19fb0*/  FMUL.FTZ R128, R129, UR51 ;  /* 0x0000003381807c20 */ /* 0x000fe20008410000 */
[----:B------:R-:W-:Y:S01]  /*19fc0*/  FMUL.FTZ R129, R131, UR51 ;  /* 0x0000003383817c20 */ /* 0x000fe20008410000 */
[----:B------:R-:W-:Y:S01]  /*19fd0*/  FMUL.FTZ R131, R132, UR51 ;  /* 0x0000003384837c20 */ /* 0x000fe20008410000 */
[----:B------:R-:W-:Y:S01]  /*19fe0*/  FMUL.FTZ R133, R133, UR51 ;  /* 0x0000003385857c20 */ /* 0x000fe20008410000 */
[----:B------:R-:W-:Y:S01]  /*19ff0*/  IMAD R12, R13, 0x900, R0 ;  /* 0x000009000d0c7824 */ /* 0x000fe200078e0200 */
[----:B------:R-:W1:Y:S01]  /*1a000*/  MUFU.TANH R120, R120 ;  /* 0x0000007800787308 */ /* 0x000e620000002400 */
[----:B------:R-:W-:-:S02]  /*1a010*/  IMAD.MOV.U32 R13, RZ, RZ, 0x40000040 ;  /* 0x40000040ff0d7424 */ /* 0x000fc400078e00ff */
[----:B------:R-:W-:Y:S01]  /*1a020*/  FMUL.FTZ R132, R135, UR51 ;  /* 0x0000003387847c20 */ /* 0x000fe20008410000 */
[C---:B------:R-:W-:Y:S01]  /*1a030*/  VIADD R2, R12.reuse, 0x80 ;  /* 0x000000800c027836 */ /* 0x040fe20000000000 */
[----:B------:R-:W-:Y:S01]  /*1a040*/  R2UR UR6, R12 ;  /* 0x000000000c0672ca */ /* 0x000fe200000e0000 */
[----:B------:R-:W-:Y:S01]  /*1a050*/  FMUL.FTZ R135, R136, UR51 ;  /* 0x0000003388877c20 */ /* 0x000fe20008410000 */
[----:B------:R-:W-:Y:S01]  /*1a060*/  R2UR UR7, R13 ;  /* 0x000000000d0772ca */ /* 0x000fe200000e0000 */
        /* <DEDUP_REMOVED lines=9> */
[----:B------:R-:W3:Y:S01]  /*1a100*/  MUFU.TANH R124, R124 ;  /* 0x0000007c007c7308 */ /* 0x000ee20000002400 */
[----:B------:R-:W-:Y:S01]  /*1a110*/  FMUL.FTZ R130, R134, UR51 ;  /* 0x0000003386827c20 */ /* 0x000fe20008410000 */
[----:B------:R-:W-:Y:S01]  /*1a120*/  FMUL.FTZ R134, R138, UR51 ;  /* 0x000000338a867c20 */ /* 0x000fe20008410000 */
[----:B------:R-:W-:Y:S01]  /*1a130*/  HGMMA.64x192x16.F32 R24, R188, gdesc[UR4].tnspB, R24, gsb0 ;  /* 0x42e00004bc187df0 */ /* 0x000fe20008000818 */
[----:B------:R-:W-:Y:S01]  /*1a140*/  R2UR UR6, R2 ;  /* 0x00000000020672ca */ /* 0x000fe200000e0000 */
[----:B------:R-:W-:Y:S01]  /*1a150*/  VIADD R2, R12, 0x100 ;  /* 0x000001000c027836 */ /* 0x000fe20000000000 */
[----:B------:R-:W-:Y:S01]  /*1a160*/  R2UR UR7, R3 ;  /* 0x00000000030772ca */ /* 0x000fe200000e0000 */
[----:B------:R-:W-:Y:S01]  /*1a170*/  IMAD.MOV.U32 R3, RZ, RZ, 0x40000040 ;  /* 0x40000040ff037424 */ /* 0x000fe200078e00ff */
[----:B------:R-:W4:Y:S01]  /*1a180*/  MUFU.TANH R127, R127 ;  /* 0x0000007f007f7308 */ /* 0x000f220000002400 */
        /* <DEDUP_REMOVED lines=22> */
[----:B------:R-:W-:Y:S01]  /*1a2f0*/  IMAD.U32 R7, RZ, RZ, UR42 ;  /* 0x0000002aff077e24 */ /* 0x000fe2000f8e00ff */
[----:B------:R-:W4:Y:S01]  /*1a300*/  MUFU.TANH R133, R133 ;  /* 0x0000008500857308 */ /* 0x000f220000002400 */
[----:B------:R-:W-:Y:S01]  /*1a310*/  FMUL.FTZ R164, R166, UR51 ;  /* 0x00000033a6a47c20 */ /* 0x000fe20008410000 */
[----:B------:R-:W-:Y:S01]  /*1a320*/  FMUL.FTZ R159, R159, UR51 ;  /* 0x000000339f9f7c20 */ /* 0x000fe20008410000 */
[----:B------:R-:W-:Y:S01]  /*1a330*/  FMUL.FTZ R162, R162, UR51 ;  /* 0x00000033a2a27c20 */ /* 0x000fe20008410000 */
[----:B------:R-:W-:Y:S01]  /*1a340*/  FMUL.FTZ R163, R163, UR51 ;  /* 0x00000033a3a37c20 */ /* 0x000fe20008410000 */
[----:B------:R-:W-:Y:S01]  /*1a350*/  FMUL.FTZ R165, R167, UR51 ;  /* 0x00000033a7a57c20 */ /* 0x000fe20008410000 */
[C---:B-----5:R-:W-:Y:S01]  /*1a360*/  ISETP.GT.AND P2, PT, R8.reuse, R15, PT ;  /* 0x0000000f0800720c */ /* 0x060fe20003f44270 */
[----:B------:R-:W-:Y:S01]  /*1a370*/  VIADD R8, R8, 0xffffffff ;  /* 0xffffffff08087836 */ /* 0x000fe20000000000 */
[----:B------:R-:W4:Y:S08]  /*1a380*/  MUFU.TANH R135, R135 ;  /* 0x0000008700877308 */ /* 0x000f300000002400 */
        /* <DEDUP_REMOVED lines=20> */
[----:B------:R-:W4:Y:S01]  /*1a4d0*/  MUFU.TANH R129, R129 ;  /* 0x0000008100817308 */ /* 0x000f220000002400 */
[----:B------:R-:W-:-:S02]  /*1a4e0*/  WARPGROUP.DEPBAR.LE gsb0, 0x0 ;  /* 0x00008000000079c5 */ /* 0x000fc40000010000 */
[----:B------:R-:W-:-:S05]  /*1a4f0*/  WARPGROUP.ARRIVE ;  /* 0x00000000000079c5 */ /* 0x000fca0000000000 */
[----:B------:R-:W4:Y:S01]  /*1a500*/  MUFU.TANH R130, R130 ;  /* 0x0000008200827308 */ /* 0x000f220000002400 */
[----:B------:R-:W-:Y:S01]  /*1a510*/  HGMMA.64x192x16.F32 R24, R184, gdesc[UR4].tnspB, R24, gsb0 ;  /* 0x42e00004b8187df0 */ /* 0x000fe20008000818 */
[----:B------:R-:W-:Y:S01]  /*1a520*/  R2UR UR6, R2 ;  /* 0x00000000020672ca */ /* 0x000fe200000e0000 */
[----:B------:R-:W-:Y:S01]  /*1a530*/  VIADD R2, R12, 0x180 ;  /* 0x000001800c027836 */ /* 0x000fe20000000000 */
[----:B------:R-:W-:Y:S02]  /*1a540*/  R2UR UR7, R3 ;  /* 0x00000000030772ca */ /* 0x000fe400000e0000 */
[----:B0-----:R-:W-:Y:S02]  /*1a550*/  FMNMX.FTZ R3, R21, R10, !PT ;  /* 0x0000000a15037209 */ /* 0x001fe40007810000 */
[----:B------:R-:W0:Y:S02]  /*1a560*/  MUFU.TANH R132, R132 ;  /* 0x0000008400847308 */ /* 0x000e240000002400 */
[----:B-1----:R-:W-:-:S04]  /*1a570*/  FMNMX.FTZ R0, R120, R3, !PT ;  /* 0x0000000378007209 */ /* 0x002fc80007810000 */
[----:B--2---:R-:W-:Y:S02]  /*1a580*/  FMNMX.FTZ R3, R123, R0, !PT ;  /* 0x000000007b037209 */ /* 0x004fe40007810000 */
[----:B------:R-:W1:Y:S02]  /*1a590*/  MUFU.TANH R134, R134 ;  /* 0x0000008600867308 */ /* 0x000e640000002400 */
[----:B---3--:R-:W-:-:S04]  /*1a5a0*/  FMNMX.FTZ R0, R124, R3, !PT ;  /* 0x000000037c007209 */ /* 0x008fc80007810000 */
[----:B----4-:R-:W-:Y:S02]  /*1a5b0*/  FMNMX.FTZ R3, R127, R0, !PT ;  /* 0x000000007f037209 */ /* 0x010fe40007810000 */
[----:B------:R-:W2:Y:S02]  /*1a5c0*/  MUFU.TANH R137, R137 ;  /* 0x0000008900897308 */ /* 0x000ea40000002400 */
[----:B------:R-:W-:-:S04]  /*1a5d0*/  FMNMX.FTZ R0, R128, R3, !PT ;  /* 0x0000000380007209 */ /* 0x000fc80007810000 */
[----:B------:R-:W-:Y:S02]  /*1a5e0*/  FMNMX.FTZ R0, R131, R0, !PT ;  /* 0x0000000083007209 */ /* 0x000fe40007810000 */
[----:B------:R-:W3:Y:S02]  /*1a5f0*/  MUFU.TANH R138, R138 ;  /* 0x0000008a008a7308 */ /* 0x000ee40000002400 */
[----:B------:R-:W-:-:S04]  /*1a600*/  FMNMX.FTZ R0, R133, R0, !PT ;  /* 0x0000000085007209 */ /* 0x000fc80007810000 */
[----:B------:R-:W-:Y:S02]  /*1a610*/  FMNMX.FTZ R3, R135, R0, !PT ;  /* 0x0000000087037209 */ /* 0x000fe40007810000 */
[----:B------:R-:W4:Y:S02]  /*1a620*/  MUFU.TANH R143, R143 ;  /* 0x0000008f008f7308 */ /* 0x000f240000002400 */
[----:B------:R-:W-:-:S04]  /*1a630*/  FMNMX.FTZ R0, R136, R3, !PT ;  /* 0x0000000388007209 */ /* 0x000fc80007810000 */
[----:B------:R-:W-:Y:S02]  /*1a640*/  FMNMX.FTZ R3, R139, R0, !PT ;  /* 0x000000008b037209 */ /* 0x000fe40007810000 */
[----:B------:R-:W-:Y:S02]  /*1a650*/  MUFU.TANH R146, R146 ;  /* 0x0000009200927308 */ /* 0x000fe40000002400 */
        /* <DEDUP_REMOVED lines=17> */
[----:B------:R-:W-:Y:S01]  /*1a770*/  MOV R3, 0x40000040 ;  /* 0x4000004000037802 */ /* 0x000fe20000000f00 */
[----:B------:R-:W-:Y:S01]  /*1a780*/  MUFU.TANH R158, R158 ;  /* 0x0000009e009e7308 */ /* 0x000fe20000002400 */
[----:B------:R-:W-:-:S05]  /*1a790*/  FMNMX.FTZ R0, R161, R0, !PT ;  /* 0x00000000a1007209 */ /* 0x000fca0007810000 */
[----:B------:R-:W0:Y:S02]  /*1a7a0*/  SHFL.BFLY PT, R4, R0, 0x2, 0x1f ;  /* 0x0c401f0000047f89 */ /* 0x000e2400000e0000 */
[----:B------:R-:W-:Y:S08]  /*1a7b0*/  MUFU.TANH R159, R159 ;  /* 0x0000009f009f7308 */ /* 0x000ff00000002400 */
[----:B------:R-:W-:Y:S08]  /*1a7c0*/  MUFU.TANH R162, R162 ;  /* 0x000000a200a27308 */ /* 0x000ff00000002400 */
[----:B------:R-:W-:Y:S01]  /*1a7d0*/  MUFU.TANH R163, R163 ;  /* 0x000000a300a37308 */ /* 0x000fe20000002400 */
[----:B0-----:R-:W-:-:S07]  /*1a7e0*/  FMNMX.FTZ R4, R0, R4, !PT ;  /* 0x0000000400047209 */ /* 0x001fce0007810000 */
[----:B------:R-:W-:Y:S08]  /*1a7f0*/  MUFU.TANH R164, R164 ;  /* 0x000000a400a47308 */ /* 0x000ff00000002400 */
[----:B------:R-:W-:Y:S01]  /*1a800*/  MUFU.TANH R165, R165 ;  /* 0x000000a500a57308 */ /* 0x000fe20000002400 */
[----:B------:R-:W-:Y:S02]  /*1a810*/  WARPGROUP.DEPBAR.LE gsb0, 0x0 ;  /* 0x00008000000079c5 */ /* 0x000fe40000010000 */
[----:B------:R-:W-:-:S06]  /*1a820*/  WARPGROUP.ARRIVE ;  /* 0x00000000000079c5 */ /* 0x000fcc0000000000 */
[----:B------:R-:W-:Y:S01]  /*1a830*/  HGMMA.64x192x16.F32 R24, R180, gdesc[UR4].tnspB, R24, gsb0 ;  /* 0x42e00004b4187df0 */ /* 0x000fe20008000818 */
[----:B------:R-:W-:Y:S02]  /*1a840*/  R2UR UR6, R2 ;  /* 0x00000000020672ca */ /* 0x000fe400000e0000 */
[----:B------:R-:W-:Y:S02]  /*1a850*/  R2UR UR7, R3 ;  /* 0x00000000030772ca */ /* 0x000fe400000e0000 */
[----:B------:R-:W0:Y:S01]  /*1a860*/  SHFL.BFLY PT, R3, R4, 0x1, 0x1f ;  /* 0x0c201f0004037f89 */ /* 0x000e2200000e0000 */
[----:B------:R-:W-:Y:S02]  /*1a870*/  FMNMX.FTZ R2, R13, R11, !PT ;  /* 0x0000000b0d027209 */ /* 0x000fe40007810000 */
[----:B0-----:R-:W-:Y:S02]  /*1a880*/  FMNMX.FTZ R4, R4, R3, !PT ;  /* 0x0000000304047209 */ /* 0x001fe40007810000 */
[----:B------:R-:W-:-:S03]  /*1a890*/  FMNMX.FTZ R3, R121, R2, !PT ;  /* 0x0000000279037209 */ /* 0x000fc60007810000 */
[----:B------:R-:W-:Y:S01]  /*1a8a0*/  FMUL.FTZ R166, R4, R7 ;  /* 0x0000000704a67220 */ /* 0x000fe20000410000 */
[----:B------:R-:W-:Y:S01]  /*1a8b0*/  FMNMX.FTZ R2, R122, R3, !PT ;  /* 0x000000037a027209 */ /* 0x000fe20007810000 */
[----:B------:R-:W-:Y:S02]  /*1a8c0*/  FADD.FTZ R0, -R4, R10 ;  /* 0x0000000a04007221 */ /* 0x000fe40000010100 */
[-CC-:B------:R-:W-:Y:S01]  /*1a8d0*/  FFMA.FTZ R190, R123, R7.reuse, -R166.reuse ;  /* 0x000000077bbe7223 */ /* 0x180fe200000108a6 */
[----:B------:R-:W-:Y:S01]  /*1a8e0*/  FMNMX.FTZ R3, R125, R2, !PT ;  /* 0x000000027d037209 */ /* 0x000fe20007810000 */
[-CC-:B------:R-:W-:Y:S01]  /*1a8f0*/  FFMA.FTZ R123, R124, R7.reuse, -R166.reuse ;  /* 0x000000077c7b7223 */ /* 0x180fe200000108a6 */
[-CC-:B------:R-:W-:Y:S01]  /*1a900*/  FFMA.FTZ R184, R127, R7.reuse, -R166.reuse ;  /* 0x000000077fb87223 */ /* 0x180fe200000108a6 */
[----:B------:R-:W-:Y:S01]  /*1a910*/  FMUL.FTZ R0, R0, R7 ;  /* 0x0000000700007220 */ /* 0x000fe20000410000 */
[----:B------:R-:W-:Y:S01]  /*1a920*/  FMNMX.FTZ R2, R126, R3, !PT ;  /* 0x000000037e027209 */ /* 0x000fe20007810000 */
[-CC-:B------:R-:W-:Y:S01]  /*1a930*/  FFMA.FTZ R188, R21, R7.reuse, -R166.reuse ;  /* 0x0000000715bc7223 */ /* 0x180fe200000108a6 */
[-CC-:B------:R-:W-:Y:S01]  /*1a940*/  FFMA.FTZ R21, R120, R7.reuse, -R166.reuse ;  /* 0x0000000778157223 */ /* 0x180fe200000108a6 */
[-CC-:B------:R-:W-:Y:S01]  /*1a950*/  FFMA.FTZ R120, R128, R7.reuse, -R166.reuse ;  /* 0x0000000780787223 */ /* 0x180fe200000108a6 */
[----:B------:R-:W-:Y:S01]  /*1a960*/  FMNMX.FTZ R3, R129, R2, !PT ;  /* 0x0000000281037209 */ /* 0x000fe20007810000 */
[-CC-:B------:R-:W-:Y:S01]  /*1a970*/  FFMA.FTZ R128, R142, R7.reuse, -R166.reuse ;  /* 0x000000078e807223 */ /* 0x180fe200000108a6 */
[----:B------:R-:W-:Y:S01]  /*1a980*/  MUFU.EX2 R0, R0 ;  /* 0x0000000000007308 */ /* 0x000fe20000000800 */
[--C-:B------:R-:W-:Y:S01]  /*1a990*/  FFMA.FTZ R186, R131, R7, -R166.reuse ;  /* 0x0000000783ba7223 */ /* 0x100fe200000108a6 */
[----:B------:R-:W-:Y:S01]  /*1a9a0*/  FMNMX.FTZ R3, R130, R3, !PT ;  /* 0x0000000382037209 */ /* 0x000fe20007810000 */
[-CC-:B------:R-:W-:Y:S01]  /*1a9b0*/  FFMA.FTZ R10, R133, R7.reuse, -R166.reuse ;  /* 0x00000007850a7223 */ /* 0x180fe200000108a6 */
[-CC-:B------:R-:W-:Y:S01]  /*1a9c0*/  FFMA.FTZ R136, R136, R7.reuse, -R166.reuse ;  /* 0x0000000788887223 */ /* 0x180fe200000108a6 */
[--C-:B------:R-:W-:Y:S01]  /*1a9d0*/  FFMA.FTZ R131, R145, R7, -R166.reuse ;  /* 0x0000000791837223 */ /* 0x100fe200000108a6 */
[----:B------:R-:W-:Y:S01]  /*1a9e0*/  FMNMX.FTZ R3, R132, R3, !PT ;  /* 0x0000000384037209 */ /* 0x000fe20007810000 */
[-CC-:B------:R-:W-:Y:S01]  /*1a9f0*/  FFMA.FTZ R133, R149, R7.reuse, -R166.reuse ;  /* 0x0000000795857223 */ /* 0x180fe200000108a6 */
[----:B------:R-:W0:Y:S01]  /*1aa00*/  MUFU.EX2 R188, R188 ;  /* 0x000000bc00bc7308 */ /* 0x000e220000000800 */
[--C-:B------:R-:W-:Y:S01]  /*1aa10*/  FFMA.FTZ R160, R160, R7, -R166.reuse ;  /* 0x00000007a0a07223 */ /* 0x100fe200000108a6 */
[----:B-1----:R-:W-:Y:S01]  /*1aa20*/  FMNMX.FTZ R2, R134, R3, !PT ;  /* 0x0000000386027209 */ /* 0x002fe20007810000 */
[----:B------:R-:W-:-:S03]  /*1aa30*/  FFMA.FTZ R161, R161, R7, -R166 ;  /* 0x00000007a1a17223 */ /* 0x000fc600000108a6 */
[----:B--2---:R-:W-:Y:S02]  /*1aa40*/  FMNMX.FTZ R3, R137, R2, !PT ;  /* 0x0000000289037209 */ /* 0x004fe40007810000 */
[----:B------:R-:W1:Y:S02]  /*1aa50*/  MUFU.EX2 R21, R21 ;  /* 0x0000001500157308 */ /* 0x000e640000000800 */
[----:B---3--:R-:W-:-:S04]  /*1aa60*/  FMNMX.FTZ R2, R138, R3, !PT ;  /* 0x000000038a027209 */ /* 0x008fc80007810000 */
[----:B----4-:R-:W-:Y:S02]  /*1aa70*/  FMNMX.FTZ R3, R143, R2, !PT ;  /* 0x000000028f037209 */ /* 0x010fe40007810000 */
[----:B------:R-:W-:Y:S01]  /*1aa80*/  MUFU.EX2 R190, R190 ;  /* 0x000000be00be7308 */ /* 0x000fe20000000800 */
[----:B0-----:R-:W-:Y:S01]  /*1aa90*/  FFMA.FTZ R6, R0, R6, R188 ;  /* 0x0000000600067223 */ /* 0x001fe200000100bc */
[----:B------:R-:W-:-:S04]  /*1aaa0*/  FMNMX.FTZ R2, R146, R3, !PT ;  /* 0x0000000392027209 */ /* 0x000fc80007810000 */
[----:B------:R-:W-:Y:S02]  /*1aab0*/  FMNMX.FTZ R3, R147, R2, !PT ;  /* 0x0000000293037209 */ /* 0x000fe40007810000 */
[----:B------:R-:W-:Y:S01]  /*1aac0*/  MUFU.EX2 R123, R123 ;  /* 0x0000007b007b7308 */ /* 0x000fe20000000800 */
[----:B-1----:R-:W-:Y:S02]  /*1aad0*/  F2FP.F16.F32.PACK_AB R188, R21, R188 ;  /* 0x000000bc15bc723e */ /* 0x002fe400000000ff */
[----:B------:R-:W-:-:S04]  /*1aae0*/  FMNMX.FTZ R2, R150, R3, !PT ;  /* 0x0000000396027209 */ /* 0x000fc80007810000 */
[----:B------:R-:W-:Y:S01]  /*1aaf0*/  FMNMX.FTZ R3, R151, R2, !PT ;  /* 0x0000000297037209 */ /* 0x000fe20007810000 */
[----:B------:R-:W-:Y:S03]  /*1ab00*/  MUFU.EX2 R184, R184 ;  /* 0x000000b800b87308 */ /* 0x000fe60000000800 */
[----:B------:R-:W-:-:S04]  /*1ab10*/  FMNMX.FTZ R2, R154, R3, !PT ;  /* 0x000000039a027209 */ /* 0x000fc80007810000 */
[----:B------:R-:W-:Y:S01]  /*1ab20*/  FMNMX.FTZ R3, R155, R2, !PT ;  /* 0x000000029b037209 */ /* 0x000fe20007810000 */
[C---:B------:R-:W-:Y:S01]  /*1ab30*/  VIADD R2, R12.reuse, 0x200 ;  /* 0x000002000c027836 */ /* 0x040fe20000000000 */
[----:B------:R-:W-:Y:S01]  /*1ab40*/  IADD3 R12, R12, 0x280, RZ ;  /* 0x000002800c0c7810 */ /* 0x000fe20007ffe0ff */
[----:B------:R-:W-:Y:S01]  /*1ab50*/  MUFU.EX2 R120, R120 ;  /* 0x0000007800787308 */ /* 0x000fe20000000800 */
[----:B------:R-:W-:Y:S01]  /*1ab60*/  FMNMX.FTZ R124, R158, R3, !PT ;  /* 0x000000039e7c7209 */ /* 0x000fe20007810000 */
[----:B------:R-:W-:-:S03]  /*1ab70*/  IMAD.MOV.U32 R3, RZ, RZ, 0x40000040 ;  /* 0x40000040ff037424 */ /* 0x000fc600078e00ff */
[----:B------:R-:W-:-:S03]  /*1ab80*/  FMNMX.FTZ R127, R159, R124, !PT ;  /* 0x0000007c9f7f7209 */ /* 0x000fc60007810000 */
[----:B------:R-:W-:Y:S08]  /*1ab90*/  MUFU.EX2 R186, R186 ;  /* 0x000000ba00ba7308 */ /* 0x000ff00000000800 */
[----:B------:R-:W-:Y:S08]  /*1aba0*/  MUFU.EX2 R10, R10 ;  /* 0x0000000a000a7308 */ /* 0x000ff00000000800 */
[----:B------:R0:W-:Y:S08]  /*1abb0*/  MUFU.EX2 R124, R136 ;  /* 0x00000088007c7308 */ /* 0x0001f00000000800 */
[----:B------:R-:W-:Y:S01]  /*1abc0*/  MUFU.EX2 R128, R128 ;  /* 0x0000008000807308 */ /* 0x000fe20000000800 */
[----:B0-----:R-:W-:-:S07]  /*1abd0*/  FFMA.FTZ R136, R157, R7, -R166 ;  /* 0x000000079d887223 */ /* 0x001fce00000108a6 */
        /* <DEDUP_REMOVED lines=8> */
[--C-:B------:R-:W-:Y:S02]  /*1ac60*/  FFMA.FTZ R135, R153, R7, -R166.reuse ;  /* 0x0000000799877223 */ /* 0x100fe400000108a6 */
[----:B------:R-:W-:Y:S01]  /*1ac70*/  HGMMA.64x192x16.F32 R24, R176, gdesc[UR4].tnspB, R24, gsb0 ;  /* 0x42e00004b0187df0 */ /* 0x000fe20008000818 */
[----:B------:R-:W-:Y:S01]  /*1ac80*/  R2UR UR6, R2 ;  /* 0x00000000020672ca */ /* 0x000fe200000e0000 */
[----:B------:R-:W-:Y:S01]  /*1ac90*/  MUFU.EX2 R182, R182 ;  /* 0x000000b600b67308 */ /* 0x000fe20000000800 */
[----:B------:R-:W-:Y:S02]  /*1aca0*/  R2UR UR7, R3 ;  /* 0x00000000030772ca */ /* 0x000fe400000e0000 */
[----:B------:R-:W-:Y:S01]  /*1acb0*/  FMNMX.FTZ R2, R162, R127, !PT ;  /* 0x0000007fa2027209 */ /* 0x000fe20007810000 */
[----:B------:R-:W-:-:S03]  /*1acc0*/  FFMA.FTZ R127, R156, R7, -R166 ;  /* 0x000000079c7f7223 */ /* 0x000fc600000108a6 */
[----:B------:R-:W-:Y:S01]  /*1acd0*/  FMNMX.FTZ R3, R163, R2, !PT ;  /* 0x00000002a3037209 */ /* 0x000fe20007810000 */
[----:B------:R-:W-:Y:S03]  /*1ace0*/  MUFU.EX2 R180, R180 ;  /* 0x000000b400b47308 */ /* 0x000fe60000000800 */
[----:B------:R-:W-:-:S04]  /*1acf0*/  FMNMX.FTZ R2, R164, R3, !PT ;  /* 0x00000003a4027209 */ /* 0x000fc80007810000 */
[----:B------:R-:W-:Y:S01]  /*1ad00*/  FMNMX.FTZ R2, R165, R2, !PT ;  /* 0x00000002a5027209 */ /* 0x000fe20007810000 */
[----:B------:R-:W-:Y:S04]  /*1ad10*/  MUFU.EX2 R139, R139 ;  /* 0x0000008b008b7308 */ /* 0x000fe80000000800 */
[----:B------:R-:W0:Y:S04]  /*1ad20*/  SHFL.BFLY PT, R3, R2, 0x2, 0x1f ;  /* 0x0c401f0002037f89 */ /* 0x000e2800000e0000 */
[----:B------:R-:W-:Y:S08]  /*1ad30*/  MUFU.EX2 R135, R135 ;  /* 0x0000008700877308 */ /* 0x000ff00000000800 */
[----:B------:R-:W-:Y:S01]  /*1ad40*/  MUFU.EX2 R127, R127 ;  /* 0x0000007f007f7308 */ /* 0x000fe20000000800 */
[----:B0-----:R-:W-:-:S05]  /*1ad50*/  FMNMX.FTZ R140, R2, R3, !PT ;  /* 0x00000003028c7209 */ /* 0x001fca0007810000 */
[----:B------:R-:W0:Y:S02]  /*1ad60*/  SHFL.BFLY PT, R3, R140, 0x1, 0x1f ;  /* 0x0c201f008c037f89 */ /* 0x000e2400000e0000 */
[----:B0-----:R-:W-:Y:S02]  /*1ad70*/  FMNMX.FTZ R3, R140, R3, !PT ;  /* 0x000000038c037209 */ /* 0x001fe40007810000 */
[----:B------:R-:W-:Y:S03]  /*1ad80*/  MUFU.EX2 R140, R160 ;  /* 0x000000a0008c7308 */ /* 0x000fe60000000800 */
[----:B------:R-:W-:-:S04]  /*1ad90*/  FADD.FTZ R2, -R3, R11 ;  /* 0x0000000b03027221 */ /* 0x000fc80000010100 */
[----:B------:R-:W-:Y:S01]  /*1ada0*/  FMUL.FTZ R2, R2, R7 ;  /* 0x0000000702027220 */ /* 0x000fe20000410000 */
[----:B------:R-:W-:Y:S08]  /*1adb0*/  MUFU.EX2 R11, R161 ;  /* 0x000000a1000b7308 */ /* 0x000ff00000000800 */
[----:B------:R-:W-:Y:S01]  /*1adc0*/  MUFU.EX2 R2, R2 ;  /* 0x0000000200027308 */ /* 0x000fe20000000800 */
[----:B------:R-:W-:-:S02]  /*1add0*/  WARPGROUP.DEPBAR.LE gsb0, 0x0 ;  /* 0x00008000000079c5 */ /* 0x000fc40000010000 */
[----:B------:R-:W-:Y:S01]  /*1ade0*/  WARPGROUP.ARRIVE ;  /* 0x00000000000079c5 */ /* 0x000fe20000000000 */
[-CC-:B------:R-:W-:Y:S01]  /*1adf0*/  FFMA.FTZ R178, R144, R7.reuse, -R166.reuse ;  /* 0x0000000790b27223 */ /* 0x180fe200000108a6 */
[-C--:B------:R-:W-:Y:S01]  /*1ae00*/  FMUL.FTZ R144, R3, R7.reuse ;  /* 0x0000000703907220 */ /* 0x080fe20000410000 */
[----:B------:R-:W-:-:S03]  /*1ae10*/  FFMA.FTZ R176, R141, R7, -R166 ;  /* 0x000000078db07223 */ /* 0x000fc600000108a6 */
[----:B------:R-:W-:Y:S01]  /*1ae20*/  HGMMA.64x192x16.F32 R24, R172, gdesc[UR4].tnspB, R24, gsb0 ;  /* 0x42e00004ac187df0 */ /* 0x000fe20008000818 */
[-CC-:B------:R-:W-:Y:S01]  /*1ae30*/  FFMA.FTZ R189, R13, R7.reuse, -R144.reuse ;  /* 0x000000070dbd7223 */ /* 0x180fe20000010890 */
[----:B------:R-:W-:Y:S01]  /*1ae40*/  IMAD.MOV.U32 R13, RZ, RZ, 0x40000040 ;  /* 0x40000040ff0d7424 */ /* 0x000fe200078e00ff */
[----:B------:R-:W-:Y:S01]  /*1ae50*/  R2UR UR6, R12 ;  /* 0x000000000c0672ca */ /* 0x000fe200000e0000 */
[-CC-:B------:R-:W-:Y:S01]  /*1ae60*/  FFMA.FTZ R142, R121, R7.reuse, -R144.reuse ;  /* 0x00000007798e7223 */ /* 0x180fe20000010890 */
[-CC-:B------:R-:W-:Y:S01]  /*1ae70*/  FFMA.FTZ R191, R122, R7.reuse, -R144.reuse ;  /* 0x000000077abf7223 */ /* 0x180fe20000010890 */
[-CC-:B------:R-:W-:Y:S01]  /*1ae80*/  FFMA.FTZ R185, R126, R7.reuse, -R144.reuse ;  /* 0x000000077eb97223 */ /* 0x180fe20000010890 */
[----:B------:R-:W-:Y:S01]  /*1ae90*/  R2UR UR7, R13 ;  /* 0x000000000d0772ca */ /* 0x000fe200000e0000 */
[----:B------:R-:W0:Y:S01]  /*1aea0*/  MUFU.EX2 R189, R189 ;  /* 0x000000bd00bd7308 */ /* 0x000e220000000800 */
[----:B------:R-:W-:Y:S02]  /*1aeb0*/  @!P1 IMAD R13, R14, 0x8, R17 ;  /* 0x000000080e0d9824 */ /* 0x000fe400078e0211 */
[-CC-:B------:R-:W-:Y:S01]  /*1aec0*/  FFMA.FTZ R122, R129, R7.reuse, -R144.reuse ;  /* 0x00000007817a7223 */ /* 0x180fe20000010890 */
[-CC-:B------:R-:W-:Y:S01]  /*1aed0*/  FFMA.FTZ R187, R130, R7.reuse, -R144.reuse ;  /* 0x0000000782bb7223 */ /* 0x180fe20000010890 */
[----:B------:R-:W-:Y:S01]  /*1aee0*/  FFMA.FTZ R126, R132, R7, -R144 ;  /* 0x00000007847e7223 */ /* 0x000fe20000010890 */
[----:B------:R-:W-:-:S02]  /*1aef0*/  @!P1 VIADD R13, R13, 0x30840 ;  /* 0x000308400d0d9836 */ /* 0x000fc40000000000 */
[-CC-:B------:R-:W-:Y:S01]  /*1af00*/  FFMA.FTZ R181, R134, R7.reuse, -R144.reuse ;  /* 0x0000000786b57223 */ /* 0x180fe20000010890 */
[-CC-:B------:R-:W-:Y:S01]  /*1af10*/  FFMA.FTZ R12, R137, R7.reuse, -R144.reuse ;  /* 0x00000007890c7223 */ /* 0x180fe20000010890 */
[----:B------:R-:W1:Y:S01]  /*1af20*/  MUFU.EX2 R142, R142 ;  /* 0x0000008e008e7308 */ /* 0x000e620000000800 */
[-CC-:B------:R-:W-:Y:S01]  /*1af30*/  FFMA.FTZ R183, R138, R7.reuse, -R144.reuse ;  /* 0x000000078ab77223 */ /* 0x180fe20000010890 */
[----:B------:R-:W-:Y:S01]  /*1af40*/  @!P1 PRMT R13, RZ, 0x654, R13 ;  /* 0x00000654ff0d9816 */ /* 0x000fe2000000000d */
[-CC-:B------:R-:W-:Y:S01]  /*1af50*/  FFMA.FTZ R130, R143, R7.reuse, -R144.reuse ;  /* 0x000000078f827223 */ /* 0x180fe20000010890 */
[-CC-:B------:R-:W-:Y:S01]  /*1af60*/  FFMA.FTZ R177, R146, R7.reuse, -R144.reuse ;  /* 0x0000000792b17223 */ /* 0x180fe20000010890 */
[-CC-:B------:R-:W-:Y:S01]  /*1af70*/  FFMA.FTZ R14, R147, R7.reuse, -R144.reuse ;  /* 0x00000007930e7223 */ /* 0x180fe20000010890 */
[-CC-:B------:R-:W-:Y:S01]  /*1af80*/  FFMA.FTZ R179, R150, R7.reuse, -R144.reuse ;  /* 0x0000000796b37223 */ /* 0x180fe20000010890 */
[--C-:B------:R-:W-:Y:S01]  /*1af90*/  FFMA.FTZ R159, R159, R7, -R144.reuse ;  /* 0x000000079f9f7223 */ /* 0x100fe20000010890 */
[----:B------:R-:W-:Y:S01]  /*1afa0*/  MUFU.EX2 R191, R191 ;  /* 0x000000bf00bf7308 */ /* 0x000fe20000000800 */
[----:B0-----:R-:W-:Y:S01]  /*1afb0*/  FFMA.FTZ R5, R2, R5, R189 ;  /* 0x0000000502057223 */ /* 0x001fe200000100bd */
[-CC-:B------:R-:W-:Y:S01]  /*1afc0*/  FFMA.FTZ R162, R162, R7.reuse, -R144.reuse ;  /* 0x00000007a2a27223 */ /* 0x180fe20000010890 */
[-CC-:B------:R-:W-:Y:S01]  /*1afd0*/  FFMA.FTZ R163, R163, R7.reuse, -R144.reuse ;  /* 0x00000007a3a37223 */ /* 0x180fe20000010890 */
[----:B------:R-:W-:-:S04]  /*1afe0*/  FFMA.FTZ R164, R164, R7, -R144 ;  /* 0x00000007a4a47223 */ /* 0x000fc80000010890 */
        /* <DEDUP_REMOVED lines=19> */
[-C--:B------:R-:W-:Y:S01]  /*1b120*/  FFMA.FTZ R172, R148, R7.reuse, -R166 ;  /* 0x0000000794ac7223 */ /* 0x080fe200000108a6 */
[-CC-:B------:R-:W-:Y:S01]  /*1b130*/  FFMA.FTZ R148, R125, R7.reuse, -R144.reuse ;  /* 0x000000077d947223 */ /* 0x180fe20000010890 */
[-C--:B------:R-:W-:Y:S01]  /*1b140*/  FFMA.FTZ R173, R154, R7.reuse, -R144 ;  /* 0x000000079aad7223 */ /* 0x080fe20000010890 */
[-C--:B------:R-:W-:Y:S01]  /*1b150*/  FFMA.FTZ R174, R152, R7.reuse, -R166 ;  /* 0x0000000798ae7223 */ /* 0x080fe200000108a6 */
[----:B------:R-:W-:Y:S01]  /*1b160*/  FFMA.FTZ R175, R158, R7, -R144 ;  /* 0x000000079eaf7223 */ /* 0x000fe20000010890 */
[----:B------:R-:W-:Y:S01]  /*1b170*/  HGMMA.64x192x16.F32 R24, R168, gdesc[UR4].tnspB, R24, gsb0 ;  /* 0x42e00004a8187df0 */ /* 0x000fe20008000818 */
[----:B------:R-:W-:Y:S08]  /*1b180*/  MUFU.EX2 R172, R172 ;  /* 0x000000ac00ac7308 */ /* 0x000ff00000000800 */
[----:B------:R-:W1:Y:S08]  /*1b190*/  MUFU.EX2 R148, R148 ;  /* 0x0000009400947308 */ /* 0x000e700000000800 */
[----:B------:R-:W-:Y:S08]  /*1b1a0*/  MUFU.EX2 R173, R173 ;  /* 0x000000ad00ad7308 */ /* 0x000ff00000000800 */
[----:B------:R-:W-:Y:S08]  /*1b1b0*/  MUFU.EX2 R174, R174 ;  /* 0x000000ae00ae7308 */ /* 0x000ff00000000800 */
[----:B------:R-:W-:Y:S01]  /*1b1c0*/  MUFU.EX2 R175, R175 ;  /* 0x000000af00af7308 */ /* 0x000fe20000000800 */
[----:B------:R-:W-:-:S02]  /*1b1d0*/  WARPGROUP.DEPBAR.LE gsb0, 0x0 ;  /* 0x00008000000079c5 */ /* 0x000fc40000010000 */
[----:B------:R2:W-:Y:S01]  /*1b1e0*/  @!P1 SYNCS.ARRIVE.TRANS64.RED.A1T0 RZ, [R13+URZ], RZ ;  /* 0x000000ff0dff99a7 */ /* 0x0005e2000810043f */
[----:B------:R-:W-:Y:S02]  /*1b1f0*/  F2FP.F16.F32.PACK_AB R170, R11, R140 ;  /* 0x0000008c0baa723e */ /* 0x000fe400000000ff */
[----:B------:R-:W-:Y:S02]  /*1b200*/  F2FP.F16.F32.PACK_AB R168, R136, R127 ;  /* 0x0000007f88a8723e */ /* 0x000fe400000000ff */
[----:B0-----:R-:W-:Y:S01]  /*1b210*/  F2FP.F16.F32.PACK_AB R169, R163, R162 ;  /* 0x000000a2a3a9723e */ /* 0x001fe200000000ff */
[----:B--2---:R-:W-:Y:S01]  /*1b220*/  FADD.FTZ R13, R21, R6 ;  /* 0x00000006150d7221 */ /* 0x004fe20000010000 */
[----:B------:R-:W-:Y:S01]  /*1b230*/  @!P1 IADD3 R6, R20, 0x30860, RZ ;  /* 0x0003086014069810 */ /* 0x000fe20007ffe0ff */
[----:B------:R-:W-:Y:S02]  /*1b240*/  FADD.FTZ R20, R142, R5 ;  /* 0x000000058e147221 */ /* 0x000fe40000010000 */
[----:B------:R-:W-:Y:S01]  /*1b250*/  FADD.FTZ R132, R190, R13 ;  /* 0x0000000dbe847221 */ /* 0x000fe20000010000 */
[----:B------:R-:W-:Y:S01]  /*1b260*/  @!P1 PRMT R121, RZ, 0x654, R6 ;  /* 0x00000654ff799816 */ /* 0x000fe20000000006 */
[----:B------:R-:W-:Y:S01]  /*1b270*/  FADD.FTZ R5, R191, R20 ;  /* 0x00000014bf057221 */ /* 0x000fe20000010000 */
[-C--:B------:R-:W-:Y:S01]  /*1b280*/  FFMA.FTZ R6, R151, R7.reuse, -R144 ;  /* 0x0000000797067223 */ /* 0x080fe20000010890 */
[----:B------:R-:W-:Y:S01]  /*1b290*/  FADD.FTZ R13, R123, R132 ;  /* 0x000000847b0d7221 */ /* 0x000fe20000010000 */
[-CC-:B------:R-:W-:Y:S01]  /*1b2a0*/  FFMA.FTZ R20, R155, R7.reuse, -R144.reuse ;  /* 0x000000079b147223 */ /* 0x180fe20000010890 */
[----:B-1----:R-:W-:Y:S01]  /*1b2b0*/  FADD.FTZ R132, R148, R5 ;  /* 0x0000000594847221 */ /* 0x002fe20000010000 */
[----:B------:R-:W-:Y:S01]  /*1b2c0*/  FFMA.FTZ R144, R165, R7, -R144 ;  /* 0x00000007a5907223 */ /* 0x000fe20000010890 */
[----:B------:R-:W-:Y:S01]  /*1b2d0*/  FADD.FTZ R13, R184, R13 ;  /* 0x0000000db80d7221 */ /* 0x000fe20000010000 */
[----:B------:R-:W-:Y:S01]  /*1b2e0*/  MUFU.EX2 R6, R6 ;  /* 0x0000000600067308 */ /* 0x000fe20000000800 */
[----:B------:R-:W-:Y:S01]  /*1b2f0*/  FADD.FTZ R5, R185, R132 ;  /* 0x00000084b9057221 */ /* 0x000fe20000010000 */
[C---:B------:R-:W-:Y:S01]  /*1b300*/  F2FP.F16.F32.PACK_AB R184, R120.reuse, R184 ;  /* 0x000000b878b8723e */ /* 0x040fe200000000ff */
[----:B------:R-:W-:Y:S01]  /*1b310*/  FADD.FTZ R13, R120, R13 ;  /* 0x0000000d780d7221 */ /* 0x000fe20000010000 */
[----:B------:R0:W-:Y:S01]  /*1b320*/  @!P1 SYNCS.ARRIVE.TRANS64.RED.A1T0 RZ, [R121+URZ], RZ ;  /* 0x000000ff79ff99a7 */ /* 0x0001e2000810043f */
[----:B------:R-:W-:Y:S01]  /*1b330*/  FADD.FTZ R132, R122, R5 ;  /* 0x000000057a847221 */ /* 0x000fe20000010000 */
[----:B------:R-:W-:Y:S01]  /*1b340*/  F2FP.F16.F32.PACK_AB R190, R123, R190 ;  /* 0x000000be7bbe723e */ /* 0x000fe200000000ff */
[----:B------:R-:W-:Y:S01]  /*1b350*/  FADD.FTZ R13, R186, R13 ;  /* 0x0000000dba0d7221 */ /* 0x000fe20000010000 */
[----:B------:R-:W-:Y:S01]  /*1b360*/  MUFU.EX2 R20, R20 ;  /* 0x0000001400147308 */ /* 0x000fe20000000800 */
[----:B------:R-:W-:Y:S01]  /*1b370*/  FADD.FTZ R5, R187, R132 ;  /* 0x00000084bb057221 */ /* 0x000fe20000010000 */
[C---:B------:R-:W-:Y:S01]  /*1b380*/  F2FP.F16.F32.PACK_AB R186, R10.reuse, R186 ;  /* 0x000000ba0aba723e */ /* 0x040fe200000000ff */
[----:B------:R-:W-:Y:S01]  /*1b390*/  FADD.FTZ R13, R10, R13 ;  /* 0x0000000d0a0d7221 */ /* 0x000fe20000010000 */
[----:B------:R-:W-:Y:S01]  /*1b3a0*/  F2FP.F16.F32.PACK_AB R191, R148, R191 ;  /* 0x000000bf94bf723e */ /* 0x000fe200000000ff */
[----:B------:R-:W-:Y:S01]  /*1b3b0*/  FADD.FTZ R132, R126, R5 ;  /* 0x000000057e847221 */ /* 0x000fe20000010000 */
[----:B------:R-:W-:Y:S01]  /*1b3c0*/  F2FP.F16.F32.PACK_AB R185, R122, R185 ;  /* 0x000000b97ab9723e */ /* 0x000fe200000000ff */
[----:B------:R-:W-:Y:S01]  /*1b3d0*/  FADD.FTZ R13, R180, R13 ;  /* 0x0000000db40d7221 */ /* 0x000fe20000010000 */
[----:B------:R-:W1:Y:S01]  /*1b3e0*/  MUFU.EX2 R144, R144 ;  /* 0x0000009000907308 */ /* 0x000e620000000800 */
[----:B------:R-:W-:Y:S01]  /*1b3f0*/  FADD.FTZ R5, R181, R132 ;  /* 0x00000084b5057221 */ /* 0x000fe20000010000 */
[----:B------:R-:W-:Y:S01]  /*1b400*/  F2FP.F16.F32.PACK_AB R181, R12, R181 ;  /* 0x000000b50cb5723e */ /* 0x000fe200000000ff */
[----:B------:R-:W-:Y:S01]  /*1b410*/  FADD.FTZ R13, R124, R13 ;  /* 0x0000000d7c0d7221 */ /* 0x000fe20000010000 */
[----:B------:R-:W-:Y:S01]  /*1b420*/  F2FP.F16.F32.PACK_AB R187, R126, R187 ;  /* 0x000000bb7ebb723e */ /* 0x000fe200000000ff */
[----:B------:R-:W-:Y:S01]  /*1b430*/  FADD.FTZ R132, R12, R5 ;  /* 0x000000050c847221 */ /* 0x000fe20000010000 */
[----:B------:R-:W-:Y:S01]  /*1b440*/  F2FP.F16.F32.PACK_AB R180, R124, R180 ;  /* 0x000000b47cb4723e */ /* 0x000fe200000000ff */
[----:B------:R-:W-:Y:S01]  /*1b450*/  FADD.FTZ R134, R182, R13 ;  /* 0x0000000db6867221 */ /* 0x000fe20000010000 */
[----:B------:R-:W-:Y:S01]  /*1b460*/  F2FP.F16.F32.PACK_AB R182, R139, R182 ;  /* 0x000000b68bb6723e */ /* 0x000fe200000000ff */
[----:B------:R-:W-:Y:S01]  /*1b470*/  FADD.FTZ R5, R183, R132 ;  /* 0x00000084b7057221 */ /* 0x000fe20000010000 */
[C---:B------:R-:W-:Y:S01]  /*1b480*/  F2FP.F16.F32.PACK_AB R183, R130.reuse, R183 ;  /* 0x000000b782b7723e */ /* 0x040fe200000000ff */
[----:B------:R-:W-:Y:S01]  /*1b490*/  FADD.FTZ R13, R139, R134 ;  /* 0x000000868b0d7221 */ /* 0x000fe20000010000 */
[----:B------:R-:W2:Y:S01]  /*1b4a0*/  MUFU.EX2 R132, R159 ;  /* 0x0000009f00847308 */ /* 0x000ea20000000800 */
[----:B------:R-:W-:-:S02]  /*1b4b0*/  FADD.FTZ R134, R130, R5 ;  /* 0x0000000582867221 */ /* 0x000fc40000010000 */
[----:B------:R-:W-:Y:S01]  /*1b4c0*/  FADD.FTZ R13, R176, R13 ;  /* 0x0000000db00d7221 */ /* 0x000fe20000010000 */
[----:B------:R-:W-:Y:S01]  /*1b4d0*/  F2FP.F16.F32.PACK_AB R176, R128, R176 ;  /* 0x000000b080b0723e */ /* 0x000fe200000000ff */
[----:B------:R-:W-:Y:S01]  /*1b4e0*/  FADD.FTZ R5, R177, R134 ;  /* 0x00000086b1057221 */ /* 0x000fe20000010000 */
[----:B------:R-:W-:Y:S01]  /*1b4f0*/  F2FP.F16.F32.PACK_AB R177, R14, R177 ;  /* 0x000000b10eb1723e */ /* 0x000fe200000000ff */
[----:B------:R-:W-:Y:S01]  /*1b500*/  FADD.FTZ R13, R128, R13 ;  /* 0x0000000d800d7221 */ /* 0x000fe20000010000 */
[----:B-1----:R-:W-:Y:S01]  /*1b510*/  F2FP.F16.F32.PACK_AB R171, R144, R164 ;  /* 0x000000a490ab723e */ /* 0x002fe200000000ff */
[----:B------:R-:W-:Y:S02]  /*1b520*/  FADD.FTZ R10, R14, R5 ;  /* 0x000000050e0a7221 */ /* 0x000fe40000010000 */
[----:B------:R-:W-:Y:S01]  /*1b530*/  FADD.FTZ R120, R178, R13 ;  /* 0x0000000db2787221 */ /* 0x000fe20000010000 */
[----:B------:R-:W-:Y:S01]  /*1b540*/  F2FP.F16.F32.PACK_AB R178, R131, R178 ;  /* 0x000000b283b2723e */ /* 0x000fe200000000ff */
[----:B------:R-:W-:Y:S01]  /*1b550*/  FADD.FTZ R5, R179, R10 ;  /* 0x0000000ab3057221 */ /* 0x000fe20000010000 */
[----:B------:R-:W-:Y:S01]  /*1b560*/  F2FP.F16.F32.PACK_AB R179, R6, R179 ;  /* 0x000000b306b3723e */ /* 0x000fe200000000ff */
[----:B------:R-:W-:-:S02]  /*1b570*/  FADD.FTZ R13, R131, R120 ;  /* 0x00000078830d7221 */ /* 0x000fc40000010000 */
[----:B------:R-:W-:Y:S02]  /*1b580*/  FADD.FTZ R10, R6, R5 ;  /* 0x00000005060a7221 */ /* 0x000fe40000010000 */
[----:B------:R-:W-:Y:S01]  /*1b590*/  FADD.FTZ R12, R172, R13 ;  /* 0x0000000dac0c7221 */ /* 0x000fe20000010000 */
[----:B------:R-:W-:Y:S01]  /*1b5a0*/  F2FP.F16.F32.PACK_AB R172, R133, R172 ;  /* 0x000000ac85ac723e */ /* 0x000fe200000000ff */
[----:B------:R-:W-:Y:S01]  /*1b5b0*/  FADD.FTZ R5, R173, R10 ;  /* 0x0000000aad057221 */ /* 0x000fe20000010000 */
[C---:B------:R-:W-:Y:S01]  /*1b5c0*/  F2FP.F16.F32.PACK_AB R173, R20.reuse, R173 ;  /* 0x000000ad14ad723e */ /* 0x040fe200000000ff */
[----:B------:R-:W-:Y:S02]  /*1b5d0*/  FADD.FTZ R13, R133, R12 ;  /* 0x0000000c850d7221 */ /* 0x000fe40000010000 */
[----:B------:R-:W-:Y:S02]  /*1b5e0*/  FADD.FTZ R10, R20, R5 ;  /* 0x00000005140a7221 */ /* 0x000fe40000010000 */
[----:B------:R-:W-:Y:S01]  /*1b5f0*/  FADD.FTZ R12, R174, R13 ;  /* 0x0000000dae0c7221 */ /* 0x000fe20000010000 */
[----:B------:R-:W-:Y:S01]  /*1b600*/  F2FP.F16.F32.PACK_AB R174, R135, R174 ;  /* 0x000000ae87ae723e */ /* 0x000fe200000000ff */
[----:B------:R-:W-:Y:S01]  /*1b610*/  FADD.FTZ R5, R175, R10 ;  /* 0x0000000aaf057221 */ /* 0x000fe20000010000 */
[----:B--2---:R-:W-:Y:S01]  /*1b620*/  F2FP.F16.F32.PACK_AB R175, R132, R175 ;  /* 0x000000af84af723e */ /* 0x004fe200000000ff */
[----:B------:R-:W-:Y:S01]  /*1b630*/  FADD.FTZ R12, R135, R12 ;  /* 0x0000000c870c7221 */ /* 0x000fe20000010000 */
[----:B------:R-:W-:-:S02]  /*1b640*/  IMAD.MOV.U32 R10, RZ, RZ, R4 ;  /* 0x000000ffff0a7224 */ /* 0x000fc400078e0004 */
[----:B------:R-:W-:Y:S01]  /*1b650*/  FADD.FTZ R5, R132, R5 ;  /* 0x0000000584057221 */ /* 0x000fe20000010000 */
[----:B------:R-:W-:Y:S01]  /*1b660*/  FADD.FTZ R13, R127, R12 ;  /* 0x0000000c7f0d7221 */ /* 0x000fe20000010000 */
[----:B------:R-:W-:Y:S02]  /*1b670*/  IMAD.MOV.U32 R12, RZ, RZ, R194 ;  /* 0x000000ffff0c7224 */ /* 0x000fe400078e00c2 */
[----:B------:R-:W-:Y:S01]  /*1b680*/  FADD.FTZ R5, R162, R5 ;  /* 0x00000005a2057221 */ /* 0x000fe20000010000 */
[----:B------:R-:W-:-:S03]  /*1b690*/  FADD.FTZ R13, R136, R13 ;  /* 0x0000000d880d7221 */ /* 0x000fc60000010000 */
[----:B------:R-:W-:Y:S01]  /*1b6a0*/  FADD.FTZ R5, R163, R5 ;  /* 0x00000005a3057221 */ /* 0x000fe20000010000 */
[----:B------:R-:W-:Y:S01]  /*1b6b0*/  FADD.FTZ R6, R140, R13 ;  /* 0x0000000d8c067221 */ /* 0x000fe20000010000 */
[----:B------:R-:W-:Y:S02]  /*1b6c0*/  IMAD.MOV.U32 R13, RZ, RZ, R23 ;  /* 0x000000ffff0d7224 */ /* 0x000fe400078e0017 */
[----:B------:R-:W-:Y:S01]  /*1b6d0*/  FADD.FTZ R5, R164, R5 ;  /* 0x00000005a4057221 */ /* 0x000fe20000010000 */
[----:B------:R-:W-:Y:S01]  /*1b6e0*/  FADD.FTZ R6, R11, R6 ;  /* 0x000000060b067221 */ /* 0x000fe20000010000 */
[----:B------:R-:W-:Y:S02]  /*1b6f0*/  MOV R11, R3 ;  /* 0x00000003000b7202 */ /* 0x000fe40000000f00 */
[----:B------:R-:W-:Y:S01]  /*1b700*/  FADD.FTZ R5, R144, R5 ;  /* 0x0000000590057221 */ /* 0x000fe20000010000 */
[----:B0-----:R-:W-:Y:S06]  /*1b710*/  @P2 BRA `(.L_x_1563) ;  /* 0xffffffd800102947 */ /* 0x001fec000383ffff */
[----:B------:R-:W-:Y:S05]  /*1b720*/  BSYNC B1 ;  /* 0x0000000000017941 */ /* 0x000fea0003800000 */
.L_x_1552:
[----:B------:R-:W-:Y:S05]  /*1b730*/  BSYNC B0 ;  /* 0x0000000000007941 */ /* 0x000fea0003800000 */
.L_x_1551:
[----:B------:R-:W-:Y:S01]  /*1b740*/  ISETP.GE.AND P2, PT, R8, R211, PT ;  /* 0x000000d30800720c */ /* 0x000fe20003f46270 */
[----:B------:R-:W-:-:S12]  /*1b750*/  BSSY B0, `(.L_x_1564) ;  /* 0x00003ab000007945 */ /* 0x000fd80003800000 */
[----:B------:R-:W-:Y:S05]  /*1b760*/  @!P2 BRA `(.L_x_1565) ;  /* 0x0000003800a4a947 */ /* 0x000fea0003800000 */
[----:B------:R-:W-:Y:S02]  /*1b770*/  IMAD R200, R201, 0x80, R213 ;  /* 0x00000080c9c87824 */ /* 0x000fe400078e02d5 */
[----:B------:R-:W-:Y:S02]  /*1b780*/  IMAD.MOV.U32 R10, RZ, RZ, R3 ;  /* 0x000000ffff0a7224 */ /* 0x000fe400078e0003 */
[----:B------:R-:W-:Y:S01]  /*1b790*/  IMAD.MOV.U32 R11, RZ, RZ, R4 ;  /* 0x000000ffff0b7224 */ /* 0x000fe200078e0004 */
[----:B------:R-:W-:Y:S01]  /*1b7a0*/  IADD3 R200, R200, 0x8, RZ ;  /* 0x00000008c8c87810 */ /* 0x000fe20007ffe0ff */
[----:B------:R-:W-:Y:S02]  /*1b7b0*/  IMAD.MOV.U32 R12, RZ, RZ, R194 ;  /* 0x000000ffff0c7224 */ /* 0x000fe400078e00c2 */
[----:B------:R-:W-:Y:S01]  /*1b7c0*/  IMAD.MOV.U32 R13, RZ, RZ, R23 ;  /* 0x000000ffff0d7224 */ /* 0x000fe200078e0017 */
[----:B------:R-:W-:-:S07]  /*1b7d0*/  IADD3 R200, R200, R196, -R197 ;  /* 0x000000c4c8c87210 */ /* 0x000fce0007ffe8c5 */
.L_x_1584:
[----:B------:R-:W-:-:S04]  /*1b7e0*/  IADD3 R3, R13, 0x1, RZ ;  /* 0x000000010d037810 */ /* 0x000fc80007ffe0ff */
[----:B------:R-:W-:-:S04]  /*1b7f0*/  ISETP.NE.AND P2, PT, R3, 0x2, PT ;  /* 0x000000020300780c */ /* 0x000fc80003f45270 */
[----:B------:R-:W-:Y:S02]  /*1b800*/  SEL R7, RZ, 0x1, P2 ;  /* 0x00000001ff077807 */ /* 0x000fe40001000000 */
[----:B------:R-:W-:Y:S02]  /*1b810*/  SEL R23, R3, RZ, P2 ;  /* 0x000000ff03177207 */ /* 0x000fe40001000000 */
[----:B------:R-:W-:Y:S01]  /*1b820*/  LOP3.LUT R194, R12, R7, RZ, 0x3c, !PT ;  /* 0x000000070cc27212 */ /* 0x000fe200078e3cff */
[----:B------:R-:W-:Y:S06]  /*1b830*/  @!P0 BRA `(.L_x_1566) ;  /* 0x0000000000048947 */ /* 0x000fec0003800000 */
[----:B------:R-:W-:Y:S01]  /*1b840*/  BPT.TRAP 0x1 ;  /* 0x000000040000795c */ /* 0x000fe20000300000 */
.L_x_1566:
[----:B------:R-:W-:Y:S01]  /*1b850*/  IMAD R3, R23, 0x8, R17 ;  /* 0x0000000817037824 */ /* 0x000fe200078e0211 */
[----:B------:R-:W-:-:S04]  /*1b860*/  SHF.L.U32 R4, R194, 0x1f, RZ ;  /* 0x0000001fc2047819 */ /* 0x000fc800000006ff */
[----:B------:R0:W1:Y:S01]  /*1b870*/  SYNCS.PHASECHK.TRANS64.TRYWAIT P2, [R3+URZ+0x30830], R4 ;  /* 0x03083004030075a7 */ /* 0x000062000804017f */
[----:B------:R-:W-:Y:S05]  /*1b880*/  @!P0 BRA `(.L_x_1567) ;  /* 0x0000000000048947 */ /* 0x000fea0003800000 */
[----:B------:R-:W-:Y:S01]  /*1b890*/  BPT.TRAP 0x1 ;  /* 0x000000040000795c */ /* 0x000fe20000300000 */
.L_x_1567:
[----:B------:R-:W-:Y:S01]  /*1b8a0*/  BSSY B1, `(.L_x_1568) ;  /* 0x0000006000017945 */ /* 0x000fe20003800000 */
[----:B------:R-:W-:Y:S02]  /*1b8b0*/  IMAD R14, R23, 0x900, R9 ;  /* 0x00000900170e7824 */ /* 0x000fe400078e0209 */
[----:B------:R-:W-:Y:S01]  /*1b8c0*/  IMAD.MOV.U32 R15, RZ, RZ, 0x40000040 ;  /* 0x40000040ff0f7424 */ /* 0x000fe200078e00ff */
[----:B-1----:R-:W-:Y:S06]  /*1b8d0*/  @P2 BRA `(.L_x_1569) ;  /* 0x0000000000082947 */ /* 0x002fec0003800000 */
[----:B------:R-:W1:Y:S02]  /*1b8e0*/  SYNCS.PHASECHK.TRANS64.TRYWAIT P2, [R3+URZ+0x30830], R4 ;  /* 0x03083004030075a7 */ /* 0x000e64000804017f */
[----:B-1----:R-:W-:Y:S05]  /*1b8f0*/  @!P2 BRA `(.L_x_1570) ;  /* 0x000000e40064a947 */ /* 0x002fea0003800000 */
.L_x_1569:
[----:B------:R-:W-:Y:S05]  /*1b900*/  BSYNC B1 ;  /* 0x0000000000017941 */ /* 0x000fea0003800000 */
.L_x_1568:
[----:B------:R-:W2:Y:S04]  /*1b910*/  LDL.64 R120, [R1+0x30] ;  /* 0x0000300001787983 */ /* 0x000ea80000100a00 */
[----:B------:R3:W-:Y:S04]  /*1b920*/  STL [R1+0x44], R6 ;  /* 0x0000440601007387 */ /* 0x0007e80000100800 */
[----:B---3--:R-:W3:Y:S04]  /*1b930*/  LDL.64 R6, [R1+0x28] ;  /* 0x0000280001067983 */ /* 0x008ee80000100a00 */
[----:B------:R0:W-:Y:S04]  /*1b940*/  STL [R1+0x40], R5 ;  /* 0x0000400501007387 */ /* 0x0001e80000100800 */
[----:B------:R-:W4:Y:S04]  /*1b950*/  LDL.64 R202, [R1+0x18] ;  /* 0x0000180001ca7983 */ /* 0x000f280000100a00 */
[----:B01----:R-:W4:Y:S01]  /*1b960*/  LDL.64 R4, [R1+0x20] ;  /* 0x0000200001047983 */ /* 0x003f220000100a00 */
[----:B------:R-:W-:-:S02]  /*1b970*/  R2UR UR6, R14 ;  /* 0x000000000e0672ca */ /* 0x000fc400000e0000 */
[----:B------:R-:W-:Y:S01]  /*1b980*/  R2UR UR7, R15 ;  /* 0x000000000f0772ca */ /* 0x000fe200000e0000 */
[----:B------:R-:W-:Y:S01]  /*1b990*/  VIADD R20, R14, 0x2 ;  /* 0x000000020e147836 */ /* 0x000fe20000000000 */
[----:B------:R-:W-:Y:S02]  /*1b9a0*/  MOV R21, 0x40000040 ;  /* 0x4000004000157802 */ /* 0x000fe40000000f00 */
[----:B--2---:R-:W-:Y:S02]  /*1b9b0*/  R2UR UR4, R120 ;  /* 0x00000000780472ca */ /* 0x004fe400000e0000 */
[----:B------:R-:W-:Y:S02]  /*1b9c0*/  R2UR UR5, R121 ;  /* 0x00000000790572ca */ /* 0x000fe400000e0000 */
[----:B-----5:R-:W-:-:S11]  /*1b9d0*/  WARPGROUP.ARRIVE ;  /* 0x00000000000079c5 */ /* 0x020fd60000000000 */
[----:B------:R-:W-:Y:S01]  /*1b9e0*/  HGMMA.64x96x16.F32 R120, gdesc[UR4], RZ, !UPT, gsb0 ;  /* 0x01600000047879f0 */ /* 0x000fe2000c0008ff */
[----:B---3--:R-:W-:Y:S02]  /*1b9f0*/  R2UR UR4, R6 ;  /* 0x00000000060472ca */ /* 0x008fe400000e0000 */
[----:B------:R-:W-:Y:S02]  /*1ba00*/  R2UR UR5, R7 ;  /* 0x00000000070572ca */ /* 0x000fe400000e0000 */
[----:B------:R-:W2:Y:S01]  /*1ba10*/  LDL.64 R6, [R1+0x10] ;  /* 0x0000100001067983 */ /* 0x000ea20000100a00 */
[----:B------:R-:W-:Y:S02]  /*1ba20*/  R2UR UR6, R20 ;  /* 0x00000000140672ca */ /* 0x000fe400000e0000 */
[----:B------:R-:W-:Y:S01]  /*1ba30*/  R2UR UR7, R21 ;  /* 0x00000000150772ca */ /* 0x000fe200000e0000 */
[----:B------:R-:W-:Y:S02]  /*1ba40*/  VIADD R20, R14, 0x4 ;  /* 0x000000040e147836 */ /* 0x000fe40000000000 */
[----:B------:R-:W-:Y:S01]  /*1ba50*/  IMAD.MOV.U32 R21, RZ, RZ, 0x40000040 ;  /* 0x40000040ff157424 */ /* 0x000fe200078e00ff */
[----:B------:R-:W-:-:S02]  /*1ba60*/  WARPGROUP.DEPBAR.LE gsb0, 0x0 ;  /* 0x00008000000079c5 */ /* 0x000fc40000010000 */
[----:B------:R-:W-:-:S07]  /*1ba70*/  WARPGROUP.ARRIVE ;  /* 0x00000000000079c5 */ /* 0x000fce0000000000 */
[----:B------:R-:W-:Y:S01]  /*1ba80*/  HGMMA.64x96x16.F32 R120, gdesc[UR4], R120, gsb0 ;  /* 0x01600000047879f0 */ /* 0x000fe20008000878 */
[----:B----4-:R-:W-:Y:S02]  /*1ba90*/  R2UR UR4, R4 ;  /* 0x00000000040472ca */ /* 0x010fe400000e0000 */
[----:B------:R-:W-:Y:S02]  /*1baa0*/  R2UR UR5, R5 ;  /* 0x00000000050572ca */ /* 0x000fe400000e0000 */
[----:B------:R-:W3:Y:S01]  /*1bab0*/  LDL.64 R4, [R1+0x8] ;  /* 0x0000080001047983 */ /* 0x000ee20000100a00 */
        /* <DEDUP_REMOVED lines=9> */
[----:B------:R-:W4:Y:S01]  /*1bb50*/  LDL.64 R202, [R1] ;  /* 0x0000000001ca7983 */ /* 0x000f220000100a00 */
        /* <DEDUP_REMOVED lines=9> */
[----:B--2---:R-:W-:Y:S02]  /*1bbf0*/  R2UR UR4, R6 ;  /* 0x00000000060472ca */ /* 0x004fe400000e0000 */
[----:B------:R-:W-:Y:S01]  /*1bc00*/  R2UR UR5, R7 ;  /* 0x00000000070572ca */ /* 0x000fe200000e0000 */
[----:B------:R-:W-:Y:S01]  /*1bc10*/  VIADD R20, R14, 0x302 ;  /* 0x000003020e147836 */ /* 0x000fe20000000000 */
[----:B------:R-:W-:Y:S01]  /*1bc20*/  MOV R21, 0x40000040 ;  /* 0x4000004000157802 */ /* 0x000fe20000000f00 */
[----:B------:R0:W5:Y:S01]  /*1bc30*/  LDL.LU R6, [R1+0x44] ;  /* 0x0000440001067983 */ /* 0x0001620000300800 */
        /* <DEDUP_REMOVED lines=18> */
[----:B------:R-:W-:Y:S01]  /*1bd60*/  MOV R21, 0x40000040 ;  /* 0x4000004000157802 */ /* 0x000fe20000000f00 */
[----:B------:R-:W-:-:S02]  /*1bd70*/  WARPGROUP.DEPBAR.LE gsb0, 0x0 ;  /* 0x00008000000079c5 */ /* 0x000fc40000010000 */
[----:B------:R-:W-:-:S08]  /*1bd80*/  WARPGROUP.ARRIVE ;  /* 0x00000000000079c5 */ /* 0x000fd00000000000 */
        /* <DEDUP_REMOVED lines=143> */
.L_x_1571:
[----:B------:R-:W-:Y:S01]  /*1c680*/  SHF.L.U32 R2, R12, 0x1f, RZ ;  /* 0x0000001f0c027819 */ /* 0x000fe200000006ff */
[----:B------:R-:W-:-:S04]  /*1c690*/  IMAD R14, R13, 0x8, R17 ;  /* 0x000000080d0e7824 */ /* 0x000fc800078e0211 */
[----:B------:R0:W1:Y:S01]  /*1c6a0*/  SYNCS.PHASECHK.TRANS64.TRYWAIT P2, [R14+URZ+0x30850], R2 ;  /* 0x030850020e0075a7 */ /* 0x000062000804017f */
[----:B------:R-:W-:Y:S05]  /*1c6b0*/  @!P0 BRA `(.L_x_1572) ;  /* 0x0000000000048947 */ /* 0x000fea0003800000 */
[----:B------:R-:W-:Y:S01]  /*1c6c0*/  BPT.TRAP 0x1 ;  /* 0x000000040000795c */ /* 0x000fe20000300000 */
.L_x_1572:
        /* <DEDUP_REMOVED lines=9> */
.L_x_1574:
[----:B------:R-:W-:Y:S05]  /*1c760*/  BSYNC B1 ;  /* 0x0000000000017941 */ /* 0x000fea0003800000 */
.L_x_1573:
[----:B------:R-:W-:Y:S01]  /*1c770*/  IMAD.MOV.U32 R12, RZ, RZ, R0 ;  /* 0x000000ffff0c7224 */ /* 0x000fe200078e0000 */
[----:B------:R-:W-:Y:S01]  /*1c780*/  MOV R13, 0x40000040 ;  /* 0x40000040000d7802 */ /* 0x000fe20000000f00 */
[----:B------:R-:W2:Y:S01]  /*1c790*/  LDL R4, [R1+0x38] ;  /* 0x0000380001047983 */ /* 0x000ea20000100800 */
[----:B------:R-:W-:Y:S01]  /*1c7a0*/  WARPGROUP.ARRIVE ;  /* 0x00000000000079c5 */ /* 0x000fe20000000000 */
[----:B------:R-:W-:Y:S01]  /*1c7b0*/  FMUL.FTZ R7, R123, UR50 ;  /* 0x000000327b077c20 */ /* 0x000fe20008410000 */
[----:B------:R-:W-:Y:S01]  /*1c7c0*/  R2UR UR6, R12 ;  /* 0x000000000c0672ca */ /* 0x000fe200000e0000 */
[----:B------:R-:W-:Y:S01]  /*1c7d0*/  VIADD R12, R0, 0x80 ;  /* 0x00000080000c7836 */ /* 0x000fe20000000000 */
[----:B------:R-:W-:Y:S01]  /*1c7e0*/  R2UR UR7, R13 ;  /* 0x000000000d0772ca */ /* 0x000fe200000e0000 */
[----:B------:R-:W-:Y:S02]  /*1c7f0*/  IMAD.MOV.U32 R13, RZ, RZ, 0x40000040 ;  /* 0x40000040ff0d7424 */ /* 0x000fe400078e00ff */
        /* <DEDUP_REMOVED lines=41> */
[----:B------:R-:W-:Y:S01]  /*1ca90*/  ISETP.GE.AND P2, PT, R224, 0x1, PT ;  /* 0x00000001e000780c */ /* 0x000fe20003f46270 */
        /* <DEDUP_REMOVED lines=23> */
[----:B------:R-:W-:-:S05]  /*1cc10*/  WARPGROUP.ARRIVE ;  /* 0x00000000000079c5 */ /* 0x000fca0000000000 */
[----:B------:R-:W0:Y:S01]  /*1cc20*/  MUFU.TANH R143, R143 ;  /* 0x0000008f008f7308 */ /* 0x000e220000002400 */
[----:B------:R-:W-:Y:S01]  /*1cc30*/  HGMMA.64x192x16.F32 R24, R184, gdesc[UR4].tnspB, R24, gsb0 ;  /* 0x42e00004b8187df0 */ /* 0x000fe20008000818 */
[----:B------:R-:W-:Y:S01]  /*1cc40*/  R2UR UR6, R12 ;  /* 0x000000000c0672ca */ /* 0x000fe200000e0000 */
[----:B------:R-:W-:Y:S01]  /*1cc50*/  VIADD R12, R0, 0x180 ;  /* 0x00000180000c7836 */ /* 0x000fe20000000000 */
[----:B------:R-:W-:Y:S01]  /*1cc60*/  R2UR UR7, R13 ;  /* 0x000000000d0772ca */ /* 0x000fe200000e0000 */
[----:B------:R-:W-:-:S03]  /*1cc70*/  IMAD.MOV.U32 R13, RZ, RZ, 0x40000040 ;  /* 0x40000040ff0d7424 */ /* 0x000fc600078e00ff */
        /* <DEDUP_REMOVED lines=9> */
[----:B------:R-:W-:Y:S01]  /*1cd10*/  FMUL.FTZ R4, R121, UR50 ;  /* 0x0000003279047c20 */ /* 0x000fe20008410000 */
[----:B------:R-:W-:Y:S01]  /*1cd20*/  FMUL.FTZ R121, R127, UR50 ;  /* 0x000000327f797c20 */ /* 0x000fe20008410000 */
[----:B------:R-:W-:Y:S01]  /*1cd30*/  FMUL.FTZ R127, R133, UR50 ;  /* 0x00000032857f7c20 */ /* 0x000fe20008410000 */
[----:B------:R-:W-:Y:S01]  /*1cd40*/  FMUL.FTZ R133, R137, UR50 ;  /* 0x0000003289857c20 */ /* 0x000fe20008410000 */
[----:B------:R-:W-:Y:S01]  /*1cd50*/  FMUL.FTZ R137, R141, UR50 ;  /* 0x000000328d897c20 */ /* 0x000fe20008410000 */
[----:B------:R-:W-:Y:S01]  /*1cd60*/  FMUL.FTZ R141, R150, UR50 ;  /* 0x00000032968d7c20 */ /* 0x000fe20008410000 */
[----:B------:R-:W-:Y:S01]  /*1cd70*/  FMUL.FTZ R150, R159, UR50 ;  /* 0x000000329f967c20 */ /* 0x000fe20008410000 */
[----:B------:R-:W2:Y:S08]  /*1cd80*/  MUFU.TANH R4, R4 ;  /* 0x0000000400047308 */ /* 0x000eb00000002400 */
        /* <DEDUP_REMOVED lines=25> */
[----:B------:R-:W-:Y:S02]  /*1cf20*/  IMAD.MOV.U32 R13, RZ, RZ, 0x40000040 ;  /* 0x40000040ff0d7424 */ /* 0x000fe400078e00ff */
[----:B------:R-:W-:Y:S01]  /*1cf30*/  FMUL.FTZ R0, R146, UR50 ;  /* 0x0000003292007c20 */ /* 0x000fe20008410000 */
[----:B------:R-:W-:Y:S01]  /*1cf40*/  FMUL.FTZ R146, R155, UR50 ;  /* 0x000000329b927c20 */ /* 0x000fe20008410000 */
[----:B------:R-:W-:Y:S01]  /*1cf50*/  FMUL.FTZ R155, R160, UR50 ;  /* 0x00000032a09b7c20 */ /* 0x000fe20008410000 */
[----:B------:R-:W-:-:S03]  /*1cf60*/  FMUL.FTZ R160, R164, UR50 ;  /* 0x00000032a4a07c20 */ /* 0x000fc60008410000 */
        /* <DEDUP_REMOVED lines=8> */
[----:B------:R-:W-:Y:S01]  /*1cff0*/  @!P1 VIADD R12, R3, 0x30840 ;  /* 0x00030840030c9836 */ /* 0x000fe20000000000 */
[----:B------:R-:W-:Y:S01]  /*1d000*/  R2UR UR7, R13 ;  /* 0x000000000d0772ca */ /* 0x000fe200000e0000 */
[----:B------:R-:W-:-:S03]  /*1d010*/  IMAD R3, R8, -0x60, RZ ;  /* 0xffffffa008037824 */ /* 0x000fc600078e02ff */
[----:B------:R-:W-:Y:S01]  /*1d020*/  @!P1 PRMT R12, RZ, 0x654, R12 ;  /* 0x00000654ff0c9816 */ /* 0x000fe2000000000c */
[----:B------:R-:W-:Y:S01]  /*1d030*/  IMAD R159, R206, -0x2, R3 ;  /* 0xfffffffece9f7824 */ /* 0x000fe200078e0203 */
[----:B------:R-:W-:-:S04]  /*1d040*/  IADD3 R162, R3, 0x1, R196 ;  /* 0x0000000103a27810 */ /* 0x000fc80007ffe0c4 */
[----:B------:R-:W-:Y:S01]  /*1d050*/  IADD3 R13, R162, -R197, RZ ;  /* 0x800000c5a20d7210 */ /* 0x000fe20007ffe0ff */
[----:B------:R-:W-:-:S04]  /*1d060*/  IMAD R162, R201, 0x80, R213 ;  /* 0x00000080c9a27824 */ /* 0x000fc800078e02d5 */
[----:B------:R-:W-:-:S04]  /*1d070*/  IMAD R13, R206, -0x2, R13 ;  /* 0xfffffffece0d7824 */ /* 0x000fc800078e020d */
[C---:B------:R-:W-:Y:S02]  /*1d080*/  VIADD R166, R13.reuse, UR47 ;  /* 0x0000002f0da67c36 */ /* 0x040fe40008000000 */
[----:B------:R-:W-:-:S03]  /*1d090*/  VIADD R165, R13, UR4 ;  /* 0x000000040da57c36 */ /* 0x000fc60008000000 */
[C---:B------:R-:W-:Y:S01]  /*1d0a0*/  IADD3 R164, R162.reuse, R166, RZ ;  /* 0x000000a6a2a47210 */ /* 0x040fe20007ffe0ff */
[----:B------:R-:W-:Y:S01]  /*1d0b0*/  IMAD.IADD R163, R162, 0x1, R165 ;  /* 0x00000001a2a37824 */ /* 0x000fe200078e02a5 */
[----:B------:R-:W-:Y:S02]  /*1d0c0*/  WARPGROUP.DEPBAR.LE gsb0, 0x0 ;  /* 0x00008000000079c5 */ /* 0x000fe40000010000 */
[----:B------:R-:W-:-:S06]  /*1d0d0*/  WARPGROUP.ARRIVE ;  /* 0x00000000000079c5 */ /* 0x000fcc0000000000 */
[----:B------:R-:W-:Y:S03]  /*1d0e0*/  HGMMA.64x192x16.F32 R24, R168, gdesc[UR4].tnspB, R24, gsb0 ;  /* 0x42e00004a8187df0 */ /* 0x000fe60008000818 */
[----:B------:R-:W-:Y:S02]  /*1d0f0*/  WARPGROUP.DEPBAR.LE gsb0, 0x0 ;  /* 0x00008000000079c5 */ /* 0x000fe40000010000 */
[----:B------:R0:W-:Y:S01]  /*1d100*/  @!P1 SYNCS.ARRIVE.TRANS64.RED.A1T0 RZ, [R12+URZ], RZ ;  /* 0x000000ff0cff99a7 */ /* 0x0001e2000810043f */
[----:B-1234-:R-:W-:Y:S05]  /*1d110*/  @!P2 BRA `(.L_x_1576) ;  /* 0x000000000058a947 */ /* 0x01efea0003800000 */
[----:B------:R-:W-:Y:S01]  /*1d120*/  IADD3 R167, R162, R196, -R197 ;  /* 0x000000c4a2a77210 */ /* 0x000fe20007ffe8c5 */
[----:B------:R-:W-:Y:S03]  /*1d130*/  BSSY B1, `(.L_x_1577) ;  /* 0x0000011000017945 */ /* 0x000fe60003800000 */
[----:B------:R-:W-:-:S13]  /*1d140*/  ISETP.GT.AND P2, PT, R167, -0x1, PT ;  /* 0xffffffffa700780c */ /* 0x000fda0003f44270 */
[----:B------:R-:W-:Y:S05]  /*1d150*/  @P2 BRA `(.L_x_1578) ;  /* 0x0000000000202947 */ /* 0x000fea0003800000 */
[----:B------:R-:W-:Y:S01]  /*1d160*/  IMAD.U32 R168, RZ, RZ, UR39 ;  /* 0x00000027ffa87e24 */ /* 0x000fe2000f8e00ff */
[----:B------:R-:W-:-:S04]  /*1d170*/  LOP3.LUT R167, RZ, R167, RZ, 0x33, !PT ;  /* 0x000000a7ffa77212 */ /* 0x000fc800078e33ff */
[----:B------:R-:W-:-:S13]  /*1d180*/  ISETP.NE.AND P2, PT, R168, 0x1, PT ;  /* 0x00000001a800780c */ /* 0x000fda0003f45270 */
[----:B0-----:R-:W0:Y:S02]  /*1d190*/  @P2 LDC.64 R12, c[0x0][0x9e8] ;  /* 0x00027a00ff0c2b82 */ /* 0x001e240000000a00 */
[----:B0-----:R-:W-:-:S05]  /*1d1a0*/  @P2 IMAD.HI.U32 R12, R167, R12, RZ ;  /* 0x0000000ca70c2227 */ /* 0x001fca00078e00ff */
[----:B------:R-:W-:-:S04]  /*1d1b0*/  @P2 SHF.R.U32.HI R167, RZ, R13, R12 ;  /* 0x0000000dffa72219 */ /* 0x000fc8000001160c */
[----:B------:R-:W-:Y:S01]  /*1d1c0*/  LOP3.LUT R167, RZ, R167, RZ, 0x33, !PT ;  /* 0x000000a7ffa77212 */ /* 0x000fe200078e33ff */
[----:B------:R-:W-:Y:S06]  /*1d1d0*/  BRA `(.L_x_1579) ;  /* 0x0000000000187947 */ /* 0x000fec0003800000 */
.L_x_1578:
[----:B------:R-:W-:Y:S01]  /*1d1e0*/  IMAD.U32 R168, RZ, RZ, UR39 ;  /* 0x00000027ffa87e24 */ /* 0x000fe2000f8e00ff */
[----:B------:R-:W-:-:S04]  /*1d1f0*/  IADD3 R167, R162, R196, -R197 ;  /* 0x000000c4a2a77210 */ /* 0x000fc80007ffe8c5 */
[----:B------:R-:W-:-:S13]  /*1d200*/  ISETP.NE.AND P2, PT, R168, 0x1, PT ;  /* 0x00000001a800780c */ /* 0x000fda0003f45270 */
[----:B0-----:R-:W0:Y:S02]  /*1d210*/  @P2 LDC.64 R12, c[0x0][0x9e8] ;  /* 0x00027a00ff0c2b82 */ /* 0x001e240000000a00 */
[----:B0-----:R-:W-:-:S05]  /*1d220*/  @P2 IMAD.HI.U32 R12, R167, R12, RZ ;  /* 0x0000000ca70c2227 */ /* 0x001fca00078e00ff */
[----:B------:R-:W-:-:S07]  /*1d230*/  @P2 SHF.R.U32.HI R167, RZ, R13, R12 ;  /* 0x0000000dffa72219 */ /* 0x000fce000001160c */
.L_x_1579:
[----:B------:R-:W-:Y:S05]  /*1d240*/  BSYNC B1 ;  /* 0x0000000000017941 */ /* 0x000fea0003800000 */
.L_x_1577:
[----:B------:R-:W-:-:S05]  /*1d250*/  IMAD R167, R167, R168, R159 ;  /* 0x000000a8a7a77224 */ /* 0x000fca00078e029f */
[----:B------:R-:W-:Y:S02]  /*1d260*/  VIADDMNMX R164, R167, R168, R164, PT ;  /* 0x000000a8a7a47246 */ /* 0x000fe400038001a4 */
[----:B------:R-:W-:-:S07]  /*1d270*/  VIMNMX R163, R163, R167, !PT ;  /* 0x000000a7a3a37248 */ /* 0x000fce0007fe0100 */
.L_x_1576:
[C---:B------:R-:W-:Y:S02]  /*1d280*/  ISETP.GE.AND P2, PT, R3.reuse, 0x2, PT ;  /* 0x000000020300780c */ /* 0x040fe40003f46270 */
[----:B------:R-:W-:Y:S02]  /*1d290*/  ISETP.GE.AND P3, PT, R3, 0x9, PT ;  /* 0x000000090300780c */ /* 0x000fe40003f66270 */
[----:B------:R-:W-:Y:S02]  /*1d2a0*/  ISETP.GT.AND P5, PT, R163, 0x1, !P2 ;  /* 0x00000001a300780c */ /* 0x000fe400057a4270 */
[----:B------:R-:W-:Y:S02]  /*1d2b0*/  ISETP.GE.AND P6, PT, R3, 0xa, PT ;  /* 0x0000000a0300780c */ /* 0x000fe40003fc6270 */
[----:B------:R-:W-:Y:S02]  /*1d2c0*/  ISETP.GT.AND P4, PT, R163, 0x8, !P3 ;  /* 0x00000008a300780c */ /* 0x000fe40005f84270 */
[----:B------:R-:W-:-:S02]  /*1d2d0*/  ISETP.LT.OR P5, PT, R164, 0x2, P5 ;  /* 0x00000002a400780c */ /* 0x000fc40002fa1670 */
[----:B------:R-:W-:Y:S02]  /*1d2e0*/  ISETP.LT.OR P4, PT, R164, 0x9, P4 ;  /* 0x00000009a400780c */ /* 0x000fe40002781670 */
[----:B0-----:R-:W-:Y:S02]  /*1d2f0*/  FSEL R12, R4, -INF , !P5 ;  /* 0xff800000040c7808 */ /* 0x001fe40006800000 */
        /* <DEDUP_REMOVED lines=130> */
[----:B------:R-:W-:-:S13]  /*1db20*/  ISETP.GE.AND P6, PT, R224, 0x1, PT ;  /* 0x00000001e000780c */ /* 0x000fda0003fc6270 */
[----:B------:R-:W-:Y:S05]  /*1db30*/  @!P6 BRA `(.L_x_1580) ;  /* 0x00000000005ce947 */ /* 0x000fea0003800000 */
[----:B------:R-:W-:Y:S01]  /*1db40*/  ISETP.GT.AND P6, PT, R200, -0x1, PT ;  /* 0xffffffffc800780c */ /* 0x000fe20003fc4270 */
[----:B------:R-:W-:-:S12]  /*1db50*/  BSSY B1, `(.L_x_1581) ;  /* 0x0000012000017945 */ /* 0x000fd80003800000 */
[----:B------:R-:W-:Y:S05]  /*1db60*/  @P6 BRA `(.L_x_1582) ;  /* 0x0000000000286947 */ /* 0x000fea0003800000 */
[----:B------:R-:W-:Y:S01]  /*1db70*/  MOV R164, UR39 ;  /* 0x0000002700a47c02 */ /* 0x000fe20008000f00 */
[----:B------:R-:W-:-:S03]  /*1db80*/  VIADD R162, R162, 0x8 ;  /* 0x00000008a2a27836 */ /* 0x000fc60000000000 */
[----:B------:R-:W-:Y:S02]  /*1db90*/  ISETP.NE.AND P6, PT, R164, 0x1, PT ;  /* 0x00000001a400780c */ /* 0x000fe40003fc5270 */
[----:B------:R-:W-:-:S04]  /*1dba0*/  IADD3 R162, R162, R196, -R197 ;  /* 0x000000c4a2a27210 */ /* 0x000fc80007ffe8c5 */
[----:B------:R-:W-:-:S07]  /*1dbb0*/  LOP3.LUT R163, RZ, R162, RZ, 0x33, !PT ;  /* 0x000000a2ffa37212 */ /* 0x000fce00078e33ff */
[----:B------:R-:W0:Y:S02]  /*1dbc0*/  @P6 LDC.64 R2, c[0x0][0x9e8] ;  /* 0x00027a00ff026b82 */ /* 0x000e240000000a00 */
[----:B0-----:R-:W-:-:S05]  /*1dbd0*/  @P6 IMAD.HI.U32 R2, R163, R2, RZ ;  /* 0x00000002a3026227 */ /* 0x001fca00078e00ff */
[----:B------:R-:W-:-:S04]  /*1dbe0*/  @P6 SHF.R.U32.HI R163, RZ, R3, R2 ;  /* 0x00000003ffa36219 */ /* 0x000fc80000011602 */
[----:B------:R-:W-:Y:S01]  /*1dbf0*/  LOP3.LUT R2, RZ, R163, RZ, 0x33, !PT ;  /* 0x000000a3ff027212 */ /* 0x000fe200078e33ff */
[----:B------:R-:W-:Y:S06]  /*1dc00*/  BRA `(.L_x_1583) ;  /* 0x0000000000187947 */ /* 0x000fec0003800000 */
.L_x_1582:
[----:B------:R-:W-:-:S05]  /*1dc10*/  IMAD.U32 R164, RZ, RZ, UR39 ;  /* 0x00000027ffa47e24 */ /* 0x000fca000f8e00ff */
[----:B------:R-:W-:-:S13]  /*1dc20*/  ISETP.NE.AND P6, PT, R164, 0x1, PT ;  /* 0x00000001a400780c */ /* 0x000fda0003fc5270 */
[----:B------:R-:W0:Y:S02]  /*1dc30*/  @P6 LDC.64 R2, c[0x0][0x9e8] ;  /* 0x00027a00ff026b82 */ /* 0x000e240000000a00 */
[----:B0-----:R-:W-:-:S04]  /*1dc40*/  @P6 IMAD.HI.U32 R4, R200, R2, RZ ;  /* 0x00000002c8046227 */ /* 0x001fc800078e00ff */
[----:B------:R-:W-:Y:S01]  /*1dc50*/  IMAD.MOV.U32 R2, RZ, RZ, R200 ;  /* 0x000000ffff027224 */ /* 0x000fe200078e00c8 */
[----:B------:R-:W-:-:S07]  /*1dc60*/  @P6 SHF.R.U32.HI R2, RZ, R3, R4 ;  /* 0x00000003ff026219 */ /* 0x000fce0000011604 */
.L_x_1583:
[----:B------:R-:W-:Y:S05]  /*1dc70*/  BSYNC B1 ;  /* 0x0000000000017941 */ /* 0x000fea0003800000 */
.L_x_1581:
[----:B------:R-:W-:-:S05]  /*1dc80*/  IMAD R159, R2, R164, R159 ;  /* 0x000000a4029f7224 */ /* 0x000fca00078e029f */
[----:B------:R-:W-:Y:S02]  /*1dc90*/  VIADDMNMX R166, R159, R164, R166, PT ;  /* 0x000000a49fa67246 */ /* 0x000fe400038001a6 */
[----:B------:R-:W-:-:S07]  /*1dca0*/  VIMNMX R165, R165, R159, !PT ;  /* 0x0000009fa5a57248 */ /* 0x000fce0007fe0100 */
.L_x_1580:
[C---:B------:R-:W-:Y:S01]  /*1dcb0*/  ISETP.GT.AND P2, PT, R165.reuse, 0x1, !P2 ;  /* 0x00000001a500780c */ /* 0x040fe20005744270 */
[----:B------:R-:W-:Y:S01]  /*1dcc0*/  @!P1 VIADD R14, R14, 0x30860 ;  /* 0x000308600e0e9836 */ /* 0x000fe20000000000 */
[----:B------:R-:W-:Y:S02]  /*1dcd0*/  LOP3.LUT P6, RZ, R16, 0x8000, RZ, 0xc0, !PT ;  /* 0x0000800010ff7812 */ /* 0x000fe400078cc0ff */
[----:B------:R-:W-:Y:S02]  /*1dce0*/  ISETP.LT.OR P2, PT, R166, 0x2, P2 ;  /* 0x00000002a600780c */ /* 0x000fe40001741670 */
[----:B------:R-:W-:Y:S02]  /*1dcf0*/  ISETP.GT.AND P3, PT, R165, 0x8, !P3 ;  /* 0x00000008a500780c */ /* 0x000fe40005f64270 */
[----:B------:R-:W-:Y:S02]  /*1dd00*/  FSEL R2, R7, -INF , !P2 ;  /* 0xff80000007027808 */ /* 0x000fe40005000000 */
[----:B------:R-:W-:-:S02]  /*1dd10*/  LOP3.LUT P2, RZ, R16, 0x4, RZ, 0xc0, !PT ;  /* 0x0000000410ff7812 */ /* 0x000fc4000784c0ff */
[----:B------:R-:W-:Y:S02]  /*1dd20*/  ISETP.LT.OR P3, PT, R166, 0x9, P3 ;  /* 0x00000009a600780c */ /* 0x000fe40001f61670 */
[----:B------:R-:W-:Y:S02]  /*1dd30*/  ISETP.GT.AND P2, PT, R165, 0x9, !P2 ;  /* 0x00000009a500780c */ /* 0x000fe40005744270 */
[----:B------:R-:W-:Y:S02]  /*1dd40*/  FSEL R120, R120, -INF , !P3 ;  /* 0xff80000078787808 */ /* 0x000fe40005800000 */
[----:B------:R-:W-:Y:S02]  /*1dd50*/  ISETP.LT.OR P2, PT, R166, 0xa, P2 ;  /* 0x0000000aa600780c */ /* 0x000fe40001741670 */
[----:B------:R-:W-:Y:S02]  /*1dd60*/  LOP3.LUT P3, RZ, R16, 0x4000, RZ, 0xc0, !PT ;  /* 0x0000400010ff7812 */ /* 0x000fe4000786c0ff */
[----:B------:R-:W-:-:S02]  /*1dd70*/  FSEL R121, R121, -INF , !P2 ;  /* 0xff80000079797808 */ /* 0x000fc40005000000 */
[----:B------:R-:W-:Y:S02]  /*1dd80*/  LOP3.LUT P2, RZ, R16, 0x8, RZ, 0xc0, !PT ;  /* 0x0000000810ff7812 */ /* 0x000fe4000784c0ff */
[----:B------:R-:W-:Y:S02]  /*1dd90*/  FMNMX.FTZ R3, R13, R11, !PT ;  /* 0x0000000b0d037209 */ /* 0x000fe40007810000 */
[C---:B------:R-:W-:Y:S02]  /*1dda0*/  ISETP.GT.AND P2, PT, R165.reuse, 0x10, !P2 ;  /* 0x00000010a500780c */ /* 0x040fe40005744270 */
[----:B------:R-:W-:Y:S02]  /*1ddb0*/  FMNMX.FTZ R3, R12, R3, !PT ;  /* 0x000000030c037209 */ /* 0x000fe40007810000 */
[----:B------:R-:W-:Y:S02]  /*1ddc0*/  ISETP.LT.OR P2, PT, R166, 0x11, P2 ;  /* 0x00000011a600780c */ /* 0x000fe40001741670 */
[----:B------:R-:W-:-:S02]  /*1ddd0*/  ISETP.GT.AND P4, PT, R165, 0x51, !P4 ;  /* 0x00000051a500780c */ /* 0x000fc40006784270 */
[----:B------:R-:W-:Y:S02]  /*1dde0*/  FSEL R124, R124, -INF , !P2 ;  /* 0xff8000007c7c7808 */ /* 0x000fe40005000000 */
[----:B------:R-:W-:Y:S02]  /*1ddf0*/  LOP3.LUT P2, RZ, R16, 0x80000, RZ, 0xc0, !PT ;  /* 0x0008000010ff7812 */ /* 0x000fe4000784c0ff */
[C---:B------:R-:W-:Y:S02]  /*1de00*/  ISETP.GT.AND P5, PT, R165.reuse, 0x58, !P5 ;  /* 0x00000058a500780c */ /* 0x040fe40006fa4270 */
[----:B------:R-:W-:Y:S02]  /*1de10*/  ISETP.GT.AND P2, PT, R165, 0x11, !P2 ;  /* 0x00000011a500780c */ /* 0x000fe40005744270 */
[C---:B------:R-:W-:Y:S02]  /*1de20*/  ISETP.LT.OR P4, PT, R166.reuse, 0x52, P4 ;  /* 0x00000052a600780c */ /* 0x040fe40002781670 */
[----:B------:R-:W-:-:S02]  /*1de30*/  ISETP.LT.OR P2, PT, R166, 0x12, P2 ;  /* 0x00000012a600780c */ /* 0x000fc40001741670 */
[----:B------:R-:W-:Y:S02]  /*1de40*/  ISETP.LT.OR P5, PT, R166, 0x59, P5 ;  /* 0x00000059a600780c */ /* 0x000fe40002fa1670 */
[----:B------:R-:W-:Y:S02]  /*1de50*/  FSEL R125, R125, -INF , !P2 ;  /* 0xff8000007d7d7808 */ /* 0x000fe40005000000 */
[----:B------:R-:W-:Y:S02]  /*1de60*/  LOP3.LUT P2, RZ, R16, 0x40000, RZ, 0xc0, !PT ;  /* 0x0004000010ff7812 */ /* 0x000fe4000784c0ff */
[----:B------:R-:W-:Y:S02]  /*1de70*/  FSEL R152, R152, -INF , !P4 ;  /* 0xff80000098987808 */ /* 0x000fe40006000000 */
[----:B------:R-:W-:Y:S02]  /*1de80*/  ISETP.GT.AND P2, PT, R165, 0x18, !P2 ;  /* 0x00000018a500780c */ /* 0x000fe40005744270 */
[----:B------:R-:W-:-:S02]  /*1de90*/  FSEL R156, R156, -INF , !P5 ;  /* 0xff8000009c9c7808 */ /* 0x000fc40006800000 */
        /* <DEDUP_REMOVED lines=69> */
[----:B------:R-:W-:-:S03]  /*1e2f0*/  ISETP.GT.AND P2, PT, R165, 0x48, !P2 ;  /* 0x00000048a500780c */ /* 0x000fc60005744270 */
[----:B------:R-:W0:Y:S01]  /*1e300*/  SHFL.BFLY PT, R0, R3, 0x2, 0x1f ;  /* 0x0c401f0003007f89 */ /* 0x000e2200000e0000 */
[----:B------:R-:W-:-:S04]  /*1e310*/  ISETP.LT.OR P2, PT, R166, 0x49, P2 ;  /* 0x00000049a600780c */ /* 0x000fc80001741670 */
[----:B------:R-:W-:Y:S02]  /*1e320*/  FSEL R149, R149, -INF , !P2 ;  /* 0xff80000095957808 */ /* 0x000fe40005000000 */
[----:B------:R-:W-:Y:S02]  /*1e330*/  ISETP.GT.AND P2, PT, R165, 0x49, !P6 ;  /* 0x00000049a500780c */ /* 0x000fe40007744270 */
[----:B------:R-:W-:Y:S02]  /*1e340*/  LOP3.LUT P6, RZ, R16, 0x2, RZ, 0xc0, !PT ;  /* 0x0000000210ff7812 */ /* 0x000fe400078cc0ff */
[----:B------:R-:W-:-:S04]  /*1e350*/  ISETP.LT.OR P2, PT, R166, 0x4a, P2 ;  /* 0x0000004aa600780c */ /* 0x000fc80001741670 */
[----:B------:R-:W-:Y:S02]  /*1e360*/  FSEL R150, R150, -INF , !P2 ;  /* 0xff80000096967808 */ /* 0x000fe40005000000 */
[----:B------:R-:W-:-:S04]  /*1e370*/  ISETP.GT.AND P2, PT, R165, 0x50, !P3 ;  /* 0x00000050a500780c */ /* 0x000fc80005f44270 */
[----:B------:R-:W-:Y:S02]  /*1e380*/  ISETP.LT.OR P2, PT, R166, 0x51, P2 ;  /* 0x00000051a600780c */ /* 0x000fe40001741670 */
[----:B0-----:R-:W-:Y:S02]  /*1e390*/  FMNMX.FTZ R162, R3, R0, !PT ;  /* 0x0000000003a27209 */ /* 0x001fe40007810000 */
[----:B------:R-:W-:Y:S02]  /*1e3a0*/  FSEL R154, R154, -INF , !P2 ;  /* 0xff8000009a9a7808 */ /* 0x000fe40005000000 */
[----:B------:R-:W-:Y:S01]  /*1e3b0*/  ISETP.GT.AND P2, PT, R165, RZ, !P6 ;  /* 0x000000ffa500720c */ /* 0x000fe20007744270 */
[----:B------:R-:W0:Y:S01]  /*1e3c0*/  SHFL.BFLY PT, R7, R162, 0x1, 0x1f ;  /* 0x0c201f00a2077f89 */ /* 0x000e2200000e0000 */
[----:B------:R-:W-:Y:S02]  /*1e3d0*/  LOP3.LUT P6, RZ, R16, 0x1, RZ, 0xc0, !PT ;  /* 0x0000000110ff7812 */ /* 0x000fe400078cc0ff */
[----:B------:R-:W-:-:S02]  /*1e3e0*/  ISETP.LT.OR P2, PT, R166, 0x1, P2 ;  /* 0x00000001a600780c */ /* 0x000fc40001741670 */
[----:B------:R-:W-:Y:S02]  /*1e3f0*/  ISETP.GT.AND P3, PT, R165, 0x59, !P6 ;  /* 0x00000059a500780c */ /* 0x000fe40007764270 */
[----:B------:R-:W-:Y:S02]  /*1e400*/  FSEL R15, R15, -INF , !P2 ;  /* 0xff8000000f0f7808 */ /* 0x000fe40005000000 */
[----:B------:R-:W-:Y:S02]  /*1e410*/  ISETP.LT.OR P3, PT, R166, 0x5a, P3 ;  /* 0x0000005aa600780c */ /* 0x000fe40001f61670 */
[----:B------:R-:W-:Y:S02]  /*1e420*/  FMNMX.FTZ R3, R15, R10, !PT ;  /* 0x0000000a0f037209 */ /* 0x000fe40007810000 */
[----:B------:R-:W-:Y:S02]  /*1e430*/  FSEL R158, R158, -INF , !P3 ;  /* 0xff8000009e9e7808 */ /* 0x000fe40005800000 */
[----:B------:R-:W-:-:S02]  /*1e440*/  FMNMX.FTZ R3, R2, R3, !PT ;  /* 0x0000000302037209 */ /* 0x000fc40007810000 */
[----:B0-----:R-:W-:Y:S02]  /*1e450*/  FMNMX.FTZ R4, R162, R7, !PT ;  /* 0x00000007a2047209 */ /* 0x001fe40007810000 */
[----:B------:R-:W-:Y:S02]  /*1e460*/  MOV R7, UR38 ;  /* 0x0000002600077c02 */ /* 0x000fe40008000f00 */
[----:B------:R-:W-:Y:S02]  /*1e470*/  FSETP.NEU.FTZ.AND P2, PT, R4, -INF , PT ;  /* 0xff8000000400780b */ /* 0x000fe40003f5d000 */
[----:B------:R-:W-:Y:S01]  /*1e480*/  FMNMX.FTZ R162, R120, R3, !PT ;  /* 0x0000000378a27209 */ /* 0x000fe20007810000 */
[----:B------:R-:W-:-:S03]  /*1e490*/  FMUL.FTZ R0, R4, R7 ;  /* 0x0000000704007220 */ /* 0x000fc60000410000 */
[----:B------:R-:W-:Y:S02]  /*1e4a0*/  FMNMX.FTZ R3, R121, R162, !PT ;  /* 0x000000a279037209 */ /* 0x000fe40007810000 */
        /* <DEDUP_REMOVED lines=13> */
[-CC-:B------:R-:W-:Y:S01]  /*1e580*/  FFMA.FTZ R127, R144, R7.reuse, -R0.reuse ;  /* 0x00000007907f7223 */ /* 0x180fe20000010800 */
[----:B------:R-:W-:Y:S01]  /*1e590*/  FMNMX.FTZ R3, R129, R20, !PT ;  /* 0x0000001481037209 */ /* 0x000fe20007810000 */
[-CC-:B------:R-:W-:Y:S01]  /*1e5a0*/  FFMA.FTZ R12, R12, R7.reuse, -R0.reuse ;  /* 0x000000070c0c7223 */ /* 0x180fe20000010800 */
[----:B------:R-:W-:Y:S01]  /*1e5b0*/  FSEL R144, R4, RZ, P2 ;  /* 0x000000ff04907208 */ /* 0x000fe20001000000 */
[--C-:B------:R-:W-:Y:S01]  /*1e5c0*/  FFMA.FTZ R180, R132, R7, -R0.reuse ;  /* 0x0000000784b47223 */ /* 0x100fe20000010800 */
[----:B------:R-:W-:Y:S01]  /*1e5d0*/  FMNMX.FTZ R20, R130, R3, !PT ;  /* 0x0000000382147209 */ /* 0x000fe20007810000 */
[-CC-:B------:R-:W-:Y:S01]  /*1e5e0*/  FFMA.FTZ R178, R143, R7.reuse, -R0.reuse ;  /* 0x000000078fb27223 */ /* 0x180fe20000010800 */
[-CC-:B------:R-:W-:Y:S01]  /*1e5f0*/  FFMA.FTZ R172, R147, R7.reuse, -R0.reuse ;  /* 0x0000000793ac7223 */ /* 0x180fe20000010800 */
[----:B------:R-:W-:Y:S01]  /*1e600*/  FADD.FTZ R144, -R144, R11 ;  /* 0x0000000b90907221 */ /* 0x000fe20000010100 */
[----:B------:R-:W-:Y:S01]  /*1e610*/  FMNMX.FTZ R3, R131, R20, !PT ;  /* 0x0000001483037209 */ /* 0x000fe20007810000 */
[-CC-:B------:R-:W-:Y:S01]  /*1e620*/  FFMA.FTZ R132, R148, R7.reuse, -R0.reuse ;  /* 0x0000000794847223 */ /* 0x180fe20000010800 */
[----:B------:R0:W-:Y:S01]  /*1e630*/  MUFU.EX2 R20, R123 ;  /* 0x0000007b00147308 */ /* 0x0001e20000000800 */
        /* <DEDUP_REMOVED lines=8> */
[----:B0-----:R-:W-:Y:S01]  /*1e6c0*/  FFMA.FTZ R123, R137, R7, -R0 ;  /* 0x00000007897b7223 */ /* 0x001fe20000010800 */
[----:B------:R-:W-:-:S04]  /*1e6d0*/  FMNMX.FTZ R3, R135, R122, !PT ;  /* 0x0000007a87037209 */ /* 0x000fc80007810000 */
[----:B------:R-:W-:Y:S02]  /*1e6e0*/  FMNMX.FTZ R122, R140, R3, !PT ;  /* 0x000000038c7a7209 */ /* 0x000fe40007810000 */
[----:B------:R-:W-:Y:S02]  /*1e6f0*/  MUFU.EX2 R12, R12 ;  /* 0x0000000c000c7308 */ /* 0x000fe40000000800 */
[----:B------:R-:W-:-:S04]  /*1e700*/  FMNMX.FTZ R3, R141, R122, !PT ;  /* 0x0000007a8d037209 */ /* 0x000fc80007810000 */
[----:B------:R-:W-:Y:S02]  /*1e710*/  FMNMX.FTZ R122, R142, R3, !PT ;  /* 0x000000038e7a7209 */ /* 0x000fe40007810000 */
[----:B------:R-:W-:Y:S02]  /*1e720*/  MUFU.EX2 R190, R190 ;  /* 0x000000be00be7308 */ /* 0x000fe40000000800 */
[----:B------:R-:W-:Y:S01]  /*1e730*/  FMNMX.FTZ R3, R145, R122, !PT ;  /* 0x0000007a91037209 */ /* 0x000fe20007810000 */
[-CC-:B------:R-:W-:Y:S01]  /*1e740*/  FFMA.FTZ R122, R133, R7.reuse, -R0.reuse ;  /* 0x00000007857a7223 */ /* 0x180fe20000010800 */
[--C-:B------:R-:W-:Y:S02]  /*1e750*/  FFMA.FTZ R133, R153, R7, -R0.reuse ;  /* 0x0000000799857223 */ /* 0x100fe40000010800 */
[----:B------:R-:W-:Y:S02]  /*1e760*/  FMNMX.FTZ R126, R146, R3, !PT ;  /* 0x00000003927e7209 */ /* 0x000fe40007810000 */
[----:B------:R-:W-:Y:S02]  /*1e770*/  MUFU.EX2 R13, R13 ;  /* 0x0000000d000d7308 */ /* 0x000fe40000000800 */
[----:B------:R-:W-:Y:S01]  /*1e780*/  FMNMX.FTZ R3, R149, R126, !PT ;  /* 0x0000007e95037209 */ /* 0x000fe20007810000 */
[----:B------:R-:W-:-:S03]  /*1e790*/  FFMA.FTZ R126, R139, R7, -R0 ;  /* 0x000000078b7e7223 */ /* 0x000fc60000010800 */
[----:B------:R-:W-:Y:S02]  /*1e7a0*/  FMNMX.FTZ R3, R150, R3, !PT ;  /* 0x0000000396037209 */ /* 0x000fe40007810000 */
[----:B------:R-:W-:Y:S02]  /*1e7b0*/  MUFU.EX2 R184, R184 ;  /* 0x000000b800b87308 */ /* 0x000fe40000000800 */
[----:B------:R-:W-:-:S04]  /*1e7c0*/  FMNMX.FTZ R3, R154, R3, !PT ;  /* 0x000000039a037209 */ /* 0x000fc80007810000 */
[----:B------:R-:W-:Y:S02]  /*1e7d0*/  FMNMX.FTZ R3, R152, R3, !PT ;  /* 0x0000000398037209 */ /* 0x000fe40007810000 */
[----:B------:R-:W-:Y:S02]  /*1e7e0*/  MUFU.EX2 R186, R186 ;  /* 0x000000ba00ba7308 */ /* 0x000fe40000000800 */
[----:B------:R-:W-:-:S04]  /*1e7f0*/  FMNMX.FTZ R3, R156, R3, !PT ;  /* 0x000000039c037209 */ /* 0x000fc80007810000 */
[----:B------:R-:W-:Y:S02]  /*1e800*/  FMNMX.FTZ R3, R158, R3, !PT ;  /* 0x000000039e037209 */ /* 0x000fe40007810000 */
[----:B------:R-:W-:Y:S03]  /*1e810*/  MUFU.EX2 R21, R21 ;  /* 0x0000001500157308 */ /* 0x000fe60000000800 */
[----:B------:R-:W0:Y:S05]  /*1e820*/  SHFL.BFLY PT, R136, R3, 0x2, 0x1f ;  /* 0x0c401f0003887f89 */ /* 0x000e2a00000e0000 */
[----:B------:R-:W-:Y:S08]  /*1e830*/  MUFU.EX2 R180, R180 ;  /* 0x000000b400b47308 */ /* 0x000ff00000000800 */
[----:B------:R-:W-:Y:S08]  /*1e840*/  MUFU.EX2 R122, R122 ;  /* 0x0000007a007a7308 */ /* 0x000ff00000000800 */
[----:B------:R-:W-:Y:S01]  /*1e850*/  MUFU.EX2 R182, R182 ;  /* 0x000000b600b67308 */ /* 0x000fe20000000800 */
[----:B0-----:R-:W-:Y:S01]  /*1e860*/  FMNMX.FTZ R137, R3, R136, !PT ;  /* 0x0000008803897209 */ /* 0x001fe20007810000 */
[----:B------:R-:W-:-:S04]  /*1e870*/  FFMA.FTZ R136, R157, R7, -R0 ;  /* 0x000000079d887223 */ /* 0x000fc80000010800 */
[----:B------:R-:W0:Y:S02]  /*1e880*/  SHFL.BFLY PT, R138, R137, 0x1, 0x1f ;  /* 0x0c201f00898a7f89 */ /* 0x000e2400000e0000 */
[----:B------:R-:W1:Y:S08]  /*1e890*/  MUFU.EX2 R0, R144 ;  /* 0x0000009000007308 */ /* 0x000e700000000800 */
[----:B------:R-:W-:Y:S08]  /*1e8a0*/  MUFU.EX2 R123, R123 ;  /* 0x0000007b007b7308 */ /* 0x000ff00000000800 */
[----:B------:R-:W-:Y:S01]  /*1e8b0*/  MUFU.EX2 R176, R176 ;  /* 0x000000b000b07308 */ /* 0x000fe20000000800 */
[----:B0-----:R-:W-:-:S07]  /*1e8c0*/  FMNMX.FTZ R3, R137, R138, !PT ;  /* 0x0000008a89037209 */ /* 0x001fce0007810000 */
[----:B------:R-:W-:Y:S01]  /*1e8d0*/  MUFU.EX2 R126, R126 ;  /* 0x0000007e007e7308 */ /* 0x000fe20000000800 */
[C---:B------:R-:W-:Y:S01]  /*1e8e0*/  FSETP.NEU.FTZ.AND P2, PT, R3.reuse, -INF , PT ;  /* 0xff8000000300780b */ /* 0x040fe20003f5d000 */
[----:B------:R-:W-:-:S06]  /*1e8f0*/  FMUL.FTZ R138, R3, R7 ;  /* 0x00000007038a7220 */ /* 0x000fcc0000410000 */
[----:B------:R-:W-:Y:S01]  /*1e900*/  MUFU.EX2 R178, R178 ;  /* 0x000000b200b27308 */ /* 0x000fe20000000800 */
[----:B------:R-:W-:-:S05]  /*1e910*/  FSEL R138, R138, RZ, P2 ;  /* 0x000000ff8a8a7208 */ /* 0x000fca0001000000 */
[-CC-:B------:R-:W-:Y:S01]  /*1e920*/  FFMA.FTZ R185, R124, R7.reuse, -R138.reuse ;  /* 0x000000077cb97223 */ /* 0x180fe2000001088a */
[-CC-:B------:R-:W-:Y:S01]  /*1e930*/  FFMA.FTZ R124, R129, R7.reuse, -R138.reuse ;  /* 0x00000007817c7223 */ /* 0x180fe2000001088a */
[----:B------:R-:W-:Y:S01]  /*1e940*/  FSEL R129, R3, RZ, P2 ;  /* 0x000000ff03817208 */ /* 0x000fe20001000000 */
[-CC-:B------:R-:W-:Y:S01]  /*1e950*/  FFMA.FTZ R189, R15, R7.reuse, -R138.reuse ;  /* 0x000000070fbd7223 */ /* 0x180fe2000001088a */
[-CC-:B------:R-:W-:Y:S01]  /*1e960*/  FFMA.FTZ R15, R2, R7.reuse, -R138.reuse ;  /* 0x00000007020f7223 */ /* 0x180fe2000001088a */
[-CC-:B------:R-:W-:Y:S01]  /*1e970*/  FFMA.FTZ R191, R120, R7.reuse, -R138.reuse ;  /* 0x0000000778bf7223 */ /* 0x180fe2000001088a */
[-C--:B------:R-:W-:Y:S01]  /*1e980*/  FFMA.FTZ R120, R121, R7.reuse, -R138 ;  /* 0x0000000779787223 */ /* 0x080fe2000001088a */
[----:B------:R-:W-:Y:S01]  /*1e990*/  FADD.FTZ R2, -R129, R10 ;  /* 0x0000000a81027221 */ /* 0x000fe20000010100 */
[----:B-1---5:R-:W-:Y:S01]  /*1e9a0*/  FFMA.FTZ R129, R0, R6, R188 ;  /* 0x0000000600817223 */ /* 0x022fe200000100bc */
[----:B------:R-:W-:Y:S01]  /*1e9b0*/  MUFU.EX2 R189, R189 ;  /* 0x000000bd00bd7308 */ /* 0x000fe20000000800 */
[-CC-:B------:R-:W-:Y:S01]  /*1e9c0*/  FFMA.FTZ R121, R125, R7.reuse, -R138.reuse ;  /* 0x000000077d797223 */ /* 0x180fe2000001088a */
[-C--:B------:R-:W-:Y:S01]  /*1e9d0*/  FMUL.FTZ R2, R2, R7.reuse ;  /* 0x0000000702027220 */ /* 0x080fe20000410000 */
[----:B------:R-:W-:Y:S01]  /*1e9e0*/  FADD.FTZ R129, R12, R129 ;  /* 0x000000810c817221 */ /* 0x000fe20000010000 */
[-CC-:B------:R-:W-:Y:S01]  /*1e9f0*/  FFMA.FTZ R187, R128, R7.reuse, -R138.reuse ;  /* 0x0000000780bb7223 */ /* 0x180fe2000001088a */
[-CC-:B------:R-:W-:Y:S01]  /*1ea00*/  FFMA.FTZ R181, R130, R7.reuse, -R138.reuse ;  /* 0x0000000782b57223 */ /* 0x180fe2000001088a */
[-CC-:B------:R-:W-:Y:S01]  /*1ea10*/  FFMA.FTZ R125, R131, R7.reuse, -R138.reuse ;  /* 0x00000007837d7223 */ /* 0x180fe2000001088a */
[----:B------:R-:W-:Y:S01]  /*1ea20*/  FADD.FTZ R6, R190, R129 ;  /* 0x00000081be067221 */ /* 0x000fe20000010000 */
[----:B------:R-:W0:Y:S01]  /*1ea30*/  MUFU.EX2 R2, R2 ;  /* 0x0000000200027308 */ /* 0x000e220000000800 */
[-CC-:B------:R-:W-:Y:S01]  /*1ea40*/  FFMA.FTZ R183, R134, R7.reuse, -R138.reuse ;  /* 0x0000000786b77223 */ /* 0x180fe2000001088a */
[-C--:B------:R-:W-:Y:S01]  /*1ea50*/  FFMA.FTZ R159, R159, R7.reuse, -R138 ;  /* 0x000000079f9f7223 */ /* 0x080fe2000001088a */
[----:B------:R-:W-:Y:S01]  /*1ea60*/  FADD.FTZ R129, R13, R6 ;  /* 0x000000060d817221 */ /* 0x000fe20000010000 */
[-CC-:B------:R-:W-:Y:S01]  /*1ea70*/  FFMA.FTZ R177, R135, R7.reuse, -R138.reuse ;  /* 0x0000000787b17223 */ /* 0x180fe2000001088a */
[-CC-:B------:R-:W-:Y:S01]  /*1ea80*/  FFMA.FTZ R128, R140, R7.reuse, -R138.reuse ;  /* 0x000000078c807223 */ /* 0x180fe2000001088a */
[-C--:B------:R-:W-:Y:S01]  /*1ea90*/  FFMA.FTZ R179, R141, R7.reuse, -R138 ;  /* 0x000000078db37223 */ /* 0x080fe2000001088a */
[----:B------:R-:W-:Y:S01]  /*1eaa0*/  FADD.FTZ R129, R184, R129 ;  /* 0x00000081b8817221 */ /* 0x000fe20000010000 */
[----:B------:R-:W1:Y:S01]  /*1eab0*/  MUFU.EX2 R15, R15 ;  /* 0x0000000f000f7308 */ /* 0x000e620000000800 */
[----:B------:R-:W-:Y:S01]  /*1eac0*/  @!P1 PRMT R134, RZ, 0x654, R14 ;  /* 0x00000654ff869816 */ /* 0x000fe2000000000e */
[-CC-:B------:R-:W-:Y:S01]  /*1ead0*/  FFMA.FTZ R173, R145, R7.reuse, -R138.reuse ;  /* 0x0000000791ad7223 */ /* 0x180fe2000001088a */
[----:B------:R-:W-:Y:S01]  /*1eae0*/  FADD.FTZ R129, R20, R129 ;  /* 0x0000008114817221 */ /* 0x000fe20000010000 */
[--C-:B------:R-:W-:Y:S01]  /*1eaf0*/  FFMA.FTZ R14, R146, R7, -R138.reuse ;  /* 0x00000007920e7223 */ /* 0x100fe2000001088a */
[----:B------:R2:W-:Y:S01]  /*1eb00*/  @!P1 SYNCS.ARRIVE.TRANS64.RED.A1T0 RZ, [R134+URZ], RZ ;  /* 0x000000ff86ff99a7 */ /* 0x0005e2000810043f */
[----:B------:R-:W-:Y:S01]  /*1eb10*/  F2FP.F16.F32.PACK_AB R190, R13, R190 ;  /* 0x000000be0dbe723e */ /* 0x000fe200000000ff */
[----:B------:R-:W-:Y:S01]  /*1eb20*/  FADD.FTZ R130, R186, R129 ;  /* 0x00000081ba827221 */ /* 0x000fe20000010000 */
[----:B------:R-:W3:Y:S01]  /*1eb30*/  MUFU.EX2 R191, R191 ;  /* 0x000000bf00bf7308 */ /* 0x000ee20000000800 */
[----:B0-----:R-:W-:Y:S01]  /*1eb40*/  FFMA.FTZ R6, R2, R5, R189 ;  /* 0x0000000502067223 */ /* 0x001fe200000100bd */
[-C--:B------:R-:W-:Y:S01]  /*1eb50*/  FFMA.FTZ R5, R142, R7.reuse, -R138 ;  /* 0x000000078e057223 */ /* 0x080fe2000001088a */
[----:B------:R-:W-:Y:S01]  /*1eb60*/  FADD.FTZ R131, R21, R130 ;  /* 0x0000008215837221 */ /* 0x000fe20000010000 */
[-CC-:B------:R-:W-:Y:S01]  /*1eb70*/  FFMA.FTZ R175, R149, R7.reuse, -R138.reuse ;  /* 0x0000000795af7223 */ /* 0x180fe2000001088a */
[----:B------:R-:W-:Y:S01]  /*1eb80*/  F2FP.F16.F32.PACK_AB R188, R12, R188 ;  /* 0x000000bc0cbc723e */ /* 0x000fe200000000ff */
[-C--:B------:R-:W-:Y:S01]  /*1eb90*/  FFMA.FTZ R169, R154, R7.reuse, -R138 ;  /* 0x000000079aa97223 */ /* 0x080fe2000001088a */
[----:B------:R-:W-:Y:S01]  /*1eba0*/  FADD.FTZ R131, R180, R131 ;  /* 0x00000083b4837221 */ /* 0x000fe20000010000 */
[----:B------:R-:W0:Y:S01]  /*1ebb0*/  MUFU.EX2 R120, R120 ;  /* 0x0000007800787308 */ /* 0x000e220000000800 */
[----:B-1----:R-:W-:Y:S01]  /*1ebc0*/  FADD.FTZ R6, R15, R6 ;  /* 0x000000060f067221 */ /* 0x002fe20000010000 */
[-CC-:B------:R-:W-:Y:S01]  /*1ebd0*/  FFMA.FTZ R152, R152, R7.reuse, -R138.reuse ;  /* 0x0000000798987223 */ /* 0x180fe2000001088a */
[----:B------:R-:W-:Y:S01]  /*1ebe0*/  FADD.FTZ R131, R122, R131 ;  /* 0x000000837a837221 */ /* 0x000fe20000010000 */
[----:B------:R-:W-:Y:S01]  /*1ebf0*/  F2FP.F16.F32.PACK_AB R186, R21, R186 ;  /* 0x000000ba15ba723e */ /* 0x000fe200000000ff */
[----:B------:R-:W-:Y:S01]  /*1ec00*/  FFMA.FTZ R156, R156, R7, -R138 ;  /* 0x000000079c9c7223 */ /* 0x000fe2000001088a */
[----:B------:R-:W-:Y:S01]  /*1ec10*/  ISETP.GT.AND P2, PT, R8, R211, PT ;  /* 0x000000d30800720c */ /* 0x000fe20003f44270 */
[----:B------:R-:W-:Y:S01]  /*1ec20*/  FADD.FTZ R130, R182, R131 ;  /* 0x00000083b6827221 */ /* 0x000fe20000010000 */
[----:B------:R-:W1:Y:S01]  /*1ec30*/  MUFU.EX2 R185, R185 ;  /* 0x000000b900b97308 */ /* 0x000e620000000800 */
[----:B---3--:R-:W-:Y:S01]  /*1ec40*/  FADD.FTZ R129, R191, R6 ;  /* 0x00000006bf817221 */ /* 0x008fe20000010000 */
[----:B------:R-:W-:Y:S01]  /*1ec50*/  F2FP.F16.F32.PACK_AB R184, R20, R184 ;  /* 0x000000b814b8723e */ /* 0x000fe200000000ff */
[C---:B------:R-:W-:Y:S01]  /*1ec60*/  FADD.FTZ R131, R123.reuse, R130 ;  /* 0x000000827b837221 */ /* 0x040fe20000010000 */
[-CC-:B------:R-:W-:Y:S01]  /*1ec70*/  FFMA.FTZ R130, R150, R7.reuse, -R138.reuse ;  /* 0x0000000796827223 */ /* 0x180fe2000001088a */
[----:B------:R-:W-:Y:S01]  /*1ec80*/  FFMA.FTZ R138, R158, R7, -R138 ;  /* 0x000000079e8a7223 */ /* 0x000fe2000001088a */
[----:B------:R-:W-:Y:S01]  /*1ec90*/  F2FP.F16.F32.PACK_AB R180, R122, R180 ;  /* 0x000000b47ab4723e */ /* 0x000fe200000000ff */
[----:B------:R-:W-:Y:S01]  /*1eca0*/  FADD.FTZ R131, R176, R131 ;  /* 0x00000083b0837221 */ /* 0x000fe20000010000 */
[----:B------:R-:W3:Y:S01]  /*1ecb0*/  MUFU.EX2 R121, R121 ;  /* 0x0000007900797308 */ /* 0x000ee20000000800 */
[----:B0-----:R-:W-:Y:S01]  /*1ecc0*/  FADD.FTZ R6, R120, R129 ;  /* 0x0000008178067221 */ /* 0x001fe20000010000 */
[----:B------:R-:W-:Y:S01]  /*1ecd0*/  F2FP.F16.F32.PACK_AB R182, R123, R182 ;  /* 0x000000b67bb6723e */ /* 0x000fe200000000ff */
[C---:B------:R-:W-:Y:S01]  /*1ece0*/  FADD.FTZ R131, R126.reuse, R131 ;  /* 0x000000837e837221 */ /* 0x040fe20000010000 */
[----:B------:R-:W-:Y:S01]  /*1ecf0*/  F2FP.F16.F32.PACK_AB R176, R126, R176 ;  /* 0x000000b07eb0723e */ /* 0x000fe200000000ff */
[----:B------:R-:W-:Y:S01]  /*1ed00*/  VIADD R8, R8, 0xffffffff ;  /* 0xffffffff08087836 */ /* 0x000fe20000000000 */
[----:B------:R-:W-:Y:S01]  /*1ed10*/  F2FP.F16.F32.PACK_AB R189, R15, R189 ;  /* 0x000000bd0fbd723e */ /* 0x000fe200000000ff */
[----:B--2---:R-:W-:Y:S01]  /*1ed20*/  FADD.FTZ R134, R178, R131 ;  /* 0x00000083b2867221 */ /* 0x004fe20000010000 */
[----:B------:R-:W0:Y:S01]  /*1ed30*/  MUFU.EX2 R187, R187 ;  /* 0x000000bb00bb7308 */ /* 0x000e220000000800 */
[----:B-1----:R-:W-:Y:S01]  /*1ed40*/  FADD.FTZ R6, R185, R6 ;  /* 0x00000006b9067221 */ /* 0x002fe20000010000 */
[----:B------:R-:W-:-:S06]  /*1ed50*/  F2FP.F16.F32.PACK_AB R191, R120, R191 ;  /* 0x000000bf78bf723e */ /* 0x000fcc00000000ff */
[----:B------:R-:W1:Y:S01]  /*1ed60*/  MUFU.EX2 R124, R124 ;  /* 0x0000007c007c7308 */ /* 0x000e620000000800 */
[C---:B---3--:R-:W-:Y:S01]  /*1ed70*/  FADD.FTZ R6, R121.reuse, R6 ;  /* 0x0000000679067221 */ /* 0x048fe20000010000 */
        /* <DEDUP_REMOVED lines=17> */
[C---:B0-----:R-:W-:Y:S01]  /*1ee90*/  FADD.FTZ R6, R10.reuse, R129 ;  /* 0x000000810a067221 */ /* 0x041fe20000010000 */
[----:B------:R-:W-:Y:S01]  /*1eea0*/  F2FP.F16.F32.PACK_AB R183, R10, R183 ;  /* 0x000000b70ab7723e */ /* 0x000fe200000000ff */
[----:B------:R-:W-:-:S05]  /*1eeb0*/  IMAD.MOV.U32 R10, RZ, RZ, R3 ;  /* 0x000000ffff0a7224 */ /* 0x000fca00078e0003 */
        /* <DEDUP_REMOVED lines=39> */
[----:B------:R-:W-:Y:S02]  /*1f130*/  F2FP.F16.F32.PACK_AB R175, R130, R175 ;  /* 0x000000af82af723e */ /* 0x000fe400000000ff */
[----:B------:R-:W-:-:S04]  /*1f140*/  MOV R13, R23 ;  /* 0x00000017000d7202 */ /* 0x000fc80000000f00 */
[----:B------:R-:W1:Y:S01]  /*1f150*/  MUFU.EX2 R156, R156 ;  /* 0x0000009c009c7308 */ /* 0x000e620000000800 */
[----:B--2---:R-:W-:Y:S01]  /*1f160*/  FADD.FTZ R11, R169, R12 ;  /* 0x0000000ca90b7221 */ /* 0x004fe20000010000 */
[----:B------:R-:W-:-:S06]  /*1f170*/  IMAD.MOV.U32 R12, RZ, RZ, R194 ;  /* 0x000000ffff0c7224 */ /* 0x000fcc00078e00c2 */
[----:B------:R-:W2:Y:S01]  /*1f180*/  MUFU.EX2 R138, R138 ;  /* 0x0000008a008a7308 */ /* 0x000ea20000000800 */
[C---:B0-----:R-:W-:Y:S01]  /*1f190*/  FADD.FTZ R11, R152.reuse, R11 ;  /* 0x0000000b980b7221 */ /* 0x041fe20000010000 */
[----:B------:R-:W-:-:S03]  /*1f1a0*/  F2FP.F16.F32.PACK_AB R169, R152, R169 ;  /* 0x000000a998a9723e */ /* 0x000fc600000000ff */
[----:B-1----:R-:W-:-:S04]  /*1f1b0*/  FADD.FTZ R11, R156, R11 ;  /* 0x0000000b9c0b7221 */ /* 0x002fc80000010000 */
[C---:B--2---:R-:W-:Y:S01]  /*1f1c0*/  FADD.FTZ R5, R138.reuse, R11 ;  /* 0x0000000b8a057221 */ /* 0x044fe20000010000 */
[----:B------:R-:W-:Y:S01]  /*1f1d0*/  F2FP.F16.F32.PACK_AB R171, R138, R156 ;  /* 0x0000009c8aab723e */ /* 0x000fe200000000ff */
[----:B------:R-:W-:Y:S01]  /*1f1e0*/  IMAD.MOV.U32 R11, RZ, RZ, R4 ;  /* 0x000000ffff0b7224 */ /* 0x000fe200078e0004 */
[----:B------:R-:W-:Y:S06]  /*1f1f0*/  @P2 BRA `(.L_x_1584) ;  /* 0xffffffc400782947 */ /* 0x000fec000383ffff */
.L_x_1565:
[----:B------:R-:W-:Y:S05]  /*1f200*/  BSYNC B0 ;  /* 0x0000000000007941 */ /* 0x000fea0003800000 */
.L_x_1564:
        /* <DEDUP_REMOVED lines=99> */
.L_x_1585:
[----:B------:R-:W-:Y:S01]  /*1f840*/  IMAD R13, R23, 0x8, R17 ;  /* 0x00000008170d7824 */ /* 0x000fe200078e0211 */
[----:B------:R-:W-:-:S04]  /*1f850*/  SHF.L.U32 R0, R194, 0x1f, RZ ;  /* 0x0000001fc2007819 */ /* 0x000fc800000006ff */
[----:B------:R0:W1:Y:S01]  /*1f860*/  SYNCS.PHASECHK.TRANS64.TRYWAIT P2, [R13+URZ+0x30850], R0 ;  /* 0x030850000d0075a7 */ /* 0x000062000804017f */
[----:B------:R-:W-:Y:S05]  /*1f870*/  @!P0 BRA `(.L_x_1586) ;  /* 0x0000000000048947 */ /* 0x000fea0003800000 */
[----:B------:R-:W-:Y:S01]  /*1f880*/  BPT.TRAP 0x1 ;  /* 0x000000040000795c */ /* 0x000fe20000300000 */
.L_x_1586:
        /* <DEDUP_REMOVED lines=9> */
.L_x_1588:
[----:B------:R-:W-:Y:S05]  /*1f920*/  BSYNC B0 ;  /* 0x0000000000007941 */ /* 0x000fea0003800000 */
.L_x_1587:
[----:B------:R-:W-:Y:S01]  /*1f930*/  IMAD.MOV.U32 R9, RZ, RZ, 0x40000040 ;  /* 0x40000040ff097424 */ /* 0x000fe200078e00ff */
[C---:B------:R-:W-:Y:S01]  /*1f940*/  R2UR UR6, R8.reuse ;  /* 0x00000000080672ca */ /* 0x040fe200000e0000 */
[----:B------:R-:W-:Y:S01]  /*1f950*/  WARPGROUP.ARRIVE ;  /* 0x00000000000079c5 */ /* 0x000fe20000000000 */
[----:B------:R-:W-:Y:S01]  /*1f960*/  VIADD R10, R8, 0x80 ;  /* 0x00000080080a7836 */ /* 0x000fe20000000000 */
[----:B01----:R-:W0:Y:S01]  /*1f970*/  SHFL.BFLY PT, R0, R5, 0x2, 0x1f ;  /* 0x0c401f0005007f89 */ /* 0x003e2200000e0000 */
[----:B------:R-:W-:Y:S01]  /*1f980*/  R2UR UR7, R9 ;  /* 0x00000000090772ca */ /* 0x000fe200000e0000 */
[----:B------:R-:W-:Y:S01]  /*1f990*/  IMAD.MOV.U32 R11, RZ, RZ, 0x40000040 ;  /* 0x40000040ff0b7424 */ /* 0x000fe200078e00ff */
[----:B------:R-:W-:Y:S01]  /*1f9a0*/  IADD3 R23, R23, 0x1, RZ ;  /* 0x0000000117177810 */ /* 0x000fe20007ffe0ff */
[----:B------:R-:W-:Y:S02]  /*1f9b0*/  IMAD.MOV.U32 R9, RZ, RZ, 0x40000040 ;  /* 0x40000040ff097424 */ /* 0x000fe400078e00ff */
[----:B------:R-:W-:Y:S01]  /*1f9c0*/  VIADD R219, R219, 0x1 ;  /* 0x00000001dbdb7836 */ /* 0x000fe20000000000 */
[----:B------:R-:W-:-:S04]  /*1f9d0*/  ISETP.NE.AND P2, PT, R23, 0x2, PT ;  /* 0x000000021700780c */ /* 0x000fc80003f45270 */
[----:B------:R-:W-:-:S03]  /*1f9e0*/  SEL R23, R23, RZ, P2 ;  /* 0x000000ff17177207 */ /* 0x000fc60001000000 */
[----:B------:R-:W-:Y:S01]  /*1f9f0*/  HGMMA.64x192x16.F32 R24, R188, gdesc[UR4].tnspB, R24, gsb0 ;  /* 0x42e00004bc187df0 */ /* 0x000fe20008000818 */
[----:B------:R-:W-:Y:S02]  /*1fa00*/  R2UR UR6, R10 ;  /* 0x000000000a0672ca */ /* 0x000fe400000e0000 */
[----:B------:R-:W-:Y:S01]  /*1fa10*/  R2UR UR7, R11 ;  /* 0x000000000b0772ca */ /* 0x000fe200000e0000 */
[----:B------:R-:W-:Y:S01]  /*1fa20*/  IMAD.MOV.U32 R11, RZ, RZ, 0x40000040 ;  /* 0x40000040ff0b7424 */ /* 0x000fe200078e00ff */
[----:B------:R-:W-:Y:S01]  /*1fa30*/  IADD3 R10, R8, 0x100, RZ ;  /* 0x00000100080a7810 */ /* 0x000fe20007ffe0ff */
[----:B0-----:R-:W-:Y:S01]  /*1fa40*/  FADD.FTZ R2, R0, R5 ;  /* 0x0000000500027221 */ /* 0x001fe20000010000 */
[----:B------:R-:W-:-:S04]  /*1fa50*/  SEL R5, RZ, 0x1, P2 ;  /* 0x00000001ff057807 */ /* 0x000fc80001000000 */
[----:B------:R-:W-:Y:S02]  /*1fa60*/  LOP3.LUT R194, R194, R5, RZ, 0x3c, !PT ;  /* 0x00000005c2c27212 */ /* 0x000fe400078e3cff */
[----:B------:R-:W-:Y:S01]  /*1fa70*/  MOV R5, RZ ;  /* 0x000000ff00057202 */ /* 0x000fe20000000f00 */
[----:B------:R-:W-:Y:S02]  /*1fa80*/  WARPGROUP.DEPBAR.LE gsb0, 0x0 ;  /* 0x00008000000079c5 */ /* 0x000fe40000010000 */
[----:B------:R-:W-:-:S06]  /*1fa90*/  WARPGROUP.ARRIVE ;  /* 0x00000000000079c5 */ /* 0x000fcc0000000000 */
        /* <DEDUP_REMOVED lines=11> */
[C---:B------:R-:W-:Y:S01]  /*1fb50*/  IADD3 R10, R8.reuse, 0x200, RZ ;  /* 0x00000200080a7810 */ /* 0x040fe20007ffe0ff */
[----:B------:R-:W-:Y:S01]  /*1fb60*/  VIADD R8, R8, 0x280 ;  /* 0x0000028008087836 */ /* 0x000fe20000000000 */
[----:B------:R-:W-:Y:S02]  /*1fb70*/  WARPGROUP.DEPBAR.LE gsb0, 0x0 ;  /* 0x00008000000079c5 */ /* 0x000fe40000010000 */
[----:B------:R-:W-:-:S11]  /*1fb80*/  WARPGROUP.ARRIVE ;  /* 0x00000000000079c5 */ /* 0x000fd60000000000 */
[----:B------:R-:W-:Y:S01]  /*1fb90*/  HGMMA.64x192x16.F32 R24, R176, gdesc[UR4].tnspB, R24, gsb0 ;  /* 0x42e00004b0187df0 */ /* 0x000fe20008000818 */
[----:B------:R-:W-:Y:S02]  /*1fba0*/  R2UR UR6, R10 ;  /* 0x000000000a0672ca */ /* 0x000fe400000e0000 */
[----:B------:R-:W-:Y:S02]  /*1fbb0*/  R2UR UR7, R11 ;  /* 0x000000000b0772ca */ /* 0x000fe400000e0000 */
[----:B------:R-:W0:Y:S02]  /*1fbc0*/  SHFL.BFLY PT, R11, R2, 0x1, 0x1f ;  /* 0x0c201f00020b7f89 */ /* 0x000e2400000e0000 */
[----:B0-----:R-:W-:Y:S01]  /*1fbd0*/  FADD.FTZ R14, R2, R11 ;  /* 0x0000000b020e7221 */ /* 0x001fe20000010000 */
[----:B------:R-:W-:Y:S02]  /*1fbe0*/  @!P1 VIADD R11, R13, 0x30860 ;  /* 0x000308600d0b9836 */ /* 0x000fe40000000000 */
[----:B------:R-:W-:-:S02]  /*1fbf0*/  IMAD.MOV.U32 R2, RZ, RZ, -0x800000 ;  /* 0xff800000ff027424 */ /* 0x000fc400078e00ff */
[----:B------:R-:W-:Y:S02]  /*1fc00*/  FSETP.NE.FTZ.AND P3, PT, R14, RZ, PT ;  /* 0x000000ff0e00720b */ /* 0x000fe40003f75000 */
[----:B------:R-:W-:-:S11]  /*1fc10*/  @!P1 PRMT R11, RZ, 0x654, R11 ;  /* 0x00000654ff0b9816 */ /* 0x000fd6000000000b */
[----:B------:R-:W0:Y:S08]  /*1fc20*/  @P3 MUFU.LG2 R10, R14 ;  /* 0x0000000e000a3308 */ /* 0x000e300000000c00 */
[----:B------:R-:W-:Y:S01]  /*1fc30*/  @P3 MUFU.RCP R5, R14 ;  /* 0x0000000e00053308 */ /* 0x000fe20000001000 */
[----:B0-----:R-:W-:Y:S01]  /*1fc40*/  @P3 FMUL.FTZ R10, R10, 0.69314718246459960938 ;  /* 0x3f3172180a0a3820 */ /* 0x001fe20000410000 */
[----:B------:R-:W-:-:S02]  /*1fc50*/  WARPGROUP.DEPBAR.LE gsb0, 0x0 ;  /* 0x00008000000079c5 */ /* 0x000fc40000010000 */
[----:B------:R-:W-:-:S06]  /*1fc60*/  WARPGROUP.ARRIVE ;  /* 0x00000000000079c5 */ /* 0x000fcc0000000000 */
[----:B------:R-:W-:Y:S01]  /*1fc70*/  HGMMA.64x192x16.F32 R24, R172, gdesc[UR4].tnspB, R24, gsb0 ;  /* 0x42e00004ac187df0 */ /* 0x000fe20008000818 */
[----:B------:R-:W-:Y:S02]  /*1fc80*/  R2UR UR6, R8 ;  /* 0x00000000080672ca */ /* 0x000fe400000e0000 */
[----:B------:R-:W-:Y:S02]  /*1fc90*/  R2UR UR7, R9 ;  /* 0x00000000090772ca */ /* 0x000fe400000e0000 */
[----:B------:R-:W0:Y:S02]  /*1fca0*/  SHFL.BFLY PT, R9, R6, 0x2, 0x1f ;  /* 0x0c401f0006097f89 */ /* 0x000e2400000e0000 */
[----:B0-----:R-:W-:Y:S01]  /*1fcb0*/  FADD.FTZ R9, R9, R6 ;  /* 0x0000000609097221 */ /* 0x001fe20000010000 */
[----:B------:R-:W-:-:S04]  /*1fcc0*/  IMAD.MOV.U32 R6, RZ, RZ, RZ ;  /* 0x000000ffff067224 */ /* 0x000fc800078e00ff */
[----:B------:R-:W0:Y:S02]  /*1fcd0*/  SHFL.BFLY PT, R0, R9, 0x1, 0x1f ;  /* 0x0c201f0009007f89 */ /* 0x000e2400000e0000 */
[----:B0-----:R-:W-:Y:S01]  /*1fce0*/  FADD.FTZ R12, R9, R0 ;  /* 0x00000000090c7221 */ /* 0x001fe20000010000 */
[----:B------:R-:W-:-:S04]  /*1fcf0*/  IMAD.MOV.U32 R0, RZ, RZ, -0x800000 ;  /* 0xff800000ff007424 */ /* 0x000fc800078e00ff */
[----:B------:R-:W-:-:S13]  /*1fd00*/  FSETP.NE.FTZ.AND P0, PT, R12, RZ, PT ;  /* 0x000000ff0c00720b */ /* 0x000fda0003f15000 */
        /* <DEDUP_REMOVED lines=109> */
.L_x_1438:
        /* <DEDUP_REMOVED lines=9> */
[----:B------:R-:W2:Y:S01]  /*20470*/  S2R R8, SR_SWINHI ;  /* 0x0000000000087919 */ /* 0x000ea20000002f00 */
[----:B------:R-:W-:Y:S01]  /*20480*/  ULDC.64 UR4, c[0x0][0xbd8] ;  /* 0x0002f60000047ab9 */ /* 0x000fe20000000a00 */
[----:B------:R-:W-:Y:S01]  /*20490*/  F2FP.F16.F32.PACK_AB R24, R25, R24 ;  /* 0x000000181918723e */ /* 0x000fe200000000ff */
[----:B------:R-:W-:Y:S01]  /*204a0*/  ULDC.64 UR6, c[0x0][0x208] ;  /* 0x0000820000067ab9 */ /* 0x000fe20000000a00 */
        /* <DEDUP_REMOVED lines=18> */
[----:B------:R-:W-:Y:S01]  /*205d0*/  IMAD.WIDE R26, R235, 0x2, R4 ;  /* 0x00000002eb1a7825 */ /* 0x000fe200078e0204 */
[----:B------:R-:W-:Y:S02]  /*205e0*/  F2FP.F16.F32.PACK_AB R66, R69, R68 ;  /* 0x000000444542723e */ /* 0x000fe400000000ff */
[----:B------:R-:W-:Y:S02]  /*205f0*/  F2FP.F16.F32.PACK_AB R67, R71, R67 ;  /* 0x000000434743723e */ /* 0x000fe400000000ff */
[C---:B------:R-:W-:Y:S02]  /*20600*/  LOP3.LUT R7, R26.reuse, 0x380, RZ, 0xc0, !PT ;  /* 0x000003801a077812 */ /* 0x040fe400078ec0ff */
[----:B------:R-:W-:-:S02]  /*20610*/  IADD3 R135, P1, R26, 0x40, RZ ;  /* 0x000000401a877810 */ /* 0x000fc40007f3e0ff */
[C---:B------:R-:W-:Y:S02]  /*20620*/  IADD3 R137, P6, R26.reuse, 0x60, RZ ;  /* 0x000000601a897810 */ /* 0x040fe40007fde0ff */
[C---:B------:R-:W-:Y:S01]  /*20630*/  IADD3 R139, P5, R26.reuse, 0x4000, RZ ;  /* 0x000040001a8b7810 */ /* 0x040fe20007fbe0ff */
[--C-:B------:R-:W-:Y:S01]  /*20640*/  IMAD.X R11, RZ, RZ, R27.reuse, P1 ;  /* 0x000000ffff0b7224 */ /* 0x100fe200008e061b */
[C---:B------:R-:W-:Y:S01]  /*20650*/  IADD3 R111, P2, R26.reuse, 0x20, RZ ;  /* 0x000000201a6f7810 */ /* 0x040fe20007f5e0ff */
[--C-:B------:R-:W-:Y:S01]  /*20660*/  IMAD.X R13, RZ, RZ, R27.reuse, P6 ;  /* 0x000000ffff0d7224 */ /* 0x100fe200030e061b */
[----:B------:R-:W-:Y:S01]  /*20670*/  SHF.R.U64 R7, R7, 0x3, RZ ;  /* 0x0000000307077819 */ /* 0x000fe200000012ff */
[----:B------:R-:W-:Y:S01]  /*20680*/  IMAD.X R15, RZ, RZ, R27, P5 ;  /* 0x000000ffff0f7224 */ /* 0x000fe200028e061b */
[----:B------:R-:W-:Y:S02]  /*20690*/  IADD3.X R9, RZ, R27, RZ, P2, !PT ;  /* 0x0000001bff097210 */ /* 0x000fe400017fe4ff */
[----:B------:R-:W-:-:S02]  /*206a0*/  IADD3 R141, P0, R26, 0x4020, RZ ;  /* 0x000040201a8d7810 */ /* 0x000fc40007f1e0ff */
[C---:B------:R-:W-:Y:S02]  /*206b0*/  IADD3 R143, P4, R26.reuse, 0x4040, RZ ;  /* 0x000040401a8f7810 */ /* 0x040fe40007f9e0ff */
[C---:B------:R-:W-:Y:S02]  /*206c0*/  IADD3 R145, P3, R26.reuse, 0x4060, RZ ;  /* 0x000040601a917810 */ /* 0x040fe40007f7e0ff */
[C---:B------:R-:W-:Y:S01]  /*206d0*/  IADD3 R147, P2, R26.reuse, 0x8000, RZ ;  /* 0x000080001a937810 */ /* 0x040fe20007f5e0ff */
[--C-:B------:R-:W-:Y:S01]  /*206e0*/  IMAD.X R31, RZ, RZ, R27.reuse, P4 ;  /* 0x000000ffff1f7224 */ /* 0x100fe200020e061b */
[C---:B------:R-:W-:Y:S01]  /*206f0*/  IADD3 R149, P1, R26.reuse, 0x8020, RZ ;  /* 0x000080201a957810 */ /* 0x040fe20007f3e0ff */
[--C-:B------:R-:W-:Y:S01]  /*20700*/  IMAD.X R35, RZ, RZ, R27.reuse, P3 ;  /* 0x000000ffff237224 */ /* 0x100fe200018e061b */
[C---:B------:R-:W-:Y:S01]  /*20710*/  IADD3 R46, P6, R26.reuse, 0x8040, RZ ;  /* 0x000080401a2e7810 */ /* 0x040fe20007fde0ff */
[----:B------:R-:W-:Y:S01]  /*20720*/  IMAD.X R39, RZ, RZ, R27, P2 ;  /* 0x000000ffff277224 */ /* 0x000fe200010e061b */
[----:B------:R-:W-:-:S02]  /*20730*/  IADD3 R151, P5, R26, 0x8060, RZ ;  /* 0x000080601a977810 */ /* 0x000fc40007fbe0ff */
[----:B------:R-:W-:Y:S01]  /*20740*/  LOP3.LUT R26, R7, R26, RZ, 0x3c, !PT ;  /* 0x0000001a071a7212 */ /* 0x000fe200078e3cff */
[--C-:B------:R-:W-:Y:S01]  /*20750*/  IMAD.X R47, RZ, RZ, R27.reuse, P6 ;  /* 0x000000ffff2f7224 */ /* 0x100fe200030e061b */
[----:B------:R-:W-:Y:S01]  /*20760*/  LOP3.LUT R8, R111, 0x380, RZ, 0xc0, !PT ;  /* 0x000003806f087812 */ /* 0x000fe200078ec0ff */
[----:B------:R-:W-:Y:S01]  /*20770*/  IMAD.X R7, RZ, RZ, R27, P5 ;  /* 0x000000ffff077224 */ /* 0x000fe200028e061b */
[----:B------:R-:W-:Y:S02]  /*20780*/  LOP3.LUT R86, R151, 0x380, RZ, 0xc0, !PT ;  /* 0x0000038097567812 */ /* 0x000fe400078ec0ff */
[-C--:B------:R-:W-:Y:S02]  /*20790*/  IADD3.X R21, RZ, R27.reuse, RZ, P0, !PT ;  /* 0x0000001bff157210 */ /* 0x080fe400007fe4ff */
[-C--:B------:R-:W-:Y:S02]  /*207a0*/  IADD3.X R43, RZ, R27.reuse, RZ, P1, !PT ;  /* 0x0000001bff2b7210 */ /* 0x080fe40000ffe4ff */
[----:B------:R-:W-:-:S02]  /*207b0*/  MOV R78, R26 ;  /* 0x0000001a004e7202 */ /* 0x000fc40000000f00 */
[----:B------:R-:W-:Y:S02]  /*207c0*/  LOP3.LUT R27, R149, 0x380, RZ, 0xc0, !PT ;  /* 0x00000380951b7812 */ /* 0x000fe400078ec0ff */
[----:B------:R-:W-:Y:S02]  /*207d0*/  SHF.R.U64 R8, R8, 0x3, RZ ;  /* 0x0000000308087819 */ /* 0x000fe400000012ff */
[----:B------:R-:W-:Y:S02]  /*207e0*/  SHF.R.U64 R86, R86, 0x3, RZ ;  /* 0x0000000356567819 */ /* 0x000fe400000012ff */
[----:B------:R-:W-:Y:S02]  /*207f0*/  F2FP.F16.F32.PACK_AB R26, R29, R28 ;  /* 0x0000001c1d1a723e */ /* 0x000fe400000000ff */
[----:B------:R-:W-:Y:S02]  /*20800*/  LOP3.LUT R42, R46, 0x380, RZ, 0xc0, !PT ;  /* 0x000003802e2a7812 */ /* 0x000fe400078ec0ff */
[----:B------:R-:W-:-:S02]  /*20810*/  SHF.R.U64 R28, R27, 0x3, RZ ;  /* 0x000000031b1c7819 */ /* 0x000fc400000012ff */
[----:B------:R-:W-:Y:S01]  /*20820*/  F2FP.F16.F32.PACK_AB R27, R133, R6 ;  /* 0x00000006851b723e */ /* 0x000fe200000000ff */
[----:B------:R-:W-:Y:S01]  /*20830*/  BAR.SYNC.DEFER_BLOCKING 0x1, 0x100 ;  /* 0x0044000000007b1d */ /* 0x000fe20000010000 */
[----:B------:R-:W-:Y:S02]  /*20840*/  LOP3.LUT R8, R8, R111, RZ, 0x3c, !PT ;  /* 0x0000006f08087212 */ /* 0x000fe400078e3cff */
[----:B------:R-:W-:Y:S02]  /*20850*/  LOP3.LUT R6, R86, R151, RZ, 0x3c, !PT ;  /* 0x0000009756067212 */ /* 0x000fe400078e3cff */
[----:B------:R-:W-:Y:S02]  /*20860*/  SHF.R.U64 R29, R42, 0x3, RZ ;  /* 0x000000032a1d7819 */ /* 0x000fe400000012ff */
[----:B------:R-:W-:Y:S02]  /*20870*/  LOP3.LUT R42, R28, R149, RZ, 0x3c, !PT ;  /* 0x000000951c2a7212 */ /* 0x000fe400078e3cff */
[----:B------:R-:W-:-:S02]  /*20880*/  LOP3.LUT R10, R135, 0x380, RZ, 0xc0, !PT ;  /* 0x00000380870a7812 */ /* 0x000fc400078ec0ff */
[----:B------:R-:W-:Y:S02]  /*20890*/  MOV R28, R8 ;  /* 0x00000008001c7202 */ /* 0x000fe40000000f00 */
[----:B------:R-:W-:Y:S02]  /*208a0*/  LOP3.LUT R34, R145, 0x380, RZ, 0xc0, !PT ;  /* 0x0000038091227812 */ /* 0x000fe400078ec0ff */
[----:B------:R-:W-:Y:S02]  /*208b0*/  MOV R8, R6 ;  /* 0x0000000600087202 */ /* 0x000fe40000000f00 */
[----:B------:R-:W2:Y:S01]  /*208c0*/  LDC.64 R6, c[0x0][0xbd8] ;  /* 0x0002f600ff067b82 */ /* 0x000ea20000000a00 */
[----:B------:R-:W-:Y:S02]  /*208d0*/  ISETP.NE.U32.AND P0, PT, RZ, UR4, PT ;  /* 0x00000004ff007c0c */ /* 0x000fe4000bf05070 */
[----:B------:R-:W-:Y:S02]  /*208e0*/  LOP3.LUT R12, R137, 0x380, RZ, 0xc0, !PT ;  /* 0x00000380890c7812 */ /* 0x000fe400078ec0ff */
[----:B------:R-:W-:-:S02]  /*208f0*/  SHF.R.U64 R10, R10, 0x3, RZ ;  /* 0x000000030a0a7819 */ /* 0x000fc400000012ff */
[----:B------:R-:W-:Y:S01]  /*20900*/  LOP3.LUT R14, R139, 0x380, RZ, 0xc0, !PT ;  /* 0x000003808b0e7812 */ /* 0x000fe200078ec0ff */
[----:B------:R-:W-:Y:S01]  /*20910*/  STSM.16.M88.4 [R78], R24 ;  /* 0x000000184e007844 */ /* 0x000fe20000000200 */
[----:B------:R-:W-:Y:S02]  /*20920*/  SHF.R.U64 R34, R34, 0x3, RZ ;  /* 0x0000000322227819 */ /* 0x000fe400000012ff */
[----:B------:R-:W-:Y:S02]  /*20930*/  LOP3.LUT R20, R141, 0x380, RZ, 0xc0, !PT ;  /* 0x000003808d147812 */ /* 0x000fe400078ec0ff */
[----:B------:R-:W-:Y:S02]  /*20940*/  LOP3.LUT R30, R143, 0x380, RZ, 0xc0, !PT ;  /* 0x000003808f1e7812 */ /* 0x000fe400078ec0ff */
[----:B------:R-:W-:Y:S01]  /*20950*/  ISETP.NE.AND.EX P0, PT, RZ, UR5, PT, P0 ;  /* 0x00000005ff007c0c */ /* 0x000fe2000bf05300 */
[----:B------:R-:W-:Y:S01]  /*20960*/  ULDC.64 UR4, c[0x0][0xbe0] ;  /* 0x0002f80000047ab9 */ /* 0x000fe20000000a00 */
[----:B------:R-:W-:-:S02]  /*20970*/  SHF.R.U64 R12, R12, 0x3, RZ ;  /* 0x000000030c0c7819 */ /* 0x000fc400000012ff */
[----:B------:R-:W-:Y:S02]  /*20980*/  LOP3.LUT R10, R10, R135, RZ, 0x3c, !PT ;  /* 0x000000870a0a7212 */ /* 0x000fe400078e3cff */
[----:B------:R-:W-:Y:S02]  /*20990*/  SHF.R.U64 R14, R14, 0x3, RZ ;  /* 0x000000030e0e7819 */ /* 0x000fe400000012ff */
[----:B------:R-:W-:Y:S02]  /*209a0*/  LOP3.LUT R34, R34, R145, RZ, 0x3c, !PT ;  /* 0x0000009122227212 */ /* 0x000fe400078e3cff */
[----:B------:R-:W-:Y:S02]  /*209b0*/  SHF.R.U64 R20, R20, 0x3, RZ ;  /* 0x0000000314147819 */ /* 0x000fe400000012ff */
[----:B------:R-:W-:Y:S02]  /*209c0*/  ISETP.NE.U32.AND P1, PT, RZ, UR4, PT ;  /* 0x00000004ff007c0c */ /* 0x000fe4000bf25070 */
[----:B------:R-:W-:-:S02]  /*209d0*/  LOP3.LUT R38, R147, 0x380, RZ, 0xc0, !PT ;  /* 0x0000038093267812 */ /* 0x000fc400078ec0ff */
[----:B------:R-:W-:Y:S02]  /*209e0*/  SHF.R.U64 R30, R30, 0x3, RZ ;  /* 0x000000031e1e7819 */ /* 0x000fe400000012ff */
[----:B------:R-:W-:Y:S02]  /*209f0*/  LOP3.LUT R12, R12, R137, RZ, 0x3c, !PT ;  /* 0x000000890c0c7212 */ /* 0x000fe400078e3cff */
[----:B------:R-:W-:Y:S02]  /*20a00*/  MOV R11, R10 ;  /* 0x0000000a000b7202 */ /* 0x000fe40000000f00 */
[----:B------:R-:W-:Y:S02]  /*20a10*/  LOP3.LUT R14, R14, R139, RZ, 0x3c, !PT ;  /* 0x0000008b0e0e7212 */ /* 0x000fe400078e3cff */
[----:B------:R-:W-:Y:S02]  /*20a20*/  MOV R10, R34 ;  /* 0x00000022000a7202 */ /* 0x000fe40000000f00 */
[----:B------:R-:W-:-:S02]  /*20a30*/  LOP3.LUT R20, R20, R141, RZ, 0x3c, !PT ;  /* 0x0000008d14147212 */ /* 0x000fc400078e3cff */
[----:B------:R-:W-:Y:S02]  /*20a40*/  MOV R9, R42 ;  /* 0x0000002a00097202 */ /* 0x000fe40000000f00 */
[----:B------:R-:W-:Y:S02]  /*20a50*/  F2FP.F16.F32.PACK_AB R34, R37, R36 ;  /* 0x000000242522723e */ /* 0x000fe400000000ff */
[----:B------:R-:W-:Y:S02]  /*20a60*/  F2FP.F16.F32.PACK_AB R35, R131, R121 ;  /* 0x000000798323723e */ /* 0x000fe400000000ff */
[----:B------:R-:W-:Y:S02]  /*20a70*/  ISETP.NE.AND.EX P1, PT, RZ, UR5, PT, P1 ;  /* 0x00000005ff007c0c */ /* 0x000fe4000bf25310 */
[----:B------:R-:W-:Y:S01]  /*20a80*/  SHF.R.U64 R38, R38, 0x3, RZ ;  /* 0x0000000326267819 */ /* 0x000fe200000012ff */
[----:B------:R-:W-:Y:S01]  /*20a90*/  STSM.16.M88.4 [R28], R32 ;  /* 0x000000201c007844 */ /* 0x000fe20000000200 */
[----:B------:R-:W-:-:S02]  /*20aa0*/  LOP3.LUT R30, R30, R143, RZ, 0x3c, !PT ;  /* 0x0000008f1e1e7212 */ /* 0x000fc400078e3cff */
[----:B------:R-:W-:Y:S02]  /*20ab0*/  F2FP.F16.F32.PACK_AB R42, R45, R44 ;  /* 0x0000002c2d2a723e */ /* 0x000fe400000000ff */
[----:B------:R-:W-:Y:S02]  /*20ac0*/  F2FP.F16.F32.PACK_AB R43, R129, R3 ;  /* 0x00000003812b723e */ /* 0x000fe400000000ff */
[----:B------:R-:W-:Y:S02]  /*20ad0*/  MOV R12, R12 ;  /* 0x0000000c000c7202 */ /* 0x000fe40000000f00 */
[----:B------:R-:W-:Y:S01]  /*20ae0*/  MOV R14, R14 ;  /* 0x0000000e000e7202 */ /* 0x000fe20000000f00 */
[----:B------:R-:W-:Y:S01]  /*20af0*/  STSM.16.M88.4 [R11], R40 ;  /* 0x000000280b007844 */ /* 0x000fe20000000200 */
[----:B------:R-:W-:Y:S02]  /*20b00*/  MOV R20, R20 ;  /* 0x0000001400147202 */ /* 0x000fe40000000f00 */
[----:B------:R-:W-:Y:S01]  /*20b10*/  F2FP.F16.F32.PACK_AB R73, R70, R74 ;  /* 0x0000004a4649723e */ /* 0x000fe200000000ff */
[----:B------:R-:W-:Y:S01]  /*20b20*/  STSM.16.M88.4 [R12], R48 ;  /* 0x000000300c007844 */ /* 0x000fe20000000200 */
[----:B------:R-:W-:-:S02]  /*20b30*/  F2FP.F16.F32.PACK_AB R80, R81, R80 ;  /* 0x000000505150723e */ /* 0x000fc400000000ff */
[----:B------:R-:W-:Y:S01]  /*20b40*/  LOP3.LUT R38, R38, R147, RZ, 0x3c, !PT ;  /* 0x0000009326267212 */ /* 0x000fe200078e3cff */
[----:B------:R-:W-:Y:S01]  /*20b50*/  STSM.16.M88.4 [R14], R56 ;  /* 0x000000380e007844 */ /* 0x000fe20000000200 */
[----:B------:R-:W-:Y:S02]  /*20b60*/  MOV R30, R30 ;  /* 0x0000001e001e7202 */ /* 0x000fe40000000f00 */
[----:B------:R-:W-:Y:S01]  /*20b70*/  F2FP.F16.F32.PACK_AB R74, R77, R76 ;  /* 0x0000004c4d4a723e */ /* 0x000fe200000000ff */
[----:B------:R-:W-:Y:S01]  /*20b80*/  STSM.16.M88.4 [R20], R64 ;  /* 0x0000004014007844 */ /* 0x000fe20000000200 */
[----:B------:R-:W-:Y:S02]  /*20b90*/  F2FP.F16.F32.PACK_AB R75, R79, R75 ;  /* 0x0000004b4f4b723e */ /* 0x000fe400000000ff */
[----:B------:R-:W-:Y:S02]  /*20ba0*/  F2FP.F16.F32.PACK_AB R81, R63, R82 ;  /* 0x000000523f51723e */ /* 0x000fe400000000ff */
[----:B------:R-:W-:Y:S01]  /*20bb0*/  F2FP.F16.F32.PACK_AB R82, R85, R84 ;  /* 0x000000545552723e */ /* 0x000fe200000000ff */
[----:B------:R-:W-:Y:S01]  /*20bc0*/  STSM.16.M88.4 [R30], R72 ;  /* 0x000000481e007844 */ /* 0x000fe20000000200 */
[----:B------:R-:W-:-:S02]  /*20bd0*/  F2FP.F16.F32.PACK_AB R83, R87, R83 ;  /* 0x000000535753723e */ /* 0x000fc400000000ff */
[----:B------:R-:W-:Y:S02]  /*20be0*/  LOP3.LUT R46, R29, R46, RZ, 0x3c, !PT ;  /* 0x0000002e1d2e7212 */ /* 0x000fe400078e3cff */
[----:B------:R-:W-:Y:S01]  /*20bf0*/  F2FP.F16.F32.PACK_AB R88, R89, R88 ;  /* 0x000000585958723e */ /* 0x000fe200000000ff */
[----:B------:R2:W-:Y:S01]  /*20c00*/  STSM.16.M88.4 [R10], R80 ;  /* 0x000000500a007844 */ /* 0x0005e20000000200 */
[----:B------:R-:W-:Y:S02]  /*20c10*/  F2FP.F16.F32.PACK_AB R89, R62, R90 ;  /* 0x0000005a3e59723e */ /* 0x000fe400000000ff */
[----:B------:R-:W-:Y:S02]  /*20c20*/  F2FP.F16.F32.PACK_AB R96, R97, R96 ;  /* 0x000000606160723e */ /* 0x000fe400000000ff */
[----:B------:R-:W-:Y:S02]  /*20c30*/  F2FP.F16.F32.PACK_AB R91, R95, R91 ;  /* 0x0000005b5f5b723e */ /* 0x000fe400000000ff */
[----:B------:R-:W-:-:S02]  /*20c40*/  F2FP.F16.F32.PACK_AB R104, R105, R104 ;  /* 0x000000686968723e */ /* 0x000fc400000000ff */
[----:B------:R-:W-:Y:S02]  /*20c50*/  F2FP.F16.F32.PACK_AB R99, R103, R99 ;  /* 0x000000636763723e */ /* 0x000fe400000000ff */
[----:B------:R-:W-:Y:S02]  /*20c60*/  F2FP.F16.F32.PACK_AB R112, R113, R112 ;  /* 0x000000707170723e */ /* 0x000fe400000000ff */
[----:B------:R-:W-:Y:S01]  /*20c70*/  F2FP.F16.F32.PACK_AB R107, R107, R110 ;  /* 0x0000006e6b6b723e */ /* 0x000fe200000000ff */
[----:B------:R-:W-:Y:S01]  /*20c80*/  ULDC UR4, c[0x0][0xa88] ;  /* 0x0002a20000047ab9 */ /* 0x000fe20000000800 */
[----:B------:R-:W-:Y:S01]  /*20c90*/  MOV R38, R38 ;  /* 0x0000002600267202 */ /* 0x000fe20000000f00 */
[----:B--2---:R-:W-:Y:S01]  /*20ca0*/  IMAD.WIDE R10, R218, 0x4, R6 ;  /* 0x00000004da0a7825 */ /* 0x004fe200078e0206 */
[----:B------:R-:W-:Y:S01]  /*20cb0*/  F2FP.F16.F32.PACK_AB R90, R93, R92 ;  /* 0x0000005c5d5a723e */ /* 0x000fe200000000ff */
[----:B------:R-:W2:Y:S01]  /*20cc0*/  @P1 LDC.64 R6, c[0x0][0xbe0] ;  /* 0x0002f800ff061b82 */ /* 0x000ea20000000a00 */
[----:B------:R-:W-:Y:S01]  /*20cd0*/  F2FP.F16.F32.PACK_AB R97, R55, R98 ;  /* 0x000000623761723e */ /* 0x000fe200000000ff */
[----:B------:R-:W-:Y:S01]  /*20ce0*/  IMAD.MOV.U32 R20, RZ, RZ, RZ ;  /* 0x000000ffff147224 */ /* 0x000fe200078e00ff */
[----:B------:R-:W-:Y:S01]  /*20cf0*/  F2FP.F16.F32.PACK_AB R98, R101, R100 ;  /* 0x000000646562723e */ /* 0x000fe200000000ff */
[----:B------:R-:W-:Y:S01]  /*20d00*/  STSM.16.M88.4 [R38], R88 ;  /* 0x0000005826007844 */ /* 0x000fe20000000200 */
[----:B------:R-:W-:-:S02]  /*20d10*/  F2FP.F16.F32.PACK_AB R105, R54, R106 ;  /* 0x0000006a3669723e */ /* 0x000fc400000000ff */
[----:B------:R-:W-:Y:S01]  /*20d20*/  MOV R46, R46 ;  /* 0x0000002e002e7202 */ /* 0x000fe20000000f00 */
[----:B------:R3:W-:Y:S01]  /*20d30*/  STSM.16.M88.4 [R9], R96 ;  /* 0x0000006009007844 */ /* 0x0007e20000000200 */
[----:B------:R-:W-:Y:S02]  /*20d40*/  F2FP.F16.F32.PACK_AB R106, R109, R108 ;  /* 0x0000006c6d6a723e */ /* 0x000fe400000000ff */
[----:B------:R-:W-:Y:S02]  /*20d50*/  F2FP.F16.F32.PACK_AB R113, R115, R114 ;  /* 0x000000727371723e */ /* 0x000fe400000000ff */
[----:B------:R-:W-:Y:S01]  /*20d60*/  F2FP.F16.F32.PACK_AB R114, R117, R116 ;  /* 0x000000747572723e */ /* 0x000fe200000000ff */
[----:B------:R-:W-:Y:S01]  /*20d70*/  STSM.16.M88.4 [R46], R104 ;  /* 0x000000682e007844 */ /* 0x000fe20000000200 */
[----:B------:R-:W-:-:S05]  /*20d80*/  F2FP.F16.F32.PACK_AB R115, R119, R118 ;  /* 0x000000767773723e */ /* 0x000fca00000000ff */
[----:B------:R4:W-:Y:S01]  /*20d90*/  STSM.16.M88.4 [R8], R112 ;  /* 0x0000007008007844 */ /* 0x0009e20000000200 */
[----:B------:R-:W-:Y:S01]  /*20da0*/  BAR.SYNC.DEFER_BLOCKING 0x1, 0x100 ;  /* 0x0044000000007b1d */ /* 0x000fe20000010000 */
[----:B------:R-:W-:-:S05]  /*20db0*/  LEA R3, R214, R212, 0x6 ;  /* 0x000000d4d6037211 */ /* 0x000fca00078e30ff */
[----:B------:R-:W-:-:S03]  /*20dc0*/  IMAD.WIDE R4, R3, 0x2, R4 ;  /* 0x0000000203047825 */ /* 0x000fc600078e0204 */
[----:B---3--:R-:W-:Y:S01]  /*20dd0*/  IADD3 R9, P5, R4, 0x1000, RZ ;  /* 0x0000100004097810 */ /* 0x008fe20007fbe0ff */
[----:B------:R-:W-:Y:S02]  /*20de0*/  IMAD.U32 R61, RZ, RZ, UR4 ;  /* 0x00000004ff3d7e24 */ /* 0x000fe4000f8e00ff */
[----:B--2---:R-:W-:Y:S01]  /*20df0*/  @P1 IMAD.WIDE R6, R218, 0x4, R6 ;  /* 0x00000004da061825 */ /* 0x004fe200078e0206 */
[----:B----4-:R-:W-:-:S04]  /*20e00*/  LOP3.LUT R8, R9, 0x380, RZ, 0xc0, !PT ;  /* 0x0000038009087812 */ /* 0x010fc800078ec0ff */
[----:B------:R-:W-:Y:S02]  /*20e10*/  SHF.R.U64 R8, R8, 0x3, RZ ;  /* 0x0000000308087819 */ /* 0x000fe400000012ff */
[----:B------:R-:W-:Y:S01]  /*20e20*/  IADD3 R13, P4, R4, 0x2000, RZ ;  /* 0x00002000040d7810 */ /* 0x000fe20007f9e0ff */
[----:B------:R2:W5:Y:S01]  /*20e30*/  @P0 LDG.E R20, desc[UR6][R10.64] ;  /* 0x000000060a140981 */ /* 0x000562000c1e1900 */
[----:B------:R-:W-:-:S03]  /*20e40*/  LOP3.LUT R8, R8, R9, RZ, 0x3c, !PT ;  /* 0x0000000908087212 */ /* 0x000fc600078e3cff */
[----:B------:R2:W5:Y:S01]  /*20e50*/  @P1 LDG.E R61, desc[UR6][R6.64] ;  /* 0x00000006063d1981 */ /* 0x000562000c1e1900 */
[----:B------:R-:W-:Y:S07]  /*20e60*/  @P1 BRA `(.L_x_1592) ;  /* 0x0000000000141947 */ /* 0x000fee0003800000 */
[----:B------:R-:W-:Y:S05]  /*20e70*/  @!P0 BRA `(.L_x_1592) ;  /* 0x0000000000108947 */ /* 0x000fea0003800000 */
[----:B------:R-:W-:Y:S02]  /*20e80*/  ULDC.64 UR4, c[0x0][0x208] ;  /* 0x0000820000047ab9 */ /* 0x000fe40000000a00 */
[----:B--2---:R-:W2:Y:S04]  /*20e90*/  LDG.E R6, desc[UR4][R10.64] ;  /* 0x000000040a067981 */ /* 0x004ea8000c1e1900 */
[----:B-----5:R-:W2:Y:S02]  /*20ea0*/  LDG.E R61, desc[UR4][R10.64+0x4] ;  /* 0x000004040a3d7981 */ /* 0x020ea4000c1e1900 */
[----:B--2---:R-:W-:-:S07]  /*20eb0*/  IMAD.IADD R61, R61, 0x1, -R6 ;  /* 0x000000013d3d7824 */ /* 0x004fce00078e0a06 */
.L_x_1592:
[----:B------:R-:W-:Y:S01]  /*20ec0*/  SHF.R.S32.HI R60, RZ, 0x1f, R217 ;  /* 0x0000001fff3c7819 */ /* 0x000fe200000114d9 */
[----:B------:R-:W-:Y:S01]  /*20ed0*/  ULDC.64 UR4, c[0x0][0xb70] ;  /* 0x0002dc0000047ab9 */ /* 0x000fe20000000a00 */
[----:B-----5:R-:W-:Y:S01]  /*20ee0*/  SHF.R.S32.HI R21, RZ, 0x1f, R20 ;  /* 0x0000001fff157819 */ /* 0x020fe20000011414 */
[----:B------:R-:W-:Y:S01]  /*20ef0*/  ULDC.64 UR6, c[0x0][0x208] ;  /* 0x0000820000067ab9 */ /* 0x000fe20000000a00 */
[----:B------:R-:W-:Y:S01]  /*20f00*/  SHF.R.S32.HI R3, RZ, 0x1f, R218 ;  /* 0x0000001fff037819 */ /* 0x000fe200000114da */
[----:B--2---:R-:W-:Y:S01]  /*20f10*/  IMAD R6, R60, UR4, RZ ;  /* 0x000000043c067c24 */ /* 0x004fe2000f8e02ff */
[----:B------:R-:W-:Y:S02]  /*20f20*/  SEL R65, R218, RZ, !P0 ;  /* 0x000000ffda417207 */ /* 0x000fe40004000000 */
[----:B------:R-:W-:Y:S01]  /*20f30*/  SEL R62, R3, RZ, !P0 ;  /* 0x000000ff033e7207 */ /* 0x000fe20004000000 */
[C---:B------:R-:W-:Y:S01]  /*20f40*/  IMAD R9, R217.reuse, UR5, R6 ;  /* 0x00000005d9097c24 */ /* 0x040fe2000f8e0206 */
[C---:B------:R-:W-:Y:S01]  /*20f50*/  IADD3 R29, P0, R4.reuse, 0x4000, RZ ;  /* 0x00004000041d7810 */ /* 0x040fe20007f1e0ff */
[----:B------:R-:W-:Y:S01]  /*20f60*/  IMAD.WIDE.U32 R6, R217, UR4, R20 ;  /* 0x00000004d9067c25 */ /* 0x000fe2000f8e0014 */
[----:B------:R-:W-:Y:S01]  /*20f70*/  ULDC.64 UR4, c[0x0][0xb78] ;  /* 0x0002de0000047ab9 */ /* 0x000fe20000000a00 */
[----:B------:R-:W-:-:S02]  /*20f80*/  IADD3 R25, P3, R4, 0x3000, RZ ;  /* 0x0000300004197810 */ /* 0x000fc40007f7e0ff */
[----:B------:R-:W-:Y:S01]  /*20f90*/  IMAD.IADD R7, R7, 0x1, R9 ;  /* 0x0000000107077824 */ /* 0x000fe200078e0209 */
[----:B------:R-:W-:Y:S01]  /*20fa0*/  LEA R10, R222, R213, 0x7 ;  /* 0x000000d5de0a7211 */ /* 0x000fe200078e38ff */
[----:B------:R-:W-:Y:S01]  /*20fb0*/  IMAD R3, R62, UR4, RZ ;  /* 0x000000043e037c24 */ /* 0x000fe2000f8e02ff */
[C---:B------:R-:W-:Y:S01]  /*20fc0*/  IADD3 R33, P1, R4.reuse, 0x5000, RZ ;  /* 0x0000500004217810 */ /* 0x040fe20007f3e0ff */
[----:B------:R-:W-:Y:S01]  /*20fd0*/  IMAD.WIDE.U32 R6, R65, UR4, R6 ;  /* 0x0000000441067c25 */ /* 0x000fe2000f8e0006 */
[----:B------:R-:W-:Y:S02]  /*20fe0*/  LOP3.LUT R28, R29, 0x380, RZ, 0xc0, !PT ;  /* 0x000003801d1c7812 */ /* 0x000fe400078ec0ff */
[----:B------:R-:W-:Y:S01]  /*20ff0*/  IADD3 R37, P2, R4, 0x6000, RZ ;  /* 0x0000600004257810 */ /* 0x000fe20007f5e0ff */
[----:B------:R-:W-:Y:S01]  /*21000*/  IMAD R9, R65, UR5, R3 ;  /* 0x0000000541097c24 */ /* 0x000fe2000f8e0203 */
[----:B------:R-:W-:Y:S01]  /*21010*/  LOP3.LUT R12, R13, 0x380, RZ, 0xc0, !PT ;  /* 0x000003800d0c7812 */ /* 0x000fe200078ec0ff */
[----:B------:R-:W-:Y:S01]  /*21020*/  ULDC.64 UR4, c[0x0][0xb40] ;  /* 0x0002d00000047ab9 */ /* 0x000fe20000000a00 */
[----:B------:R-:W-:-:S02]  /*21030*/  LOP3.LUT R24, R25, 0x380, RZ, 0xc0, !PT ;  /* 0x0000038019187812 */ /* 0x000fc400078ec0ff */
[----:B------:R-:W-:Y:S02]  /*21040*/  SHF.R.S32.HI R3, RZ, 0x1f, R10 ;  /* 0x0000001fff037819 */ /* 0x000fe4000001140a */
[----:B------:R-:W-:Y:S02]  /*21050*/  IADD3 R6, P6, R10, R6, RZ ;  /* 0x000000060a067210 */ /* 0x000fe40007fde0ff */
[----:B------:R-:W-:Y:S02]  /*21060*/  LOP3.LUT R32, R33, 0x380, RZ, 0xc0, !PT ;  /* 0x0000038021207812 */ /* 0x000fe400078ec0ff */
[----:B------:R-:W-:Y:S02]  /*21070*/  SHF.R.U64 R28, R28, 0x3, RZ ;  /* 0x000000031c1c7819 */ /* 0x000fe400000012ff */
[----:B------:R-:W-:Y:S02]  /*21080*/  LOP3.LUT R36, R37, 0x380, RZ, 0xc0, !PT ;  /* 0x0000038025247812 */ /* 0x000fe400078ec0ff */
[----:B------:R-:W-:-:S02]  /*21090*/  SHF.R.U64 R12, R12, 0x3, RZ ;  /* 0x000000030c0c7819 */ /* 0x000fc400000012ff */
[----:B------:R-:W-:Y:S02]  /*210a0*/  SHF.R.U64 R24, R24, 0x3, RZ ;  /* 0x0000000318187819 */ /* 0x000fe400000012ff */
[----:B------:R-:W-:Y:S01]  /*210b0*/  IADD3.X R3, R3, R7, R9, P6, !PT ;  /* 0x0000000703037210 */ /* 0x000fe200037fe409 */
[----:B------:R-:W-:Y:S01]  /*210c0*/  IMAD.X R9, RZ, RZ, R5, P5 ;  /* 0x000000ffff097224 */ /* 0x000fe200028e0605 */
[----:B------:R-:W-:Y:S02]  /*210d0*/  SHF.R.U64 R32, R32, 0x3, RZ ;  /* 0x0000000320207819 */ /* 0x000fe400000012ff */
[----:B------:R-:W-:Y:S02]  /*210e0*/  LOP3.LUT R28, R28, R29, RZ, 0x3c, !PT ;  /* 0x0000001d1c1c7212 */ /* 0x000fe400078e3cff */
[----:B------:R-:W-:Y:S02]  /*210f0*/  SHF.R.U64 R36, R36, 0x3, RZ ;  /* 0x0000000324247819 */ /* 0x000fe400000012ff */
[----:B------:R-:W-:-:S02]  /*21100*/  LEA R54, P6, R6, UR4, 0x2 ;  /* 0x0000000406367c11 */ /* 0x000fc4000f8c10ff */
        /* <DEDUP_REMOVED lines=20> */
[----:B------:R-:W-:-:S02]  /*21250*/  LOP3.LUT R44, R45, 0x380, RZ, 0xc0, !PT ;  /* 0x000003802d2c7812 */ /* 0x000fc400078ec0ff */
[----:B------:R-:W-:Y:S02]  /*21260*/  LOP3.LUT R48, R49, 0x380, RZ, 0xc0, !PT ;  /* 0x0000038031307812 */ /* 0x000fe400078ec0ff */
[----:B------:R-:W-:Y:S02]  /*21270*/  LOP3.LUT R52, R53, 0x380, RZ, 0xc0, !PT ;  /* 0x0000038035347812 */ /* 0x000fe400078ec0ff */
[----:B------:R-:W-:Y:S01]  /*21280*/  LOP3.LUT R7, R4, 0x380, RZ, 0xc0, !PT ;  /* 0x0000038004077812 */ /* 0x000fe200078ec0ff */
[----:B------:R2:W-:Y:S01]  /*21290*/  @!P1 STG.E desc[UR6][R54.64], R2 ;  /* 0x0000000236009986 */ /* 0x0005e2000c101906 */
[----:B------:R-:W-:Y:S02]  /*212a0*/  ISETP.GE.OR P0, PT, R6, R61, P0 ;  /* 0x0000003d0600720c */ /* 0x000fe40000706670 */
[----:B------:R-:W-:Y:S02]  /*212b0*/  LOP3.LUT R3, R10, 0x380, RZ, 0xc0, !PT ;  /* 0x000003800a037812 */ /* 0x000fe400078ec0ff */
[----:B------:R-:W-:-:S02]  /*212c0*/  SHF.R.U64 R40, R40, 0x3, RZ ;  /* 0x0000000328287819 */ /* 0x000fc400000012ff */
[----:B------:R-:W-:Y:S02]  /*212d0*/  SHF.R.U64 R44, R44, 0x3, RZ ;  /* 0x000000032c2c7819 */ /* 0x000fe400000012ff */
[----:B------:R-:W-:Y:S02]  /*212e0*/  SHF.R.U64 R48, R48, 0x3, RZ ;  /* 0x0000000330307819 */ /* 0x000fe400000012ff */
[----:B------:R-:W-:Y:S02]  /*212f0*/  SHF.R.U64 R52, R52, 0x3, RZ ;  /* 0x0000000334347819 */ /* 0x000fe400000012ff */
[----:B------:R-:W-:Y:S01]  /*21300*/  SHF.R.U64 R7, R7, 0x3, RZ ;  /* 0x0000000307077819 */ /* 0x000fe200000012ff */
[----:B------:R3:W-:Y:S01]  /*21310*/  @!P0 STG.E desc[UR6][R54.64+0x20], R0 ;  /* 0x0000200036008986 */ /* 0x0007e2000c101906 */
[----:B------:R-:W-:Y:S02]  /*21320*/  SHF.R.U64 R3, R3, 0x3, RZ ;  /* 0x0000000303037819 */ /* 0x000fe400000012ff */
[----:B------:R-:W-:Y:S01]  /*21330*/  LOP3.LUT R40, R40, R41, RZ, 0x3c, !PT ;  /* 0x0000002928287212 */ /* 0x000fe200078e3cff */
[----:B------:R-:W5:Y:S01]  /*21340*/  LD.E.128 R12, desc[UR6][R12.64] ;  /* 0x000000060c0c7980 */ /* 0x000f62000c101d00 */
[----:B------:R-:W-:Y:S01]  /*21350*/  LOP3.LUT R44, R44, R45, RZ, 0x3c, !PT ;  /* 0x0000002d2c2c7212 */ /* 0x000fe200078e3cff */
[--C-:B------:R-:W-:Y:S01]  /*21360*/  IMAD.X R45, RZ, RZ, R5.reuse, P5 ;  /* 0x000000ffff2d7224 */ /* 0x100fe200028e0605 */
[----:B------:R-:W-:Y:S01]  /*21370*/  LOP3.LUT R48, R48, R49, RZ, 0x3c, !PT ;  /* 0x0000003130307212 */ /* 0x000fe200078e3cff */
[--C-:B------:R-:W-:Y:S01]  /*21380*/  IMAD.X R49, RZ, RZ, R5.reuse, P4 ;  /* 0x000000ffff317224 */ /* 0x100fe200020e0605 */
[----:B------:R-:W-:Y:S01]  /*21390*/  LOP3.LUT R52, R52, R53, RZ, 0x3c, !PT ;  /* 0x0000003534347212 */ /* 0x000fe200078e3cff */
[----:B------:R-:W-:Y:S01]  /*213a0*/  IMAD.X R53, RZ, RZ, R5, P3 ;  /* 0x000000ffff357224 */ /* 0x000fe200018e0605 */
[----:B------:R-:W-:Y:S01]  /*213b0*/  IADD3.X R41, RZ, R5, RZ, P6, !PT ;  /* 0x00000005ff297210 */ /* 0x000fe200037fe4ff */
[----:B------:R-:W5:Y:S01]  /*213c0*/  LD.E.128 R24, desc[UR6][R24.64] ;  /* 0x0000000618187980 */ /* 0x000f62000c101d00 */
[----:B------:R-:W-:-:S02]  /*213d0*/  LOP3.LUT R4, R7, R4, RZ, 0x3c, !PT ;  /* 0x0000000407047212 */ /* 0x000fc400078e3cff */
[----:B------:R-:W-:Y:S01]  /*213e0*/  IADD3.X R57, RZ, R5, RZ, P2, !PT ;  /* 0x00000005ff397210 */ /* 0x000fe200017fe4ff */
[----:B------:R-:W5:Y:S01]  /*213f0*/  LD.E.128 R28, desc[UR6][R28.64] ;  /* 0x000000061c1c7980 */ /* 0x000f62000c101d00 */
[----:B------:R-:W-:-:S03]  /*21400*/  LOP3.LUT R56, R3, R10, RZ, 0x3c, !PT ;  /* 0x0000000a03387212 */ /* 0x000fc600078e3cff */
[----:B------:R-:W5:Y:S01]  /*21410*/  LD.E.128 R4, desc[UR6][R4.64] ;  /* 0x0000000604047980 */ /* 0x000f62000c101d00 */
[----:B------:R-:W-:-:S03]  /*21420*/  SHF.R.S32.HI R3, RZ, 0x1f, R212 ;  /* 0x0000001fff037819 */ /* 0x000fc600000114d4 */
[----:B------:R-:W5:Y:S01]  /*21430*/  LD.E.128 R8, desc[UR6][R8.64] ;  /* 0x0000000608087980 */ /* 0x000f62000c101d00 */
[----:B------:R-:W-:-:S03]  /*21440*/  IMAD R21, R21, UR4, RZ ;  /* 0x0000000415157c24 */ /* 0x000fc6000f8e02ff */
[----:B------:R-:W5:Y:S01]  /*21450*/  LD.E.128 R32, desc[UR6][R32.64] ;  /* 0x0000000620207980 */ /* 0x000f62000c101d00 */
[----:B--2---:R-:W-:-:S03]  /*21460*/  IMAD.MOV.U32 R2, RZ, RZ, R212 ;  /* 0x000000ffff027224 */ /* 0x004fc600078e00d4 */
[----:B------:R-:W5:Y:S04]  /*21470*/  LD.E.128 R36, desc[UR6][R36.64] ;  /* 0x0000000624247980 */ /* 0x000f68000c101d00 */
[----:B------:R-:W5:Y:S04]  /*21480*/  LD.E.128 R40, desc[UR6][R40.64] ;  /* 0x0000000628287980 */ /* 0x000f68000c101d00 */
[----:B------:R-:W5:Y:S04]  /*21490*/  LD.E.128 R44, desc[UR6][R44.64] ;  /* 0x000000062c2c7980 */ /* 0x000f68000c101d00 */
[----:B------:R-:W5:Y:S04]  /*214a0*/  LD.E.128 R48, desc[UR6][R48.64] ;  /* 0x0000000630307980 */ /* 0x000f68000c101d00 */
[----:B---3--:R-:W5:Y:S04]  /*214b0*/  LD.E.128 R52, desc[UR6][R52.64] ;  /* 0x0000000634347980 */ /* 0x008f68000c101d00 */
[----:B------:R-:W5:Y:S01]  /*214c0*/  LD.E.128 R56, desc[UR6][R56.64] ;  /* 0x0000000638387980 */ /* 0x000f62000c101d00 */
        /* <DEDUP_REMOVED lines=9> */
[----:B------:R-:W-:Y:S02]  /*21560*/  IMAD R63, R222, -0x80, R61 ;  /* 0xffffff80de3f7824 */ /* 0x000fe400078e023d */
[----:B------:R-:W-:Y:S02]  /*21570*/  VIADD R0, R214, 0x20 ;  /* 0x00000020d6007836 */ /* 0x000fe40000000000 */
[----:B------:R-:W-:Y:S02]  /*21580*/  IMAD.IADD R3, R3, 0x1, R21 ;  /* 0x0000000103037824 */ /* 0x000fe400078e0215 */
[----:B------:R-:W-:Y:S01]  /*21590*/  IMAD R60, R60, UR4, RZ ;  /* 0x000000043c3c7c24 */ /* 0x000fe2000f8e02ff */
[C---:B------:R-:W-:Y:S01]  /*215a0*/  ISETP.GE.AND P3, PT, R214.reuse, R63, PT ;  /* 0x0000003fd600720c */ /* 0x040fe20003f66270 */
[----:B------:R-:W-:Y:S01]  /*215b0*/  IMAD.WIDE.U32 R2, R217, UR4, R2 ;  /* 0x00000004d9027c25 */ /* 0x000fe2000f8e0002 */
[----:B------:R-:W-:-:S02]  /*215c0*/  IADD3 R20, R214, 0x40, RZ ;  /* 0x00000040d6147810 */ /* 0x000fc40007ffe0ff */
[-C--:B------:R-:W-:Y:S01]  /*215d0*/  ISETP.GE.AND P0, PT, R0, R63.reuse, PT ;  /* 0x0000003f0000720c */ /* 0x080fe20003f06270 */
[----:B------:R-:W-:Y:S01]  /*215e0*/  IMAD R61, R217, UR5, R60 ;  /* 0x00000005d93d7c24 */ /* 0x000fe2000f8e023c */
[----:B------:R-:W-:Y:S01]  /*215f0*/  ULDC.64 UR4, c[0x0][0xae8] ;  /* 0x0002ba0000047ab9 */ /* 0x000fe20000000a00 */
[----:B------:R-:W-:Y:S01]  /*21600*/  VIADD R0, R17, 0x30820 ;  /* 0x0003082011007836 */ /* 0x000fe20000000000 */
[-C--:B------:R-:W-:Y:S01]  /*21610*/  ISETP.GE.AND P1, PT, R20, R63.reuse, PT ;  /* 0x0000003f1400720c */ /* 0x080fe20003f26270 */
[----:B------:R-:W-:Y:S02]  /*21620*/  VIADD R21, R214, 0x60 ;  /* 0x00000060d6157836 */ /* 0x000fe40000000000 */
[----:B------:R-:W-:Y:S02]  /*21630*/  IMAD.IADD R3, R3, 0x1, R61 ;  /* 0x0000000103037824 */ /* 0x000fe400078e023d */
[----:B------:R-:W-:Y:S01]  /*21640*/  IMAD R20, R62, UR4, RZ ;  /* 0x000000043e147c24 */ /* 0x000fe2000f8e02ff */
[----:B------:R-:W-:Y:S01]  /*21650*/  PRMT R0, RZ, 0x654, R0 ;  /* 0x00000654ff007816 */ /* 0x000fe20000000000 */
[----:B------:R-:W-:Y:S01]  /*21660*/  IMAD.WIDE.U32 R60, R65, UR4, R2 ;  /* 0x00000004413c7c25 */ /* 0x000fe2000f8e0002 */
[----:B------:R-:W-:-:S02]  /*21670*/  ISETP.GE.AND P2, PT, R21, R63, PT ;  /* 0x0000003f1500720c */ /* 0x000fc40003f46270 */
[----:B------:R-:W-:Y:S01]  /*21680*/  SHF.R.S32.HI R215, RZ, 0x1f, R214 ;  /* 0x0000001fffd77819 */ /* 0x000fe200000114d6 */
[----:B------:R-:W-:Y:S01]  /*21690*/  IMAD R63, R65, UR5, R20 ;  /* 0x00000005413f7c24 */ /* 0x000fe2000f8e0214 */
[----:B--2---:R2:W-:Y:S01]  /*216a0*/  SYNCS.ARRIVE.TRANS64.RED.A1T0 RZ, [R0+URZ], RZ ;  /* 0x000000ff00ff79a7 */ /* 0x0045e2000810043f */
[----:B------:R-:W-:Y:S01]  /*216b0*/  BSSY B1, `(.L_x_1593) ;  /* 0x0000018000017945 */ /* 0x000fe20003800000 */
[----:B------:R-:W-:Y:S02]  /*216c0*/  IMAD.WIDE R20, R222, 0x80, R214 ;  /* 0x00000080de147825 */ /* 0x000fe400078e02d6 */
[----:B------:R-:W-:Y:S01]  /*216d0*/  IADD3 R65, R61, R63, RZ ;  /* 0x0000003f3d417210 */ /* 0x000fe20007ffe0ff */
[----:B------:R-:W-:Y:S06]  /*216e0*/  @P3 BRA `(.L_x_1594) ;  /* 0x0000000000503947 */ /* 0x000fec0003800000 */
[----:B------:R-:W-:Y:S01]  /*216f0*/  ULDC.64 UR4, c[0x0][0xad8] ;  /* 0x0002b60000047ab9 */ /* 0x000fe20000000a00 */
[----:B------:R-:W-:Y:S01]  /*21700*/  MOV R3, R65 ;  /* 0x0000004100037202 */ /* 0x000fe20000000f00 */
[C---:B--2---:R-:W-:Y:S01]  /*21710*/  VIADD R0, R212.reuse, 0x40 ;  /* 0x00000040d4007836 */ /* 0x044fe20000000000 */
[----:B------:R-:W-:Y:S01]  /*21720*/  ULDC UR6, c[0x0][0xa8c] ;  /* 0x0002a30000067ab9 */ /* 0x000fe20000000800 */
[C---:B------:R-:W-:Y:S01]  /*21730*/  VIADD R62, R212.reuse, 0x80 ;  /* 0x00000080d43e7836 */ /* 0x040fe20000000000 */
[----:B------:R-:W-:Y:S01]  /*21740*/  ISETP.GE.AND P3, PT, R212, UR6, PT ;  /* 0x00000006d4007c0c */ /* 0x000fe2000bf66270 */
[----:B------:R-:W-:Y:S01]  /*21750*/  IMAD R63, R21, UR4, RZ ;  /* 0x00000004153f7c24 */ /* 0x000fe2000f8e02ff */
[----:B------:R-:W-:Y:S01]  /*21760*/  ISETP.GE.AND P4, PT, R0, UR6, PT ;  /* 0x0000000600007c0c */ /* 0x000fe2000bf86270 */
[----:B------:R-:W-:Y:S01]  /*21770*/  IMAD.MOV.U32 R2, RZ, RZ, R60 ;  /* 0x000000ffff027224 */ /* 0x000fe200078e003c */
[----:B------:R-:W-:Y:S01]  /*21780*/  ISETP.GE.AND P5, PT, R62, UR6, PT ;  /* 0x000000063e007c0c */ /* 0x000fe2000bfa6270 */
[C---:B------:R-:W-:Y:S01]  /*21790*/  IMAD R63, R20.reuse, UR5, R63 ;  /* 0x00000005143f7c24 */ /* 0x040fe2000f8e023f */
[----:B------:R-:W-:Y:S01]  /*217a0*/  ULDC.64 UR8, c[0x0][0x208] ;  /* 0x0000820000087ab9 */ /* 0x000fe20000000a00 */
        /* <DEDUP_REMOVED lines=8> */
.L_x_1594:
[----:B------:R-:W-:Y:S05]  /*21830*/  BSYNC B1 ;  /* 0x0000000000017941 */ /* 0x000fea0003800000 */
.L_x_1593:
[----:B------:R-:W-:Y:S04]  /*21840*/  BSSY B1, `(.L_x_1595) ;  /* 0x0000018000017945 */ /* 0x000fe80003800000 */
[----:B------:R-:W-:Y:S05]  /*21850*/  @P0 BRA `(.L_x_1596) ;  /* 0x0000000000580947 */ /* 0x000fea0003800000 */
[----:B---3-5:R-:W-:Y:S01]  /*21860*/  IADD3 R5, P0, R20, 0x20, RZ ;  /* 0x0000002014057810 */ /* 0x028fe20007f1e0ff */
[C---:B------:R-:W-:Y:S01]  /*21870*/  VIADD R2, R212.reuse, 0x40 ;  /* 0x00000040d4027836 */ /* 0x040fe20000000000 */
[----:B------:R-:W-:Y:S01]  /*21880*/  ULDC UR6, c[0x0][0xa8c] ;  /* 0x0002a30000067ab9 */ /* 0x000fe20000000800 */
[----:B------:R-:W-:Y:S01]  /*21890*/  ULDC.64 UR4, c[0x0][0xad8] ;  /* 0x0002b60000047ab9 */ /* 0x000fe20000000a00 */
[----:B------:R-:W-:Y:S01]  /*218a0*/  IMAD.MOV.U32 R3, RZ, RZ, R65 ;  /* 0x000000ffff037224 */ /* 0x000fe200078e0041 */
[----:B------:R-:W-:Y:S01]  /*218b0*/  IADD3 R4, R212, 0x80, RZ ;  /* 0x00000080d4047810 */ /* 0x000fe20007ffe0ff */
[----:B--2---:R-:W-:Y:S01]  /*218c0*/  IMAD.X R0, RZ, RZ, R21, P0 ;  /* 0x000000ffff007224 */ /* 0x004fe200000e0615 */
[----:B------:R-:W-:Y:S01]  /*218d0*/  ISETP.GE.AND P4, PT, R2, UR6, PT ;  /* 0x0000000602007c0c */ /* 0x000fe2000bf86270 */
[----:B------:R-:W-:Y:S01]  /*218e0*/  IMAD.MOV.U32 R2, RZ, RZ, R60 ;  /* 0x000000ffff027224 */ /* 0x000fe200078e003c */
[----:B------:R-:W-:Y:S01]  /*218f0*/  ISETP.GE.AND P3, PT, R212, UR6, PT ;  /* 0x00000006d4007c0c */ /* 0x000fe2000bf66270 */
[----:B------:R-:W-:Y:S01]  /*21900*/  IMAD R0, R0, UR4, RZ ;  /* 0x0000000400007c24 */ /* 0x000fe2000f8e02ff */
[----:B------:R-:W-:Y:S01]  /*21910*/  ISETP.GE.AND P5, PT, R4, UR6, PT ;  /* 0x0000000604007c0c */ /* 0x000fe2000bfa6270 */
[----:B------:R-:W-:Y:S01]  /*21920*/  IMAD.WIDE.U32 R2, R5, UR4, R2 ;  /* 0x0000000405027c25 */ /* 0x000fe2000f8e0002 */
[----:B------:R-:W-:-:S03]  /*21930*/  ULDC.64 UR8, c[0x0][0x208] ;  /* 0x0000820000087ab9 */ /* 0x000fc60000000a00 */
        /* <DEDUP_REMOVED lines=8> */
.L_x_1596:
[----:B------:R-:W-:Y:S05]  /*219c0*/  BSYNC B1 ;  /* 0x0000000000017941 */ /* 0x000fea0003800000 */
.L_x_1595:
[----:B------:R-:W-:Y:S04]  /*219d0*/  BSSY B1, `(.L_x_1597) ;  /* 0x0000018000017945 */ /* 0x000fe80003800000 */
[----:B------:R-:W-:Y:S05]  /*219e0*/  @P1 BRA `(.L_x_1598) ;  /* 0x0000000000581947 */ /* 0x000fea0003800000 */
[----:B---345:R-:W-:Y:S01]  /*219f0*/  IADD3 R5, P0, R20, 0x40, RZ ;  /* 0x0000004014057810 */ /* 0x038fe20007f1e0ff */
[C---:B------:R-:W-:Y:S01]  /*21a00*/  VIADD R2, R212.reuse, 0x40 ;  /* 0x00000040d4027836 */ /* 0x040fe20000000000 */
[----:B------:R-:W-:Y:S01]  /*21a10*/  ULDC UR6, c[0x0][0xa8c] ;  /* 0x0002a30000067ab9 */ /* 0x000fe20000000800 */
[----:B------:R-:W-:Y:S01]  /*21a20*/  ULDC.64 UR4, c[0x0][0xad8] ;  /* 0x0002b60000047ab9 */ /* 0x000fe20000000a00 */
[----:B--2---:R-:W-:Y:S01]  /*21a30*/  IADD3.X R0, RZ, R21, RZ, P0, !PT ;  /* 0x00000015ff007210 */ /* 0x004fe200007fe4ff */
[----:B------:R-:W-:Y:S01]  /*21a40*/  VIADD R4, R212, 0x80 ;  /* 0x00000080d4047836 */ /* 0x000fe20000000000 */
[----:B------:R-:W-:Y:S01]  /*21a50*/  ISETP.GE.AND P3, PT, R2, UR6, PT ;  /* 0x0000000602007c0c */ /* 0x000fe2000bf66270 */
[----:B------:R-:W-:Y:S01]  /*21a60*/  IMAD.MOV.U32 R2, RZ, RZ, R60 ;  /* 0x000000ffff027224 */ /* 0x000fe200078e003c */
[----:B------:R-:W-:Y:S01]  /*21a70*/  MOV R3, R65 ;  /* 0x0000004100037202 */ /* 0x000fe20000000f00 */
[----:B------:R-:W-:Y:S01]  /*21a80*/  IMAD R0, R0, UR4, RZ ;  /* 0x0000000400007c24 */ /* 0x000fe2000f8e02ff */
[----:B------:R-:W-:Y:S01]  /*21a90*/  ISETP.GE.AND P1, PT, R212, UR6, PT ;  /* 0x00000006d4007c0c */ /* 0x000fe2000bf26270 */
[----:B------:R-:W-:Y:S01]  /*21aa0*/  ULDC.64 UR8, c[0x0][0x208] ;  /* 0x0000820000087ab9 */ /* 0x000fe20000000a00 */
        /* <DEDUP_REMOVED lines=10> */
.L_x_1598:
[----:B------:R-:W-:Y:S05]  /*21b50*/  BSYNC B1 ;  /* 0x0000000000017941 */ /* 0x000fea0003800000 */
.L_x_1597:
[----:B------:R-:W-:Y:S05]  /*21b60*/  @P2 BRA `(.L_x_1599) ;  /* 0x0000000c00342947 */ /* 0x000fea0003800000 */
[----:B--2345:R-:W-:Y:S01]  /*21b70*/  IADD3 R5, P0, R20, 0x60, RZ ;  /* 0x0000006014057810 */ /* 0x03cfe20007f1e0ff */
[----:B------:R-:W-:Y:S01]  /*21b80*/  ULDC.64 UR4, c[0x0][0xad8] ;  /* 0x0002b60000047ab9 */ /* 0x000fe20000000a00 */
[----:B------:R-:W-:Y:S01]  /*21b90*/  MOV R3, R65 ;  /* 0x0000004100037202 */ /* 0x000fe20000000f00 */
[----:B------:R-:W-:Y:S01]  /*21ba0*/  IMAD.MOV.U32 R2, RZ, RZ, R60 ;  /* 0x000000ffff027224 */ /* 0x000fe200078e003c */
[----:B------:R-:W-:Y:S01]  /*21bb0*/  ULDC UR6, c[0x0][0xa8c] ;  /* 0x0002a30000067ab9 */ /* 0x000fe20000000800 */
[----:B------:R-:W-:Y:S01]  /*21bc0*/  IMAD.X R20, RZ, RZ, R21, P0 ;  /* 0x000000ffff147224 */ /* 0x000fe200000e0615 */
[C---:B------:R-:W-:Y:S01]  /*21bd0*/  ISETP.GE.AND P1, PT, R212.reuse, UR6, PT ;  /* 0x00000006d4007c0c */ /* 0x040fe2000bf26270 */
[----:B------:R-:W-:Y:S01]  /*21be0*/  VIADD R0, R212, 0x40 ;  /* 0x00000040d4007836 */ /* 0x000fe20000000000 */
[----:B------:R-:W-:Y:S01]  /*21bf0*/  ULDC.64 UR8, c[0x0][0x208] ;  /* 0x0000820000087ab9 */ /* 0x000fe20000000a00 */
[----:B------:R-:W-:Y:S02]  /*21c00*/  IMAD R20, R20, UR4, RZ ;  /* 0x0000000414147c24 */ /* 0x000fe4000f8e02ff */
        /* <DEDUP_REMOVED lines=15> */
.L_x_1591:
[----:B------:R-:W-:Y:S01]  /*21d00*/  ULDC.64 UR4, c[0x0][0xbd8] ;  /* 0x0002f60000047ab9 */ /* 0x000fe20000000a00 */
[----:B------:R-:W2:Y:S01]  /*21d10*/  LDC.64 R2, c[0x0][0xbd8] ;  /* 0x0002f600ff027b82 */ /* 0x000ea20000000a00 */
[----:B------:R-:W-:Y:S01]  /*21d20*/  ISETP.NE.U32.AND P0, PT, RZ, UR4, PT ;  /* 0x00000004ff007c0c */ /* 0x000fe2000bf05070 */
[----:B------:R-:W-:Y:S01]  /*21d30*/  ULDC.64 UR6, c[0x0][0x208] ;  /* 0x0000820000067ab9 */ /* 0x000fe20000000a00 */
[----:B------:R-:W-:Y:S02]  /*21d40*/  MOV R9, RZ ;  /* 0x000000ff00097202 */ /* 0x000fe40000000f00 */
[----:B------:R-:W-:Y:S01]  /*21d50*/  ISETP.NE.AND.EX P0, PT, RZ, UR5, PT, P0 ;  /* 0x00000005ff007c0c */ /* 0x000fe2000bf05300 */
[----:B------:R-:W-:Y:S02]  /*21d60*/  ULDC.64 UR4, c[0x0][0xbe0] ;  /* 0x0002f80000047ab9 */ /* 0x000fe40000000a00 */
[----:B------:R-:W-:-:S04]  /*21d70*/  ISETP.NE.U32.AND P1, PT, RZ, UR4, PT ;  /* 0x00000004ff007c0c */ /* 0x000fc8000bf25070 */
[----:B------:R-:W-:Y:S01]  /*21d80*/  ISETP.NE.AND.EX P1, PT, RZ, UR5, PT, P1 ;  /* 0x00000005ff007c0c */ /* 0x000fe2000bf25310 */
[----:B------:R-:W3:Y:S01]  /*21d90*/  S2R R11, SR_TID.X ;  /* 0x00000000000b7919 */ /* 0x000ee20000002100 */
[----:B--2---:R-:W-:-:S11]  /*21da0*/  IMAD.WIDE R2, R218, 0x4, R2 ;  /* 0x00000004da027825 */ /* 0x004fd600078e0202 */
[----:B------:R-:W2:Y:S01]  /*21db0*/  @P1 LDC.64 R4, c[0x0][0xbe0] ;  /* 0x0002f800ff041b82 */ /* 0x000ea20000000a00 */
[----:B------:R-:W-:Y:S02]  /*21dc0*/  ULDC UR4, c[0x0][0xa88] ;  /* 0x0002a20000047ab9 */ /* 0x000fe40000000800 */
[----:B------:R-:W-:Y:S01]  /*21dd0*/  IMAD.U32 R7, RZ, RZ, UR4 ;  /* 0x00000004ff077e24 */ /* 0x000fe2000f8e00ff */
[----:B------:R4:W5:Y:S01]  /*21de0*/  @P0 LDG.E R9, desc[UR6][R2.64] ;  /* 0x0000000602090981 */ /* 0x000962000c1e1900 */
[----:B---3--:R-:W-:Y:S02]  /*21df0*/  VIADD R0, R11, 0xffffff80 ;  /* 0xffffff800b007836 */ /* 0x008fe40000000000 */
[----:B--2---:R-:W-:-:S03]  /*21e00*/  @P1 IMAD.WIDE R4, R218, 0x4, R4 ;  /* 0x00000004da041825 */ /* 0x004fc600078e0204 */
[----:B------:R-:W-:Y:S02]  /*21e10*/  ISETP.GT.AND P2, PT, R0, 0x7f, PT ;  /* 0x0000007f0000780c */ /* 0x000fe40003f44270 */
[----:B------:R4:W5:Y:S01]  /*21e20*/  @P1 LDG.E R7, desc[UR6][R4.64] ;  /* 0x0000000604071981 */ /* 0x000962000c1e1900 */
[----:B------:R-:W-:Y:S10]  /*21e30*/  @P1 BRA `(.L_x_1600) ;  /* 0x0000000000141947 */ /* 0x000ff40003800000 */
[----:B------:R-:W-:Y:S05]  /*21e40*/  @!P0 BRA `(.L_x_1600) ;  /* 0x0000000000108947 */ /* 0x000fea0003800000 */
[----:B------:R-:W-:Y:S02]  /*21e50*/  ULDC.64 UR4, c[0x0][0x208] ;  /* 0x0000820000047ab9 */ /* 0x000fe40000000a00 */
[----:B------:R-:W2:Y:S04]  /*21e60*/  LDG.E R0, desc[UR4][R2.64] ;  /* 0x0000000402007981 */ /* 0x000ea8000c1e1900 */
[----:B-----5:R-:W2:Y:S02]  /*21e70*/  LDG.E R7, desc[UR4][R2.64+0x4] ;  /* 0x0000040402077981 */ /* 0x020ea4000c1e1900 */
[----:B--2---:R-:W-:-:S07]  /*21e80*/  IMAD.IADD R7, R7, 0x1, -R0 ;  /* 0x0000000107077824 */ /* 0x004fce00078e0a00 */
.L_x_1600:
[----:B------:R-:W-:Y:S01]  /*21e90*/  SHF.R.S32.HI R0, RZ, 0x1f, R218 ;  /* 0x0000001fff007819 */ /* 0x000fe200000114da */
[----:B------:R-:W-:Y:S01]  /*21ea0*/  BSSY B1, `(.L_x_1601) ;  /* 0x000001d000017945 */ /* 0x000fe20003800000 */
[----:B------:R-:W-:Y:S02]  /*21eb0*/  SHF.R.S32.HI R8, RZ, 0x1f, R217 ;  /* 0x0000001fff087819 */ /* 0x000fe400000114d9 */
[----:B------:R-:W-:Y:S02]  /*21ec0*/  SHF.R.S32.HI R15, RZ, 0x1f, R212 ;  /* 0x0000001fff0f7819 */ /* 0x000fe400000114d4 */
[----:B------:R-:W-:Y:S02]  /*21ed0*/  SEL R13, R218, RZ, !P0 ;  /* 0x000000ffda0d7207 */ /* 0x000fe40004000000 */
[----:B------:R-:W-:Y:S02]  /*21ee0*/  SEL R10, R0, RZ, !P0 ;  /* 0x000000ff000a7207 */ /* 0x000fe40004000000 */
[----:B-----5:R-:W-:Y:S01]  /*21ef0*/  SHF.R.S32.HI R6, RZ, 0x1f, R9 ;  /* 0x0000001fff067819 */ /* 0x020fe20000011409 */
[----:B------:R-:W-:Y:S06]  /*21f00*/  @P2 BRA `(.L_x_1602) ;  /* 0x0000000000582947 */ /* 0x000fec0003800000 */
[----:B------:R-:W-:-:S05]  /*21f10*/  LEA R0, R222, R11, 0x7 ;  /* 0x0000000bde007211 */ /* 0x000fca00078e38ff */
[----:B------:R-:W-:-:S05]  /*21f20*/  VIADD R0, R0, 0xffffff80 ;  /* 0xffffff8000007836 */ /* 0x000fca0000000000 */
[----:B------:R-:W-:-:S13]  /*21f30*/  ISETP.GE.AND P0, PT, R0, R7, PT ;  /* 0x000000070000720c */ /* 0x000fda0003f06270 */
[----:B------:R-:W-:Y:S05]  /*21f40*/  @P0 BRA `(.L_x_1602) ;  /* 0x0000000000480947 */ /* 0x000fea0003800000 */
[C---:B----4-:R-:W-:Y:S01]  /*21f50*/  IADD3 R2, P0, R0.reuse, R9, RZ ;  /* 0x0000000900027210 */ /* 0x050fe20007f1e0ff */
[----:B------:R-:W-:Y:S01]  /*21f60*/  ULDC.64 UR4, c[0x0][0xb70] ;  /* 0x0002dc0000047ab9 */ /* 0x000fe20000000a00 */
[----:B------:R-:W-:Y:S02]  /*21f70*/  ULDC.64 UR6, c[0x0][0x208] ;  /* 0x0000820000067ab9 */ /* 0x000fe40000000a00 */
        /* <DEDUP_REMOVED lines=15> */
.L_x_1602:
[----:B------:R-:W-:Y:S05]  /*22070*/  BSYNC B1 ;  /* 0x0000000000017941 */ /* 0x000fea0003800000 */
.L_x_1601:
[----:B------:R-:W-:Y:S01]  /*22080*/  ULDC.64 UR4, c[0x0][0xaa0] ;  /* 0x0002a80000047ab9 */ /* 0x000fe20000000a00 */
[----:B----4-:R-:W-:Y:S01]  /*22090*/  IMAD.MOV.U32 R2, RZ, RZ, R212 ;  /* 0x000000ffff027224 */ /* 0x010fe200078e00d4 */
[----:B--2---:R-:W-:Y:S01]  /*220a0*/  IADD3 R4, R214, 0x20, RZ ;  /* 0x00000020d6047810 */ /* 0x004fe20007ffe0ff */
[----:B------:R-:W-:Y:S01]  /*220b0*/  IMAD.MOV.U32 R3, RZ, RZ, R15 ;  /* 0x000000ffff037224 */ /* 0x000fe200078e000f */
[----:B------:R-:W-:Y:S01]  /*220c0*/  BSSY B1, `(.L_x_1603) ;  /* 0x000002e000017945 */ /* 0x000fe20003800000 */
[----:B------:R-:W-:Y:S01]  /*220d0*/  IMAD R0, R6, UR4, RZ ;  /* 0x0000000406007c24 */ /* 0x000fe2000f8e02ff */
[----:B------:R-:W-:Y:S01]  /*220e0*/  MOV R6, R214 ;  /* 0x000000d600067202 */ /* 0x000fe20000000f00 */
[----:B------:R-:W-:-:S04]  /*220f0*/  IMAD.WIDE.U32 R2, R9, UR4, R2 ;  /* 0x0000000409027c25 */ /* 0x000fc8000f8e0002 */
[----:B------:R-:W-:Y:S01]  /*22100*/  IMAD R9, R9, UR5, R0 ;  /* 0x0000000509097c24 */ /* 0x000fe2000f8e0200 */
[----:B------:R-:W-:Y:S01]  /*22110*/  ULDC.64 UR4, c[0x0][0xae0] ;  /* 0x0002b80000047ab9 */ /* 0x000fe20000000a00 */
[----:B------:R-:W-:Y:S02]  /*22120*/  IMAD R7, R222, -0x80, R7 ;  /* 0xffffff80de077824 */ /* 0x000fe400078e0207 */
[----:B------:R-:W-:Y:S02]  /*22130*/  IMAD R0, R8, UR4, RZ ;  /* 0x0000000408007c24 */ /* 0x000fe4000f8e02ff */
[----:B------:R-:W-:Y:S01]  /*22140*/  IMAD.IADD R3, R3, 0x1, R9 ;  /* 0x0000000103037824 */ /* 0x000fe200078e0209 */
[-C--:B------:R-:W-:Y:S01]  /*22150*/  ISETP.GE.AND P3, PT, R214, R7.reuse, PT ;  /* 0x00000007d600720c */ /* 0x080fe20003f66270 */
[----:B------:R-:W-:Y:S01]  /*22160*/  IMAD R5, R217, UR5, R0 ;  /* 0x00000005d9057c24 */ /* 0x000fe2000f8e0200 */
[----:B------:R-:W-:Y:S01]  /*22170*/  ISETP.GE.AND P2, PT, R4, R7, PT ;  /* 0x000000070400720c */ /* 0x000fe20003f46270 */
[----:B------:R-:W-:-:S02]  /*22180*/  VIADD R0, R214, 0x40 ;  /* 0x00000040d6007836 */ /* 0x000fc40000000000 */
[----:B------:R-:W-:Y:S01]  /*22190*/  IMAD.WIDE.U32 R2, R217, UR4, R2 ;  /* 0x00000004d9027c25 */ /* 0x000fe2000f8e0002 */
[----:B------:R-:W-:Y:S02]  /*221a0*/  ULDC.64 UR4, c[0x0][0xae8] ;  /* 0x0002ba0000047ab9 */ /* 0x000fe40000000a00 */
[-C--:B------:R-:W-:Y:S01]  /*221b0*/  ISETP.GE.AND P1, PT, R0, R7.reuse, PT ;  /* 0x000000070000720c */ /* 0x080fe20003f26270 */
[----:B------:R-:W-:Y:S02]  /*221c0*/  VIADD R4, R214, 0x60 ;  /* 0x00000060d6047836 */ /* 0x000fe40000000000 */
[----:B------:R-:W-:Y:S02]  /*221d0*/  IMAD.IADD R3, R3, 0x1, R5 ;  /* 0x0000000103037824 */ /* 0x000fe400078e0205 */
[----:B------:R-:W-:Y:S01]  /*221e0*/  IMAD R0, R10, UR4, RZ ;  /* 0x000000040a007c24 */ /* 0x000fe2000f8e02ff */
[----:B------:R-:W-:Y:S01]  /*221f0*/  ISETP.GE.AND P0, PT, R4, R7, PT ;  /* 0x000000070400720c */ /* 0x000fe20003f06270 */
[----:B------:R-:W-:Y:S01]  /*22200*/  IMAD.WIDE.U32 R4, R13, UR4, R2 ;  /* 0x000000040d047c25 */ /* 0x000fe2000f8e0002 */
[----:B------:R-:W-:-:S03]  /*22210*/  SHF.R.S32.HI R7, RZ, 0x1f, R214 ;  /* 0x0000001fff077819 */ /* 0x000fc600000114d6 */
[----:B------:R-:W-:Y:S02]  /*22220*/  IMAD R9, R13, UR5, R0 ;  /* 0x000000050d097c24 */ /* 0x000fe4000f8e0200 */
[----:B------:R-:W-:-:S04]  /*22230*/  IMAD.WIDE R6, R222, 0x80, R6 ;  /* 0x00000080de067825 */ /* 0x000fc800078e0206 */
[----:B------:R-:W-:Y:S01]  /*22240*/  IMAD.IADD R11, R5, 0x1, R9 ;  /* 0x00000001050b7824 */ /* 0x000fe200078e0209 */
        /* <DEDUP_REMOVED lines=21> */
.L_x_1604:
[----:B------:R-:W-:Y:S05]  /*223a0*/  BSYNC B1 ;  /* 0x0000000000017941 */ /* 0x000fea0003800000 */
.L_x_1603:
[----:B------:R-:W-:Y:S04]  /*223b0*/  BSSY B1, `(.L_x_1605) ;  /* 0x0000018000017945 */ /* 0x000fe80003800000 */
[----:B------:R-:W-:Y:S05]  /*223c0*/  @P2 BRA `(.L_x_1606) ;  /* 0x0000000000582947 */ /* 0x000fea0003800000 */
[----:B--2---:R-:W-:Y:S01]  /*223d0*/  IADD3 R9, P2, R6, 0x20, RZ ;  /* 0x0000002006097810 */ /* 0x004fe20007f5e0ff */
[----:B------:R-:W-:Y:S01]  /*223e0*/  ULDC UR6, c[0x0][0xa8c] ;  /* 0x0002a30000067ab9 */ /* 0x000fe20000000800 */
[C---:B------:R-:W-:Y:S01]  /*223f0*/  IADD3 R2, R212.reuse, 0x40, RZ ;  /* 0x00000040d4027810 */ /* 0x040fe20007ffe0ff */
[----:B------:R-:W-:Y:S01]  /*22400*/  ULDC.64 UR4, c[0x0][0xad8] ;  /* 0x0002b60000047ab9 */ /* 0x000fe20000000a00 */
[----:B------:R-:W-:Y:S01]  /*22410*/  IMAD.MOV.U32 R3, RZ, RZ, R11 ;  /* 0x000000ffff037224 */ /* 0x000fe200078e000b */
[----:B------:R-:W-:Y:S01]  /*22420*/  ISETP.GE.AND P3, PT, R212, UR6, PT ;  /* 0x00000006d4007c0c */ /* 0x000fe2000bf66270 */
        /* <DEDUP_REMOVED lines=10> */
[----:B------:R-:W-:Y:S02]  /*224d0*/  LEA R8, P2, R2, UR4, 0x1 ;  /* 0x0000000402087c11 */ /* 0x000fe4000f8408ff */
[----:B------:R-:W-:-:S04]  /*224e0*/  IADD3 R3, R3, R9, RZ ;  /* 0x0000000903037210 */ /* 0x000fc80007ffe0ff */
[----:B------:R-:W-:-:S05]  /*224f0*/  LEA.HI.X R9, R2, UR5, R3, 0x1, P2 ;  /* 0x0000000502097c11 */ /* 0x000fca00090f0c03 */
[----:B------:R3:W-:Y:S04]  /*22500*/  @!P3 STG.E.128 desc[UR8][R8.64], RZ ;  /* 0x000000ff0800b986 */ /* 0x0007e8000c101d08 */
[----:B------:R3:W-:Y:S04]  /*22510*/  @!P4 STG.E.128 desc[UR8][R8.64+0x80], RZ ;  /* 0x000080ff0800c986 */ /* 0x0007e8000c101d08 */
[----:B------:R3:W-:Y:S02]  /*22520*/  @!P5 STG.E.128 desc[UR8][R8.64+0x100], RZ ;  /* 0x000100ff0800d986 */ /* 0x0007e4000c101d08 */
.L_x_1606:
[----:B------:R-:W-:Y:S05]  /*22530*/  BSYNC B1 ;  /* 0x0000000000017941 */ /* 0x000fea0003800000 */
.L_x_1605:
        /* <DEDUP_REMOVED lines=12> */
[----:B------:R-:W-:Y:S01]  /*22600*/  IMAD R0, R0, UR4, RZ ;  /* 0x0000000400007c24 */ /* 0x000fe2000f8e02ff */
[----:B------:R-:W-:-:S02]  /*22610*/  ULDC.64 UR8, c[0x0][0x208] ;  /* 0x0000820000087ab9 */ /* 0x000fc40000000a00 */
        /* <DEDUP_REMOVED lines=10> */
.L_x_1608:
[----:B------:R-:W-:Y:S05]  /*226c0*/  BSYNC B1 ;  /* 0x0000000000017941 */ /* 0x000fea0003800000 */
.L_x_1607:
[----:B------:R-:W-:Y:S05]  /*226d0*/  @P0 BRA `(.L_x_1599) ;  /* 0x0000000000580947 */ /* 0x000fea0003800000 */
[----:B------:R-:W-:Y:S01]  /*226e0*/  IADD3 R5, P0, R6, 0x60, RZ ;  /* 0x0000006006057810 */ /* 0x000fe20007f1e0ff */
[----:B------:R-:W-:Y:S01]  /*226f0*/  VIADD R0, R212, 0x40 ;  /* 0x00000040d4007836 */ /* 0x000fe20000000000 */
[----:B------:R-:W-:Y:S01]  /*22700*/  ULDC UR6, c[0x0][0xa8c] ;  /* 0x0002a30000067ab9 */ /* 0x000fe20000000800 */
[----:B------:R-:W-:Y:S01]  /*22710*/  MOV R2, R4 ;  /* 0x0000000400027202 */ /* 0x000fe20000000f00 */
[----:B------:R-:W-:Y:S01]  /*22720*/  ULDC.64 UR4, c[0x0][0xad8] ;  /* 0x0002b60000047ab9 */ /* 0x000fe20000000a00 */
[----:B------:R-:W-:Y:S01]  /*22730*/  IMAD.X R6, RZ, RZ, R7, P0 ;  /* 0x000000ffff067224 */ /* 0x000fe200000e0607 */
[----:B------:R-:W-:Y:S01]  /*22740*/  ISETP.GE.AND P2, PT, R0, UR6, PT ;  /* 0x0000000600007c0c */ /* 0x000fe2000bf46270 */
[----:B------:R-:W-:Y:S01]  /*22750*/  IMAD.MOV.U32 R3, RZ, RZ, R11 ;  /* 0x000000ffff037224 */ /* 0x000fe200078e000b */
[----:B------:R-:W-:Y:S01]  /*22760*/  ISETP.GE.AND P1, PT, R212, UR6, PT ;  /* 0x00000006d4007c0c */ /* 0x000fe2000bf26270 */
[----:B------:R-:W-:Y:S01]  /*22770*/  IMAD R6, R6, UR4, RZ ;  /* 0x0000000406067c24 */ /* 0x000fe2000f8e02ff */
[----:B------:R-:W-:Y:S01]  /*22780*/  ULDC.64 UR8, c[0x0][0x208] ;  /* 0x0000820000087ab9 */ /* 0x000fe20000000a00 */
[----:B------:R-:W-:-:S02]  /*22790*/  VIADD R0, R212, 0x80 ;  /* 0x00000080d4007836 */ /* 0x000fc40000000000 */
[----:B------:R-:W-:-:S03]  /*227a0*/  IMAD.WIDE.U32 R2, R5, UR4, R2 ;  /* 0x0000000405027c25 */ /* 0x000fc6000f8e0002 */
[----:B------:R-:W-:Y:S01]  /*227b0*/  ISETP.GE.AND P3, PT, R0, UR6, PT ;  /* 0x0000000600007c0c */ /* 0x000fe2000bf66270 */
        /* <DEDUP_REMOVED lines=8> */
.L_x_1599:
[----:B------:R-:W-:Y:S05]  /*22840*/  BSYNC B0 ;  /* 0x0000000000007941 */ /* 0x000fea0003800000 */
.L_x_1590:
[----:B------:R-:W-:Y:S02]  /*22850*/  ULDC UR4, c[0x0][0xc14] ;  /* 0x0003050000047ab9 */ /* 0x000fe40000000800 */
[----:B-1----:R-:W-:-:S13]  /*22860*/  ISETP.GE.AND P0, PT, R203, UR4, PT ;  /* 0x00000004cb007c0c */ /* 0x002fda000bf06270 */
[----:B------:R-:W-:Y:S05]  /*22870*/  @!P0 BRA `(.L_x_1609) ;  /* 0xfffffde800408947 */ /* 0x000fea000383ffff */
[----:B------:R-:W-:Y:S05]  /*22880*/  BRA `(.L_x_1311) ;  /* 0x00000068001c7947 */ /* 0x000fea0003800000 */
.L_x_1309:
[----:B------:R-:W-:-:S08]  /*22890*/  NOP ;  /* 0x0000000000007918 */ /* 0x000fd00000000000 */
[----:B------:R-:W0:-:S00]  /*228a0*/  USETMAXREG.DEALLOC.CTAPOOL 0x18 ;  /* 0x00000018000079c8 */ /* 0x000e0000080e0500 */
[----:B0-----:R-:W-:-:S06]  /*228b0*/  LOP3.LUT R0, R0, 0x3, RZ, 0xc0, !PT ;  /* 0x0000000300007812 */ /* 0x001fcc00078ec0ff */
[----:B------:R-:W0:Y:S02]  /*228c0*/  SHFL.IDX PT, R0, R0, RZ, 0x1f ;  /* 0x00001fff00007589 */ /* 0x000e2400000e0000 */
[----:B0-----:R-:W-:-:S13]  /*228d0*/  ISETP.NE.AND P0, PT, R0, RZ, PT ;  /* 0x000000ff0000720c */ /* 0x001fda0003f05270 */
[----:B------:R-:W-:Y:S05]  /*228e0*/  @P0 BRA `(.L_x_1311) ;  /* 0x0000006800040947 */ /* 0x000fea0003800000 */
[----:B------:R-:W-:Y:S01]  /*228f0*/  LOP3.LUT R7, R4, 0x1f, RZ, 0xc0, !PT ;  /* 0x0000001f04077812 */ /* 0x000fe200078ec0ff */
[----:B------:R-:W-:Y:S01]  /*22900*/  ULDC UR5, c[0x0][0xc14] ;  /* 0x0003050000057ab9 */ /* 0x000fe20000000800 */
[----:B------:R-:W-:Y:S01]  /*22910*/  LOP3.LUT R16, R16, 0xffffffdf, RZ, 0xc0, !PT ;  /* 0xffffffdf10107812 */ /* 0x000fe200078ec0ff */
[----:B------:R-:W-:Y:S01]  /*22920*/  IMAD.MOV.U32 R6, RZ, RZ, RZ ;  /* 0x000000ffff067224 */ /* 0x000fe200078e00ff */
[----:B------:R-:W-:Y:S01]  /*22930*/  ISETP.NE.AND P0, PT, R7, 0x1f, PT ;  /* 0x0000001f0700780c */ /* 0x000fe20003f05270 */
[----:B------:R-:W-:Y:S01]  /*22940*/  ULDC.64 UR6, c[0x0][0x208] ;  /* 0x0000820000067ab9 */ /* 0x000fe20000000a00 */
[----:B------:R-:W-:-:S11]  /*22950*/  ULDC UR4, c[0x0][0xc10] ;  /* 0x0003040000047ab9 */ /* 0x000fd60000000800 */
[----:B------:R-:W-:Y:S02]  /*22960*/  @P0 LOP3.LUT R16, R16, 0x20, RZ, 0xfc, !PT ;  /* 0x0000002010100812 */ /* 0x000fe400078efcff */
[----:B------:R-:W-:-:S13]  /*22970*/  ISETP.GE.OR P0, PT, R7, UR5, !P0 ;  /* 0x0000000507007c0c */ /* 0x000fda000c706670 */
[----:B------:R-:W0:Y:S02]  /*22980*/  @!P0 LDC.64 R2, c[0x0][0xc58] ;  /* 0x00031600ff028b82 */ /* 0x000e240000000a00 */
[----:B0-----:R-:W-:-:S05]  /*22990*/  @!P0 IMAD.WIDE.U32 R2, R7, 0x4, R2 ;  /* 0x0000000407028825 */ /* 0x001fca00078e0002 */
[----:B------:R-:W2:Y:S01]  /*229a0*/  @!P0 LDG.E R6, desc[UR6][R2.64] ;  /* 0x0000000602068981 */ /* 0x000ea2000c1e1900 */
[C---:B------:R-:W-:Y:S01]  /*229b0*/  ISETP.NE.AND P1, PT, R7.reuse, RZ, PT ;  /* 0x000000ff0700720c */ /* 0x040fe20003f25270 */
[----:B------:R-:W0:Y:S01]  /*229c0*/  S2UR UR6, SR_CTAID.X ;  /* 0x00000000000679c3 */ /* 0x000e220000002500 */
        /* <DEDUP_REMOVED lines=19> */
[----:B------:R-:W-:Y:S01]  /*22b00*/  IADD3 R3, R0, R3, RZ ;  /* 0x0000000300037210 */ /* 0x000fe20007ffe0ff */
[----:B------:R-:W-:-:S04]  /*22b10*/  IMAD.MOV.U32 R0, RZ, RZ, RZ ;  /* 0x000000ffff007224 */ /* 0x000fc800078e00ff */
[----:B------:R-:W1:Y:S06]  /*22b20*/  SHFL.UP PT, R2, R3, 0x8, RZ ;  /* 0x0500000003027989 */ /* 0x000e6c00000e00ff */
[----:B------:R-:W-:-:S04]  /*22b30*/  @P0 LOP3.LUT R16, R16, 0x4, RZ, 0xfc, !PT ;  /* 0x0000000410100812 */ /* 0x000fc800078efcff */
[----:B------:R-:W-:Y:S02]  /*22b40*/  LOP3.LUT R16, R16, 0xfffffffd, RZ, 0xc0, !PT ;  /* 0xfffffffd10107812 */ /* 0x000fe400078ec0ff */
[----:B-1----:R-:W-:Y:S02]  /*22b50*/  SEL R2, R2, RZ, P0 ;  /* 0x000000ff02027207 */ /* 0x002fe40000000000 */
[----:B------:R-:W-:-:S03]  /*22b60*/  ISETP.GE.U32.AND P0, PT, R7, 0x10, PT ;  /* 0x000000100700780c */ /* 0x000fc60003f06070 */
[----:B------:R-:W-:-:S05]  /*22b70*/  IMAD.IADD R2, R3, 0x1, R2 ;  /* 0x0000000103027824 */ /* 0x000fca00078e0202 */
[----:B------:R-:W1:Y:S05]  /*22b80*/  SHFL.UP PT, R4, R2, 0x10, RZ ;  /* 0x0600000002047989 */ /* 0x000e6a00000e00ff */
[----:B------:R-:W-:Y:S02]  /*22b90*/  @P0 LOP3.LUT R16, R16, 0x2, RZ, 0xfc, !PT ;  /* 0x0000000210100812 */ /* 0x000fe400078efcff */
[----:B-1----:R-:W-:-:S05]  /*22ba0*/  SEL R5, R4, RZ, P0 ;  /* 0x000000ff04057207 */ /* 0x002fca0000000000 */
[----:B------:R-:W-:-:S05]  /*22bb0*/  IMAD.IADD R4, R2, 0x1, R5 ;  /* 0x0000000102047824 */ /* 0x000fca00078e0205 */
[----:B------:R-:W1:Y:S02]  /*22bc0*/  SHFL.IDX PT, R5, R4, 0x1f, 0x1f ;  /* 0x03e01f0004057f89 */ /* 0x000e6400000e0000 */
[----:B-1----:R-:W-:-:S04]  /*22bd0*/  IMAD R5, R5, UR4, RZ ;  /* 0x0000000405057c24 */ /* 0x002fc8000f8e02ff */
[----:B------:R-:W-:Y:S01]  /*22be0*/  IMAD.MOV.U32 R2, RZ, RZ, R5 ;  /* 0x000000ffff027224 */ /* 0x000fe200078e0005 */
[----:B0-----:R-:W-:-:S13]  /*22bf0*/  ISETP.GT.AND P0, PT, R5, UR6, PT ;  /* 0x0000000605007c0c */ /* 0x001fda000bf04270 */
[----:B------:R-:W-:Y:S05]  /*22c00*/  @P0 BRA `(.L_x_1610) ;  /* 0x0000000000c00947 */ /* 0x000fea0003800000 */
[----:B------:R-:W-:Y:S01]  /*22c10*/  IMAD.MOV.U32 R5, RZ, RZ, R2 ;  /* 0x000000ffff057224 */ /* 0x000fe200078e0002 */
[----:B------:R-:W-:Y:S01]  /*22c20*/  ULDC UR5, c[0x0][0xc14] ;  /* 0x0003050000057ab9 */ /* 0x000fe20000000800 */
[----:B------:R-:W-:Y:S01]  /*22c30*/  IMAD.MOV.U32 R8, RZ, RZ, RZ ;  /* 0x000000ffff087224 */ /* 0x000fe200078e00ff */
[----:B------:R-:W-:Y:S01]  /*22c40*/  ULDC UR7, c[0x0][0xc14] ;  /* 0x0003050000077ab9 */ /* 0x000fe20000000800 */
[----:B------:R-:W-:-:S05]  /*22c50*/  ULDC UR4, c[0x0][0xc10] ;  /* 0x0003040000047ab9 */ /* 0x000fca0000000800 */
.L_x_1614:
[----:B------:R-:W-:Y:S01]  /*22c60*/  IMAD.U32 R2, RZ, RZ, UR7 ;  /* 0x00000007ff027e24 */ /* 0x000fe2000f8e00ff */
[----:B------:R-:W-:-:S04]  /*22c70*/  IADD3 R8, R8, 0x1f, RZ ;  /* 0x0000001f08087810 */ /* 0x000fc80007ffe0ff */
[----:B------:R0:W-:Y:S01]  /*22c80*/  STL [R1+0xc], R2 ;  /* 0x00000c0201007387 */ /* 0x0001e20000100800 */
[----:B------:R-:W-:-:S13]  /*22c90*/  ISETP.GE.AND P0, PT, R8, UR5, PT ;  /* 0x0000000508007c0c */ /* 0x000fda000bf06270 */
[----:B0-----:R-:W-:Y:S05]  /*22ca0*/  @P0 BRA `(.L_x_1611) ;  /* 0x0000000400dc0947 */ /* 0x001fea0003800000 */
[----:B------:R-:W0:Y:S01]  /*22cb0*/  S2R R9, SR_TID.X ;  /* 0x0000000000097919 */ /* 0x000e220000002100 */
        /* <DEDUP_REMOVED lines=11> */
.L_x_1613:
[----:B------:R-:W-:Y:S05]  /*22d70*/  BSYNC B0 ;  /* 0x0000000000007941 */ /* 0x000fea0003800000 */
.L_x_1612:
[----:B0----5:R-:W0:Y:S01]  /*22d80*/  SHFL.UP PT, R2, R6, 0x1, RZ ;  /* 0x0420000006027989 */ /* 0x021e2200000e00ff */
[C---:B------:R-:W-:Y:S02]  /*22d90*/  ISETP.NE.AND P0, PT, R9.reuse, RZ, PT ;  /* 0x000000ff0900720c */ /* 0x040fe40003f05270 */
[C---:B------:R-:W-:Y:S02]  /*22da0*/  ISETP.GE.U32.AND P1, PT, R9.reuse, 0x2, PT ;  /* 0x000000020900780c */ /* 0x040fe40003f26070 */
        /* <DEDUP_REMOVED lines=22> */
.L_x_1610:
        /* <DEDUP_REMOVED lines=8> */
[----:B0-----:R-:W-:Y:S01]  /*22f90*/  IMAD.WIDE R2, R8, 0x4, R2 ;  /* 0x0000000408027825 */ /* 0x001fe200078e0202 */
[----:B------:R-:W0:Y:S04]  /*22fa0*/  SHFL.IDX PT, R6, R6, R5, 0x1f ;  /* 0x00001f0506067589 */ /* 0x000e2800000e0000 */
[----:B------:R-:W0:Y:S04]  /*22fb0*/  LDG.E R9, desc[UR8][R2.64] ;  /* 0x0000000802097981 */ /* 0x000e28000c1e1900 */
[----:B------:R0:W-:Y:S01]  /*22fc0*/  STL [R1+0xc], R8 ;  /* 0x00000c0801007387 */ /* 0x0001e20000100800 */
[----:B------:R-:W-:Y:S01]  /*22fd0*/  ISETP.NE.AND P0, PT, R10, RZ, PT ;  /* 0x000000ff0a00720c */ /* 0x000fe20003f05270 */
[----:B0-----:R-:W-:-:S05]  /*22fe0*/  IMAD R8, R6, R9, RZ ;  /* 0x0000000906087224 */ /* 0x001fca00078e02ff */
[----:B------:R-:W-:-:S04]  /*22ff0*/  IABS R11, R8 ;  /* 0x00000008000b7213 */ /* 0x000fc80000000000 */
[----:B------:R-:W0:Y:S08]  /*23000*/  I2F.RP R12, R11 ;  /* 0x0000000b000c7306 */ /* 0x000e300000209400 */
[----:B0-----:R-:W0:Y:S02]  /*23010*/  MUFU.RCP R12, R12 ;  /* 0x0000000c000c7308 */ /* 0x001e240000001000 */
[----:B0-----:R-:W-:-:S06]  /*23020*/  IADD3 R13, R12, 0xffffffe, RZ ;  /* 0x0ffffffe0c0d7810 */ /* 0x001fcc0007ffe0ff */
[----:B------:R0:W1:Y:S01]  /*23030*/  F2I.FTZ.U32.TRUNC.NTZ R3, R13 ;  /* 0x0000000d00037305 */ /* 0x000062000021f000 */
[----:B------:R-:W-:Y:S05]  /*23040*/  @!P0 BRA `(.L_x_1615) ;  /* 0x0000000000088947 */ /* 0x000fea0003800000 */
[----:B------:R-:W-:-:S05]  /*23050*/  VIADD R5, R5, 0xffffffff ;  /* 0xffffffff05057836 */ /* 0x000fca0000000000 */
[----:B------:R2:W3:Y:S02]  /*23060*/  SHFL.IDX PT, R0, R4, R5, 0x1f ;  /* 0x00001f0504007589 */ /* 0x0004e400000e0000 */
.L_x_1615:
[----:B-1----:R-:W-:Y:S02]  /*23070*/  IMAD.MOV R2, RZ, RZ, -R3 ;  /* 0x000000ffff027224 */ /* 0x002fe400078e0a03 */
[----:B---3--:R-:W-:Y:S02]  /*23080*/  IMAD R0, R0, UR4, R7 ;  /* 0x0000000400007c24 */ /* 0x008fe4000f8e0207 */
[----:B--2---:R-:W-:Y:S02]  /*23090*/  IMAD R5, R2, R11, RZ ;  /* 0x0000000b02057224 */ /* 0x004fe400078e02ff */
[----:B------:R-:W-:Y:S01]  /*230a0*/  IMAD.MOV.U32 R2, RZ, RZ, RZ ;  /* 0x000000ffff027224 */ /* 0x000fe200078e00ff */
[----:B------:R1:W-:Y:S03]  /*230b0*/  STL [R1], R0 ;  /* 0x0000000001007387 */ /* 0x0003e60000100800 */
[----:B------:R-:W-:Y:S01]  /*230c0*/  IMAD.HI.U32 R2, R3, R5, R2 ;  /* 0x0000000503027227 */ /* 0x000fe200078e0002 */
[----:B------:R-:W-:-:S04]  /*230d0*/  IADD3 R5, -R0, UR6, RZ ;  /* 0x0000000600057c10 */ /* 0x000fc8000fffe1ff */
[----:B------:R-:W-:Y:S02]  /*230e0*/  IABS R3, R5 ;  /* 0x0000000500037213 */ /* 0x000fe40000000000 */
[----:B-1----:R-:W-:-:S03]  /*230f0*/  IABS R0, R8 ;  /* 0x0000000800007213 */ /* 0x002fc60000000000 */
[----:B------:R-:W-:Y:S01]  /*23100*/  IMAD.HI.U32 R2, R2, R3, RZ ;  /* 0x0000000302027227 */ /* 0x000fe200078e00ff */
[----:B------:R-:W-:-:S05]  /*23110*/  IADD3 R0, RZ, -R0, RZ ;  /* 0x80000000ff007210 */ /* 0x000fca0007ffe0ff */
        /* <DEDUP_REMOVED lines=11> */
[----:B------:R-:W-:Y:S02]  /*231d0*/  IMAD R0, R9, R2, RZ ;  /* 0x0000000209007224 */ /* 0x000fe400078e02ff */
[----:B------:R-:W-:Y:S02]  /*231e0*/  IMAD.MOV R2, RZ, RZ, -R2 ;  /* 0x000000ffff027224 */ /* 0x000fe400078e0a02 */
[----:B------:R-:W-:Y:S02]  /*231f0*/  IMAD.MOV R4, RZ, RZ, -R0 ;  /* 0x000000ffff047224 */ /* 0x000fe400078e0a00 */
[----:B------:R-:W-:Y:S02]  /*23200*/  IMAD R5, R8, R2, R5 ;  /* 0x0000000208057224 */ /* 0x000fe400078e0205 */
[----:B------:R-:W-:Y:S01]  /*23210*/  IMAD.MOV.U32 R2, RZ, RZ, RZ ;  /* 0x000000ffff027224 */ /* 0x000fe200078e00ff */
[----:B------:R-:W-:-:S04]  /*23220*/  VIADDMNMX R9, R4, UR4, R9, PT ;  /* 0x0000000404097c46 */ /* 0x000fc8000b800109 */
[-C--:B------:R-:W-:Y:S02]  /*23230*/  IABS R4, R9.reuse ;  /* 0x0000000900047213 */ /* 0x080fe40000000000 */
[----:B------:R-:W-:Y:S02]  /*23240*/  IABS R8, R9 ;  /* 0x0000000900087213 */ /* 0x000fe40000000000 */
[----:B------:R-:W1:Y:S08]  /*23250*/  I2F.RP R7, R4 ;  /* 0x0000000400077306 */ /* 0x000e700000209400 */
[----:B-1----:R-:W1:Y:S02]  /*23260*/  MUFU.RCP R7, R7 ;  /* 0x0000000700077308 */ /* 0x002e640000001000 */
[----:B-1----:R-:W-:Y:S01]  /*23270*/  VIADD R3, R7, 0xffffffe ;  /* 0x0ffffffe07037836 */ /* 0x002fe20000000000 */
[----:B------:R-:W-:-:S05]  /*23280*/  IABS R7, R5 ;  /* 0x0000000500077213 */ /* 0x000fca0000000000 */
[----:B------:R-:W1:Y:S02]  /*23290*/  F2I.FTZ.U32.TRUNC.NTZ R3, R3 ;  /* 0x0000000300037305 */ /* 0x000e64000021f000 */
[----:B-1----:R-:W-:-:S05]  /*232a0*/  IADD3 R11, RZ, -R3, RZ ;  /* 0x80000003ff0b7210 */ /* 0x002fca0007ffe0ff */
[----:B------:R-:W-:-:S04]  /*232b0*/  IMAD R11, R11, R4, RZ ;  /* 0x000000040b0b7224 */ /* 0x000fc800078e02ff */
[----:B------:R-:W-:-:S04]  /*232c0*/  IMAD.HI.U32 R2, R3, R11, R2 ;  /* 0x0000000b03027227 */ /* 0x000fc800078e0002 */
[----:B------:R-:W-:Y:S02]  /*232d0*/  IMAD.MOV R3, RZ, RZ, -R8 ;  /* 0x000000ffff037224 */ /* 0x000fe400078e0a08 */
[----:B------:R-:W-:-:S04]  /*232e0*/  IMAD.HI.U32 R2, R2, R7, RZ ;  /* 0x0000000702027227 */ /* 0x000fc800078e00ff */
[----:B------:R-:W-:-:S05]  /*232f0*/  IMAD R3, R2, R3, R7 ;  /* 0x0000000302037224 */ /* 0x000fca00078e0207 */
[----:B------:R-:W-:-:S13]  /*23300*/  ISETP.GT.U32.AND P0, PT, R4, R3, PT ;  /* 0x000000030400720c */ /* 0x000fda0003f04070 */
[----:B------:R-:W-:Y:S01]  /*23310*/  @!P0 IADD3 R3, R3, -R4, RZ ;  /* 0x8000000403038210 */ /* 0x000fe20007ffe0ff */
[----:B------:R-:W-:-:S03]  /*23320*/  @!P0 VIADD R2, R2, 0x1 ;  /* 0x0000000102028836 */ /* 0x000fc60000000000 */
[----:B------:R-:W-:Y:S02]  /*23330*/  ISETP.GE.U32.AND P0, PT, R3, R4, PT ;  /* 0x000000040300720c */ /* 0x000fe40003f06070 */
[C---:B------:R-:W-:Y:S01]  /*23340*/  LOP3.LUT R3, R5.reuse, R9, RZ, 0x3c, !PT ;  /* 0x0000000905037212 */ /* 0x040fe200078e3cff */
[----:B------:R-:W-:-:S10]  /*23350*/  IMAD.IADD R5, R5, 0x1, R0 ;  /* 0x0000000105057824 */ /* 0x000fd400078e0200 */
[----:B------:R-:W-:Y:S01]  /*23360*/  @P0 VIADD R2, R2, 0x1 ;  /* 0x0000000102020836 */ /* 0x000fe20000000000 */
[----:B------:R-:W-:-:S13]  /*23370*/  ISETP.GE.AND P0, PT, R3, RZ, PT ;  /* 0x000000ff0300720c */ /* 0x000fda0003f06270 */
[----:B------:R-:W-:Y:S01]  /*23380*/  @!P0 IMAD.MOV R2, RZ, RZ, -R2 ;  /* 0x000000ffff028224 */ /* 0x000fe200078e0a02 */
[----:B------:R-:W-:-:S13]  /*23390*/  ISETP.NE.AND P0, PT, R9, RZ, PT ;  /* 0x000000ff0900720c */ /* 0x000fda0003f05270 */
[----:B------:R-:W-:Y:S02]  /*233a0*/  @!P0 LOP3.LUT R2, RZ, R9, RZ, 0x33, !PT ;  /* 0x00000009ff028212 */ /* 0x000fe400078e33ff */
[----:B------:R-:W-:Y:S02]  /*233b0*/  IADD3 R9, -R9, RZ, RZ ;  /* 0x000000ff09097210 */ /* 0x000fe40007ffe1ff */
[----:B------:R-:W-:-:S03]  /*233c0*/  LOP3.LUT R3, RZ, R2, RZ, 0x33, !PT ;  /* 0x00000002ff037212 */ /* 0x000fc600078e33ff */
[----:B------:R-:W-:Y:S02]  /*233d0*/  IMAD R4, R2, R9, R5 ;  /* 0x0000000902047224 */ /* 0x000fe400078e0205 */
[----:B------:R-:W-:-:S03]  /*233e0*/  IMAD.IADD R0, R6, 0x1, R3 ;  /* 0x0000000106007824 */ /* 0x000fc600078e0203 */
[----:B------:R1:W-:Y:S04]  /*233f0*/  STL [R1+0x8], R4 ;  /* 0x0000080401007387 */ /* 0x0003e80000100800 */
[----:B------:R1:W-:Y:S01]  /*23400*/  STL [R1+0x4], R0 ;  /* 0x0000040001007387 */ /* 0x0003e20000100800 */
[----:B------:R-:W-:Y:S05]  /*23410*/  BRA `(.L_x_1616) ;  /* 0x0000000000107947 */ /* 0x000fea0003800000 */
.L_x_1611:
[----:B------:R-:W-:Y:S01]  /*23420*/  IMAD.U32 R0, RZ, RZ, UR6 ;  /* 0x00000006ff007e24 */ /* 0x000fe2000f8e00ff */
[----:B------:R0:W-:Y:S04]  /*23430*/  STL [R1+0x4], RZ ;  /* 0x000004ff01007387 */ /* 0x0001e80000100800 */
[----:B------:R0:W-:Y:S04]  /*23440*/  STL [R1+0x8], RZ ;  /* 0x000008ff01007387 */ /* 0x0001e80000100800 */
[----:B------:R0:W-:Y:S02]  /*23450*/  STL [R1], R0 ;  /* 0x0000000001007387 */ /* 0x0001e40000100800 */
.L_x_1616:
[----:B-1----:R-:W2:Y:S04]  /*23460*/  LDL.64 R4, [R1] ;  /* 0x0000000001047983 */ /* 0x002ea80000100a00 */
[----:B------:R-:W2:Y:S01]  /*23470*/  LDL.64 R6, [R1+0x8] ;  /* 0x0000080001067983 */ /* 0x000ea20000100a00 */
[----:B0-----:R-:W0:Y:S02]  /*23480*/  S2R R0, SR_TID.X ;  /* 0x0000000000007919 */ /* 0x001e240000002100 */
[----:B0-----:R-:W-:-:S04]  /*23490*/  LOP3.LUT R0, R0, 0x1f, RZ, 0xc0, !PT ;  /* 0x0000001f00007812 */ /* 0x001fc800078ec0ff */
[----:B------:R-:W-:-:S13]  /*234a0*/  ISETP.NE.AND P0, PT, R0, RZ, PT ;  /* 0x000000ff0000720c */ /* 0x000fda0003f05270 */
[----:B------:R-:W0:Y:S01]  /*234b0*/  @!P0 S2R R3, SR_CgaCtaId ;  /* 0x0000000000038919 */ /* 0x000e220000008800 */
[----:B------:R-:W-:Y:S01]  /*234c0*/  @!P0 MOV R0, 0x400 ;  /* 0x0000040000008802 */ /* 0x000fe20000000f00 */
[----:B------:R-:W-:Y:S01]  /*234d0*/  STL [R1+0x24], RZ ;  /* 0x000024ff01007387 */ /* 0x000fe20000100800 */
[----:B------:R-:W-:Y:S01]  /*234e0*/  MOV R18, 0x1 ;  /* 0x0000000100127802 */ /* 0x000fe20000000f00 */
[----:B------:R-:W-:Y:S01]  /*234f0*/  IMAD.MOV.U32 R16, RZ, RZ, RZ ;  /* 0x000000ffff107224 */ /* 0x000fe200078e00ff */
[----:B0-----:R-:W-:-:S05]  /*23500*/  @!P0 LEA R0, R3, R0, 0x18 ;  /* 0x0000000003008211 */ /* 0x001fca00078ec0ff */
[----:B--2---:R0:W-:Y:S02]  /*23510*/  @!P0 STS.128 [R0+0x308d0], R4 ;  /* 0x0308d00400008388 */ /* 0x0041e40000000c00 */
[----:B0-----:R-:W-:Y:S01]  /*23520*/  IMAD.MOV.U32 R0, RZ, RZ, R7 ;  /* 0x000000ffff007224 */ /* 0x001fe200078e0007 */
[----:B------:R-:W-:Y:S06]  /*23530*/  BAR.ARV 0x5, 0x120 ;  /* 0x0144800000007b1d */ /* 0x000fec0000002000 */
[----:B------:R-:W-:-:S13]  /*23540*/  ISETP.GE.AND P0, PT, R0, UR5, PT ;  /* 0x0000000500007c0c */ /* 0x000fda000bf06270 */
[----:B------:R-:W-:Y:S05]  /*23550*/  @P0 BRA `(.L_x_1617) ;  /* 0x00000058000c0947 */ /* 0x000fea0003800000 */
[----:B------:R-:W-:Y:S01]  /*23560*/  IMAD.MOV.U32 R0, RZ, RZ, 0x1 ;  /* 0x00000001ff007424 */ /* 0x000fe200078e00ff */
[----:B------:R0:W-:Y:S01]  /*23570*/  STL [R1+0x24], RZ ;  /* 0x000024ff01007387 */ /* 0x0001e20000100800 */
[----:B------:R-:W-:Y:S01]  /*23580*/  IMAD.MOV.U32 R19, RZ, RZ, RZ ;  /* 0x000000ffff137224 */ /* 0x000fe200078e00ff */
[----:B------:R-:W-:Y:S01]  /*23590*/  MOV R16, RZ ;  /* 0x000000ff00107202 */ /* 0x000fe20000000f00 */
[----:B------:R-:W-:Y:S01]  /*235a0*/  IMAD.MOV.U32 R18, RZ, RZ, 0x1 ;  /* 0x00000001ff127424 */ /* 0x000fe200078e00ff */
[----:B------:R0:W-:Y:S01]  /*235b0*/  STL [R1+0x10], R0 ;  /* 0x0000100001007387 */ /* 0x0001e20000100800 */
[----:B------:R-:W-:Y:S01]  /*235c0*/  ULDC.64 UR38, c[0x0][0x198] ;  /* 0x0000660000267ab9 */ /* 0x000fe20000000a00 */
[----:B------:R-:W-:-:S05]  /*235d0*/  ULDC UR36, c[0x0][0xc] ;  /* 0x0000030000247ab9 */ /* 0x000fca0000000800 */
.L_x_1719:
[----:B------:R-:W2:Y:S01]  /*235e0*/  LDL R12, [R1+0xc] ;  /* 0x00000c00010c7983 */ /* 0x000ea20000100800 */
[----:B------:R-:W-:Y:S05]  /*235f0*/  YIELD ;  /* 0x0000000000007946 */ /* 0x000fea0003800000 */
[----:B------:R-:W-:Y:S01]  /*23600*/  ULDC.64 UR4, c[0x0][0xa28] ;  /* 0x00028a0000047ab9 */ /* 0x000fe20000000a00 */
[----:B------:R-:W-:Y:S01]  /*23610*/  IMAD.MOV.U32 R9, RZ, RZ, RZ ;  /* 0x000000ffff097224 */ /* 0x000fe200078e00ff */
[----:B------:R-:W-:Y:S01]  /*23620*/  ISETP.NE.U32.AND P0, PT, RZ, UR4, PT ;  /* 0x00000004ff007c0c */ /* 0x000fe2000bf05070 */
[----:B------:R-:W-:Y:S01]  /*23630*/  ULDC.64 UR6, c[0x0][0x208] ;  /* 0x0000820000067ab9 */ /* 0x000fe20000000a00 */
[----:B0-----:R-:W-:Y:S01]  /*23640*/  IMAD.MOV.U32 R0, RZ, RZ, RZ ;  /* 0x000000ffff007224 */ /* 0x001fe200078e00ff */
[----:B------:R-:W-:Y:S01]  /*23650*/  ULDC.64 UR8, c[0x0][0xa08] ;  /* 0x0002820000087ab9 */ /* 0x000fe20000000a00 */
[----:B------:R-:W-:Y:S01]  /*23660*/  ISETP.NE.AND.EX P0, PT, RZ, UR5, PT, P0 ;  /* 0x00000005ff007c0c */ /* 0x000fe2000bf05300 */
[----:B------:R-:W-:Y:S01]  /*23670*/  ULDC.64 UR4, c[0x0][0xa00] ;  /* 0x0002800000047ab9 */ /* 0x000fe20000000a00 */
[----:B------:R-:W-:-:S11]  /*23680*/  ULDC.64 UR10, c[0x0][0xa10] ;  /* 0x00028400000a7ab9 */ /* 0x000fd60000000a00 */
[----:B------:R-:W2:Y:S01]  /*23690*/  @P0 LDC.64 R2, c[0x0][0xa28] ;  /* 0x00028a00ff020b82 */ /* 0x000ea20000000a00 */
[----:B------:R-:W-:-:S04]  /*236a0*/  ISETP.NE.U32.AND P2, PT, RZ, UR4, PT ;  /* 0x00000004ff007c0c */ /* 0x000fc8000bf45070 */
[----:B------:R-:W-:Y:S01]  /*236b0*/  ISETP.NE.AND.EX P2, PT, RZ, UR5, PT, P2 ;  /* 0x00000005ff007c0c */ /* 0x000fe2000bf45320 */
[----:B------:R-:W-:Y:S01]  /*236c0*/  ULDC.64 UR4, c[0x0][0xa18] ;  /* 0x0002860000047ab9 */ /* 0x000fe20000000a00 */
[----:B--2---:R-:W-:-:S05]  /*236d0*/  @P0 IMAD.WIDE R2, R12, 0x4, R2 ;  /* 0x000000040c020825 */ /* 0x004fca00078e0202 */
[----:B------:R0:W5:Y:S02]  /*236e0*/  @P0 LDG.E R9, desc[UR6][R2.64] ;  /* 0x0000000602090981 */ /* 0x000164000c1e1900 */
[----:B0-----:R-:W0:Y:S02]  /*236f0*/  LDC.64 R2, c[0x0][0xa00] ;  /* 0x00028000ff027b82 */ /* 0x001e240000000a00 */
[----:B0-----:R-:W-:-:S05]  /*23700*/  IMAD.WIDE R2, R12, 0x4, R2 ;  /* 0x000000040c027825 */ /* 0x001fca00078e0202 */
[----:B------:R-:W2:Y:S01]  /*23710*/  @P2 LDG.E R0, desc[UR6][R2.64] ;  /* 0x0000000602002981 */ /* 0x000ea2000c1e1900 */
[----:B------:R-:W-:Y:S01]  /*23720*/  ISETP.NE.U32.AND P0, PT, RZ, UR4, PT ;  /* 0x00000004ff007c0c */ /* 0x000fe2000bf05070 */
[----:B------:R-:W-:-:S03]  /*23730*/  ULDC UR4, c[0x0][0x288] ;  /* 0x0000a20000047ab9 */ /* 0x000fc60000000800 */
[----:B------:R-:W-:-:S13]  /*23740*/  ISETP.NE.AND.EX P0, PT, RZ, UR5, PT, P0 ;  /* 0x00000005ff007c0c */ /* 0x000fda000bf05300 */
[----:B------:R-:W0:Y:S01]  /*23750*/  @P0 LDC.64 R4, c[0x0][0xa18] ;  /* 0x00028600ff040b82 */ /* 0x000e220000000a00 */
[----:B------:R-:W-:-:S04]  /*23760*/  ISETP.NE.U32.AND P1, PT, RZ, UR8, PT ;  /* 0x00000008ff007c0c */ /* 0x000fc8000bf25070 */
[----:B------:R-:W-:Y:S02]  /*23770*/  ISETP.NE.AND.EX P3, PT, RZ, UR9, PT, P1 ;  /* 0x00000009ff007c0c */ /* 0x000fe4000bf65310 */
[----:B------:R-:W-:-:S04]  /*23780*/  ISETP.NE.U32.AND P1, PT, RZ, UR10, PT ;  /* 0x0000000aff007c0c */ /* 0x000fc8000bf25070 */
[----:B------:R-:W-:Y:S01]  /*23790*/  ISETP.NE.AND.EX P1, PT, RZ, UR11, PT, P1 ;  /* 0x0000000bff007c0c */ /* 0x000fe2000bf25310 */
[----:B0-----:R-:W-:Y:S01]  /*237a0*/  @P0 IMAD.WIDE R4, R12, 0x4, R4 ;  /* 0x000000040c040825 */ /* 0x001fe200078e0204 */
[----:B--2---:R0:W-:Y:S02]  /*237b0*/  STL [R1+0x28], R0 ;  /* 0x0000280001007387 */ /* 0x0041e40000100800 */
[----:B0-----:R-:W-:Y:S01]  /*237c0*/  MOV R0, UR4 ;  /* 0x0000000400007c02 */ /* 0x001fe20008000f00 */
[----:B------:R-:W-:Y:S02]  /*237d0*/  ULDC.64 UR4, c[0x0][0x3f8] ;  /* 0x0000fe0000047ab9 */ /* 0x000fe40000000a00 */
[----:B------:R-:W-:-:S03]  /*237e0*/  UISETP.NE.U32.AND UP0, UPT, UR4, URZ, UPT ;  /* 0x0000003f0400728c */ /* 0x000fc6000bf05070 */
[----:B------:R-:W-:Y:S01]  /*237f0*/  ULDC UR4, c[0x0][0x404] ;  /* 0x0001010000047ab9 */ /* 0x000fe20000000800 */
[----:B------:R-:W-:Y:S01]  /*23800*/  UISETP.NE.AND.EX UP0, UPT, UR5, URZ, UPT, UP0 ;  /* 0x0000003f0500728c */ /* 0x000fe2000bf05300 */
[----:B------:R0:W5:Y:S01]  /*23810*/  @P0 LDG.E R0, desc[UR6][R4.64] ;  /* 0x0000000604000981 */ /* 0x000162000c1e1900 */
[----:B------:R-:W-:Y:S01]  /*23820*/  ULDC UR6, c[0x0][0x338] ;  /* 0x0000ce0000067ab9 */ /* 0x000fe20000000800 */
[----:B------:R-:W-:Y:S01]  /*23830*/  ULDC UR5, c[0x0][0x2e0] ;  /* 0x0000b80000057ab9 */ /* 0x000fe20000000800 */
[----:B------:R-:W-:Y:S01]  /*23840*/  USEL UR4, UR4, 0x1, UP0 ;  /* 0x0000000104047887 */ /* 0x000fe20008000000 */
[----:B------:R-:W-:-:S03]  /*23850*/  IMAD.U32 R10, RZ, RZ, UR6 ;  /* 0x00000006ff0a7e24 */ /* 0x000fc6000f8e00ff */
[----:B------:R-:W-:-:S06]  /*23860*/  UIMAD UR4, UR4, UR5, URZ ;  /* 0x00000005040472a4 */ /* 0x000fcc000f8e023f */
[----:B0-----:R-:W-:Y:S01]  /*23870*/  IMAD.U32 R4, RZ, RZ, UR4 ;  /* 0x00000004ff047e24 */ /* 0x001fe2000f8e00ff */
[----:B------:R-:W-:Y:S06]  /*23880*/  @P0 BRA `(.L_x_1618) ;  /* 0x0000000000140947 */ /* 0x000fec0003800000 */
[----:B------:R-:W-:Y:S05]  /*23890*/  @!P2 BRA `(.L_x_1618) ;  /* 0x000000000010a947 */ /* 0x000fea0003800000 */
[----:B------:R-:W-:Y:S02]  /*238a0*/  ULDC.64 UR4, c[0x0][0x208] ;  /* 0x0000820000047ab9 */ /* 0x000fe40000000a00 */
[----:B------:R-:W2:Y:S04]  /*238b0*/  LDG.E R5, desc[UR4][R2.64] ;  /* 0x0000000402057981 */ /* 0x000ea8000c1e1900 */
[----:B-----5:R-:W2:Y:S02]  /*238c0*/  LDG.E R0, desc[UR4][R2.64+0x4] ;  /* 0x0000040402007981 */ /* 0x020ea4000c1e1900 */
[----:B--2---:R-:W-:-:S07]  /*238d0*/  IMAD.IADD R0, R0, 0x1, -R5 ;  /* 0x0000000100007824 */ /* 0x004fce00078e0a05 */
.L_x_1618:
[----:B------:R-:W0:Y:S01]  /*238e0*/  LDC.64 R6, c[0x0][0xa08] ;  /* 0x00028200ff067b82 */ /* 0x000e220000000a00 */
[----:B------:R-:W-:Y:S01]  /*238f0*/  MOV R17, RZ ;  /* 0x000000ff00117202 */ /* 0x000fe20000000f00 */
[----:B------:R-:W-:-:S06]  /*23900*/  ULDC.64 UR4, c[0x0][0x208] ;  /* 0x0000820000047ab9 */ /* 0x000fcc0000000a00 */
[----:B------:R-:W1:Y:S01]  /*23910*/  LDC.64 R2, c[0x0][0xa10] ;  /* 0x00028400ff027b82 */ /* 0x000e620000000a00 */
[----:B0-----:R-:W-:-:S05]  /*23920*/  IMAD.WIDE R6, R12, 0x4, R6 ;  /* 0x000000040c067825 */ /* 0x001fca00078e0206 */
[----:B------:R-:W2:Y:S01]  /*23930*/  @P3 LDG.E R17, desc[UR4][R6.64] ;  /* 0x0000000406113981 */ /* 0x000ea2000c1e1900 */
[----:B------:R-:W-:Y:S02]  /*23940*/  IMAD.MOV.U32 R5, RZ, RZ, RZ ;  /* 0x000000ffff057224 */ /* 0x000fe400078e00ff */
[----:B-1----:R-:W-:-:S05]  /*23950*/  IMAD.WIDE R2, R12, 0x4, R2 ;  /* 0x000000040c027825 */ /* 0x002fca00078e0202 */
[----:B------:R0:W5:Y:S01]  /*23960*/  @P1 LDG.E R5, desc[UR4][R2.64] ;  /* 0x0000000402051981 */ /* 0x000162000c1e1900 */
[----:B------:R-:W-:Y:S02]  /*23970*/  ULDC.64 UR4, c[0x0][0xa20] ;  /* 0x0002880000047ab9 */ /* 0x000fe40000000a00 */
[----:B------:R-:W-:-:S04]  /*23980*/  ISETP.NE.U32.AND P0, PT, RZ, UR4, PT ;  /* 0x00000004ff007c0c */ /* 0x000fc8000bf05070 */
[----:B------:R-:W-:Y:S01]  /*23990*/  ISETP.NE.AND.EX P0, PT, RZ, UR5, PT, P0 ;  /* 0x00000005ff007c0c */ /* 0x000fe2000bf05300 */
[----:B--2--5:R-:W-:-:S12]  /*239a0*/  IMAD.IADD R17, R17, 0x1, R9 ;  /* 0x0000000111117824 */ /* 0x024fd800078e0209 */
[----:B0-----:R-:W-:Y:S05]  /*239b0*/  @!P0 BRA `(.L_x_1619) ;  /* 0x0000000000148947 */ /* 0x001fea0003800000 */
[----:B------:R-:W0:Y:S01]  /*239c0*/  LDC.64 R6, c[0x0][0xa20] ;  /* 0x00028800ff067b82 */ /* 0x000e220000000a00 */
[----:B------:R-:W-:Y:S01]  /*239d0*/  ULDC.64 UR4, c[0x0][0x208] ;  /* 0x0000820000047ab9 */ /* 0x000fe20000000a00 */
[----:B0-----:R-:W-:-:S05]  /*239e0*/  IMAD.WIDE R6, R12, 0x4, R6 ;  /* 0x000000040c067825 */ /* 0x001fca00078e0206 */
[----:B------:R0:W5:Y:S01]  /*239f0*/  LDG.E R4, desc[UR4][R6.64] ;  /* 0x0000000406047981 */ /* 0x000162000c1e1900 */
[----:B------:R-:W-:Y:S05]  /*23a00*/  BRA `(.L_x_1620) ;  /* 0x0000000000147947 */ /* 0x000fea0003800000 */
.L_x_1619:
[----:B------:R-:W-:Y:S05]  /*23a10*/  @!P3 BRA `(.L_x_1620) ;  /* 0x000000000010b947 */ /* 0x000fea0003800000 */
[----:B------:R-:W-:Y:S02]  /*23a20*/  ULDC.64 UR4, c[0x0][0x208] ;  /* 0x0000820000047ab9 */ /* 0x000fe40000000a00 */
[----:B------:R-:W2:Y:S04]  /*23a30*/  LDG.E R4, desc[UR4][R6.64] ;  /* 0x0000000406047981 */ /* 0x000ea8000c1e1900 */
[----:B------:R-:W2:Y:S02]  /*23a40*/  LDG.E R6, desc[UR4][R6.64+0x4] ;  /* 0x0000040406067981 */ /* 0x000ea4000c1e1900 */
[----:B--2---:R-:W-:-:S07]  /*23a50*/  IMAD.IADD R4, R6, 0x1, -R4 ;  /* 0x0000000106047824 */ /* 0x004fce00078e0a04 */
.L_x_1620:
[----:B------:R-:W-:Y:S01]  /*23a60*/  ULDC.64 UR4, c[0x0][0x208] ;  /* 0x0000820000047ab9 */ /* 0x000fe20000000a00 */
[----:B------:R-:W2:Y:S04]  /*23a70*/  LDL R13, [R1+0x4] ;  /* 0x00000400010d7983 */ /* 0x000ea80000100800 */
[----:B0-----:R-:W3:Y:S04]  /*23a80*/  @P1 LDG.E R6, desc[UR4][R2.64] ;  /* 0x0000000402061981 */ /* 0x001ee8000c1e1900 */
[----:B------:R0:W3:Y:S01]  /*23a90*/  @P1 LDG.E R7, desc[UR4][R2.64+0x4] ;  /* 0x0000040402071981 */ /* 0x0000e2000c1e1900 */
[----:B-----5:R-:W-:Y:S01]  /*23aa0*/  IMAD.IADD R9, R4, 0x1, -R9 ;  /* 0x0000000104097824 */ /* 0x020fe200078e0a09 */
[----:B0-----:R-:W0:Y:S02]  /*23ab0*/  LDC.64 R2, c[0x0][0x9e0] ;  /* 0x00027800ff027b82 */ /* 0x001e240000000a00 */
[----:B0-----:R-:W-:-:S02]  /*23ac0*/  ISETP.GE.AND P2, PT, R3, 0x1, PT ;  /* 0x000000010300780c */ /* 0x001fc40003f46270 */
[----:B---3--:R-:W-:-:S05]  /*23ad0*/  @P1 IADD3 R10, -R6, R7, RZ ;  /* 0x00000007060a1210 */ /* 0x008fca0007ffe1ff */
[----:B------:R-:W-:-:S04]  /*23ae0*/  IMAD.IADD R8, R9, 0x1, R10 ;  /* 0x0000000109087824 */ /* 0x000fc800078e020a */
[----:B------:R-:W-:-:S04]  /*23af0*/  VIADD R4, R8, 0x5f ;  /* 0x0000005f08047836 */ /* 0x000fc80000000000 */
[----:B------:R-:W-:-:S05]  /*23b00*/  IMAD.HI R4, R4, 0x2aaaaaab, RZ ;  /* 0x2aaaaaab04047827 */ /* 0x000fca00078e02ff */
[----:B------:R-:W-:-:S04]  /*23b10*/  SHF.R.U32.HI R7, RZ, 0x1f, R4 ;  /* 0x0000001fff077819 */ /* 0x000fc80000011604 */
[----:B------:R-:W-:Y:S02]  /*23b20*/  LEA.HI.SX32 R20, R4, R7, 0x1c ;  /* 0x0000000704147211 */ /* 0x000fe400078fe2ff */
[----:B--2---:R-:W-:-:S04]  /*23b30*/  LEA R4, R13, 0x80, 0x7 ;  /* 0x000000800d047811 */ /* 0x004fc800078e38ff */
[----:B------:R-:W-:-:S04]  /*23b40*/  IADD3 R4, R8, R4, -R0 ;  /* 0x0000000408047210 */ /* 0x000fc80007ffe800 */
[----:B------:R-:W-:Y:S01]  /*23b50*/  IADD3 R2, R4, R2, RZ ;  /* 0x0000000204027210 */ /* 0x000fe20007ffe0ff */
        /* <DEDUP_REMOVED lines=12> */
.L_x_1623:
[----:B------:R-:W-:-:S13]  /*23c20*/  ISETP.NE.AND P0, PT, R3, 0x1, PT ;  /* 0x000000010300780c */ /* 0x000fda0003f05270 */
[----:B------:R-:W0:Y:S02]  /*23c30*/  @P0 LDC.64 R6, c[0x0][0x9e8] ;  /* 0x00027a00ff060b82 */ /* 0x000e240000000a00 */
[----:B0-----:R-:W-:-:S05]  /*23c40*/  @P0 IMAD.HI.U32 R6, R11, R6, RZ ;  /* 0x000000060b060227 */ /* 0x001fca00078e00ff */
[----:B------:R-:W-:-:S07]  /*23c50*/  @P0 SHF.R.U32.HI R11, RZ, R7, R6 ;  /* 0x00000007ff0b0219 */ /* 0x000fce0000011606 */
.L_x_1624:
[----:B------:R-:W-:Y:S05]  /*23c60*/  BSYNC B0 ;  /* 0x0000000000007941 */ /* 0x000fea0003800000 */
.L_x_1622:
[----:B------:R-:W-:-:S05]  /*23c70*/  IMAD R11, R11, R3, R3 ;  /* 0x000000030b0b7224 */ /* 0x000fca00078e0203 */
[----:B------:R-:W-:-:S07]  /*23c80*/  VIMNMX R2, R2, R11, PT ;  /* 0x0000000b02027248 */ /* 0x000fce0003fe0100 */
.L_x_1621:
[----:B------:R-:W-:Y:S01]  /*23c90*/  IMAD R0, R13, 0x80, -R0 ;  /* 0x000000800d007824 */ /* 0x000fe200078e0a00 */
[----:B------:R-:W-:-:S04]  /*23ca0*/  ULDC UR4, c[0x0][0x9dc] ;  /* 0x0002770000047ab9 */ /* 0x000fc80000000800 */
[----:B------:R-:W-:-:S05]  /*23cb0*/  IADD3 R0, R8, R0, RZ ;  /* 0x0000000008007210 */ /* 0x000fca0007ffe0ff */
        /* <DEDUP_REMOVED lines=12> */
.L_x_1627:
[----:B------:R-:W-:Y:S01]  /*23d80*/  ISETP.NE.AND P0, PT, R3, 0x1, PT ;  /* 0x000000010300780c */ /* 0x000fe20003f05270 */
[----:B------:R-:W-:-:S12]  /*23d90*/  IMAD.MOV.U32 R11, RZ, RZ, R0 ;  /* 0x000000ffff0b7224 */ /* 0x000fd800078e0000 */
[----:B------:R-:W0:Y:S02]  /*23da0*/  @P0 LDC.64 R6, c[0x0][0x9e8] ;  /* 0x00027a00ff060b82 */ /* 0x000e240000000a00 */
[----:B0-----:R-:W-:-:S05]  /*23db0*/  @P0 IMAD.HI.U32 R6, R0, R6, RZ ;  /* 0x0000000600060227 */ /* 0x001fca00078e00ff */
[----:B------:R-:W-:-:S07]  /*23dc0*/  @P0 SHF.R.U32.HI R11, RZ, R7, R6 ;  /* 0x00000007ff0b0219 */ /* 0x000fce0000011606 */
.L_x_1628:
[----:B------:R-:W-:Y:S05]  /*23dd0*/  BSYNC B0 ;  /* 0x0000000000007941 */ /* 0x000fea0003800000 */
.L_x_1626:
[----:B------:R-:W-:-:S05]  /*23de0*/  IMAD R3, R11, R3, RZ ;  /* 0x000000030b037224 */ /* 0x000fca00078e02ff */
[----:B------:R-:W-:-:S07]  /*23df0*/  VIMNMX R8, R8, R3, !PT ;  /* 0x0000000308087248 */ /* 0x000fce0007fe0100 */
.L_x_1625:
[----:B------:R-:W-:Y:S01]  /*23e00*/  VIADD R2, R2, 0x5f ;  /* 0x0000005f02027836 */ /* 0x000fe20000000000 */
[----:B------:R-:W-:Y:S01]  /*23e10*/  BSSY B0, `(.L_x_1629) ;  /* 0x00000e6000007945 */ /* 0x000fe20003800000 */
[----:B------:R-:W-:Y:S01]  /*23e20*/  IMAD.HI R8, R8, 0x2aaaaaab, RZ ;  /* 0x2aaaaaab08087827 */ /* 0x000fe200078e02ff */
[----:B------:R-:W-:-:S03]  /*23e30*/  PLOP3.LUT P2, PT, PT, PT, PT, 0x80, 0x0 ;  /* 0x000000000000781c */ /* 0x000fc60003f4f070 */
[----:B------:R-:W-:-:S05]  /*23e40*/  IMAD.HI R2, R2, 0x2aaaaaab, RZ ;  /* 0x2aaaaaab02027827 */ /* 0x000fca00078e02ff */
[----:B------:R-:W-:-:S04]  /*23e50*/  SHF.R.U32.HI R3, RZ, 0x1f, R2 ;  /* 0x0000001fff037819 */ /* 0x000fc80000011602 */
[----:B------:R-:W-:Y:S02]  /*23e60*/  LEA.HI.SX32 R3, R2, R3, 0x1c ;  /* 0x0000000302037211 */ /* 0x000fe400078fe2ff */
[----:B------:R-:W-:Y:S02]  /*23e70*/  SHF.R.U32.HI R2, RZ, 0x1f, R8 ;  /* 0x0000001fff027819 */ /* 0x000fe40000011608 */
[----:B------:R-:W-:Y:S02]  /*23e80*/  VIMNMX R3, R20, R3, PT ;  /* 0x0000000314037248 */ /* 0x000fe40003fe0100 */
[----:B------:R-:W-:-:S03]  /*23e90*/  LEA.HI.SX32 R2, R8, R2, 0x1c ;  /* 0x0000000208027211 */ /* 0x000fc600078fe2ff */
[----:B------:R-:W-:Y:S01]  /*23ea0*/  IMAD R3, R3, 0x60, -R9 ;  /* 0x0000006003037824 */ /* 0x000fe200078e0a09 */
[----:B------:R-:W-:-:S04]  /*23eb0*/  VIMNMX R2, RZ, R2, !PT ;  /* 0x00000002ff027248 */ /* 0x000fc80007fe0100 */
[----:B------:R-:W-:Y:S01]  /*23ec0*/  VIMNMX R10, R3, R10, PT ;  /* 0x0000000a030a7248 */ /* 0x000fe20003fe0100 */
[----:B------:R-:W-:-:S05]  /*23ed0*/  IMAD R2, R2, 0x60, -R9 ;  /* 0x0000006002027824 */ /* 0x000fca00078e0a09 */
[----:B------:R-:W-:-:S04]  /*23ee0*/  VIMNMX R6, RZ, R2, !PT ;  /* 0x00000002ff067248 */ /* 0x000fc80007fe0100 */
[----:B------:R-:W-:Y:S01]  /*23ef0*/  ISETP.GT.AND P0, PT, R10, R6, PT ;  /* 0x000000060a00720c */ /* 0x000fe20003f04270 */
[----:B------:R-:W-:-:S05]  /*23f00*/  IMAD.WIDE.U32 R2, R6, -0x55555555, RZ ;  /* 0xaaaaaaab06027825 */ /* 0x000fca00078e00ff */
[----:B------:R-:W-:-:S05]  /*23f10*/  SHF.R.U32.HI R2, RZ, 0x6, R3 ;  /* 0x00000006ff027819 */ /* 0x000fca0000011603 */
[----:B------:R-:W-:Y:S02]  /*23f20*/  IMAD.MOV.U32 R7, RZ, RZ, R2 ;  /* 0x000000ffff077224 */ /* 0x000fe400078e0002 */
[----:B------:R-:W-:-:S05]  /*23f30*/  @P0 IADD3 R3, R10, 0x5f, RZ ;  /* 0x0000005f0a030810 */ /* 0x000fca0007ffe0ff */
[----:B------:R-:W-:-:S05]  /*23f40*/  @P0 IMAD.HI R3, R3, 0x2aaaaaab, RZ ;  /* 0x2aaaaaab03030827 */ /* 0x000fca00078e02ff */
[----:B------:R-:W-:-:S04]  /*23f50*/  @P0 SHF.R.U32.HI R6, RZ, 0x1f, R3 ;  /* 0x0000001fff060819 */ /* 0x000fc80000011603 */
[----:B------:R-:W-:-:S04]  /*23f60*/  @P0 LEA.HI.SX32 R7, R3, R6, 0x1c ;  /* 0x0000000603070211 */ /* 0x000fc800078fe2ff */
[----:B------:R-:W-:-:S13]  /*23f70*/  ISETP.GT.AND P0, PT, R7, R2, PT ;  /* 0x000000020700720c */ /* 0x000fda0003f04270 */
[----:B------:R-:W-:Y:S05]  /*23f80*/  @!P0 BRA `(.L_x_1630) ;  /* 0x0000000c00388947 */ /* 0x000fea0003800000 */
[----:B------:R-:W2:Y:S01]  /*23f90*/  LDL R11, [R1+0x8] ;  /* 0x00000800010b7983 */ /* 0x000ea20000100800 */
[----:B------:R-:W0:Y:S01]  /*23fa0*/  LDC R3, c[0x0][0x428] ;  /* 0x00010a00ff037b82 */ /* 0x000e220000000800 */
[----:B------:R-:W-:Y:S01]  /*23fb0*/  UMOV UR4, 0xffffffff ;  /* 0xffffffff00047882 */ /* 0x000fe20000000000 */
[----:B0-----:R-:W-:-:S13]  /*23fc0*/  ISETP.NE.AND P0, PT, R3, 0x1, PT ;  /* 0x000000010300780c */ /* 0x001fda0003f05270 */
[----:B------:R-:W2:Y:S08]  /*23fd0*/  @P0 LDC R8, c[0x0][0x42c] ;  /* 0x00010b00ff080b82 */ /* 0x000eb00000000800 */
[----:B------:R-:W0:Y:S01]  /*23fe0*/  @P0 LDC R6, c[0x0][0x430] ;  /* 0x00010c00ff060b82 */ /* 0x000e220000000800 */
[----:B--2---:R-:W-:-:S04]  /*23ff0*/  @P0 IMAD.HI.U32 R8, R11, R8, RZ ;  /* 0x000000080b080227 */ /* 0x004fc800078e00ff */
[----:B------:R-:W-:Y:S01]  /*24000*/  IMAD.MOV.U32 R3, RZ, RZ, R11 ;  /* 0x000000ffff037224 */ /* 0x000fe200078e000b */
[----:B0-----:R-:W-:Y:S02]  /*24010*/  @P0 SHF.R.U32.HI R3, RZ, R6, R8 ;  /* 0x00000006ff030219 */ /* 0x001fe40000011608 */
[----:B------:R-:W-:Y:S01]  /*24020*/  SEL R6, R12, RZ, !P1 ;  /* 0x000000ff0c067207 */ /* 0x000fe20004800000 */
[----:B------:R-:W-:Y:S06]  /*24030*/  BRA.DIV UR4, `(.L_x_1631) ;  /* 0x0000005e04d07947 */ /* 0x000fec000b800000 */
.L_x_1786:
[----:B------:R-:W-:-:S03]  /*24040*/  UMOV UR4, 0xffffffff ;  /* 0xffffffff00047882 */ /* 0x000fc60000000000 */
[----:B------:R-:W-:Y:S05]  /*24050*/  BRA.DIV UR4, `(.L_x_1632) ;  /* 0x0000005e04fc7947 */ /* 0x000fea000b800000 */
[----:B------:R-:W-:-:S13]  /*24060*/  ELECT P6, URZ, PT ;  /* 0x00000000003f782f */ /* 0x000fda00038c0000 */
.L_x_1789:
        /* <DEDUP_REMOVED lines=12> */
.L_x_1790:
[----:B------:R-:W-:Y:S05]  /*24130*/  BSYNC B1 ;  /* 0x0000000000017941 */ /* 0x000fea0003800000 */
.L_x_1633:
[----:B------:R-:W-:Y:S04]  /*24140*/  BSSY B1, `(.L_x_1635) ;  /* 0x000004e000017945 */ /* 0x000fe80003800000 */
[----:B------:R-:W-:Y:S05]  /*24150*/  @!P6 BRA `(.L_x_1636) ;  /* 0x000000040030e947 */ /* 0x000fea0003800000 */
[----:B------:R-:W2:Y:S01]  /*24160*/  LDL R10, [R1+0x10] ;  /* 0x00001000010a7983 */ /* 0x000ea20000100800 */
[----:B------:R-:W-:Y:S01]  /*24170*/  IMAD R9, R19, 0x8, R12 ;  /* 0x0000000813097824 */ /* 0x000fe200078e020c */
[----:B--2---:R-:W-:-:S04]  /*24180*/  SHF.L.U32 R11, R10, 0x1f, RZ ;  /* 0x0000001f0a0b7819 */ /* 0x004fc800000006ff */
[----:B------:R-:W1:Y:S02]  /*24190*/  SYNCS.PHASECHK.TRANS64.TRYWAIT P0, [R9+URZ+0x308a0], R11 ;  /* 0x0308a00b090075a7 */ /* 0x000e64000800017f */
[----:B-1----:R-:W-:Y:S05]  /*241a0*/  @!P0 BRA `(.L_x_1637) ;  /* 0x0000005c00dc8947 */ /* 0x002fea0003800000 */
.L_x_1791:
[----:B0-----:R-:W0:Y:S02]  /*241b0*/  S2R R8, SR_TID.X ;  /* 0x0000000000087919 */ /* 0x001e240000002100 */
[----:B0-----:R-:W-:-:S04]  /*241c0*/  LOP3.LUT R8, R8, 0x7f, RZ, 0xc0, !PT ;  /* 0x0000007f08087812 */ /* 0x001fc800078ec0ff */
[----:B------:R-:W-:-:S13]  /*241d0*/  ISETP.NE.AND P1, PT, R8, RZ, PT ;  /* 0x000000ff0800720c */ /* 0x000fda0003f25270 */
[----:B------:R-:W-:Y:S05]  /*241e0*/  @P1 BRA `(.L_x_1638) ;  /* 0x00000000001c1947 */ /* 0x000fea0003800000 */
[----:B------:R-:W0:Y:S02]  /*241f0*/  S2R R8, SR_TID.X ;  /* 0x0000000000087919 */ /* 0x000e240000002100 */
[----:B0-----:R-:W-:-:S04]  /*24200*/  LOP3.LUT R8, R8, 0x1f, RZ, 0xc0, !PT ;  /* 0x0000001f08087812 */ /* 0x001fc800078ec0ff */
[----:B------:R-:W-:Y:S01]  /*24210*/  ISETP.NE.AND P0, PT, R8, RZ, PT ;  /* 0x000000ff0800720c */ /* 0x000fe20003f05270 */
[----:B------:R-:W-:-:S04]  /*24220*/  IMAD.MOV.U32 R8, RZ, RZ, 0x9000 ;  /* 0x00009000ff087424 */ /* 0x000fc800078e00ff */
[----:B------:R0:W-:Y:S08]  /*24230*/  SYNCS.ARRIVE.TRANS64 RZ, [R9+URZ+0x30890], R8 ;  /* 0x0308900809ff79a7 */ /* 0x0001f0000800003f */
[----:B------:R-:W-:Y:S05]  /*24240*/  @!P0 BRA `(.L_x_1638) ;  /* 0x0000000000048947 */ /* 0x000fea0003800000 */
[----:B------:R-:W-:Y:S01]  /*24250*/  BPT.TRAP 0x1 ;  /* 0x000000040000795c */ /* 0x000fe20000300000 */
.L_x_1638:
[----:B0-----:R-:W-:Y:S01]  /*24260*/  IMAD R8, R19, 0x9000, R12 ;  /* 0x0000900013087824 */ /* 0x001fe200078e020c */
[----:B------:R-:W-:Y:S01]  /*24270*/  R2UR UR9, R9 ;  /* 0x00000000090972ca */ /* 0x000fe200000e0000 */
[----:B------:R-:W-:Y:S01]  /*24280*/  IMAD R10, R7, 0x60, R5 ;  /* 0x00000060070a7824 */ /* 0x000fe200078e0205 */
[----:B------:R-:W-:Y:S01]  /*24290*/  UIADD3 UR4, UP0, UR38, 0x570, URZ ;  /* 0x0000057026047890 */ /* 0x000fe2000ff1e03f */
[----:B------:R-:W-:Y:S01]  /*242a0*/  R2UR UR12, R3 ;  /* 0x00000000030c72ca */ /* 0x000fe200000e0000 */
[----:B------:R-:W-:Y:S01]  /*242b0*/  UMOV UR10, URZ ;  /* 0x0000003f000a7c82 */ /* 0x000fe20008000000 */
[----:B------:R-:W-:Y:S01]  /*242c0*/  R2UR UR15, R8 ;  /* 0x00000000080f72ca */ /* 0x000fe200000e0000 */
[----:B------:R-:W-:Y:S01]  /*242d0*/  VIADD R10, R10, 0xffffffa0 ;  /* 0xffffffa00a0a7836 */ /* 0x000fe20000000000 */
[----:B------:R-:W-:Y:S01]  /*242e0*/  R2UR UR13, R6 ;  /* 0x00000000060d72ca */ /* 0x000fe200000e0000 */
[----:B------:R-:W-:Y:S01]  /*242f0*/  UIADD3.X UR5, URZ, UR39, URZ, UP0, !UPT ;  /* 0x000000273f057290 */ /* 0x000fe200087fe43f */
[----:B------:R-:W-:-:S02]  /*24300*/  UMOV UR6, 0x0 ;  /* 0x0000000000067882 */ /* 0x000fc40000000000 */
[----:B------:R-:W-:Y:S01]  /*24310*/  R2UR UR11, R10 ;  /* 0x000000000a0b72ca */ /* 0x000fe200000e0000 */
[----:B------:R-:W-:Y:S01]  /*24320*/  UMOV UR7, 0x12f00000 ;  /* 0x12f0000000077882 */ /* 0x000fe20000000000 */
[----:B------:R-:W-:Y:S01]  /*24330*/  UIADD3 UR9, UR9, 0x30890, URZ ;  /* 0x0003089009097890 */ /* 0x000fe2000fffe03f */
[----:B------:R-:W-:-:S04]  /*24340*/  UMOV UR16, 0x40 ;  /* 0x0000004000107882 */ /* 0x000fc80000000000 */
        /* <DEDUP_REMOVED lines=10> */
[----:B------:R0:W-:Y:S01]  /*243f0*/  UTMALDG.4D [UR8], [UR4], desc[UR6] ;  /* 0x00000608040075b4 */ /* 0x0001e20008019000 */
[----:B------:R-:W2:Y:S02]  /*24400*/  SYNCS.PHASECHK.TRANS64.TRYWAIT P0, [R9+URZ+0x308c0], R11 ;  /* 0x0308c00b090075a7 */ /* 0x000ea4000800017f */
[----:B0-2---:R-:W-:Y:S05]  /*24410*/  @!P0 BRA `(.L_x_1639) ;  /* 0x0000005c00548947 */ /* 0x005fea0003800000 */
.L_x_1792:
        /* <DEDUP_REMOVED lines=8> */
.L_x_1640:
        /* <DEDUP_REMOVED lines=24> */
.L_x_1636:
[----:B------:R-:W-:Y:S05]  /*24620*/  BSYNC B1 ;  /* 0x0000000000017941 */ /* 0x000fea0003800000 */
.L_x_1635:
[----:B01----:R-:W2:Y:S01]  /*24630*/  LDL.LU R9, [R1+0x10] ;  /* 0x0000100001097983 */ /* 0x003ea20000300800 */
[----:B------:R-:W-:Y:S01]  /*24640*/  VIADD R19, R19, 0x1 ;  /* 0x0000000113137836 */ /* 0x000fe20000000000 */
[----:B------:R-:W-:Y:S01]  /*24650*/  PLOP3.LUT P2, PT, PT, PT, PT, 0x8, 0x0 ;  /* 0x000000000000781c */ /* 0x000fe20003f4e170 */
[----:B------:R-:W-:-:S03]  /*24660*/  VIADD R7, R7, 0xfffffffe ;  /* 0xfffffffe07077836 */ /* 0x000fc60000000000 */
[----:B------:R-:W-:-:S04]  /*24670*/  ISETP.NE.AND P0, PT, R19, 0x2, PT ;  /* 0x000000021300780c */ /* 0x000fc80003f05270 */
[----:B------:R-:W-:Y:S02]  /*24680*/  SEL R8, RZ, 0x1, P0 ;  /* 0x00000001ff087807 */ /* 0x000fe40000000000 */
[----:B------:R-:W-:Y:S02]  /*24690*/  SEL R19, R19, RZ, P0 ;  /* 0x000000ff13137207 */ /* 0x000fe40000000000 */
[----:B------:R-:W-:Y:S02]  /*246a0*/  ISETP.GE.AND P0, PT, R7, R2, PT ;  /* 0x000000020700720c */ /* 0x000fe40003f06270 */
[----:B--2---:R-:W-:-:S05]  /*246b0*/  LOP3.LUT R9, R9, R8, RZ, 0x3c, !PT ;  /* 0x0000000809097212 */ /* 0x004fca00078e3cff */
[----:B------:R0:W-:Y:S06]  /*246c0*/  STL [R1+0x10], R9 ;  /* 0x0000100901007387 */ /* 0x0001ec0000100800 */
[----:B------:R-:W-:Y:S05]  /*246d0*/  @!P0 BRA `(.L_x_1630) ;  /* 0x0000000400648947 */ /* 0x000fea0003800000 */
.L_x_1647:
[----:B------:R-:W-:Y:S05]  /*246e0*/  YIELD ;  /* 0x0000000000007946 */ /* 0x000fea0003800000 */
[----:B------:R-:W-:Y:S04]  /*246f0*/  BSSY B1, `(.L_x_1641) ;  /* 0x000004d000017945 */ /* 0x000fe80003800000 */
[----:B-1----:R-:W-:Y:S05]  /*24700*/  @!P6 BRA `(.L_x_1642) ;  /* 0x00000004002ce947 */ /* 0x002fea0003800000 */
[----:B0-----:R-:W2:Y:S01]  /*24710*/  LDL R9, [R1+0x10] ;  /* 0x0000100001097983 */ /* 0x001ea20000100800 */
[----:B------:R-:W-:Y:S01]  /*24720*/  IMAD R8, R19, 0x8, R12 ;  /* 0x0000000813087824 */ /* 0x000fe200078e020c */
[----:B--2---:R-:W-:-:S04]  /*24730*/  SHF.L.U32 R9, R9, 0x1f, RZ ;  /* 0x0000001f09097819 */ /* 0x004fc800000006ff */
[----:B------:R-:W0:Y:S02]  /*24740*/  SYNCS.PHASECHK.TRANS64.TRYWAIT P0, [R8+URZ+0x308a0], R9 ;  /* 0x0308a009080075a7 */ /* 0x000e24000800017f */
[----:B0-----:R-:W-:Y:S05]  /*24750*/  @!P0 BRA `(.L_x_1643) ;  /* 0x0000005800988947 */ /* 0x001fea0003800000 */
.L_x_1793:
        /* <DEDUP_REMOVED lines=11> */
.L_x_1644:
[----:B-1----:R-:W-:Y:S01]  /*24810*/  IMAD R10, R19, 0x9000, R12 ;  /* 0x00009000130a7824 */ /* 0x002fe200078e020c */
[----:B------:R-:W-:Y:S01]  /*24820*/  R2UR UR9, R8 ;  /* 0x00000000080972ca */ /* 0x000fe200000e0000 */
[----:B------:R-:W-:Y:S01]  /*24830*/  IMAD R11, R7, 0x60, R5 ;  /* 0x00000060070b7824 */ /* 0x000fe200078e0205 */
        /* <DEDUP_REMOVED lines=9> */
[----:B------:R-:W-:-:S02]  /*248d0*/  UMOV UR16, 0x40 ;  /* 0x0000004000107882 */ /* 0x000fc40000000000 */
[----:B------:R-:W-:-:S05]  /*248e0*/  UIADD3 UR9, UR9, 0x30890, URZ ;  /* 0x0003089009097890 */ /* 0x000fca000fffe03f */
        /* <DEDUP_REMOVED lines=13> */
.L_x_1794:
        /* <DEDUP_REMOVED lines=8> */
.L_x_1646:
        /* <DEDUP_REMOVED lines=24> */
.L_x_1642:
[----:B------:R-:W-:Y:S05]  /*24bc0*/  BSYNC B1 ;  /* 0x0000000000017941 */ /* 0x000fea0003800000 */
.L_x_1641:
[----:B01----:R-:W2:Y:S01]  /*24bd0*/  LDL.LU R9, [R1+0x10] ;  /* 0x0000100001097983 */ /* 0x003ea20000300800 */
[----:B------:R-:W-:-:S05]  /*24be0*/  VIADD R19, R19, 0x1 ;  /* 0x0000000113137836 */ /* 0x000fca0000000000 */
[----:B------:R-:W-:-:S04]  /*24bf0*/  ISETP.NE.AND P0, PT, R19, 0x2, PT ;  /* 0x000000021300780c */ /* 0x000fc80003f05270 */
[----:B------:R-:W-:Y:S02]  /*24c00*/  SEL R8, RZ, 0x1, P0 ;  /* 0x00000001ff087807 */ /* 0x000fe40000000000 */
[----:B------:R-:W-:Y:S02]  /*24c10*/  SEL R19, R19, RZ, P0 ;  /* 0x000000ff13137207 */ /* 0x000fe40000000000 */
[C---:B------:R-:W-:Y:S01]  /*24c20*/  ISETP.GT.AND P0, PT, R7.reuse, R2, PT ;  /* 0x000000020700720c */ /* 0x040fe20003f04270 */
[----:B------:R-:W-:Y:S01]  /*24c30*/  VIADD R7, R7, 0xffffffff ;  /* 0xffffffff07077836 */ /* 0x000fe20000000000 */
[----:B--2---:R-:W-:-:S05]  /*24c40*/  LOP3.LUT R9, R9, R8, RZ, 0x3c, !PT ;  /* 0x0000000809097212 */ /* 0x004fca00078e3cff */
[----:B------:R1:W-:Y:S06]  /*24c50*/  STL [R1+0x10], R9 ;  /* 0x0000100901007387 */ /* 0x0003ec0000100800 */
[----:B------:R-:W-:Y:S05]  /*24c60*/  @P0 BRA `(.L_x_1647) ;  /* 0xfffffff8009c0947 */ /* 0x000fea000383ffff */
.L_x_1630:
[----:B------:R-:W-:Y:S05]  /*24c70*/  BSYNC B0 ;  /* 0x0000000000007941 */ /* 0x000fea0003800000 */
.L_x_1629:
[----:B------:R-:W2:Y:S01]  /*24c80*/  LDC.64 R2, c[0x0][0x9e0] ;  /* 0x00027800ff027b82 */ /* 0x000ea20000000a00 */
[----:B------:R-:W-:Y:S07]  /*24c90*/  @!P2 WARPSYNC.ALL ;  /* 0x000000000000a948 */ /* 0x000fee0003800000 */
[----:B------:R-:W-:Y:S01]  /*24ca0*/  @!P2 BAR.SYNC.DEFER_BLOCKING 0xc, 0x120 ;  /* 0x030480000000ab1d */ /* 0x000fe20000010000 */
[----:B--2---:R-:W-:Y:S02]  /*24cb0*/  ISETP.GE.AND P0, PT, R3, 0x1, PT ;  /* 0x000000010300780c */ /* 0x004fe40003f06270 */
[----:B------:R-:W-:-:S11]  /*24cc0*/  IADD3 R2, R4, R2, RZ ;  /* 0x0000000204027210 */ /* 0x000fd60007ffe0ff */
[----:B------:R-:W-:Y:S05]  /*24cd0*/  @!P0 BRA `(.L_x_1648) ;  /* 0x0000000000488947 */ /* 0x000fea0003800000 */
[C---:B------:R-:W-:Y:S01]  /*24ce0*/  ISETP.GT.AND P1, PT, R4.reuse, RZ, PT ;  /* 0x000000ff0400720c */ /* 0x040fe20003f24270 */
[----:B------:R-:W-:Y:S01]  /*24cf0*/  BSSY B0, `(.L_x_1649) ;  /* 0x000000e000007945 */ /* 0x000fe20003800000 */
[----:B------:R-:W-:-:S11]  /*24d00*/  VIADD R6, R4, 0xffffffff ;  /* 0xffffffff04067836 */ /* 0x000fd60000000000 */
[----:B------:R-:W-:Y:S05]  /*24d10*/  @P1 BRA `(.L_x_1650) ;  /* 0x00000000001c1947 */ /* 0x000fea0003800000 */
[----:B------:R-:W-:Y:S01]  /*24d20*/  ISETP.NE.AND P1, PT, R3, 0x1, PT ;  /* 0x000000010300780c */ /* 0x000fe20003f25270 */
[----:B------:R-:W-:-:S12]  /*24d30*/  IMAD.MOV R5, RZ, RZ, -R4 ;  /* 0x000000ffff057224 */ /* 0x000fd800078e0a04 */
[----:B------:R-:W2:Y:S02]  /*24d40*/  @P1 LDC.64 R6, c[0x0][0x9e8] ;  /* 0x00027a00ff061b82 */ /* 0x000ea40000000a00 */
[----:B--2---:R-:W-:-:S05]  /*24d50*/  @P1 IMAD.HI.U32 R6, R5, R6, RZ ;  /* 0x0000000605061227 */ /* 0x004fca00078e00ff */
[----:B------:R-:W-:-:S04]  /*24d60*/  @P1 SHF.R.U32.HI R5, RZ, R7, R6 ;  /* 0x00000007ff051219 */ /* 0x000fc80000011606 */
[----:B------:R-:W-:Y:S01]  /*24d70*/  LOP3.LUT R6, RZ, R5, RZ, 0x33, !PT ;  /* 0x00000005ff067212 */ /* 0x000fe200078e33ff */
[----:B------:R-:W-:Y:S06]  /*24d80*/  BRA `(.L_x_1651) ;  /* 0x0000000000107947 */ /* 0x000fec0003800000 */
.L_x_1650:
[----:B------:R-:W-:-:S13]  /*24d90*/  ISETP.NE.AND P1, PT, R3, 0x1, PT ;  /* 0x000000010300780c */ /* 0x000fda0003f25270 */
[----:B------:R-:W2:Y:S02]  /*24da0*/  @P1 LDC.64 R4, c[0x0][0x9e8] ;  /* 0x00027a00ff041b82 */ /* 0x000ea40000000a00 */
[----:B--2---:R-:W-:-:S05]  /*24db0*/  @P1 IMAD.HI.U32 R4, R6, R4, RZ ;  /* 0x0000000406041227 */ /* 0x004fca00078e00ff */
[----:B------:R-:W-:-:S07]  /*24dc0*/  @P1 SHF.R.U32.HI R6, RZ, R5, R4 ;  /* 0x00000005ff061219 */ /* 0x000fce0000011604 */
.L_x_1651:
[----:B------:R-:W-:Y:S05]  /*24dd0*/  BSYNC B0 ;  /* 0x0000000000007941 */ /* 0x000fea0003800000 */
.L_x_1649:
[----:B------:R-:W-:-:S05]  /*24de0*/  IMAD R5, R6, R3, R3 ;  /* 0x0000000306057224 */ /* 0x000fca00078e0203 */
[----:B------:R-:W-:-:S07]  /*24df0*/  VIMNMX R2, R2, R5, PT ;  /* 0x0000000502027248 */ /* 0x000fce0003fe0100 */
.L_x_1648:
[----:B------:R-:W-:Y:S01]  /*24e00*/  VIADD R2, R2, 0x5f ;  /* 0x0000005f02027836 */ /* 0x000fe20000000000 */
[----:B------:R-:W-:-:S03]  /*24e10*/  ULDC UR4, c[0x0][0x9dc] ;  /* 0x0002770000047ab9 */ /* 0x000fc60000000800 */
[----:B------:R-:W-:-:S05]  /*24e20*/  IMAD.HI R2, R2, 0x2aaaaaab, RZ ;  /* 0x2aaaaaab02027827 */ /* 0x000fca00078e02ff */
[----:B------:R-:W-:-:S04]  /*24e30*/  SHF.R.U32.HI R5, RZ, 0x1f, R2 ;  /* 0x0000001fff057819 */ /* 0x000fc80000011602 */
[----:B------:R-:W-:Y:S02]  /*24e40*/  LEA.HI.SX32 R5, R2, R5, 0x1c ;  /* 0x0000000502057211 */ /* 0x000fe400078fe2ff */
[----:B------:R-:W-:Y:S02]  /*24e50*/  IADD3 R2, R0, -UR4, RZ ;  /* 0x8000000400027c10 */ /* 0x000fe4000fffe0ff */
[----:B------:R-:W-:-:S05]  /*24e60*/  VIMNMX R6, R20, R5, PT ;  /* 0x0000000514067248 */ /* 0x000fca0003fe0100 */
[----:B------:R2:W-:Y:S01]  /*24e70*/  STL [R1+0x20], R6 ;  /* 0x0000200601007387 */ /* 0x0005e20000100800 */
[----:B------:R-:W-:Y:S05]  /*24e80*/  @!P0 BRA `(.L_x_1652) ;  /* 0x0000000000448947 */ /* 0x000fea0003800000 */
[----:B------:R-:W-:Y:S01]  /*24e90*/  ISETP.GT.AND P0, PT, R0, -0x1, PT ;  /* 0xffffffff0000780c */ /* 0x000fe20003f04270 */
[----:B------:R-:W-:-:S12]  /*24ea0*/  BSSY B0, `(.L_x_1653) ;  /* 0x000000d000007945 */ /* 0x000fd80003800000 */
[----:B------:R-:W-:Y:S05]  /*24eb0*/  @P0 BRA `(.L_x_1654) ;  /* 0x00000000001c0947 */ /* 0x000fea0003800000 */
[----:B------:R-:W-:Y:S02]  /*24ec0*/  ISETP.NE.AND P0, PT, R3, 0x1, PT ;  /* 0x000000010300780c */ /* 0x000fe40003f05270 */
[----:B------:R-:W-:-:S11]  /*24ed0*/  LOP3.LUT R7, RZ, R0, RZ, 0x33, !PT ;  /* 0x00000000ff077212 */ /* 0x000fd600078e33ff */
[----:B------:R-:W3:Y:S02]  /*24ee0*/  @P0 LDC.64 R4, c[0x0][0x9e8] ;  /* 0x00027a00ff040b82 */ /* 0x000ee40000000a00 */
[----:B---3--:R-:W-:-:S05]  /*24ef0*/  @P0 IMAD.HI.U32 R4, R7, R4, RZ ;  /* 0x0000000407040227 */ /* 0x008fca00078e00ff */
[----:B------:R-:W-:-:S04]  /*24f00*/  @P0 SHF.R.U32.HI R7, RZ, R5, R4 ;  /* 0x00000005ff070219 */ /* 0x000fc80000011604 */
[----:B------:R-:W-:Y:S01]  /*24f10*/  LOP3.LUT R0, RZ, R7, RZ, 0x33, !PT ;  /* 0x00000007ff007212 */ /* 0x000fe200078e33ff */
[----:B------:R-:W-:Y:S06]  /*24f20*/  BRA `(.L_x_1655) ;  /* 0x0000000000107947 */ /* 0x000fec0003800000 */
.L_x_1654:
[----:B------:R-:W-:-:S13]  /*24f30*/  ISETP.NE.AND P0, PT, R3, 0x1, PT ;  /* 0x000000010300780c */ /* 0x000fda0003f05270 */
[----:B------:R-:W3:Y:S02]  /*24f40*/  @P0 LDC.64 R4, c[0x0][0x9e8] ;  /* 0x00027a00ff040b82 */ /* 0x000ee40000000a00 */
[----:B---3--:R-:W-:-:S05]  /*24f50*/  @P0 IMAD.HI.U32 R4, R0, R4, RZ ;  /* 0x0000000400040227 */ /* 0x008fca00078e00ff */
[----:B------:R-:W-:-:S07]  /*24f60*/  @P0 SHF.R.U32.HI R0, RZ, R5, R4 ;  /* 0x00000005ff000219 */ /* 0x000fce0000011604 */
.L_x_1655:
[----:B------:R-:W-:Y:S05]  /*24f70*/  BSYNC B0 ;  /* 0x0000000000007941 */ /* 0x000fea0003800000 */
.L_x_1653:
[----:B------:R-:W-:-:S05]  /*24f80*/  IMAD R3, R0, R3, RZ ;  /* 0x0000000300037224 */ /* 0x000fca00078e02ff */
[----:B------:R-:W-:-:S07]  /*24f90*/  VIMNMX R2, R2, R3, !PT ;  /* 0x0000000302027248 */ /* 0x000fce0007fe0100 */
.L_x_1652:
[----:B------:R-:W-:Y:S01]  /*24fa0*/  IMAD.HI R2, R2, 0x2aaaaaab, RZ ;  /* 0x2aaaaaab02027827 */ /* 0x000fe200078e02ff */
[----:B------:R-:W-:Y:S04]  /*24fb0*/  BSSY B6, `(.L_x_1656) ;  /* 0x000030a000067945 */ /* 0x000fe80003800000 */
[----:B------:R-:W-:-:S04]  /*24fc0*/  SHF.R.U32.HI R3, RZ, 0x1f, R2 ;  /* 0x0000001fff037819 */ /* 0x000fc80000011602 */
[----:B------:R-:W-:-:S04]  /*24fd0*/  LEA.HI.SX32 R3, R2, R3, 0x1c ;  /* 0x0000000302037211 */ /* 0x000fc800078fe2ff */
[----:B------:R-:W-:-:S04]  /*24fe0*/  VIMNMX R0, RZ, R3, !PT ;  /* 0x00000003ff007248 */ /* 0x000fc80007fe0100 */
[----:B------:R-:W-:Y:S01]  /*24ff0*/  ISETP.GT.AND P0, PT, R6, R0, PT ;  /* 0x000000000600720c */ /* 0x000fe20003f04270 */
[----:B------:R3:W-:-:S12]  /*25000*/  STL [R1+0x1c], R0 ;  /* 0x00001c0001007387 */ /* 0x0007d80000100800 */
[----:B---3--:R-:W-:Y:S05]  /*25010*/  @P0 BRA `(.L_x_1657) ;  /* 0x00000000004c0947 */ /* 0x008fea0003800000 */
[----:B------:R-:W3:Y:S02]  /*25020*/  S2R R0, SR_TID.X ;  /* 0x0000000000007919 */ /* 0x000ee40000002100 */
[----:B---3--:R-:W-:-:S04]  /*25030*/  LOP3.LUT R0, R0, 0x1f, RZ, 0xc0, !PT ;  /* 0x0000001f00007812 */ /* 0x008fc800078ec0ff */
[----:B------:R-:W-:-:S13]  /*25040*/  ISETP.NE.AND P1, PT, R0, RZ, PT ;  /* 0x000000ff0000720c */ /* 0x000fda0003f25270 */
[----:B------:R-:W-:Y:S05]  /*25050*/  @P1 BRA `(.L_x_1658) ;  /* 0x0000002c00fc1947 */ /* 0x000fea0003800000 */
[----:B------:R-:W3:Y:S01]  /*25060*/  S2R R7, SR_LANEID ;  /* 0x0000000000077919 */ /* 0x000ee20000000000 */
[----:B------:R-:W-:Y:S01]  /*25070*/  VOTEU.ANY UR4, UPT, PT ;  /* 0x0000000000047886 */ /* 0x000fe200038e0100 */
[----:B------:R-:W4:Y:S01]  /*25080*/  LDC.64 R2, c[0x0][0xc38] ;  /* 0x00030e00ff027b82 */ /* 0x000f220000000a00 */
[----:B------:R-:W3:Y:S01]  /*25090*/  FLO.U32 R0, UR4 ;  /* 0x0000000400007d00 */ /* 0x000ee200080e0000 */
[----:B------:R-:W-:-:S07]  /*250a0*/  ULDC.64 UR6, c[0x0][0x208] ;  /* 0x0000820000067ab9 */ /* 0x000fce0000000a00 */
[----:B------:R-:W4:Y:S01]  /*250b0*/  POPC R5, UR4 ;  /* 0x0000000400057d09 */ /* 0x000f220008000000 */
[----:B---3--:R-:W-:-:S13]  /*250c0*/  ISETP.EQ.U32.AND P0, PT, R0, R7, PT ;  /* 0x000000070000720c */ /* 0x008fda0003f02070 */
[----:B----4-:R-:W3:Y:S01]  /*250d0*/  @P0 ATOMG.E.ADD.STRONG.GPU PT, R3, desc[UR6][R2.64], R5 ;  /* 0x00000005020309a8 */ /* 0x010ee200081ee1c6 */
[----:B------:R-:W4:Y:S02]  /*250e0*/  S2R R4, SR_LTMASK ;  /* 0x0000000000047919 */ /* 0x000f240000003900 */
[----:B----4-:R-:W-:-:S04]  /*250f0*/  LOP3.LUT R4, R4, UR4, RZ, 0xc0, !PT ;  /* 0x0000000404047c12 */ /* 0x010fc8000f8ec0ff */
[----:B------:R-:W4:Y:S01]  /*25100*/  POPC R7, R4 ;  /* 0x0000000400077309 */ /* 0x000f220000000000 */
[----:B---3--:R-:W4:Y:S02]  /*25110*/  SHFL.IDX PT, R0, R3, R0, 0x1f ;  /* 0x00001f0003007589 */ /* 0x008f2400000e0000 */
[----:B----4-:R-:W-:-:S05]  /*25120*/  IADD3 R0, R0, UR36, R7 ;  /* 0x0000002400007c10 */ /* 0x010fca000fffe007 */
[----:B------:R3:W-:Y:S01]  /*25130*/  STL [R1], R0 ;  /* 0x0000000001007387 */ /* 0x0007e20000100800 */
[----:B------:R-:W-:Y:S05]  /*25140*/  BRA `(.L_x_1658) ;  /* 0x0000002c00c07947 */ /* 0x000fea0003800000 */
.L_x_1657:
[----:B------:R-:W3:Y:S01]  /*25150*/  S2R R3, SR_CgaCtaId ;  /* 0x0000000000037919 */ /* 0x000ee20000008800 */
[----:B------:R-:W-:-:S04]  /*25160*/  MOV R0, 0x400 ;  /* 0x0000040000007802 */ /* 0x000fc80000000f00 */
[----:B---3--:R-:W-:-:S05]  /*25170*/  LEA R2, R3, R0, 0x18 ;  /* 0x0000000003027211 */ /* 0x008fca00078ec0ff */
[----:B------:R3:W-:Y:S01]  /*25180*/  STL [R1+0x14], R2 ;  /* 0x0000140201007387 */ /* 0x0007e20000100800 */
[----:B------:R-:W-:-:S05]  /*25190*/  VIADD R0, R2, 0x1e400 ;  /* 0x0001e40002007836 */ /* 0x000fca0000000000 */
[----:B------:R-:W-:-:S13]  /*251a0*/  LOP3.LUT P0, RZ, R0, 0x3ff, RZ, 0xc0, !PT ;  /* 0x000003ff00ff7812 */ /* 0x000fda000780c0ff */
[----:B---3--:R-:W-:Y:S05]  /*251b0*/  @!P0 BRA `(.L_x_1659) ;  /* 0x0000000000408947 */ /* 0x008fea0003800000 */
[----:B------:R-:W-:Y:S01]  /*251c0*/  MOV R2, 0x0 ;  /* 0x0000000000027802 */ /* 0x000fe20000000f00 */
[----:B------:R-:W-:Y:S01]  /*251d0*/  ULDC.64 UR6, c[0x4][0xa8] ;  /* 0x01002a0000067ab9 */ /* 0x000fe20000000a00 */
[----:B------:R-:W-:Y:S01]  /*251e0*/  ULDC.64 UR8, c[0x4][0xb0] ;  /* 0x01002c0000087ab9 */ /* 0x000fe20000000a00 */
[----:B------:R-:W-:Y:S01]  /*251f0*/  ULDC.64 UR4, c[0x4][0x30] ;  /* 0x01000c0000047ab9 */ /* 0x000fe20000000a00 */
[----:B------:R-:W-:Y:S01]  /*25200*/  IMAD.U32 R4, RZ, RZ, UR6 ;  /* 0x00000006ff047e24 */ /* 0x000fe2000f8e00ff */
[----:B--2---:R-:W-:Y:S01]  /*25210*/  MOV R6, UR8 ;  /* 0x0000000800067c02 */ /* 0x004fe20008000f00 */
[----:B------:R-:W2:Y:S01]  /*25220*/  LDC.64 R2, c[0x4][R2] ;  /* 0x0100000002027b82 */ /* 0x000ea20000000a00 */
        /* <DEDUP_REMOVED lines=8> */
[----:B012---:R-:W-:Y:S05]  /*252b0*/  CALL.ABS.NOINC R2 ;  /* 0x0000000002007343 */ /* 0x007fea0003c00000 */
.L_x_1659:
[----:B------:R-:W3:Y:S02]  /*252c0*/  LDL R2, [R1+0x14] ;  /* 0x0000140001027983 */ /* 0x000ee40000100800 */
[----:B---3--:R-:W-:-:S05]  /*252d0*/  VIADD R0, R2, 0x400 ;  /* 0x0000040002007836 */ /* 0x008fca0000000000 */
[----:B------:R-:W-:-:S13]  /*252e0*/  LOP3.LUT P0, RZ, R0, 0x3ff, RZ, 0xc0, !PT ;  /* 0x000003ff00ff7812 */ /* 0x000fda000780c0ff */
[----:B------:R-:W-:Y:S05]  /*252f0*/  @!P0 BRA `(.L_x_1660) ;  /* 0x0000000000808947 */ /* 0x000fea0003800000 */
[----:B------:R-:W-:Y:S01]  /*25300*/  MOV R0, 0x0 ;  /* 0x0000000000007802 */ /* 0x000fe20000000f00 */
[----:B------:R-:W-:Y:S01]  /*25310*/  ULDC.64 UR6, c[0x4][0xa8] ;  /* 0x01002a0000067ab9 */ /* 0x000fe20000000a00 */
[----:B------:R-:W-:Y:S01]  /*25320*/  ULDC.64 UR8, c[0x4][0xb0] ;  /* 0x01002c0000087ab9 */ /* 0x000fe20000000a00 */
[----:B------:R-:W-:Y:S01]  /*25330*/  ULDC.64 UR4, c[0x4][0x38] ;  /* 0x01000e0000047ab9 */ /* 0x000fe20000000a00 */
[----:B------:R3:W4:Y:S01]  /*25340*/  LDC.64 R2, c[0x4][R0] ;  /* 0x0100000000027b82 */ /* 0x0007220000000a00 */
[----:B------:R-:W-:Y:S01]  /*25350*/  MOV R4, UR6 ;  /* 0x0000000600047c02 */ /* 0x000fe20008000f00 */
[----:B------:R-:W-:Y:S01]  /*25360*/  IMAD.U32 R5, RZ, RZ, UR7 ;  /* 0x00000007ff057e24 */ /* 0x000fe2000f8e00ff */
[----:B------:R-:W-:Y:S01]  /*25370*/  MOV R10, UR4 ;  /* 0x00000004000a7c02 */ /* 0x000fe20008000f00 */
[----:B--2---:R-:W-:Y:S01]  /*25380*/  IMAD.U32 R6, RZ, RZ, UR8 ;  /* 0x00000008ff067e24 */ /* 0x004fe2000f8e00ff */
[----:B------:R-:W-:Y:S01]  /*25390*/  MOV R13, RZ ;  /* 0x000000ff000d7202 */ /* 0x000fe20000000f00 */
[----:B------:R-:W-:-:S02]  /*253a0*/  IMAD.U32 R7, RZ, RZ, UR9 ;  /* 0x00000009ff077e24 */ /* 0x000fc4000f8e00ff */
[----:B------:R-:W-:Y:S02]  /*253b0*/  IMAD.U32 R11, RZ, RZ, UR5 ;  /* 0x00000005ff0b7e24 */ /* 0x000fe4000f8e00ff */
[----:B------:R-:W-:Y:S02]  /*253c0*/  IMAD.MOV.U32 R8, RZ, RZ, 0x70 ;  /* 0x00000070ff087424 */ /* 0x000fe400078e00ff */
[----:B---3--:R-:W-:-:S07]  /*253d0*/  IMAD.MOV.U32 R12, RZ, RZ, 0x1 ;  /* 0x00000001ff0c7424 */ /* 0x008fce00078e00ff */
[----:B------:R-:W-:-:S07]  /*253e0*/  LEPC R20, `(.L_x_1661) ;  /* 0x000000001014794e */ /* 0x000fce0000000000 */
[----:B01--4-:R-:W-:Y:S05]  /*253f0*/  CALL.ABS.NOINC R2 ;  /* 0x0000000002007343 */ /* 0x013fea0003c00000 */
.L_x_1661:
        /* <DEDUP_REMOVED lines=15> */
[----:B0-----:R-:W-:Y:S05]  /*254f0*/  CALL.ABS.NOINC R2 ;  /* 0x0000000002007343 */ /* 0x001fea0003c00000 */
.L_x_1660:
[----:B------:R-:W3:Y:S01]  /*25500*/  LDL R7, [R1+0x8] ;  /* 0x0000080001077983 */ /* 0x000ee20000100800 */
[----:B------:R-:W4:Y:S01]  /*25510*/  LDC R0, c[0x0][0x428] ;  /* 0x00010a00ff007b82 */ /* 0x000f220000000800 */
[----:B------:R-:W-:Y:S02]  /*25520*/  ULDC.64 UR4, c[0x0][0x9f8] ;  /* 0x00027e0000047ab9 */ /* 0x000fe40000000a00 */
[----:B--2---:R-:W2:Y:S04]  /*25530*/  LDL.LU R6, [R1+0x28] ;  /* 0x0000280001067983 */ /* 0x004ea80000300800 */
[----:B------:R-:W2:Y:S04]  /*25540*/  LDL.LU R5, [R1+0x4] ;  /* 0x0000040001057983 */ /* 0x000ea80000300800 */
[----:B------:R-:W2:Y:S01]  /*25550*/  LDL R4, [R1+0xc] ;  /* 0x00000c0001047983 */ /* 0x000ea20000100800 */
[----:B------:R-:W-:Y:S01]  /*25560*/  ULDC.64 UR6, c[0x0][0x208] ;  /* 0x0000820000067ab9 */ /* 0x000fe20000000a00 */
[----:B------:R-:W0:Y:S01]  /*25570*/  S2R R8, SR_TID.X ;  /* 0x0000000000087919 */ /* 0x000e220000002100 */
[----:B----4-:R-:W-:-:S13]  /*25580*/  ISETP.NE.AND P0, PT, R0, 0x1, PT ;  /* 0x000000010000780c */ /* 0x010fda0003f05270 */
[----:B------:R-:W3:Y:S08]  /*25590*/  @P0 LDC R0, c[0x0][0x42c] ;  /* 0x00010b00ff000b82 */ /* 0x000ef00000000800 */
[----:B------:R-:W4:Y:S01]  /*255a0*/  @P0 LDC R3, c[0x0][0x430] ;  /* 0x00010c00ff030b82 */ /* 0x000f220000000800 */
[----:B0-----:R-:W-:-:S04]  /*255b0*/  LOP3.LUT R8, R8, 0x1f, RZ, 0xc0, !PT ;  /* 0x0000001f08087812 */ /* 0x001fc800078ec0ff */
[----:B------:R-:W-:-:S04]  /*255c0*/  ISETP.NE.AND P6, PT, R8, RZ, PT ;  /* 0x000000ff0800720c */ /* 0x000fc80003fc5270 */
[----:B------:R-:W-:-:S09]  /*255d0*/  PLOP3.LUT P1, PT, P6, PT, PT, 0x8, 0x0 ;  /* 0x000000000000781c */ /* 0x000fd2000372e170 */
[----:B------:R-:W-:-:S05]  /*255e0*/  VOTEU.ALL UP1, P6 ;  /* 0x00000000003f7886 */ /* 0x000fca0003020000 */
[----:B------:R-:W-:-:S04]  /*255f0*/  @!UP1 UIADD3 UR8, UP0, UR38, 0x270, URZ ;  /* 0x0000027026089890 */ /* 0x000fc8000ff1e03f */
[----:B------:R-:W-:-:S03]  /*25600*/  @!UP1 UIADD3.X UR9, URZ, UR39, URZ, UP0, !UPT ;  /* 0x000000273f099290 */ /* 0x000fc600087fe43f */
[----:B------:R-:W-:Y:S01]  /*25610*/  VOTEU.ALL UP0, P6 ;  /* 0x00000000003f7886 */ /* 0x000fe20003000000 */
[----:B---3--:R-:W-:-:S04]  /*25620*/  @P0 IMAD.HI.U32 R2, R7, R0, RZ ;  /* 0x0000000007020227 */ /* 0x008fc800078e00ff */
[----:B------:R-:W-:Y:S01]  /*25630*/  IMAD.MOV.U32 R0, RZ, RZ, R7 ;  /* 0x000000ffff007224 */ /* 0x000fe200078e0007 */
[----:B----4-:R-:W-:Y:S02]  /*25640*/  @P0 SHF.R.U32.HI R0, RZ, R3, R2 ;  /* 0x00000003ff000219 */ /* 0x010fe40000011602 */
[----:B------:R-:W-:Y:S01]  /*25650*/  ISETP.NE.U32.AND P0, PT, RZ, UR4, PT ;  /* 0x00000004ff007c0c */ /* 0x000fe2000bf05070 */
[----:B--2---:R-:W-:-:S03]  /*25660*/  IMAD R2, R5, 0x80, R6 ;  /* 0x0000008005027824 */ /* 0x004fc600078e0206 */
[----:B------:R-:W-:Y:S01]  /*25670*/  ISETP.NE.AND.EX P0, PT, RZ, UR5, PT, P0 ;  /* 0x00000005ff007c0c */ /* 0x000fe2000bf05300 */
[----:B------:R-:W-:Y:S01]  /*25680*/  ULDC.64 UR4, c[0x0][0xa00] ;  /* 0x0002800000047ab9 */ /* 0x000fe20000000a00 */
[----:B------:R-:W-:-:S11]  /*25690*/  MOV R5, R4 ;  /* 0x0000000400057202 */ /* 0x000fd60000000f00 */
[----:B------:R-:W0:Y:S02]  /*256a0*/  @P0 LDC.64 R6, c[0x0][0x9f8] ;  /* 0x00027e00ff060b82 */ /* 0x000e240000000a00 */
[----:B0-----:R-:W-:-:S05]  /*256b0*/  @P0 IMAD.WIDE R6, R4, 0x4, R6 ;  /* 0x0000000404060825 */ /* 0x001fca00078e0206 */
[----:B------:R0:W5:Y:S01]  /*256c0*/  @P0 LDG.E R5, desc[UR6][R6.64] ;  /* 0x0000000606050981 */ /* 0x000162000c1e1900 */
[----:B------:R-:W-:-:S04]  /*256d0*/  ISETP.NE.U32.AND P0, PT, RZ, UR4, PT ;  /* 0x00000004ff007c0c */ /* 0x000fc8000bf05070 */
[----:B------:R-:W-:-:S04]  /*256e0*/  ISETP.NE.AND.EX P0, PT, RZ, UR5, PT, P0 ;  /* 0x00000005ff007c0c */ /* 0x000fc8000bf05300 */
[----:B------:R-:W-:-:S09]  /*256f0*/  SEL R3, R4, RZ, !P0 ;  /* 0x000000ff04037207 */ /* 0x000fd20004000000 */
.L_x_1662:
[----:B------:R-:W2:Y:S01]  /*25700*/  LDL R4, [R1+0x8] ;  /* 0x0000080001047983 */ /* 0x000ea20000100800 */
        /* <DEDUP_REMOVED lines=9> */
[----:B--2---:R-:W-:Y:S05]  /*257a0*/  @P1 BRA.U.ANY `(.L_x_1662) ;  /* 0xfffffffd00d41947 */ /* 0x004fea000393ffff */
[----:B------:R-:W2:Y:S01]  /*257b0*/  S2R R4, SR_TID.X ;  /* 0x0000000000047919 */ /* 0x000ea20000002100 */
[----:B------:R-:W-:Y:S01]  /*257c0*/  UMOV UR4, 0x40 ;  /* 0x0000004000047882 */ /* 0x000fe20000000000 */
[----:B--2---:R-:W-:-:S04]  /*257d0*/  LOP3.LUT R4, R4, 0x1f, RZ, 0xc0, !PT ;  /* 0x0000001f04047812 */ /* 0x004fc800078ec0ff */
[----:B------:R-:W-:-:S04]  /*257e0*/  ISETP.NE.AND P2, PT, R4, RZ, PT ;  /* 0x000000ff0400720c */ /* 0x000fc80003f45270 */
[----:B------:R-:W-:-:S09]  /*257f0*/  PLOP3.LUT P1, PT, P2, PT, PT, 0x8, 0x0 ;  /* 0x000000000000781c */ /* 0x000fd2000172e170 */
[----:B------:R-:W-:-:S05]  /*25800*/  VOTEU.ALL UP0, P2 ;  /* 0x00000000003f7886 */ /* 0x000fca0001000000 */
.L_x_1663:
[----:B------:R-:W2:Y:S01]  /*25810*/  LDL R4, [R1+0x8] ;  /* 0x0000080001047983 */ /* 0x000ea20000100800 */
        /* <DEDUP_REMOVED lines=15> */
.L_x_1664:
        /* <DEDUP_REMOVED lines=10> */
[----:B------:R-:W2:Y:S01]  /*259b0*/  LDL R4, [R1+0x20] ;  /* 0x0000200001047983 */ /* 0x000ea20000100800 */
[----:B-1----:R-:W1:Y:S01]  /*259c0*/  LDC.64 R8, c[0x0][0x3f8] ;  /* 0x0000fe00ff087b82 */ /* 0x002e620000000a00 */
[----:B------:R-:W-:Y:S02]  /*259d0*/  ULDC.64 UR4, c[0x0][0xa08] ;  /* 0x0002820000047ab9 */ /* 0x000fe40000000a00 */
[----:B-1----:R-:W-:Y:S01]  /*259e0*/  LOP3.LUT P0, RZ, R8, UR4, RZ, 0xfc, !PT ;  /* 0x0000000408ff7c12 */ /* 0x002fe2000f80fcff */
[----:B------:R-:W-:-:S03]  /*259f0*/  UMOV UR4, 0xffffffff ;  /* 0xffffffff00047882 */ /* 0x000fc60000000000 */
[----:B------:R-:W-:-:S04]  /*25a00*/  LOP3.LUT P0, RZ, R9, UR5, RZ, 0xfc, P0 ;  /* 0x0000000509ff7c12 */ /* 0x000fc8000800fcff */
[----:B0----5:R-:W-:Y:S01]  /*25a10*/  SEL R6, R5, RZ, !P0 ;  /* 0x000000ff05067207 */ /* 0x021fe20004000000 */
[----:B--2---:R-:W-:Y:S01]  /*25a20*/  VIADD R4, R4, 0xffffffff ;  /* 0xffffffff04047836 */ /* 0x004fe20000000000 */
[----:B------:R-:W-:Y:S07]  /*25a30*/  BRA.DIV UR4, `(.L_x_1665) ;  /* 0x0000004a04087947 */ /* 0x000fee000b800000 */
.L_x_1797:
[----:B------:R-:W-:Y:S01]  /*25a40*/  UMOV UR4, 0xffffffff ;  /* 0xffffffff00047882 */ /* 0x000fe20000000000 */
[----:B------:R-:W-:Y:S02]  /*25a50*/  SHF.R.S32.HI R20, RZ, 0x1f, R5 ;  /* 0x0000001fff147819 */ /* 0x000fe40000011405 */
[----:B------:R-:W-:Y:S05]  /*25a60*/  BRA.DIV UR4, `(.L_x_1666) ;  /* 0x0000004a04307947 */ /* 0x000fea000b800000 */
[----:B------:R-:W-:-:S13]  /*25a70*/  ELECT P6, URZ, PT ;  /* 0x00000000003f782f */ /* 0x000fda00038c0000 */
.L_x_1800:
[----:B------:R-:W-:Y:S05]  /*25a80*/  @!P6 BRA `(.L_x_1667) ;  /* 0x000000040018e947 */ /* 0x000fea0003800000 */
[----:B------:R-:W-:-:S04]  /*25a90*/  ISETP.NE.U32.AND P0, PT, R8, RZ, PT ;  /* 0x000000ff0800720c */ /* 0x000fc80003f05070 */
        /* <DEDUP_REMOVED lines=17> */
[----:B------:R-:W-:-:S04]  /*25bb0*/  LEA R10, P0, R6, R8, 0x2 ;  /* 0x00000008060a7211 */ /* 0x000fc800078010ff */
[----:B------:R-:W-:-:S05]  /*25bc0*/  LEA.HI.X R11, R6, R9, R7, 0x2, P0 ;  /* 0x00000009060b7211 */ /* 0x000fca00000f1407 */
[----:B------:R0:W5:Y:S04]  /*25bd0*/  LDG.E R6, desc[UR6][R10.64] ;  /* 0x000000060a067981 */ /* 0x000168000c1e1900 */
.L_x_1668:
[----:B0-----:R-:W0:Y:S01]  /*25be0*/  S2R R10, SR_CgaCtaId ;  /* 0x00000000000a7919 */ /* 0x001e220000008800 */
[----:B------:R-:W-:-:S04]  /*25bf0*/  MOV R7, 0x400 ;  /* 0x0000040000077802 */ /* 0x000fc80000000f00 */
[----:B0-----:R-:W-:Y:S02]  /*25c00*/  LEA R7, R10, R7, 0x18 ;  /* 0x000000070a077211 */ /* 0x001fe400078ec0ff */
[----:B------:R-:W-:-:S03]  /*25c10*/  SHF.L.U32 R10, R18, 0x1f, RZ ;  /* 0x0000001f120a7819 */ /* 0x000fc600000006ff */
[----:B------:R-:W-:-:S04]  /*25c20*/  IMAD R7, R16, 0x8, R7 ;  /* 0x0000000810077824 */ /* 0x000fc800078e0207 */
[----:B------:R-:W0:Y:S02]  /*25c30*/  SYNCS.PHASECHK.TRANS64.TRYWAIT P0, [R7+URZ+0x30840], R10 ;  /* 0x0308400a070075a7 */ /* 0x000e24000800017f */
[----:B0-----:R-:W-:Y:S05]  /*25c40*/  @!P0 BRA `(.L_x_1669) ;  /* 0x0000004400d88947 */ /* 0x001fea0003800000 */
.L_x_1801:
        /* <DEDUP_REMOVED lines=11> */
.L_x_1670:
[----:B------:R-:W1:Y:S01]  /*25d00*/  S2R R11, SR_CgaCtaId ;  /* 0x00000000000b7919 */ /* 0x000e620000008800 */
[----:B0-----:R-:W-:Y:S01]  /*25d10*/  MOV R10, 0x400 ;  /* 0x00000400000a7802 */ /* 0x001fe20000000f00 */
        /* <DEDUP_REMOVED lines=9> */
[----:B-----5:R-:W-:-:S05]  /*25db0*/  R2UR UR13, R6 ;  /* 0x00000000060d72ca */ /* 0x020fca00000e0000 */
[----:B------:R-:W-:-:S04]  /*25dc0*/  UIADD3 UR9, UR9, 0x30830, URZ ;  /* 0x0003083009097890 */ /* 0x000fc8000fffe03f */
[----:B------:R-:W-:Y:S02]  /*25dd0*/  UIMAD UR11, UR11, 0x60, UR5 ;  /* 0x000000600b0b78a4 */ /* 0x000fe4000f8e0205 */
        /* <DEDUP_REMOVED lines=10> */
[----:B0-----:R-:W-:Y:S01]  /*25e80*/  UMOV UR8, UR15 ;  /* 0x0000000f00087c82 */ /* 0x001fe20008000000 */
[----:B------:R-:W-:Y:S02]  /*25e90*/  UMOV UR10, UR17 ;  /* 0x00000011000a7c82 */ /* 0x000fe40008000000 */
[----:B------:R0:W-:Y:S02]  /*25ea0*/  UTMALDG.4D [UR8], [UR4], desc[UR6] ;  /* 0x00000608040075b4 */ /* 0x0001e40008019000 */
[----:B0-----:R-:W-:Y:S01]  /*25eb0*/  UMOV UR8, UR16 ;  /* 0x0000001000087c82 */ /* 0x001fe20008000000 */
[----:B------:R-:W-:-:S02]  /*25ec0*/  UMOV UR10, UR14 ;  /* 0x0000000e000a7c82 */ /* 0x000fc40008000000 */
[----:B------:R0:W-:Y:S02]  /*25ed0*/  UTMALDG.4D [UR8], [UR4], desc[UR6] ;  /* 0x00000608040075b4 */ /* 0x0001e40008019000 */
[----:B0-----:R-:W-:Y:S01]  /*25ee0*/  NOP ;  /* 0x0000000000007918 */ /* 0x001fe20000000000 */
.L_x_1667:
[----:B------:R-:W2:Y:S04]  /*25ef0*/  LDL.LU R13, [R1+0x8] ;  /* 0x00000800010d7983 */ /* 0x000ea80000300800 */
[----:B------:R-:W3:Y:S01]  /*25f00*/  LDL.LU R12, [R1+0x24] ;  /* 0x00002400010c7983 */ /* 0x000ee20000300800 */
[----:B------:R-:W-:Y:S01]  /*25f10*/  MOV R10, 0x400 ;  /* 0x00000400000a7802 */ /* 0x000fe20000000f00 */
[----:B------:R-:W-:Y:S05]  /*25f20*/  WARPSYNC.ALL ;  /* 0x0000000000007948 */ /* 0x000fea0003800000 */
[----:B------:R-:W0:Y:S01]  /*25f30*/  S2R R11, SR_CgaCtaId ;  /* 0x00000000000b7919 */ /* 0x000e220000008800 */
[----:B------:R-:W-:-:S13]  /*25f40*/  ELECT P0, URZ, PT ;  /* 0x00000000003f782f */ /* 0x000fda0003800000 */
[C---:B------:R-:W-:Y:S01]  /*25f50*/  @P0 R2UR UR13, R3.reuse ;  /* 0x00000000030d02ca */ /* 0x040fe200000e0000 */
[----:B------:R-:W-:Y:S01]  /*25f60*/  UIADD3 UR4, UP0, UR38, 0x270, URZ ;  /* 0x0000027026047890 */ /* 0x000fe2000ff1e03f */
[C---:B------:R-:W-:Y:S01]  /*25f70*/  @P0 R2UR UR11, R2.reuse ;  /* 0x00000000020b02ca */ /* 0x040fe200000e0000 */
[----:B------:R-:W-:Y:S01]  /*25f80*/  UMOV UR6, 0x0 ;  /* 0x0000000000067882 */ /* 0x000fe20000000000 */
[----:B------:R-:W-:Y:S01]  /*25f90*/  UMOV UR7, 0x12f00000 ;  /* 0x12f0000000077882 */ /* 0x000fe20000000000 */
[----:B------:R-:W-:Y:S01]  /*25fa0*/  UIADD3.X UR5, URZ, UR39, URZ, UP0, !UPT ;  /* 0x000000273f057290 */ /* 0x000fe200087fe43f */
[----:B------:R-:W-:Y:S01]  /*25fb0*/  @P0 R2UR UR19, R2 ;  /* 0x00000000021302ca */ /* 0x000fe200000e0000 */
[----:B------:R-:W-:Y:S01]  /*25fc0*/  UMOV UR10, URZ ;  /* 0x0000003f000a7c82 */ /* 0x000fe20008000000 */
[----:B------:R-:W-:Y:S01]  /*25fd0*/  @P0 R2UR UR21, R3 ;  /* 0x00000000031502ca */ /* 0x000fe200000e0000 */
[----:B------:R-:W-:Y:S01]  /*25fe0*/  UMOV UR14, 0x0 ;  /* 0x00000000000e7882 */ /* 0x000fe20000000000 */
[----:B------:R-:W-:Y:S01]  /*25ff0*/  UMOV UR15, 0x12f00000 ;  /* 0x12f00000000f7882 */ /* 0x000fe20000000000 */
[----:B------:R-:W-:Y:S01]  /*26000*/  UMOV UR18, 0x40 ;  /* 0x0000004000127882 */ /* 0x000fe20000000000 */
[----:B------:R-:W-:Y:S01]  /*26010*/  @P0 IMAD.MOV.U32 R7, RZ, RZ, 0xc000 ;  /* 0x0000c000ff070424 */ /* 0x000fe200078e00ff */
        /* <DEDUP_REMOVED lines=10> */
[----:B------:R-:W-:Y:S01]  /*260c0*/  UMOV UR17, UR9 ;  /* 0x0000000900117c82 */ /* 0x000fe20008000000 */
[----:B--2---:R-:W-:-:S02]  /*260d0*/  @P0 R2UR UR12, R13 ;  /* 0x000000000d0c02ca */ /* 0x004fc400000e0000 */
[----:B------:R-:W-:Y:S02]  /*260e0*/  @P0 R2UR UR20, R13 ;  /* 0x000000000d1402ca */ /* 0x000fe400000e0000 */
[----:B---3--:R-:W-:-:S05]  /*260f0*/  IADD3 R12, R12, 0x1, RZ ;  /* 0x000000010c0c7810 */ /* 0x008fca0007ffe0ff */
[----:B------:R0:W-:Y:S04]  /*26100*/  STL [R1+0x24], R12 ;  /* 0x0000240c01007387 */ /* 0x0001e80000100800 */
[----:B------:R1:W-:Y:S02]  /*26110*/  UTMALDG.4D [UR8], [UR4], desc[UR6] ;  /* 0x00000608040075b4 */ /* 0x0003e40008019000 */
[----:B------:R0:W-:Y:S01]  /*26120*/  UTMALDG.4D [UR16], [UR4], desc[UR14] ;  /* 0x00000e10040075b4 */ /* 0x0001e20008019000 */
[----:B-1----:R-:W-:Y:S01]  /*26130*/  @P0 R2UR UR11, R2 ;  /* 0x00000000020b02ca */ /* 0x002fe200000e0000 */
[----:B------:R-:W-:Y:S01]  /*26140*/  UIADD3 UR8, UR24, 0x1a400, URZ ;  /* 0x0001a40018087890 */ /* 0x000fe2000fffe03f */
[----:B------:R-:W-:Y:S01]  /*26150*/  LEA.HI R2, R12, R12, RZ, 0x1 ;  /* 0x0000000c0c027211 */ /* 0x000fe200078f08ff */
[----:B------:R-:W-:Y:S01]  /*26160*/  UMOV UR10, 0x80 ;  /* 0x00000080000a7882 */ /* 0x000fe20000000000 */
[----:B------:R-:W-:-:S02]  /*26170*/  @P0 R2UR UR13, R3 ;  /* 0x00000000030d02ca */ /* 0x000fc400000e0000 */
[----:B------:R-:W-:Y:S02]  /*26180*/  @P0 R2UR UR12, R13 ;  /* 0x000000000d0c02ca */ /* 0x000fe400000e0000 */
[----:B------:R-:W-:-:S05]  /*26190*/  LOP3.LUT R2, R2, 0xfffffffe, RZ, 0xc0, !PT ;  /* 0xfffffffe02027812 */ /* 0x000fca00078ec0ff */
[----:B------:R-:W-:-:S05]  /*261a0*/  IMAD.IADD R2, R12, 0x1, -R2 ;  /* 0x000000010c027824 */ /* 0x000fca00078e0a02 */
[----:B------:R-:W-:Y:S01]  /*261b0*/  SHF.L.U32 R2, R2, 0x1f, RZ ;  /* 0x0000001f02027819 */ /* 0x000fe200000006ff */
[----:B------:R0:W-:Y:S03]  /*261c0*/  UTMALDG.4D [UR8], [UR4], desc[UR22] ;  /* 0x00001608040075b4 */ /* 0x0001e60008019000 */
[----:B------:R-:W1:Y:S02]  /*261d0*/  SYNCS.PHASECHK.TRANS64.TRYWAIT P0, [R10+URZ+0x30820], R2 ;  /* 0x030820020a0075a7 */ /* 0x000e64000800017f */
[----:B01----:R-:W-:Y:S05]  /*261e0*/  @!P0 BRA `(.L_x_1672) ;  /* 0x0000004000848947 */ /* 0x003fea0003800000 */
.L_x_1802:
[----:B------:R-:W-:Y:S05]  /*261f0*/  BSYNC B0 ;  /* 0x0000000000007941 */ /* 0x000fea0003800000 */
.L_x_1671:
[----:B0-----:R-:W2:Y:S04]  /*26200*/  LDL R3, [R1+0x20] ;  /* 0x0000200001037983 */ /* 0x001ea80000100800 */
[----:B------:R-:W3:Y:S01]  /*26210*/  LDL R10, [R1+0x1c] ;  /* 0x00001c00010a7983 */ /* 0x000ee20000100800 */
[----:B------:R-:W-:Y:S01]  /*26220*/  BSSY B0, `(.L_x_1673) ;  /* 0x0000195000007945 */ /* 0x000fe20003800000 */
[----:B--2---:R-:W-:-:S05]  /*26230*/  VIADD R7, R3, 0xfffffffe ;  /* 0xfffffffe03077836 */ /* 0x004fca0000000000 */
[----:B---3--:R-:W-:-:S13]  /*26240*/  ISETP.GE.AND P0, PT, R7, R10, PT ;  /* 0x0000000a0700720c */ /* 0x008fda0003f06270 */
[----:B------:R-:W-:Y:S05]  /*26250*/  @!P0 BRA `(.L_x_1674) ;  /* 0x0000001800448947 */ /* 0x000fea0003800000 */
[----:B------:R-:W-:Y:S01]  /*26260*/  LOP3.LUT R2, RZ, R10, RZ, 0x33, !PT ;  /* 0x0000000aff027212 */ /* 0x000fe200078e33ff */
[----:B------:R-:W-:Y:S01]  /*26270*/  BSSY B1, `(.L_x_1675) ;  /* 0x000008a000017945 */ /* 0x000fe20003800000 */
[----:B------:R-:W-:-:S04]  /*26280*/  IADD3 R13, -R3, RZ, RZ ;  /* 0x000000ff030d7210 */ /* 0x000fc80007ffe1ff */
[----:B------:R-:W-:-:S05]  /*26290*/  VIADDMNMX R13, R13, 0x1, R2, !PT ;  /* 0x000000010d0d7846 */ /* 0x000fca0007800102 */
[----:B------:R-:W-:-:S05]  /*262a0*/  IMAD.IADD R2, R3, 0x1, R13 ;  /* 0x0000000103027824 */ /* 0x000fca00078e020d */
[----:B------:R-:W-:-:S04]  /*262b0*/  LOP3.LUT R2, R2, 0x1, RZ, 0xc0, !PT ;  /* 0x0000000102027812 */ /* 0x000fc800078ec0ff */
[----:B------:R-:W-:-:S13]  /*262c0*/  ISETP.NE.U32.AND P0, PT, R2, 0x1, PT ;  /* 0x000000010200780c */ /* 0x000fda0003f05070 */
        /* <DEDUP_REMOVED lines=8> */
[----:B------:R-:W-:Y:S02]  /*26350*/  ISETP.NE.U32.AND P0, PT, R8, RZ, PT ;  /* 0x000000ff0800720c */ /* 0x000fe40003f05070 */
[----:B------:R-:W-:Y:S02]  /*26360*/  MOV R2, R6 ;  /* 0x0000000600027202 */ /* 0x000fe40000000f00 */
        /* <DEDUP_REMOVED lines=13> */
[----:B------:R-:W-:Y:S01]  /*26440*/  IMAD.WIDE.U32 R10, R5, UR4, R2 ;  /* 0x00000004050a7c25 */ /* 0x000fe2000f8e0002 */
[----:B------:R-:W-:-:S03]  /*26450*/  IADD3 R2, -R2, RZ, RZ ;  /* 0x000000ff02027210 */ /* 0x000fc60007ffe1ff */
[----:B------:R-:W-:Y:S01]  /*26460*/  IMAD.IADD R15, R15, 0x1, R11 ;  /* 0x000000010f0f7824 */ /* 0x000fe200078e020b */
[----:B------:R-:W-:Y:S01]  /*26470*/  LEA R8, P0, R10, R8, 0x2 ;  /* 0x000000080a087211 */ /* 0x000fe200078010ff */
[----:B------:R-:W-:-:S03]  /*26480*/  IMAD R7, R21, R2, R7 ;  /* 0x0000000215077224 */ /* 0x000fc600078e0207 */
[----:B------:R-:W-:-:S05]  /*26490*/  LEA.HI.X R9, R10, R9, R15, 0x2, P0 ;  /* 0x000000090a097211 */ /* 0x000fca00000f140f */
[----:B------:R0:W5:Y:S04]  /*264a0*/  LDG.E R2, desc[UR6][R8.64] ;  /* 0x0000000608027981 */ /* 0x000168000c1e1900 */
.L_x_1679:
[----:B0-----:R-:W0:Y:S01]  /*264b0*/  S2R R8, SR_CgaCtaId ;  /* 0x0000000000087919 */ /* 0x001e220000008800 */
[----:B------:R-:W-:-:S04]  /*264c0*/  MOV R3, 0x400 ;  /* 0x0000040000037802 */ /* 0x000fc80000000f00 */
[----:B0-----:R-:W-:Y:S02]  /*264d0*/  LEA R3, R8, R3, 0x18 ;  /* 0x0000000308037211 */ /* 0x001fe400078ec0ff */
[----:B------:R-:W-:-:S03]  /*264e0*/  SHF.L.U32 R8, R14, 0x1f, RZ ;  /* 0x0000001f0e087819 */ /* 0x000fc600000006ff */
[----:B------:R-:W-:-:S04]  /*264f0*/  IMAD R3, R12, 0x8, R3 ;  /* 0x000000080c037824 */ /* 0x000fc800078e0203 */
[----:B------:R-:W0:Y:S02]  /*26500*/  SYNCS.PHASECHK.TRANS64.TRYWAIT P0, [R3+URZ+0x30840], R8 ;  /* 0x03084008030075a7 */ /* 0x000e24000800017f */
[----:B0-----:R-:W-:Y:S05]  /*26510*/  @!P0 BRA `(.L_x_1680) ;  /* 0x0000003c00d88947 */ /* 0x001fea0003800000 */
.L_x_1803:
        /* <DEDUP_REMOVED lines=11> */
.L_x_1681:
        /* <DEDUP_REMOVED lines=11> */
[----:B-----5:R-:W-:Y:S01]  /*26680*/  R2UR UR13, R2 ;  /* 0x00000000020d72ca */ /* 0x020fe200000e0000 */
[----:B------:R-:W-:-:S04]  /*26690*/  UMOV UR17, 0x80 ;  /* 0x0000008000117882 */ /* 0x000fc80000000000 */
[----:B------:R-:W-:-:S04]  /*266a0*/  UIADD3 UR9, UR9, 0x30830, URZ ;  /* 0x0003083009097890 */ /* 0x000fc8000fffe03f */
[----:B------:R-:W-:Y:S02]  /*266b0*/  UIMAD UR11, UR11, 0x60, UR5 ;  /* 0x000000600b0b78a4 */ /* 0x000fe4000f8e0205 */
[----:B------:R-:W-:Y:S01]  /*266c0*/  UIADD3.X UR5, URZ, UR39, URZ, UP0, !UPT ;  /* 0x000000273f057290 */ /* 0x000fe200087fe43f */
[----:B-1----:R-:W-:-:S05]  /*266d0*/  LEA R8, R9, R8, 0x18 ;  /* 0x0000000809087211 */ /* 0x002fca00078ec0ff */
[----:B------:R-:W-:Y:S01]  /*266e0*/  IMAD R3, R12, 0x9000, R8 ;  /* 0x000090000c037824 */ /* 0x000fe200078e0208 */
[----:B------:R-:W-:-:S04]  /*266f0*/  IADD3 R8, R8, 0x30800, RZ ;  /* 0x0003080008087810 */ /* 0x000fc80007ffe0ff */
[----:B------:R-:W-:Y:S01]  /*26700*/  R2UR UR14, R3 ;  /* 0x00000000030e72ca */ /* 0x000fe200000e0000 */
[----:B------:R-:W-:Y:S01]  /*26710*/  IMAD R8, R16, 0x8, R8 ;  /* 0x0000000810087824 */ /* 0x000fe200078e0208 */
[----:B------:R-:W-:-:S11]  /*26720*/  SHF.L.U32 R3, R18, 0x1f, RZ ;  /* 0x0000001f12037819 */ /* 0x000fd600000006ff */
[----:B------:R-:W-:Y:S02]  /*26730*/  UIADD3 UR8, UR14, 0x1e400, URZ ;  /* 0x0001e4000e087890 */ /* 0x000fe4000fffe03f */
[----:B------:R-:W-:Y:S02]  /*26740*/  UIADD3 UR15, UR14, 0x21400, URZ ;  /* 0x000214000e0f7890 */ /* 0x000fe4000fffe03f */
[----:B------:R-:W-:-:S05]  /*26750*/  UIADD3 UR14, UR14, 0x24400, URZ ;  /* 0x000244000e0e7890 */ /* 0x000fca000fffe03f */
        /* <DEDUP_REMOVED lines=9> */
.L_x_1804:
[----:B------:R-:W-:Y:S05]  /*267f0*/  @P1 BRA `(.L_x_1683) ;  /* 0x00000000002c1947 */ /* 0x000fea0003800000 */
[----:B------:R-:W1:Y:S01]  /*26800*/  S2R R11, SR_TID.X ;  /* 0x00000000000b7919 */ /* 0x000e620000002100 */
[----:B------:R-:W-:Y:S02]  /*26810*/  MOV R9, 0x400 ;  /* 0x0000040000097802 */ /* 0x000fe40000000f00 */
[----:B0-----:R-:W-:Y:S01]  /*26820*/  MOV R8, 0x9000 ;  /* 0x0000900000087802 */ /* 0x001fe20000000f00 */
[----:B------:R-:W0:Y:S01]  /*26830*/  S2R R10, SR_CgaCtaId ;  /* 0x00000000000a7919 */ /* 0x000e220000008800 */
[----:B-1----:R-:W-:-:S04]  /*26840*/  LOP3.LUT R11, R11, 0x1f, RZ, 0xc0, !PT ;  /* 0x0000001f0b0b7812 */ /* 0x002fc800078ec0ff */
[----:B------:R-:W-:Y:S02]  /*26850*/  ISETP.NE.AND P0, PT, R11, RZ, PT ;  /* 0x000000ff0b00720c */ /* 0x000fe40003f05270 */
[----:B0-----:R-:W-:-:S05]  /*26860*/  LEA R9, R10, R9, 0x18 ;  /* 0x000000090a097211 */ /* 0x001fca00078ec0ff */
[----:B------:R-:W-:-:S04]  /*26870*/  IMAD R3, R16, 0x8, R9 ;  /* 0x0000000810037824 */ /* 0x000fc800078e0209 */
[----:B------:R1:W-:Y:S02]  /*26880*/  SYNCS.ARRIVE.TRANS64 RZ, [R3+URZ+0x30850], R8 ;  /* 0x0308500803ff79a7 */ /* 0x0003e4000800003f */
[----:B------:R-:W-:Y:S05]  /*26890*/  @!P0 BRA `(.L_x_1683) ;  /* 0x0000000000048947 */ /* 0x000fea0003800000 */
[----:B------:R-:W-:Y:S01]  /*268a0*/  BPT.TRAP 0x1 ;  /* 0x000000040000795c */ /* 0x000fe20000300000 */
.L_x_1683:
[----:B------:R-:W2:Y:S01]  /*268b0*/  S2R R9, SR_CgaCtaId ;  /* 0x0000000000097919 */ /* 0x000ea20000008800 */
[----:B01----:R-:W-:Y:S01]  /*268c0*/  MOV R8, 0x400 ;  /* 0x0000040000087802 */ /* 0x003fe20000000f00 */
        /* <DEDUP_REMOVED lines=9> */
[----:B------:R-:W-:Y:S01]  /*26960*/  IMAD.MOV.U32 R6, RZ, RZ, R2 ;  /* 0x000000ffff067224 */ /* 0x000fe200078e0002 */
[----:B------:R-:W-:-:S06]  /*26970*/  MOV R4, R7 ;  /* 0x0000000700047202 */ /* 0x000fcc0000000f00 */
[----:B------:R-:W-:Y:S02]  /*26980*/  UIMAD UR11, UR11, 0x60, UR5 ;  /* 0x000000600b0b78a4 */ /* 0x000fe4000f8e0205 */
[----:B------:R-:W-:Y:S01]  /*26990*/  UIADD3.X UR5, URZ, UR39, URZ, UP0, !UPT ;  /* 0x000000273f057290 */ /* 0x000fe200087fe43f */
[----:B--2---:R-:W-:-:S05]  /*269a0*/  LEA R8, R9, R8, 0x18 ;  /* 0x0000000809087211 */ /* 0x004fca00078ec0ff */
[----:B------:R-:W-:-:S05]  /*269b0*/  IMAD R3, R16, 0x8, R8 ;  /* 0x0000000810037824 */ /* 0x000fca00078e0208 */
        /* <DEDUP_REMOVED lines=16> */
.L_x_1678:
[----:B------:R-:W-:Y:S05]  /*26ac0*/  BSYNC B2 ;  /* 0x0000000000027941 */ /* 0x000fea0003800000 */
.L_x_1677:
[----:B------:R-:W2:Y:S01]  /*26ad0*/  LDL R2, [R1+0x20] ;  /* 0x0000200001027983 */ /* 0x000ea20000100800 */
[----:B------:R-:W-:Y:S02]  /*26ae0*/  IMAD.MOV.U32 R16, RZ, RZ, R12 ;  /* 0x000000ffff107224 */ /* 0x000fe400078e000c */
[----:B------:R-:W-:Y:S01]  /*26af0*/  IMAD.MOV.U32 R18, RZ, RZ, R14 ;  /* 0x000000ffff127224 */ /* 0x000fe200078e000e */
[----:B--2---:R-:W-:-:S07]  /*26b00*/  IADD3 R7, R2, -0x3, RZ ;  /* 0xfffffffd02077810 */ /* 0x004fce0007ffe0ff */
.L_x_1676:
[----:B------:R-:W-:Y:S05]  /*26b10*/  BSYNC B1 ;  /* 0x0000000000017941 */ /* 0x000fea0003800000 */
.L_x_1675:
[----:B------:R-:W2:Y:S01]  /*26b20*/  LDL.LU R2, [R1+0x20] ;  /* 0x0000200001027983 */ /* 0x000ea20000300800 */
[----:B------:R-:W-:Y:S01]  /*26b30*/  VIADD R13, R13, 0xfffffffe ;  /* 0xfffffffe0d0d7836 */ /* 0x000fe20000000000 */
[----:B--2---:R-:W-:-:S04]  /*26b40*/  LOP3.LUT R2, RZ, R2, RZ, 0x33, !PT ;  /* 0x00000002ff027212 */ /* 0x004fc800078e33ff */
[----:B------:R-:W-:-:S13]  /*26b50*/  ISETP.NE.AND P0, PT, R13, R2, PT ;  /* 0x000000020d00720c */ /* 0x000fda0003f05270 */
[----:B------:R-:W-:Y:S05]  /*26b60*/  @!P0 BRA `(.L_x_1674) ;  /* 0x0000001000008947 */ /* 0x000fea0003800000 */
[----:B------:R-:W-:-:S07]  /*26b70*/  IMAD.MOV.U32 R13, RZ, RZ, R6 ;  /* 0x000000ffff0d7224 */ /* 0x000fce00078e0006 */
.L_x_1698:
[----:B------:R-:W-:Y:S01]  /*26b80*/  IADD3 R8, R16, 0x1, RZ ;  /* 0x0000000110087810 */ /* 0x000fe20007ffe0ff */
[----:B------:R-:W-:Y:S05]  /*26b90*/  YIELD ;  /* 0x0000000000007946 */ /* 0x000fea0003800000 */
[----:B------:R-:W-:Y:S01]  /*26ba0*/  ISETP.NE.AND P0, PT, R8, 0x2, PT ;  /* 0x000000020800780c */ /* 0x000fe20003f05270 */
[----:B------:R-:W-:Y:S03]  /*26bb0*/  BSSY B1, `(.L_x_1684) ;  /* 0x0000079000017945 */ /* 0x000fe60003800000 */
[----:B------:R-:W-:-:S02]  /*26bc0*/  SEL R9, RZ, 0x1, P0 ;  /* 0x00000001ff097807 */ /* 0x000fc40000000000 */
[----:B------:R-:W-:Y:S02]  /*26bd0*/  SEL R8, R8, RZ, P0 ;  /* 0x000000ff08087207 */ /* 0x000fe40000000000 */
[----:B------:R-:W-:Y:S01]  /*26be0*/  LOP3.LUT R9, R18, R9, RZ, 0x3c, !PT ;  /* 0x0000000912097212 */ /* 0x000fe200078e3cff */
[----:B------:R-:W-:Y:S06]  /*26bf0*/  @!P6 BRA `(.L_x_1685) ;  /* 0x0000000400d0e947 */ /* 0x000fec0003800000 */
        /* <DEDUP_REMOVED lines=15> */
[C---:B------:R-:W-:Y:S01]  /*26cf0*/  IMAD R10, R5.reuse, UR7, R10 ;  /* 0x00000007050a7c24 */ /* 0x040fe2000f8e020a */
[----:B------:R-:W-:Y:S01]  /*26d00*/  IADD3 R12, -R2, RZ, RZ ;  /* 0x000000ff020c7210 */ /* 0x000fe20007ffe1ff */
[----:B------:R-:W-:-:S04]  /*26d10*/  IMAD.WIDE.U32 R2, R5, UR6, R2 ;  /* 0x0000000605027c25 */ /* 0x000fc8000f8e0002 */
[----:B------:R-:W-:Y:S01]  /*26d20*/  IMAD.IADD R3, R10, 0x1, R3 ;  /* 0x000000010a037824 */ /* 0x000fe200078e0203 */
[----:B------:R-:W-:Y:S01]  /*26d30*/  LEA R10, P0, R2, UR4, 0x2 ;  /* 0x00000004020a7c11 */ /* 0x000fe2000f8010ff */
[----:B------:R-:W-:-:S03]  /*26d40*/  IMAD R12, R11, R12, R7 ;  /* 0x0000000c0b0c7224 */ /* 0x000fc600078e0207 */
[----:B------:R-:W-:-:S05]  /*26d50*/  LEA.HI.X R11, R2, UR5, R3, 0x2, P0 ;  /* 0x00000005020b7c11 */ /* 0x000fca00080f1403 */
[----:B------:R0:W5:Y:S04]  /*26d60*/  LDG.E R13, desc[UR8][R10.64] ;  /* 0x000000080a0d7981 */ /* 0x000168000c1e1900 */
.L_x_1686:
[----:B------:R-:W1:Y:S01]  /*26d70*/  S2R R3, SR_CgaCtaId ;  /* 0x0000000000037919 */ /* 0x000e620000008800 */
[----:B------:R-:W-:-:S04]  /*26d80*/  MOV R2, 0x400 ;  /* 0x0000040000027802 */ /* 0x000fc80000000f00 */
[----:B-1----:R-:W-:Y:S02]  /*26d90*/  LEA R2, R3, R2, 0x18 ;  /* 0x0000000203027211 */ /* 0x002fe400078ec0ff */
[----:B------:R-:W-:-:S03]  /*26da0*/  SHF.L.U32 R3, R9, 0x1f, RZ ;  /* 0x0000001f09037819 */ /* 0x000fc600000006ff */
[----:B------:R-:W-:-:S04]  /*26db0*/  IMAD R2, R8, 0x8, R2 ;  /* 0x0000000808027824 */ /* 0x000fc800078e0202 */
[----:B------:R-:W1:Y:S02]  /*26dc0*/  SYNCS.PHASECHK.TRANS64.TRYWAIT P0, [R2+URZ+0x30840], R3 ;  /* 0x03084003020075a7 */ /* 0x000e64000800017f */
[----:B-1----:R-:W-:Y:S05]  /*26dd0*/  @!P0 BRA `(.L_x_1687) ;  /* 0x0000003400d08947 */ /* 0x002fea0003800000 */
.L_x_1805:
        /* <DEDUP_REMOVED lines=11> */
.L_x_1688:
[----:B------:R-:W0:Y:S01]  /*26e90*/  S2R R10, SR_CgaCtaId ;  /* 0x00000000000a7919 */ /* 0x000e220000008800 */
[----:B-1----:R-:W-:Y:S01]  /*26ea0*/  MOV R3, 0x400 ;  /* 0x0000040000037802 */ /* 0x002fe20000000f00 */
        /* <DEDUP_REMOVED lines=10> */
[----:B------:R-:W-:Y:S01]  /*26f50*/  UMOV UR17, 0x80 ;  /* 0x0000008000117882 */ /* 0x000fe20000000000 */
[----:B------:R-:W-:-:S03]  /*26f60*/  SHF.L.U32 R18, R18, 0x1f, RZ ;  /* 0x0000001f12127819 */ /* 0x000fc600000006ff */
[----:B------:R-:W-:-:S04]  /*26f70*/  UIADD3 UR9, UR9, 0x30830, URZ ;  /* 0x0003083009097890 */ /* 0x000fc8000fffe03f */
[----:B------:R-:W-:Y:S02]  /*26f80*/  UIMAD UR11, UR11, 0x60, UR5 ;  /* 0x000000600b0b78a4 */ /* 0x000fe4000f8e0205 */
[----:B------:R-:W-:Y:S01]  /*26f90*/  UIADD3.X UR5, URZ, UR39, URZ, UP0, !UPT ;  /* 0x000000273f057290 */ /* 0x000fe200087fe43f */
[----:B0-----:R-:W-:-:S05]  /*26fa0*/  LEA R3, R10, R3, 0x18 ;  /* 0x000000030a037211 */ /* 0x001fca00078ec0ff */
[----:B------:R-:W-:-:S05]  /*26fb0*/  IMAD R2, R8, 0x9000, R3 ;  /* 0x0000900008027824 */ /* 0x000fca00078e0203 */
[----:B------:R-:W-:Y:S01]  /*26fc0*/  R2UR UR14, R2 ;  /* 0x00000000020e72ca */ /* 0x000fe200000e0000 */
[----:B------:R-:W-:-:S04]  /*26fd0*/  VIADD R2, R3, 0x30800 ;  /* 0x0003080003027836 */ /* 0x000fc80000000000 */
[----:B------:R-:W-:-:S08]  /*26fe0*/  IMAD R2, R16, 0x8, R2 ;  /* 0x0000000810027824 */ /* 0x000fd000078e0202 */
        /* <DEDUP_REMOVED lines=12> */
.L_x_1806:
        /* <DEDUP_REMOVED lines=8> */
.L_x_1690:
[----:B------:R-:W2:Y:S01]  /*27130*/  S2R R10, SR_CgaCtaId ;  /* 0x00000000000a7919 */ /* 0x000ea20000008800 */
        /* <DEDUP_REMOVED lines=10> */
[----:B------:R-:W-:Y:S01]  /*271e0*/  R2UR UR12, R0 ;  /* 0x00000000000c72ca */ /* 0x000fe200000e0000 */
[----:B------:R-:W-:-:S02]  /*271f0*/  IMAD.MOV.U32 R4, RZ, RZ, R12 ;  /* 0x000000ffff047224 */ /* 0x000fc400078e000c */
[----:B------:R-:W-:-:S04]  /*27200*/  IMAD.MOV.U32 R6, RZ, RZ, R13 ;  /* 0x000000ffff067224 */ /* 0x000fc800078e000d */
[----:B------:R-:W-:Y:S02]  /*27210*/  UIMAD UR11, UR11, 0x60, UR5 ;  /* 0x000000600b0b78a4 */ /* 0x000fe4000f8e0205 */
[----:B------:R-:W-:Y:S02]  /*27220*/  UIADD3 UR9, UR9, 0x50, URZ ;  /* 0x0000005009097890 */ /* 0x000fe4000fffe03f */
[----:B------:R-:W-:Y:S01]  /*27230*/  UIADD3.X UR5, URZ, UR39, URZ, UP0, !UPT ;  /* 0x000000273f057290 */ /* 0x000fe200087fe43f */
        /* <DEDUP_REMOVED lines=9> */
[----:B-1----:R-:W-:Y:S01]  /*272d0*/  UMOV UR8, UR15 ;  /* 0x0000000f00087c82 */ /* 0x002fe20008000000 */
[----:B------:R-:W-:Y:S02]  /*272e0*/  UMOV UR10, UR17 ;  /* 0x00000011000a7c82 */ /* 0x000fe40008000000 */
[----:B------:R1:W-:Y:S02]  /*272f0*/  UTMALDG.4D [UR8], [UR4], desc[UR6] ;  /* 0x00000608040075b4 */ /* 0x0003e40008019000 */
[----:B-1----:R-:W-:Y:S01]  /*27300*/  UMOV UR8, UR16 ;  /* 0x0000001000087c82 */ /* 0x002fe20008000000 */
[----:B------:R-:W-:-:S02]  /*27310*/  UMOV UR10, UR14 ;  /* 0x0000000e000a7c82 */ /* 0x000fc40008000000 */
[----:B------:R1:W-:Y:S02]  /*27320*/  UTMALDG.4D [UR8], [UR4], desc[UR6] ;  /* 0x00000608040075b4 */ /* 0x0003e40008019000 */
[----:B-1----:R-:W-:Y:S01]  /*27330*/  NOP ;  /* 0x0000000000007918 */ /* 0x002fe20000000000 */
.L_x_1685:
[----:B------:R-:W-:Y:S05]  /*27340*/  BSYNC B1 ;  /* 0x0000000000017941 */ /* 0x000fea0003800000 */
.L_x_1684:
[----:B------:R-:W-:Y:S01]  /*27350*/  IADD3 R16, R8, 0x1, RZ ;  /* 0x0000000108107810 */ /* 0x000fe20007ffe0ff */
[----:B------:R-:W-:Y:S01]  /*27360*/  BSSY B1, `(.L_x_1691) ;  /* 0x000007c000017945 */ /* 0x000fe20003800000 */
[----:B------:R-:W-:Y:S02]  /*27370*/  VIADD R11, R7, 0xffffffff ;  /* 0xffffffff070b7836 */ /* 0x000fe40000000000 */
[----:B------:R-:W-:-:S04]  /*27380*/  ISETP.NE.AND P0, PT, R16, 0x2, PT ;  /* 0x000000021000780c */ /* 0x000fc80003f05270 */
[----:B0-----:R-:W-:Y:S02]  /*27390*/  SEL R18, RZ, 0x1, P0 ;  /* 0x00000001ff127807 */ /* 0x001fe40000000000 */
        /* <DEDUP_REMOVED lines=13> */
[----:B0-----:R-:W-:Y:S01]  /*27470*/  @P0 IMAD.HI.U32 R12, R10, R2, RZ ;  /* 0x000000020a0c0227 */ /* 0x001fe200078e00ff */
[----:B------:R-:W-:-:S04]  /*27480*/  MOV R2, R10 ;  /* 0x0000000a00027202 */ /* 0x000fc80000000f00 */
        /* <DEDUP_REMOVED lines=9> */
[----:B------:R-:W-:-:S06]  /*27520*/  LEA.HI.X R13, R2, UR5, R3, 0x2, P0 ;  /* 0x00000005020d7c11 */ /* 0x000fcc00080f1403 */
[----:B------:R0:W5:Y:S03]  /*27530*/  LDG.E R13, desc[UR8][R12.64] ;  /* 0x000000080c0d7981 */ /* 0x000166000c1e1900 */
.L_x_1693:
[----:B------:R-:W1:Y:S01]  /*27540*/  S2R R3, SR_CgaCtaId ;  /* 0x0000000000037919 */ /* 0x000e620000008800 */
[----:B------:R-:W-:-:S04]  /*27550*/  MOV R2, 0x400 ;  /* 0x0000040000027802 */ /* 0x000fc80000000f00 */
[----:B-1----:R-:W-:Y:S02]  /*27560*/  LEA R2, R3, R2, 0x18 ;  /* 0x0000000203027211 */ /* 0x002fe400078ec0ff */
[----:B------:R-:W-:Y:S02]  /*27570*/  SHF.L.U32 R3, R18, 0x1f, RZ ;  /* 0x0000001f12037819 */ /* 0x000fe400000006ff */
[----:B------:R-:W-:-:S04]  /*27580*/  LEA R2, R16, R2, 0x3 ;  /* 0x0000000210027211 */ /* 0x000fc800078e18ff */
[----:B------:R-:W1:Y:S02]  /*27590*/  SYNCS.PHASECHK.TRANS64.TRYWAIT P0, [R2+URZ+0x30840], R3 ;  /* 0x03084003020075a7 */ /* 0x000e64000800017f */
[----:B-1----:R-:W-:Y:S05]  /*275a0*/  @!P0 BRA `(.L_x_1694) ;  /* 0x0000003000048947 */ /* 0x002fea0003800000 */
.L_x_1807:
        /* <DEDUP_REMOVED lines=11> */
.L_x_1695:
[----:B------:R-:W0:Y:S01]  /*27660*/  S2R R14, SR_CgaCtaId ;  /* 0x00000000000e7919 */ /* 0x000e220000008800 */
[----:B------:R-:W-:Y:S01]  /*27670*/  MOV R12, 0x400 ;  /* 0x00000400000c7802 */ /* 0x000fe20000000f00 */
[----:B------:R-:W-:Y:S01]  /*27680*/  UIADD3 UR4, UP0, UR38, 0x370, URZ ;  /* 0x0000037026047890 */ /* 0x000fe2000ff1e03f */
        /* <DEDUP_REMOVED lines=9> */
[----:B------:R-:W-:-:S06]  /*27720*/  SHF.L.U32 R9, R9, 0x1f, RZ ;  /* 0x0000001f09097819 */ /* 0x000fcc00000006ff */
[----:B------:R-:W-:Y:S02]  /*27730*/  UIMAD UR11, UR11, 0x60, UR5 ;  /* 0x000000600b0b78a4 */ /* 0x000fe4000f8e0205 */
[----:B------:R-:W-:Y:S01]  /*27740*/  UIADD3.X UR5, URZ, UR39, URZ, UP0, !UPT ;  /* 0x000000273f057290 */ /* 0x000fe200087fe43f */
[----:B0-----:R-:W-:-:S05]  /*27750*/  LEA R12, R14, R12, 0x18 ;  /* 0x0000000c0e0c7211 */ /* 0x001fca00078ec0ff */
[----:B-1----:R-:W-:-:S05]  /*27760*/  VIADD R2, R12, 0x30800 ;  /* 0x000308000c027836 */ /* 0x002fca0000000000 */
[----:B------:R-:W-:Y:S01]  /*27770*/  LEA R3, R16, R2, 0x3 ;  /* 0x0000000210037211 */ /* 0x000fe200078e18ff */
[----:B------:R-:W-:-:S03]  /*27780*/  IMAD R2, R8, 0x8, R2 ;  /* 0x0000000808027824 */ /* 0x000fc600078e0202 */
[----:B------:R-:W-:Y:S01]  /*27790*/  R2UR UR9, R3 ;  /* 0x00000000030972ca */ /* 0x000fe200000e0000 */
[----:B------:R-:W-:-:S05]  /*277a0*/  IMAD R3, R16, 0x9000, R12 ;  /* 0x0000900010037824 */ /* 0x000fca00078e020c */
[----:B------:R-:W-:-:S07]  /*277b0*/  R2UR UR8, R3 ;  /* 0x00000000030872ca */ /* 0x000fce00000e0000 */
[----:B------:R-:W-:-:S06]  /*277c0*/  UIADD3 UR9, UR9, 0x30, URZ ;  /* 0x0000003009097890 */ /* 0x000fcc000fffe03f */
[----:B------:R-:W-:Y:S02]  /*277d0*/  UIADD3 UR14, UR8, 0x1e400, URZ ;  /* 0x0001e400080e7890 */ /* 0x000fe4000fffe03f */
[----:B------:R-:W-:Y:S02]  /*277e0*/  UIADD3 UR15, UR8, 0x21400, URZ ;  /* 0x00021400080f7890 */ /* 0x000fe4000fffe03f */
[----:B------:R-:W-:-:S03]  /*277f0*/  UIADD3 UR16, UR8, 0x24400, URZ ;  /* 0x0002440008107890 */ /* 0x000fc6000fffe03f */
[----:B------:R-:W-:Y:S02]  /*27800*/  UMOV UR8, UR14 ;  /* 0x0000000e00087c82 */ /* 0x000fe40008000000 */
[----:B------:R0:W-:Y:S02]  /*27810*/  UTMALDG.4D [UR8], [UR4], desc[UR6] ;  /* 0x00000608040075b4 */ /* 0x0001e40008019000 */
        /* <DEDUP_REMOVED lines=8> */
.L_x_1808:
        /* <DEDUP_REMOVED lines=8> */
.L_x_1697:
[----:B0-----:R-:W0:Y:S01]  /*27920*/  S2R R9, SR_CgaCtaId ;  /* 0x0000000000097919 */ /* 0x001e220000008800 */
        /* <DEDUP_REMOVED lines=11> */
[----:B------:R-:W-:Y:S01]  /*279e0*/  IMAD.MOV.U32 R6, RZ, RZ, R13 ;  /* 0x000000ffff067224 */ /* 0x000fe200078e000d */
[----:B------:R-:W-:-:S05]  /*279f0*/  MOV R4, R10 ;  /* 0x0000000a00047202 */ /* 0x000fca0000000f00 */
[----:B------:R-:W-:Y:S02]  /*27a00*/  UIMAD UR11, UR11, 0x60, UR5 ;  /* 0x000000600b0b78a4 */ /* 0x000fe4000f8e0205 */
[----:B------:R-:W-:Y:S02]  /*27a10*/  UIADD3 UR9, UR9, 0x50, URZ ;  /* 0x0000005009097890 */ /* 0x000fe4000fffe03f */
[----:B------:R-:W-:Y:S01]  /*27a20*/  UIADD3.X UR5, URZ, UR39, URZ, UP0, !UPT ;  /* 0x000000273f057290 */ /* 0x000fe200087fe43f */
[----:B0-----:R-:W-:-:S05]  /*27a30*/  LEA R3, R9, R3, 0x18 ;  /* 0x0000000309037211 */ /* 0x001fca00078ec0ff */
[----:B------:R-:W-:-:S05]  /*27a40*/  IMAD R8, R8, 0x9000, R3 ;  /* 0x0000900008087824 */ /* 0x000fca00078e0203 */
[----:B------:R-:W-:-:S13]  /*27a50*/  R2UR UR15, R8 ;  /* 0x00000000080f72ca */ /* 0x000fda00000e0000 */
        /* <DEDUP_REMOVED lines=12> */
.L_x_1692:
[----:B------:R-:W-:Y:S05]  /*27b20*/  BSYNC B1 ;  /* 0x0000000000017941 */ /* 0x000fea0003800000 */
.L_x_1691:
[----:B------:R-:W2:Y:S01]  /*27b30*/  LDL R2, [R1+0x1c] ;  /* 0x00001c0001027983 */ /* 0x000ea20000100800 */
[----:B------:R-:W-:Y:S01]  /*27b40*/  VIADD R7, R7, 0xfffffffe ;  /* 0xfffffffe07077836 */ /* 0x000fe20000000000 */
[----:B--2---:R-:W-:-:S13]  /*27b50*/  ISETP.GT.AND P0, PT, R11, R2, PT ;  /* 0x000000020b00720c */ /* 0x004fda0003f04270 */
[----:B------:R-:W-:Y:S05]  /*27b60*/  @P0 BRA `(.L_x_1698) ;  /* 0xfffffff000040947 */ /* 0x000fea000383ffff */
.L_x_1674:
[----:B------:R-:W-:Y:S05]  /*27b70*/  BSYNC B0 ;  /* 0x0000000000007941 */ /* 0x000fea0003800000 */
.L_x_1673:
[----:B------:R-:W0:Y:S01]  /*27b80*/  S2R R2, SR_TID.X ;  /* 0x0000000000027919 */ /* 0x000e220000002100 */
[----:B------:R-:W-:Y:S01]  /*27b90*/  BSSY B0, `(.L_x_1699) ;  /* 0x0000012000007945 */ /* 0x000fe20003800000 */
[----:B0-----:R-:W-:-:S04]  /*27ba0*/  LOP3.LUT R2, R2, 0x1f, RZ, 0xc0, !PT ;  /* 0x0000001f02027812 */ /* 0x001fc800078ec0ff */
[----:B------:R-:W-:-:S13]  /*27bb0*/  ISETP.NE.AND P0, PT, R2, RZ, PT ;  /* 0x000000ff0200720c */ /* 0x000fda0003f05270 */
[----:B------:R-:W-:Y:S05]  /*27bc0*/  @P0 BRA `(.L_x_1700) ;  /* 0x0000000000380947 */ /* 0x000fea0003800000 */
[----:B------:R-:W0:Y:S01]  /*27bd0*/  S2R R8, SR_LANEID ;  /* 0x0000000000087919 */ /* 0x000e220000000000 */
[----:B------:R-:W-:Y:S01]  /*27be0*/  VOTEU.ANY UR4, UPT, PT ;  /* 0x0000000000047886 */ /* 0x000fe200038e0100 */
[----:B------:R-:W1:Y:S01]  /*27bf0*/  LDC.64 R2, c[0x0][0xc38] ;  /* 0x00030e00ff027b82 */ /* 0x000e620000000a00 */
[----:B------:R-:W0:Y:S01]  /*27c00*/  FLO.U32 R7, UR4 ;  /* 0x0000000400077d00 */ /* 0x000e2200080e0000 */
[----:B------:R-:W-:-:S07]  /*27c10*/  ULDC.64 UR6, c[0x0][0x208] ;  /* 0x0000820000067ab9 */ /* 0x000fce0000000a00 */
[----:B------:R-:W1:Y:S01]  /*27c20*/  POPC R5, UR4 ;  /* 0x0000000400057d09 */ /* 0x000e620008000000 */
[----:B0-----:R-:W-:-:S13]  /*27c30*/  ISETP.EQ.U32.AND P0, PT, R7, R8, PT ;  /* 0x000000080700720c */ /* 0x001fda0003f02070 */
[----:B-1----:R-:W2:Y:S01]  /*27c40*/  @P0 ATOMG.E.ADD.STRONG.GPU PT, R2, desc[UR6][R2.64], R5 ;  /* 0x00000005020209a8 */ /* 0x002ea200081ee1c6 */
[----:B------:R-:W0:Y:S02]  /*27c50*/  S2R R8, SR_LTMASK ;  /* 0x0000000000087919 */ /* 0x000e240000003900 */
[----:B0-----:R-:W-:-:S06]  /*27c60*/  LOP3.LUT R8, R8, UR4, RZ, 0xc0, !PT ;  /* 0x0000000408087c12 */ /* 0x001fcc000f8ec0ff */
[----:B------:R-:W0:Y:S01]  /*27c70*/  POPC R8, R8 ;  /* 0x0000000800087309 */ /* 0x000e220000000000 */
[----:B--2---:R-:W0:Y:S02]  /*27c80*/  SHFL.IDX PT, R7, R2, R7, 0x1f ;  /* 0x00001f0702077589 */ /* 0x004e2400000e0000 */
[----:B0-----:R-:W-:-:S05]  /*27c90*/  IADD3 R2, R7, UR36, R8 ;  /* 0x0000002407027c10 */ /* 0x001fca000fffe008 */
[----:B------:R0:W-:Y:S02]  /*27ca0*/  STL [R1], R2 ;  /* 0x0000000201007387 */ /* 0x0001e40000100800 */
.L_x_1700:
[----:B------:R-:W-:Y:S05]  /*27cb0*/  BSYNC B0 ;  /* 0x0000000000007941 */ /* 0x000fea0003800000 */
.L_x_1699:
[----:B------:R-:W-:Y:S04]  /*27cc0*/  BSSY B0, `(.L_x_1701) ;  /* 0x0000033000007945 */ /* 0x000fe80003800000 */
[----:B------:R-:W-:Y:S05]  /*27cd0*/  @!P6 BRA `(.L_x_1702) ;  /* 0x0000000000c4e947 */ /* 0x000fea0003800000 */
[----:B------:R-:W1:Y:S01]  /*27ce0*/  S2R R3, SR_CgaCtaId ;  /* 0x0000000000037919 */ /* 0x000e620000008800 */
[----:B0-----:R-:W-:-:S04]  /*27cf0*/  MOV R2, 0x400 ;  /* 0x0000040000027802 */ /* 0x001fc80000000f00 */
[----:B-1----:R-:W-:-:S04]  /*27d00*/  LEA R2, R3, R2, 0x18 ;  /* 0x0000000203027211 */ /* 0x002fc800078ec0ff */
[----:B------:R-:W-:Y:S02]  /*27d10*/  LEA R3, R16, R2, 0x3 ;  /* 0x0000000210037211 */ /* 0x000fe400078e18ff */
[----:B------:R-:W-:-:S04]  /*27d20*/  SHF.L.U32 R2, R18, 0x1f, RZ ;  /* 0x0000001f12027819 */ /* 0x000fc800000006ff */
[----:B------:R-:W0:Y:S02]  /*27d30*/  SYNCS.PHASECHK.TRANS64.TRYWAIT P0, [R3+URZ+0x30860], R2 ;  /* 0x03086002030075a7 */ /* 0x000e24000800017f */
[----:B0-----:R-:W-:Y:S05]  /*27d40*/  @!P0 BRA `(.L_x_1703) ;  /* 0x0000002800448947 */ /* 0x001fea0003800000 */
.L_x_1809:
        /* <DEDUP_REMOVED lines=11> */
.L_x_1704:
        /* <DEDUP_REMOVED lines=11> */
[----:B------:R-:W-:-:S07]  /*27eb0*/  R2UR UR13, R6 ;  /* 0x00000000060d72ca */ /* 0x000fce00000e0000 */
        /* <DEDUP_REMOVED lines=18> */
[----:B-1----:R-:W-:Y:S01]  /*27fe0*/  NOP ;  /* 0x0000000000007918 */ /* 0x002fe20000000000 */
.L_x_1702:
[----:B------:R-:W-:Y:S05]  /*27ff0*/  BSYNC B0 ;  /* 0x0000000000007941 */ /* 0x000fea0003800000 */
.L_x_1701:
[----:B------:R-:W-:-:S05]  /*28000*/  VIADD R16, R16, 0x1 ;  /* 0x0000000110107836 */ /* 0x000fca0000000000 */
[----:B------:R-:W-:-:S04]  /*28010*/  ISETP.NE.AND P0, PT, R16, 0x2, PT ;  /* 0x000000021000780c */ /* 0x000fc80003f05270 */
[----:B------:R-:W-:Y:S02]  /*28020*/  SEL R3, RZ, 0x1, P0 ;  /* 0x00000001ff037807 */ /* 0x000fe40000000000 */
[----:B------:R-:W-:Y:S02]  /*28030*/  SEL R16, R16, RZ, P0 ;  /* 0x000000ff10107207 */ /* 0x000fe40000000000 */
[----:B------:R-:W-:-:S07]  /*28040*/  LOP3.LUT R18, R18, R3, RZ, 0x3c, !PT ;  /* 0x0000000312127212 */ /* 0x000fce00078e3cff */
.L_x_1658:
[----:B------:R-:W-:Y:S05]  /*28050*/  BSYNC B6 ;  /* 0x0000000000067941 */ /* 0x000fea0003800000 */
.L_x_1656:
[----:B------:R-:W-:-:S03]  /*28060*/  UMOV UR4, 0xffffffff ;  /* 0xffffffff00047882 */ /* 0x000fc60000000000 */
[----:B------:R-:W-:Y:S05]  /*28070*/  BRA.DIV UR4, `(.L_x_1705) ;  /* 0x00000026048c7947 */ /* 0x000fea000b800000 */
[----:B---3--:R-:W3:Y:S04]  /*28080*/  LDL.LU R0, [R1] ;  /* 0x0000000001007983 */ /* 0x008ee80000300800 */
[----:B---3--:R3:W4:Y:S04]  /*28090*/  SHFL.IDX PT, R4, R0, RZ, 0x1f ;  /* 0x00001fff00047589 */ /* 0x00872800000e0000 */
[----:B------:R3:W0:Y:S02]  /*280a0*/  SHFL.IDX PT, R7, R0, 0x1, 0x1f ;  /* 0x00201f0000077f89 */ /* 0x00062400000e0000 */
.L_x_1813:
[----:B---3--:R-:W0:Y:S01]  /*280b0*/  LDL R0, [R1+0xc] ;  /* 0x00000c0001007983 */ /* 0x008e220000100800 */
[----:B------:R-:W-:Y:S01]  /*280c0*/  ULDC UR4, c[0x0][0xc14] ;  /* 0x0003050000047ab9 */ /* 0x000fe20000000800 */
[----:B------:R-:W-:Y:S01]  /*280d0*/  BSSY B0, `(.L_x_1706) ;  /* 0x000000d000007945 */ /* 0x000fe20003800000 */
[----:B------:R-:W-:Y:S01]  /*280e0*/  IMAD.MOV.U32 R5, RZ, RZ, RZ ;  /* 0x000000ffff057224 */ /* 0x000fe200078e00ff */
[----:B------:R-:W3:Y:S02]  /*280f0*/  S2R R10, SR_TID.X ;  /* 0x00000000000a7919 */ /* 0x000ee40000002100 */
[----:B---3--:R-:W-:-:S04]  /*28100*/  LOP3.LUT R10, R10, 0x1f, RZ, 0xc0, !PT ;  /* 0x0000001f0a0a7812 */ /* 0x008fc800078ec0ff */
[C---:B------:R-:W-:Y:S02]  /*28110*/  ISETP.NE.AND P0, PT, R10.reuse, 0x1f, PT ;  /* 0x0000001f0a00780c */ /* 0x040fe40003f05270 */
[----:B01----:R-:W-:Y:S01]  /*28120*/  IADD3 R9, R10, R0, RZ ;  /* 0x000000000a097210 */ /* 0x003fe20007ffe0ff */
[----:B------:R-:W-:-:S05]  /*28130*/  IMAD.U32 R0, RZ, RZ, UR4 ;  /* 0x00000004ff007e24 */ /* 0x000fca000f8e00ff */
[----:B------:R-:W-:-:S13]  /*28140*/  ISETP.GE.OR P0, PT, R9, R0, !P0 ;  /* 0x000000000900720c */ /* 0x000fda0004706670 */
[----:B------:R-:W-:Y:S05]  /*28150*/  @P0 BRA `(.L_x_1707) ;  /* 0x0000000000100947 */ /* 0x000fea0003800000 */
[----:B------:R-:W0:Y:S01]  /*28160*/  LDC.64 R2, c[0x0][0xc58] ;  /* 0x00031600ff027b82 */ /* 0x000e220000000a00 */
[----:B------:R-:W-:Y:S01]  /*28170*/  ULDC.64 UR4, c[0x0][0x208] ;  /* 0x0000820000047ab9 */ /* 0x000fe20000000a00 */
[----:B0-----:R-:W-:-:S05]  /*28180*/  IMAD.WIDE R2, R9, 0x4, R2 ;  /* 0x0000000409027825 */ /* 0x001fca00078e0202 */
[----:B------:R0:W5:Y:S02]  /*28190*/  LDG.E R5, desc[UR4][R2.64] ;  /* 0x0000000402057981 */ /* 0x000164000c1e1900 */
.L_x_1707:
[----:B------:R-:W-:Y:S05]  /*281a0*/  BSYNC B0 ;  /* 0x0000000000007941 */ /* 0x000fea0003800000 */
.L_x_1706:
        /* <DEDUP_REMOVED lines=8> */
[----:B------:R-:W1:Y:S02]  /*28230*/  SHFL.UP PT, R14, R13, 0x2, RZ ;  /* 0x044000000d0e7989 */ /* 0x000e6400000e00ff */
[----:B-1----:R-:W-:Y:S02]  /*28240*/  SEL R14, R14, RZ, P1 ;  /* 0x000000ff0e0e7207 */ /* 0x002fe40000800000 */
[----:B------:R-:W-:-:S03]  /*28250*/  ISETP.GE.U32.AND P1, PT, R10, 0x8, PT ;  /* 0x000000080a00780c */ /* 0x000fc60003f26070 */
[----:B0-----:R-:W-:-:S05]  /*28260*/  IMAD.IADD R3, R13, 0x1, R14 ;  /* 0x000000010d037824 */ /* 0x001fca00078e020e */
[----:B------:R-:W2:Y:S02]  /*28270*/  SHFL.UP PT, R14, R3, 0x4, RZ ;  /* 0x04800000030e7989 */ /* 0x000ea400000e00ff */
[----:B--2---:R-:W-:Y:S02]  /*28280*/  SEL R6, R14, RZ, P0 ;  /* 0x000000ff0e067207 */ /* 0x004fe40000000000 */
[----:B------:R-:W-:-:S03]  /*28290*/  ISETP.GE.U32.AND P0, PT, R10, 0x10, PT ;  /* 0x000000100a00780c */ /* 0x000fc60003f06070 */
[----:B------:R-:W-:-:S05]  /*282a0*/  IMAD.IADD R6, R3, 0x1, R6 ;  /* 0x0000000103067824 */ /* 0x000fca00078e0206 */
[----:B------:R-:W0:Y:S02]  /*282b0*/  SHFL.UP PT, R14, R6, 0x8, RZ ;  /* 0x05000000060e7989 */ /* 0x000e2400000e00ff */
[----:B0-----:R-:W-:-:S04]  /*282c0*/  SEL R9, R14, RZ, P1 ;  /* 0x000000ff0e097207 */ /* 0x001fc80000800000 */
[----:B------:R-:W-:-:S05]  /*282d0*/  IADD3 R8, R6, R9, RZ ;  /* 0x0000000906087210 */ /* 0x000fca0007ffe0ff */
[----:B------:R-:W0:Y:S02]  /*282e0*/  SHFL.UP PT, R14, R8, 0x10, RZ ;  /* 0x06000000080e7989 */ /* 0x000e2400000e00ff */
[----:B0-----:R-:W-:-:S05]  /*282f0*/  SEL R9, R14, RZ, P0 ;  /* 0x000000ff0e097207 */ /* 0x001fca0000000000 */
[----:B------:R-:W-:-:S05]  /*28300*/  IMAD.IADD R2, R8, 0x1, R9 ;  /* 0x0000000108027824 */ /* 0x000fca00078e0209 */
[----:B------:R0:W1:Y:S02]  /*28310*/  SHFL.IDX PT, R14, R2, 0x1f, 0x1f ;  /* 0x03e01f00020e7f89 */ /* 0x00006400000e0000 */
.L_x_1821:
[----:B------:R-:W-:Y:S02]  /*28320*/  ULDC UR4, c[0x0][0xc10] ;  /* 0x0003040000047ab9 */ /* 0x000fe40000000800 */
[----:B------:R-:W-:-:S04]  /*28330*/  IMAD.U32 R6, RZ, RZ, UR4 ;  /* 0x00000004ff067e24 */ /* 0x000fc8000f8e00ff */
[----:B-1----:R-:W-:-:S05]  /*28340*/  IMAD R14, R14, R6, RZ ;  /* 0x000000060e0e7224 */ /* 0x002fca00078e02ff */
[----:B------:R-:W-:-:S04]  /*28350*/  IADD3 R7, R7, R14, RZ ;  /* 0x0000000e07077210 */ /* 0x000fc80007ffe0ff */
[----:B----4-:R-:W-:-:S13]  /*28360*/  ISETP.GT.AND P0, PT, R7, R4, PT ;  /* 0x000000040700720c */ /* 0x010fda0003f04270 */
[----:B------:R-:W-:Y:S05]  /*28370*/  @P0 BRA `(.L_x_1709) ;  /* 0x0000000000c40947 */ /* 0x000fea0003800000 */
[----:B------:R-:W1:Y:S02]  /*28380*/  LDC R0, c[0x0][0xc14] ;  /* 0x00030500ff007b82 */ /* 0x000e640000000800 */
.L_x_1714:
[----:B0-----:R-:W2:Y:S02]  /*28390*/  LDL.LU R2, [R1+0xc] ;  /* 0x00000c0001027983 */ /* 0x001ea40000300800 */
[----:B--2---:R-:W-:-:S05]  /*283a0*/  VIADD R3, R2, 0x1f ;  /* 0x0000001f02037836 */ /* 0x004fca0000000000 */
[----:B-1----:R-:W-:-:S13]  /*283b0*/  ISETP.GE.AND P0, PT, R3, R0, PT ;  /* 0x000000000300720c */ /* 0x002fda0003f06270 */
[----:B------:R-:W-:Y:S05]  /*283c0*/  @P0 BRA `(.L_x_1710) ;  /* 0x00000008000c0947 */ /* 0x000fea0003800000 */
[----:B------:R-:W0:Y:S01]  /*283d0*/  S2R R8, SR_TID.X ;  /* 0x0000000000087919 */ /* 0x000e220000002100 */
[----:B------:R-:W-:Y:S01]  /*283e0*/  IMAD.MOV.U32 R2, RZ, RZ, R3 ;  /* 0x000000ffff027224 */ /* 0x000fe200078e0003 */
[----:B------:R-:W-:Y:S01]  /*283f0*/  BSSY B0, `(.L_x_1711) ;  /* 0x000000c000007945 */ /* 0x000fe20003800000 */
[----:B------:R-:W-:-:S03]  /*28400*/  IMAD.MOV.U32 R5, RZ, RZ, RZ ;  /* 0x000000ffff057224 */ /* 0x000fc600078e00ff */
[----:B------:R1:W-:Y:S01]  /*28410*/  STL [R1+0xc], R2 ;  /* 0x00000c0201007387 */ /* 0x0003e20000100800 */
[----:B0-----:R-:W-:-:S04]  /*28420*/  LOP3.LUT R8, R8, 0x1f, RZ, 0xc0, !PT ;  /* 0x0000001f08087812 */ /* 0x001fc800078ec0ff */
[C---:B------:R-:W-:Y:S02]  /*28430*/  ISETP.NE.AND P1, PT, R8.reuse, 0x1f, PT ;  /* 0x0000001f0800780c */ /* 0x040fe40003f25270 */
[----:B------:R-:W-:-:S04]  /*28440*/  IADD3 R9, R8, R2, RZ ;  /* 0x0000000208097210 */ /* 0x000fc80007ffe0ff */
[----:B------:R-:W-:-:S13]  /*28450*/  ISETP.GE.OR P0, PT, R9, R0, !P1 ;  /* 0x000000000900720c */ /* 0x000fda0004f06670 */
[----:B-1----:R-:W-:Y:S05]  /*28460*/  @P0 BRA `(.L_x_1712) ;  /* 0x0000000000100947 */ /* 0x002fea0003800000 */
[----:B------:R-:W0:Y:S01]  /*28470*/  LDC.64 R2, c[0x0][0xc58] ;  /* 0x00031600ff027b82 */ /* 0x000e220000000a00 */
[----:B------:R-:W-:Y:S01]  /*28480*/  ULDC.64 UR4, c[0x0][0x208] ;  /* 0x0000820000047ab9 */ /* 0x000fe20000000a00 */
[----:B0-----:R-:W-:-:S05]  /*28490*/  IMAD.WIDE R2, R9, 0x4, R2 ;  /* 0x0000000409027825 */ /* 0x001fca00078e0202 */
[----:B------:R0:W5:Y:S02]  /*284a0*/  LDG.E R5, desc[UR4][R2.64] ;  /* 0x0000000402057981 */ /* 0x000164000c1e1900 */
.L_x_1712:
[----:B------:R-:W-:Y:S05]  /*284b0*/  BSYNC B0 ;  /* 0x0000000000007941 */ /* 0x000fea0003800000 */
.L_x_1711:
        /* <DEDUP_REMOVED lines=22> */
[----:B------:R0:W1:Y:S02]  /*28620*/  SHFL.IDX PT, R14, R2, 0x1f, 0x1f ;  /* 0x03e01f00020e7f89 */ /* 0x00006400000e0000 */
.L_x_1829:
[----:B------:R-:W-:Y:S02]  /*28630*/  ULDC UR4, c[0x0][0xc10] ;  /* 0x0003040000047ab9 */ /* 0x000fe40000000800 */
[----:B------:R-:W-:-:S04]  /*28640*/  IMAD.U32 R6, RZ, RZ, UR4 ;  /* 0x00000004ff067e24 */ /* 0x000fc8000f8e00ff */
[----:B-1----:R-:W-:-:S04]  /*28650*/  IMAD R14, R14, R6, RZ ;  /* 0x000000060e0e7224 */ /* 0x002fc800078e02ff */
[----:B------:R-:W-:-:S05]  /*28660*/  IMAD.IADD R7, R14, 0x1, R7 ;  /* 0x000000010e077824 */ /* 0x000fca00078e0207 */
[----:B------:R-:W-:-:S13]  /*28670*/  ISETP.GT.AND P0, PT, R7, R4, PT ;  /* 0x000000040700720c */ /* 0x000fda0003f04270 */
[----:B------:R-:W-:Y:S05]  /*28680*/  @!P0 BRA `(.L_x_1714) ;  /* 0xfffffffc00408947 */ /* 0x000fea000383ffff */
.L_x_1709:
[----:B------:R-:W-:Y:S01]  /*28690*/  IADD3 R7, -R14, R7, RZ ;  /* 0x000000070e077210 */ /* 0x000fe20007ffe1ff */
[----:B------:R-:W-:-:S04]  /*286a0*/  UMOV UR4, 0xffffffff ;  /* 0xffffffff00047882 */ /* 0x000fc80000000000 */
[----:B------:R-:W-:-:S05]  /*286b0*/  IMAD R3, R2, R6, R7 ;  /* 0x0000000602037224 */ /* 0x000fca00078e0207 */
[----:B------:R-:W-:Y:S01]  /*286c0*/  ISETP.GT.AND P6, PT, R3, R4, PT ;  /* 0x000000040300720c */ /* 0x000fe20003fc4270 */
[----:B------:R-:W-:-:S12]  /*286d0*/  BRA.DIV UR4, `(.L_x_1715) ;  /* 0x0000002604e47947 */ /* 0x000fd8000b800000 */
[----:B------:R-:W-:-:S04]  /*286e0*/  VOTE.ANY R3, PT, !P6 ;  /* 0x0000000000037806 */ /* 0x000fc800070e0100 */
[----:B------:R-:W1:Y:S02]  /*286f0*/  POPC R8, R3 ;  /* 0x0000000300087309 */ /* 0x000e640000000000 */
[----:B-1----:R1:W2:Y:S02]  /*28700*/  SHFL.IDX PT, R5, R5, R8, 0x1f ;  /* 0x00001f0805057589 */ /* 0x0022a400000e0000 */
.L_x_1833:
[----:B------:R-:W-:Y:S01]  /*28710*/  ISETP.NE.AND P0, PT, R3, RZ, PT ;  /* 0x000000ff0300720c */ /* 0x000fe20003f05270 */
[----:B------:R-:W-:-:S12]  /*28720*/  IMAD.MOV.U32 R9, RZ, RZ, RZ ;  /* 0x000000ffff097224 */ /* 0x000fd800078e00ff */
[----:B------:R-:W-:Y:S05]  /*28730*/  @!P0 BRA `(.L_x_1716) ;  /* 0x0000000000108947 */ /* 0x000fea0003800000 */
[----:B------:R-:W-:Y:S01]  /*28740*/  UMOV UR4, 0xffffffff ;  /* 0xffffffff00047882 */ /* 0x000fe20000000000 */
[----:B------:R-:W-:Y:S02]  /*28750*/  VIADD R12, R8, 0xffffffff ;  /* 0xffffffff080c7836 */ /* 0x000fe40000000000 */
[----:B------:R-:W-:Y:S05]  /*28760*/  BRA.DIV UR4, `(.L_x_1717) ;  /* 0x0000002a04087947 */ /* 0x000fea000b800000 */
[----:B------:R3:W4:Y:S02]  /*28770*/  SHFL.IDX PT, R9, R2, R12, 0x1f ;  /* 0x00001f0c02097589 */ /* 0x00072400000e0000 */
.L_x_1716:
[----:B------:R-:W5:Y:S01]  /*28780*/  LDL.LU R10, [R1+0xc] ;  /* 0x00000c00010a7983 */ /* 0x000f620000300800 */
[----:B0--3--:R-:W0:Y:S01]  /*28790*/  LDC.64 R2, c[0x0][0xc68] ;  /* 0x00031a00ff027b82 */ /* 0x009e220000000a00 */
[----:B------:R-:W-:Y:S01]  /*287a0*/  ULDC.64 UR4, c[0x0][0x208] ;  /* 0x0000820000047ab9 */ /* 0x000fe20000000a00 */
[----:B-----5:R-:W-:-:S05]  /*287b0*/  IADD3 R10, R8, R10, RZ ;  /* 0x0000000a080a7210 */ /* 0x020fca0007ffe0ff */
[----:B0-----:R-:W-:Y:S01]  /*287c0*/  IMAD.WIDE R2, R10, 0x4, R2 ;  /* 0x000000040a027825 */ /* 0x001fe200078e0202 */
[----:B------:R0:W-:Y:S04]  /*287d0*/  STL [R1+0xc], R10 ;  /* 0x00000c0a01007387 */ /* 0x0001e80000100800 */
[----:B0-----:R0:W1:Y:S01]  /*287e0*/  LDG.E R10, desc[UR4][R2.64] ;  /* 0x00000004020a7981 */ /* 0x001062000c1e1900 */
[----:B----4-:R-:W-:-:S05]  /*287f0*/  IMAD R7, R9, R6, R7 ;  /* 0x0000000609077224 */ /* 0x010fca00078e0207 */
[----:B------:R3:W-:Y:S01]  /*28800*/  STL [R1], R7 ;  /* 0x0000000701007387 */ /* 0x0007e20000100800 */
[----:B0-----:R-:W-:Y:S01]  /*28810*/  MOV R2, RZ ;  /* 0x000000ff00027202 */ /* 0x001fe20000000f00 */
[----:B---3--:R-:W-:Y:S02]  /*28820*/  IMAD.IADD R7, R4, 0x1, -R7 ;  /* 0x0000000104077824 */ /* 0x008fe400078e0a07 */
        /* <DEDUP_REMOVED lines=20> */
[----:B------:R-:W-:Y:S01]  /*28970*/  ISETP.GE.AND P0, PT, R2, RZ, PT ;  /* 0x000000ff0200720c */ /* 0x000fe20003f06270 */
[----:B------:R-:W-:-:S12]  /*28980*/  IMAD.MOV.U32 R2, RZ, RZ, RZ ;  /* 0x000000ffff027224 */ /* 0x000fd800078e00ff */
[----:B------:R-:W-:Y:S02]  /*28990*/  @!P0 IADD3 R9, -R9, RZ, RZ ;  /* 0x000000ff09098210 */ /* 0x000fe40007ffe1ff */
[----:B------:R-:W-:-:S13]  /*289a0*/  ISETP.NE.AND P0, PT, R8, RZ, PT ;  /* 0x000000ff0800720c */ /* 0x000fda0003f05270 */
[----:B------:R-:W-:-:S05]  /*289b0*/  @!P0 LOP3.LUT R9, RZ, R8, RZ, 0x33, !PT ;  /* 0x00000008ff098212 */ /* 0x000fca00078e33ff */
[----:B------:R-:W-:Y:S01]  /*289c0*/  IMAD R4, R10, R9, RZ ;  /* 0x000000090a047224 */ /* 0x000fe200078e02ff */
[----:B------:R-:W-:-:S03]  /*289d0*/  IADD3 R9, -R9, RZ, RZ ;  /* 0x000000ff09097210 */ /* 0x000fc60007ffe1ff */
[----:B------:R-:W-:Y:S02]  /*289e0*/  IMAD.MOV R3, RZ, RZ, -R4 ;  /* 0x000000ffff037224 */ /* 0x000fe400078e0a04 */
[----:B------:R-:W-:-:S03]  /*289f0*/  IMAD R7, R8, R9, R7 ;  /* 0x0000000908077224 */ /* 0x000fc600078e0207 */
[----:B------:R-:W-:Y:S01]  /*28a00*/  VIADDMNMX R6, R3, R6, R10, PT ;  /* 0x0000000603067246 */ /* 0x000fe2000380010a */
[----:B------:R-:W-:-:S03]  /*28a10*/  IMAD.IADD R4, R7, 0x1, R4 ;  /* 0x0000000107047824 */ /* 0x000fc600078e0204 */
[-C--:B------:R-:W-:Y:S02]  /*28a20*/  IABS R10, R6.reuse ;  /* 0x00000006000a7213 */ /* 0x080fe40000000000 */
[----:B------:R-:W-:Y:S02]  /*28a30*/  IABS R8, R6 ;  /* 0x0000000600087213 */ /* 0x000fe40000000000 */
[----:B------:R-:W0:Y:S08]  /*28a40*/  I2F.RP R11, R10 ;  /* 0x0000000a000b7306 */ /* 0x000e300000209400 */
[----:B0-----:R-:W0:Y:S02]  /*28a50*/  MUFU.RCP R11, R11 ;  /* 0x0000000b000b7308 */ /* 0x001e240000001000 */
[----:B0-----:R-:W-:-:S06]  /*28a60*/  VIADD R12, R11, 0xffffffe ;  /* 0x0ffffffe0b0c7836 */ /* 0x001fcc0000000000 */
[----:B------:R-:W0:Y:S02]  /*28a70*/  F2I.FTZ.U32.TRUNC.NTZ R3, R12 ;  /* 0x0000000c00037305 */ /* 0x000e24000021f000 */
[----:B0-----:R-:W-:-:S04]  /*28a80*/  IMAD.MOV R9, RZ, RZ, -R3 ;  /* 0x000000ffff097224 */ /* 0x001fc800078e0a03 */
[----:B------:R-:W-:-:S04]  /*28a90*/  IMAD R9, R9, R10, RZ ;  /* 0x0000000a09097224 */ /* 0x000fc800078e02ff */
[----:B------:R-:W-:Y:S01]  /*28aa0*/  IMAD.HI.U32 R3, R3, R9, R2 ;  /* 0x0000000903037227 */ /* 0x000fe200078e0002 */
[----:B------:R-:W-:Y:S02]  /*28ab0*/  IABS R2, R7 ;  /* 0x0000000700027213 */ /* 0x000fe40000000000 */
[----:B------:R-:W-:-:S03]  /*28ac0*/  IADD3 R9, RZ, -R8, RZ ;  /* 0x80000008ff097210 */ /* 0x000fc60007ffe0ff */
[----:B------:R-:W-:-:S04]  /*28ad0*/  IMAD.HI.U32 R3, R3, R2, RZ ;  /* 0x0000000203037227 */ /* 0x000fc800078e00ff */
[----:B------:R-:W-:Y:S01]  /*28ae0*/  IMAD R9, R3, R9, R2 ;  /* 0x0000000903097224 */ /* 0x000fe200078e0202 */
[----:B------:R-:W-:-:S04]  /*28af0*/  LOP3.LUT R2, R7, R6, RZ, 0x3c, !PT ;  /* 0x0000000607027212 */ /* 0x000fc800078e3cff */
[----:B------:R-:W-:-:S13]  /*28b00*/  ISETP.GT.U32.AND P0, PT, R10, R9, PT ;  /* 0x000000090a00720c */ /* 0x000fda0003f04070 */
[----:B------:R-:W-:Y:S02]  /*28b10*/  @!P0 IMAD.IADD R9, R9, 0x1, -R10 ;  /* 0x0000000109098824 */ /* 0x000fe400078e0a0a */
[----:B------:R-:W-:-:S03]  /*28b20*/  @!P0 VIADD R3, R3, 0x1 ;  /* 0x0000000103038836 */ /* 0x000fc60000000000 */
[----:B------:R-:W-:-:S13]  /*28b30*/  ISETP.GE.U32.AND P0, PT, R9, R10, PT ;  /* 0x0000000a0900720c */ /* 0x000fda0003f06070 */
[----:B------:R-:W-:Y:S02]  /*28b40*/  @P0 IADD3 R3, R3, 0x1, RZ ;  /* 0x0000000103030810 */ /* 0x000fe40007ffe0ff */
        /* <DEDUP_REMOVED lines=11> */
.L_x_1710:
[----:B------:R-:W-:Y:S01]  /*28c00*/  UMOV UR4, URZ ;  /* 0x0000003f00047c82 */ /* 0x000fe20008000000 */
[----:B------:R-:W-:Y:S01]  /*28c10*/  ULDC UR6, c[0x0][0xc14] ;  /* 0x0003050000067ab9 */ /* 0x000fe20000000800 */
[----:B------:R0:W-:Y:S01]  /*28c20*/  STL [R1], R4 ;  /* 0x0000000401007387 */ /* 0x0001e20000100800 */
[----:B------:R-:W-:Y:S01]  /*28c30*/  UMOV UR5, URZ ;  /* 0x0000003f00057c82 */ /* 0x000fe20008000000 */
[----:B------:R-:W-:Y:S01]  /*28c40*/  IMAD.U32 R2, RZ, RZ, UR6 ;  /* 0x00000006ff027e24 */ /* 0x000fe2000f8e00ff */
[----:B------:R-:W-:Y:S01]  /*28c50*/  MOV R3, UR5 ;  /* 0x0000000500037c02 */ /* 0x000fe20008000f00 */
[----:B0-----:R-:W-:-:S05]  /*28c60*/  IMAD.U32 R4, RZ, RZ, UR4 ;  /* 0x00000004ff047e24 */ /* 0x001fca000f8e00ff */
[----:B------:R0:W-:Y:S04]  /*28c70*/  STL [R1+0x4], R4 ;  /* 0x0000040401007387 */ /* 0x0001e80000100800 */
[----:B------:R0:W-:Y:S04]  /*28c80*/  STL [R1+0xc], R2 ;  /* 0x00000c0201007387 */ /* 0x0001e80000100800 */
[----:B------:R0:W-:Y:S02]  /*28c90*/  STL [R1+0x8], R3 ;  /* 0x0000080301007387 */ /* 0x0001e40000100800 */
.L_x_1718:
[----:B01----:R-:W2:Y:S04]  /*28ca0*/  LDL.64 R4, [R1] ;  /* 0x0000000001047983 */ /* 0x003ea80000100a00 */
[----:B------:R-:W2:Y:S01]  /*28cb0*/  LDL.64 R6, [R1+0x8] ;  /* 0x0000080001067983 */ /* 0x000ea20000100a00 */
[----:B------:R-:W0:Y:S01]  /*28cc0*/  S2R R2, SR_TID.X ;  /* 0x0000000000027919 */ /* 0x000e220000002100 */
[----:B------:R-:W-:Y:S05]  /*28cd0*/  WARPSYNC.ALL ;  /* 0x0000000000007948 */ /* 0x000fea0003800000 */
[----:B0-----:R-:W-:Y:S01]  /*28ce0*/  LOP3.LUT R2, R2, 0x1f, RZ, 0xc0, !PT ;  /* 0x0000001f02027812 */ /* 0x001fe200078ec0ff */
[----:B------:R-:W-:Y:S03]  /*28cf0*/  BAR.SYNC.DEFER_BLOCKING 0x4, 0x120 ;  /* 0x0104800000007b1d */ /* 0x000fe60000010000 */
[----:B------:R-:W-:-:S13]  /*28d00*/  ISETP.NE.AND P0, PT, R2, RZ, PT ;  /* 0x000000ff0200720c */ /* 0x000fda0003f05270 */
[----:B------:R-:W0:Y:S01]  /*28d10*/  @!P0 S2R R3, SR_CgaCtaId ;  /* 0x0000000000038919 */ /* 0x000e220000008800 */
[----:B------:R-:W-:-:S04]  /*28d20*/  @!P0 MOV R2, 0x400 ;  /* 0x0000040000028802 */ /* 0x000fc80000000f00 */
[----:B0-----:R-:W-:-:S05]  /*28d30*/  @!P0 LEA R2, R3, R2, 0x18 ;  /* 0x0000000203028211 */ /* 0x001fca00078ec0ff */
[----:B--2---:R0:W-:Y:S02]  /*28d40*/  @!P0 STS.128 [R2+0x308d0], R4 ;  /* 0x0308d00402008388 */ /* 0x0041e40000000c00 */
[----:B0-----:R-:W-:Y:S01]  /*28d50*/  IMAD.MOV.U32 R2, RZ, RZ, R7 ;  /* 0x000000ffff027224 */ /* 0x001fe200078e0007 */
[----:B------:R-:W-:Y:S06]  /*28d60*/  BAR.ARV 0x5, 0x120 ;  /* 0x0144800000007b1d */ /* 0x000fec0000002000 */
[----:B------:R-:W-:-:S13]  /*28d70*/  ISETP.GE.AND P0, PT, R2, R0, PT ;  /* 0x000000000200720c */ /* 0x000fda0003f06270 */
[----:B------:R-:W-:Y:S05]  /*28d80*/  @!P0 BRA `(.L_x_1719) ;  /* 0xffffffa800148947 */ /* 0x000fea000383ffff */
.L_x_1617:
[----:B------:R-:W2:Y:S01]  /*28d90*/  LDL.LU R0, [R1+0x24] ;  /* 0x0000240001007983 */ /* 0x000ea20000300800 */
[----:B------:R-:W-:Y:S01]  /*28da0*/  BSSY B0, `(.L_x_1720) ;  /* 0x000000b000007945 */ /* 0x000fe20003800000 */
[----:B------:R-:W0:Y:S01]  /*28db0*/  S2R R5, SR_CgaCtaId ;  /* 0x0000000000057919 */ /* 0x000e220000008800 */
[----:B--2---:R-:W-:-:S04]  /*28dc0*/  IADD3 R0, R0, 0x1, RZ ;  /* 0x0000000100007810 */ /* 0x004fc80007ffe0ff */
[----:B------:R-:W-:-:S04]  /*28dd0*/  LEA.HI R2, R0, R0, RZ, 0x1 ;  /* 0x0000000000027211 */ /* 0x000fc800078f08ff */
[----:B------:R-:W-:-:S05]  /*28de0*/  LOP3.LUT R3, R2, 0xfffffffe, RZ, 0xc0, !PT ;  /* 0xfffffffe02037812 */ /* 0x000fca00078ec0ff */
[----:B------:R-:W-:Y:S01]  /*28df0*/  IMAD.IADD R3, R0, 0x1, -R3 ;  /* 0x0000000100037824 */ /* 0x000fe200078e0a03 */
[----:B------:R-:W-:-:S04]  /*28e00*/  MOV R0, 0x400 ;  /* 0x0000040000007802 */ /* 0x000fc80000000f00 */
[----:B0-----:R-:W-:Y:S02]  /*28e10*/  LEA R0, R5, R0, 0x18 ;  /* 0x0000000005007211 */ /* 0x001fe400078ec0ff */
[----:B------:R-:W-:-:S04]  /*28e20*/  SHF.L.U32 R3, R3, 0x1f, RZ ;  /* 0x0000001f03037819 */ /* 0x000fc800000006ff */
[----:B------:R-:W0:Y:S02]  /*28e30*/  SYNCS.PHASECHK.TRANS64.TRYWAIT P0, [R0+URZ+0x30820], R3 ;  /* 0x03082003000075a7 */ /* 0x000e24000800017f */
[----:B0-----:R-:W-:Y:S05]  /*28e40*/  @!P0 BRA `(.L_x_1721) ;  /* 0x0000002000788947 */ /* 0x001fea0003800000 */
.L_x_1836:
[----:B------:R-:W-:Y:S05]  /*28e50*/  BSYNC B0 ;  /* 0x0000000000007941 */ /* 0x000fea0003800000 */
.L_x_1720:
[----:B------:R-:W-:-:S03]  /*28e60*/  UMOV UR4, 0xffffffff ;  /* 0xffffffff00047882 */ /* 0x000fc60000000000 */
[----:B------:R-:W-:Y:S05]  /*28e70*/  BRA.DIV UR4, `(.L_x_1722) ;  /* 0x0000002204807947 */ /* 0x000fea000b800000 */
[----:B------:R-:W1:Y:S02]  /*28e80*/  S2R R2, SR_TID.X ;  /* 0x0000000000027919 */ /* 0x000e640000002100 */
[----:B-1----:R-:W-:-:S04]  /*28e90*/  SHF.R.U32.HI R2, RZ, 0x5, R2 ;  /* 0x00000005ff027819 */ /* 0x002fc80000011602 */
[----:B------:R-:W-:-:S05]  /*28ea0*/  LOP3.LUT R2, R2, 0x3, RZ, 0xc0, !PT ;  /* 0x0000000302027812 */ /* 0x000fca00078ec0ff */
[----:B------:R1:W2:Y:S02]  /*28eb0*/  SHFL.IDX PT, R14, R2, RZ, 0x1f ;  /* 0x00001fff020e7589 */ /* 0x0002a400000e0000 */
.L_x_1839:
[----:B--2---:R-:W-:-:S13]  /*28ec0*/  ISETP.NE.AND P0, PT, R14, RZ, PT ;  /* 0x000000ff0e00720c */ /* 0x004fda0003f05270 */
[----:B------:R-:W-:Y:S05]  /*28ed0*/  @P0 BRA `(.L_x_1311) ;  /* 0x0000000000880947 */ /* 0x000fea0003800000 */
[----:B------:R-:W-:-:S03]  /*28ee0*/  UMOV UR4, 0xffffffff ;  /* 0xffffffff00047882 */ /* 0x000fc60000000000 */
[----:B------:R-:W-:Y:S05]  /*28ef0*/  BRA.DIV UR4, `(.L_x_1723) ;  /* 0x0000002204947947 */ /* 0x000fea000b800000 */
[----:B------:R-:W-:-:S13]  /*28f00*/  ELECT P6, URZ, PT ;  /* 0x00000000003f782f */ /* 0x000fda00038c0000 */
.L_x_1842:
[----:B------:R-:W-:Y:S05]  /*28f10*/  @!P6 BRA `(.L_x_1311) ;  /* 0x000000000078e947 */ /* 0x000fea0003800000 */
[----:B------:R-:W-:-:S06]  /*28f20*/  ULOP3.LUT UR4, UR60, 0x2, URZ, 0xfc, !UPT ;  /* 0x000000023c047892 */ /* 0x000fcc000f8efc3f */
[----:B-1----:R-:W-:-:S05]  /*28f30*/  IMAD.U32 R2, RZ, RZ, UR4 ;  /* 0x00000004ff027e24 */ /* 0x002fca000f8e00ff */
[----:B------:R-:W-:-:S13]  /*28f40*/  ISETP.NE.AND P2, PT, R2, 0x3, PT ;  /* 0x000000030200780c */ /* 0x000fda0003f45270 */
[----:B------:R-:W-:Y:S05]  /*28f50*/  @!P2 BRA `(.L_x_1724) ;  /* 0x000000000004a947 */ /* 0x000fea0003800000 */
[----:B------:R-:W-:Y:S01]  /*28f60*/  BPT.TRAP 0x1 ;  /* 0x000000040000795c */ /* 0x000fe20000300000 */
.L_x_1724:
[----:B0-----:R-:W-:Y:S01]  /*28f70*/  IADD3 R3, R0, 0x30840, RZ ;  /* 0x0003084000037810 */ /* 0x001fe20007ffe0ff */
[----:B------:R-:W-:Y:S01]  /*28f80*/  VIADD R2, R16, 0x1 ;  /* 0x0000000110027836 */ /* 0x000fe20000000000 */
[----:B------:R-:W-:-:S03]  /*28f90*/  SHF.L.U32 R4, R18, 0x1f, RZ ;  /* 0x0000001f12047819 */ /* 0x000fc600000006ff */
[----:B------:R-:W-:Y:S01]  /*28fa0*/  IMAD R7, R16, 0x8, R3 ;  /* 0x0000000810077824 */ /* 0x000fe200078e0203 */
[----:B------:R-:W-:-:S03]  /*28fb0*/  ISETP.NE.AND P1, PT, R2, 0x2, PT ;  /* 0x000000020200780c */ /* 0x000fc60003f25270 */
[----:B------:R-:W0:Y:S01]  /*28fc0*/  SYNCS.PHASECHK.TRANS64.TRYWAIT P0, [R7+URZ], R4 ;  /* 0x00000004070075a7 */ /* 0x000e22000800017f */
[----:B------:R-:W-:Y:S02]  /*28fd0*/  SEL R5, RZ, 0x1, P1 ;  /* 0x00000001ff057807 */ /* 0x000fe40000800000 */
[----:B------:R-:W-:Y:S02]  /*28fe0*/  SEL R6, R2, RZ, P1 ;  /* 0x000000ff02067207 */ /* 0x000fe40000800000 */
[----:B------:R-:W-:Y:S02]  /*28ff0*/  LOP3.LUT R5, R18, R5, RZ, 0x3c, !PT ;  /* 0x0000000512057212 */ /* 0x000fe400078e3cff */
[----:B------:R-:W-:Y:S02]  /*29000*/  LEA R3, R6, R3, 0x3 ;  /* 0x0000000306037211 */ /* 0x000fe400078e18ff */
[----:B------:R-:W-:Y:S01]  /*29010*/  SHF.L.U32 R2, R5, 0x1f, RZ ;  /* 0x0000001f05027819 */ /* 0x000fe200000006ff */
[----:B0-----:R-:W-:Y:S06]  /*29020*/  @!P0 BRA `(.L_x_1725) ;  /* 0x0000002000688947 */ /* 0x001fec0003800000 */
.L_x_1843:
[----:B------:R-:W1:Y:S02]  /*29030*/  SYNCS.PHASECHK.TRANS64.TRYWAIT P0, [R3+URZ], R2 ;  /* 0x00000002030075a7 */ /* 0x000e64000800017f */
[----:B-1----:R-:W-:Y:S05]  /*29040*/  @!P0 BRA `(.L_x_1726) ;  /* 0x0000002000748947 */ /* 0x002fea0003800000 */
.L_x_1844:
[----:B------:R-:W-:Y:S05]  /*29050*/  @!P2 BRA `(.L_x_1727) ;  /* 0x000000000004a947 */ /* 0x000fea0003800000 */
[----:B------:R-:W-:Y:S01]  /*29060*/  BPT.TRAP 0x1 ;  /* 0x000000040000795c */ /* 0x000fe20000300000 */
.L_x_1727:
[----:B-1----:R-:W-:-:S04]  /*29070*/  VIADD R3, R0, 0x30860 ;  /* 0x0003086000037836 */ /* 0x002fc80000000000 */
[----:B------:R-:W-:-:S04]  /*29080*/  IMAD R5, R16, 0x8, R3 ;  /* 0x0000000810057824 */ /* 0x000fc800078e0203 */
[----:B------:R-:W1:Y:S02]  /*29090*/  SYNCS.PHASECHK.TRANS64.TRYWAIT P0, [R5+URZ], R4 ;  /* 0x00000004050075a7 */ /* 0x000e64000800017f */
[----:B-1----:R-:W-:Y:S05]  /*290a0*/  @!P0 BRA `(.L_x_1728) ;  /* 0x0000002000708947 */ /* 0x002fea0003800000 */
.L_x_1845:
[----:B------:R-:W-:-:S07]  /*290b0*/  LEA R3, R6, R3, 0x3 ;  /* 0x0000000306037211 */ /* 0x000fce00078e18ff */
.L_x_1729:
[----:B--2---:R2:W3:Y:S02]  /*290c0*/  SYNCS.PHASECHK.TRANS64.TRYWAIT P0, [R3+URZ], R2 ;  /* 0x00000002030075a7 */ /* 0x0044e4000800017f */
[----:B---3--:R-:W-:Y:S05]  /*290d0*/  @!P0 NANOSLEEP.SYNCS 0x989680 ;  /* 0x009896800000895d */ /* 0x008fea0003900000 */
[----:B------:R-:W3:Y:S02]  /*290e0*/  @!P0 SYNCS.PHASECHK.TRANS64 P0, [R3+URZ], R2 ;  /* 0x00000002030085a7 */ /* 0x000ee4000800007f */
[----:B---3--:R-:W-:Y:S05]  /*290f0*/  @!P0 BRA `(.L_x_1729) ;  /* 0xfffffffc00f08947 */ /* 0x008fea000383ffff */
.L_x_1311:
[----:B------:R-:W-:Y:S05]  /*29100*/  BSYNC B7 ;  /* 0x0000000000077941 */ /* 0x000fea0003800000 */
.L_x_1308:
[----:B------:R-:W-:Y:S05]  /*29110*/  EXIT ;  /* 0x000000000000794d */ /* 0x000fea0003800000 */
.L_x_1337:
[----:B0-----:R0:W1:Y:S02]  /*29120*/  SYNCS.PHASECHK.TRANS64.TRYWAIT P5, [R89+URZ+0x30890], R90 ;  /* 0x0308905a590075a7 */ /* 0x00106400080a017f */
[----:B-1----:R-:W-:Y:S05]  /*29130*/  @!P5 NANOSLEEP.SYNCS 0x989680 ;  /* 0x009896800000d95d */ /* 0x002fea0003900000 */
[----:B------:R-:W1:Y:S02]  /*29140*/  @!P5 SYNCS.PHASECHK.TRANS64 P5, [R89+URZ+0x30890], R90 ;  /* 0x0308905a5900d5a7 */ /* 0x000e6400080a007f */
[----:B-1----:R-:W-:Y:S05]  /*29150*/  @!P5 BRA `(.L_x_1337) ;  /* 0xfffffffc00f0d947 */ /* 0x002fea000383ffff */
[----:B------:R-:W-:Y:S05]  /*29160*/  BRA `(.L_x_1730) ;  /* 0xfffffda400fc7947 */ /* 0x000fea000383ffff */
.L_x_1391:
[----:B-1----:R1:W3:Y:S02]  /*29170*/  SYNCS.PHASECHK.TRANS64.TRYWAIT P5, [R89+URZ+0x30890], R90 ;  /* 0x0308905a590075a7 */ /* 0x0022e400080a017f */
[----:B---3--:R-:W-:Y:S05]  /*29180*/  @!P5 NANOSLEEP.SYNCS 0x989680 ;  /* 0x009896800000d95d */ /* 0x008fea0003900000 */
[----:B------:R-:W3:Y:S02]  /*29190*/  @!P5 SYNCS.PHASECHK.TRANS64 P5, [R89+URZ+0x30890], R90 ;  /* 0x0308905a5900d5a7 */ /* 0x000ee400080a007f */
[----:B---3--:R-:W-:Y:S05]  /*291a0*/  @!P5 BRA `(.L_x_1391) ;  /* 0xfffffffc00f0d947 */ /* 0x008fea000383ffff */
[----:B------:R-:W-:Y:S05]  /*291b0*/  BRA `(.L_x_1731) ;  /* 0xfffffdd800c87947 */ /* 0x000fea000383ffff */
.L_x_1416:
[----:B0-----:R0:W1:Y:S02]  /*291c0*/  SYNCS.PHASECHK.TRANS64.TRYWAIT P3, [R89+URZ+0x30890], R90 ;  /* 0x0308905a590075a7 */ /* 0x001064000806017f */
[----:B-1----:R-:W-:Y:S05]  /*291d0*/  @!P3 NANOSLEEP.SYNCS 0x989680 ;  /* 0x009896800000b95d */ /* 0x002fea0003900000 */
[----:B------:R-:W1:Y:S02]  /*291e0*/  @!P3 SYNCS.PHASECHK.TRANS64 P3, [R89+URZ+0x30890], R90 ;  /* 0x0308905a5900b5a7 */ /* 0x000e64000806007f */
[----:B-1----:R-:W-:Y:S05]  /*291f0*/  @!P3 BRA `(.L_x_1416) ;  /* 0xfffffffc00f0b947 */ /* 0x002fea000383ffff */
[----:B------:R-:W-:Y:S05]  /*29200*/  BRA `(.L_x_1732) ;  /* 0xfffffe0800b87947 */ /* 0x000fea000383ffff */
.L_x_1422:
[----:B-1----:R1:W2:Y:S02]  /*29210*/  SYNCS.PHASECHK.TRANS64.TRYWAIT P2, [R89+URZ+0x308b0], R90 ;  /* 0x0308b05a590075a7 */ /* 0x0022a4000804017f */
[----:B--2---:R-:W-:Y:S05]  /*29220*/  @!P2 NANOSLEEP.SYNCS 0x989680 ;  /* 0x009896800000a95d */ /* 0x004fea0003900000 */
[----:B------:R-:W2:Y:S02]  /*29230*/  @!P2 SYNCS.PHASECHK.TRANS64 P2, [R89+URZ+0x308b0], R90 ;  /* 0x0308b05a5900a5a7 */ /* 0x000ea4000804007f */
[----:B--2---:R-:W-:Y:S05]  /*29240*/  @!P2 BRA `(.L_x_1422) ;  /* 0xfffffffc00f0a947 */ /* 0x004fea000383ffff */
[----:B------:R-:W-:Y:S05]  /*29250*/  BRA `(.L_x_1733) ;  /* 0xfffffe0c00bc7947 */ /* 0x000fea000383ffff */
.L_x_1452:
[----:B------:R-:W-:Y:S01]  /*29260*/  BSSY B1, `(.L_x_1734) ;  /* 0x0000008000017945 */ /* 0x000fe20003800000 */
[----:B------:R-:W-:Y:S01]  /*29270*/  IMAD.MOV.U32 R13, RZ, RZ, R4 ;  /* 0x000000ffff0d7224 */ /* 0x000fe200078e0004 */
[----:B------:R-:W-:Y:S01]  /*29280*/  MOV R11, 0x1c1f ;  /* 0x00001c1f000b7802 */ /* 0x000fe20000000f00 */
[----:B------:R-:W-:Y:S02]  /*29290*/  IMAD.MOV.U32 R12, RZ, RZ, RZ ;  /* 0x000000ffff0c7224 */ /* 0x000fe400078e00ff */
[----:B------:R-:W-:-:S07]  /*292a0*/  IMAD.MOV.U32 R15, RZ, RZ, -0x1 ;  /* 0xffffffffff0f7424 */ /* 0x000fce00078e00ff */
[----:B------:R-:W-:Y:S05]  /*292b0*/  WARPSYNC.COLLECTIVE R15, `(.L_x_1735) ;  /* 0x000000000f087348 */ /* 0x000fea0003c00000 */
[----:B------:R0:W1:Y:S02]  /*292c0*/  SHFL.IDX P6, R14, R13, R12, R11 ;  /* 0x0000000c0d0e7389 */ /* 0x00006400000c000b */
[----:B01----:R-:W-:Y:S01]  /*292d0*/  ENDCOLLECTIVE ;  /* 0x000000000000791b */ /* 0x003fe20003800000 */
.L_x_1735:
[----:B------:R-:W-:Y:S05]  /*292e0*/  BSYNC B1 ;  /* 0x0000000000017941 */ /* 0x000fea0003800000 */
.L_x_1734:
[----:B------:R-:W-:Y:S05]  /*292f0*/  BRA `(.L_x_1736) ;  /* 0xfffffe2c00f07947 */ /* 0x000fea000383ffff */
.L_x_1453:
[----:B------:R-:W-:Y:S01]  /*29300*/  BSSY B1, `(.L_x_1737) ;  /* 0x0000008000017945 */ /* 0x000fe20003800000 */
[----:B------:R-:W-:Y:S01]  /*29310*/  IMAD.MOV.U32 R13, RZ, RZ, R3 ;  /* 0x000000ffff0d7224 */ /* 0x000fe200078e0003 */
[----:B------:R-:W-:Y:S01]  /*29320*/  MOV R12, RZ ;  /* 0x000000ff000c7202 */ /* 0x000fe20000000f00 */
[----:B------:R-:W-:Y:S02]  /*29330*/  IMAD.MOV.U32 R11, RZ, RZ, 0x1c1f ;  /* 0x00001c1fff0b7424 */ /* 0x000fe400078e00ff */
[----:B------:R-:W-:-:S07]  /*29340*/  IMAD.MOV.U32 R15, RZ, RZ, -0x1 ;  /* 0xffffffffff0f7424 */ /* 0x000fce00078e00ff */
[----:B------:R-:W-:Y:S05]  /*29350*/  WARPSYNC.COLLECTIVE R15, `(.L_x_1738) ;  /* 0x000000000f087348 */ /* 0x000fea0003c00000 */
[----:B------:R0:W1:Y:S02]  /*29360*/  SHFL.IDX P6, R14, R13, R12, R11 ;  /* 0x0000000c0d0e7389 */ /* 0x00006400000c000b */
[----:B01----:R-:W-:Y:S01]  /*29370*/  ENDCOLLECTIVE ;  /* 0x000000000000791b */ /* 0x003fe20003800000 */
.L_x_1738:
[----:B------:R-:W-:Y:S05]  /*29380*/  BSYNC B1 ;  /* 0x0000000000017941 */ /* 0x000fea0003800000 */
.L_x_1737:
[----:B------:R-:W-:Y:S05]  /*29390*/  BRA `(.L_x_1739) ;  /* 0xfffffe2c00d07947 */ /* 0x000fea000383ffff */
.L_x_1454:
[----:B------:R-:W-:Y:S01]  /*293a0*/  BSSY B1, `(.L_x_1740) ;  /* 0x0000008000017945 */ /* 0x000fe20003800000 */
[----:B------:R-:W-:Y:S01]  /*293b0*/  MOV R13, R2 ;  /* 0x00000002000d7202 */ /* 0x000fe20000000f00 */
[----:B------:R-:W-:Y:S01]  /*293c0*/  IMAD.MOV.U32 R12, RZ, RZ, RZ ;  /* 0x000000ffff0c7224 */ /* 0x000fe200078e00ff */
[----:B------:R-:W-:Y:S01]  /*293d0*/  MOV R15, 0xffffffff ;  /* 0xffffffff000f7802 */ /* 0x000fe20000000f00 */
[----:B------:R-:W-:-:S07]  /*293e0*/  IMAD.MOV.U32 R11, RZ, RZ, 0x1c1f ;  /* 0x00001c1fff0b7424 */ /* 0x000fce00078e00ff */
[----:B------:R-:W-:Y:S05]  /*293f0*/  WARPSYNC.COLLECTIVE R15, `(.L_x_1741) ;  /* 0x000000000f087348 */ /* 0x000fea0003c00000 */
[----:B------:R0:W1:Y:S02]  /*29400*/  SHFL.IDX P6, R14, R13, R12, R11 ;  /* 0x0000000c0d0e7389 */ /* 0x00006400000c000b */
[----:B01----:R-:W-:Y:S01]  /*29410*/  ENDCOLLECTIVE ;  /* 0x000000000000791b */ /* 0x003fe20003800000 */
.L_x_1741:
[----:B------:R-:W-:Y:S05]  /*29420*/  BSYNC B1 ;  /* 0x0000000000017941 */ /* 0x000fea0003800000 */
.L_x_1740:
[----:B------:R-:W-:Y:S05]  /*29430*/  BRA `(.L_x_1742) ;  /* 0xfffffe2c00b07947 */ /* 0x000fea000383ffff */
.L_x_1455:
        /* <DEDUP_REMOVED lines=8> */
.L_x_1744:
[----:B------:R-:W-:Y:S05]  /*294c0*/  BSYNC B1 ;  /* 0x0000000000017941 */ /* 0x000fea0003800000 */
.L_x_1743:
[----:B------:R-:W-:Y:S05]  /*294d0*/  BRA `(.L_x_1745) ;  /* 0xfffffe2c00907947 */ /* 0x000fea000383ffff */
.L_x_1456:
[----:B------:R-:W-:Y:S01]  /*294e0*/  BSSY B1, `(.L_x_1746) ;  /* 0x0000008000017945 */ /* 0x000fe20003800000 */
[----:B------:R-:W-:Y:S01]  /*294f0*/  IMAD.MOV.U32 R13, RZ, RZ, R4 ;  /* 0x000000ffff0d7224 */ /* 0x000fe200078e0004 */
[----:B------:R-:W-:Y:S01]  /*29500*/  MOV R12, 0x1 ;  /* 0x00000001000c7802 */ /* 0x000fe20000000f00 */
[----:B------:R-:W-:Y:S02]  /*29510*/  IMAD.MOV.U32 R11, RZ, RZ, 0x1c1f ;  /* 0x00001c1fff0b7424 */ /* 0x000fe400078e00ff */
[----:B------:R-:W-:-:S07]  /*29520*/  IMAD.MOV.U32 R15, RZ, RZ, -0x1 ;  /* 0xffffffffff0f7424 */ /* 0x000fce00078e00ff */
[----:B------:R-:W-:Y:S05]  /*29530*/  WARPSYNC.COLLECTIVE R15, `(.L_x_1747) ;  /* 0x000000000f087348 */ /* 0x000fea0003c00000 */
[----:B------:R0:W1:Y:S02]  /*29540*/  SHFL.IDX P6, R14, R13, R12, R11 ;  /* 0x0000000c0d0e7389 */ /* 0x00006400000c000b */
[----:B01----:R-:W-:Y:S01]  /*29550*/  ENDCOLLECTIVE ;  /* 0x000000000000791b */ /* 0x003fe20003800000 */
.L_x_1747:
[----:B------:R-:W-:Y:S05]  /*29560*/  BSYNC B1 ;  /* 0x0000000000017941 */ /* 0x000fea0003800000 */
.L_x_1746:
[----:B------:R-:W-:Y:S05]  /*29570*/  BRA `(.L_x_1748) ;  /* 0xfffffe2c00707947 */ /* 0x000fea000383ffff */
.L_x_1457:
[----:B------:R-:W-:Y:S01]  /*29580*/  BSSY B1, `(.L_x_1749) ;  /* 0x0000008000017945 */ /* 0x000fe20003800000 */
[----:B------:R-:W-:Y:S01]  /*29590*/  MOV R13, R3 ;  /* 0x00000003000d7202 */ /* 0x000fe20000000f00 */
[----:B------:R-:W-:Y:S01]  /*295a0*/  IMAD.MOV.U32 R12, RZ, RZ, 0x1 ;  /* 0x00000001ff0c7424 */ /* 0x000fe200078e00ff */
[----:B------:R-:W-:Y:S01]  /*295b0*/  MOV R15, 0xffffffff ;  /* 0xffffffff000f7802 */ /* 0x000fe20000000f00 */
[----:B------:R-:W-:-:S07]  /*295c0*/  IMAD.MOV.U32 R11, RZ, RZ, 0x1c1f ;  /* 0x00001c1fff0b7424 */ /* 0x000fce00078e00ff */
[----:B------:R-:W-:Y:S05]  /*295d0*/  WARPSYNC.COLLECTIVE R15, `(.L_x_1750) ;  /* 0x000000000f087348 */ /* 0x000fea0003c00000 */
[----:B------:R0:W1:Y:S02]  /*295e0*/  SHFL.IDX P6, R14, R13, R12, R11 ;  /* 0x0000000c0d0e7389 */ /* 0x00006400000c000b */
[----:B01----:R-:W-:Y:S01]  /*295f0*/  ENDCOLLECTIVE ;  /* 0x000000000000791b */ /* 0x003fe20003800000 */
.L_x_1750:
[----:B------:R-:W-:Y:S05]  /*29600*/  BSYNC B1 ;  /* 0x0000000000017941 */ /* 0x000fea0003800000 */
.L_x_1749:
[----:B------:R-:W-:Y:S05]  /*29610*/  BRA `(.L_x_1751) ;  /* 0xfffffe2c00547947 */ /* 0x000fea000383ffff */
.L_x_1458:
        /* <DEDUP_REMOVED lines=8> */
.L_x_1753:
[----:B------:R-:W-:Y:S05]  /*296a0*/  BSYNC B1 ;  /* 0x0000000000017941 */ /* 0x000fea0003800000 */
.L_x_1752:
[----:B------:R-:W-:Y:S05]  /*296b0*/  BRA `(.L_x_1754) ;  /* 0xfffffe2c00387947 */ /* 0x000fea000383ffff */
.L_x_1459:
        /* <DEDUP_REMOVED lines=8> */
.L_x_1756:
[----:B------:R-:W-:Y:S05]  /*29740*/  BSYNC B1 ;  /* 0x0000000000017941 */ /* 0x000fea0003800000 */
.L_x_1755:
[----:B------:R-:W-:Y:S05]  /*29750*/  BRA `(.L_x_1757) ;  /* 0xfffffe2c001c7947 */ /* 0x000fea000383ffff */
.L_x_1461:
[----:B0-----:R0:W1:Y:S02]  /*29760*/  SYNCS.PHASECHK.TRANS64.TRYWAIT P2, [R17+URZ+0x30800], R2 ;  /* 0x03080002110075a7 */ /* 0x001064000804017f */
[----:B-1----:R-:W-:Y:S05]  /*29770*/  @!P2 NANOSLEEP.SYNCS 0x989680 ;  /* 0x009896800000a95d */ /* 0x002fea0003900000 */
[----:B------:R-:W1:Y:S02]  /*29780*/  @!P2 SYNCS.PHASECHK.TRANS64 P2, [R17+URZ+0x30800], R2 ;  /* 0x030800021100a5a7 */ /* 0x000e64000804007f */
[----:B-1----:R-:W-:Y:S05]  /*29790*/  @!P2 BRA `(.L_x_1461) ;  /* 0xfffffffc00f0a947 */ /* 0x002fea000383ffff */
[----:B------:R-:W-:Y:S05]  /*297a0*/  BRA `(.L_x_1758) ;  /* 0xfffffe2c007c7947 */ /* 0x000fea000383ffff */
.L_x_1489:
        /* <DEDUP_REMOVED lines=8> */
.L_x_1760:
[----:B------:R-:W-:Y:S05]  /*29830*/  BSYNC B1 ;  /* 0x0000000000017941 */ /* 0x000fea0003800000 */
.L_x_1759:
[----:B------:R-:W-:Y:S05]  /*29840*/  BRA `(.L_x_1761) ;  /* 0xfffffe5c00007947 */ /* 0x000fea000383ffff */
.L_x_1490:
        /* <DEDUP_REMOVED lines=8> */
.L_x_1763:
[----:B------:R-:W-:Y:S05]  /*298d0*/  BSYNC B1 ;  /* 0x0000000000017941 */ /* 0x000fea0003800000 */
.L_x_1762:
[----:B------:R-:W-:Y:S05]  /*298e0*/  BRA `(.L_x_1764) ;  /* 0xfffffe5800e07947 */ /* 0x000fea000383ffff */
.L_x_1491:
        /* <DEDUP_REMOVED lines=8> */
.L_x_1766:
[----:B------:R-:W-:Y:S05]  /*29970*/  BSYNC B1 ;  /* 0x0000000000017941 */ /* 0x000fea0003800000 */
.L_x_1765:
[----:B------:R-:W-:Y:S05]  /*29980*/  BRA `(.L_x_1767) ;  /* 0xfffffe5800c07947 */ /* 0x000fea000383ffff */
.L_x_1492:
        /* <DEDUP_REMOVED lines=8> */
.L_x_1769:
[----:B------:R-:W-:Y:S05]  /*29a10*/  BSYNC B1 ;  /* 0x0000000000017941 */ /* 0x000fea0003800000 */
.L_x_1768:
[----:B------:R-:W-:Y:S05]  /*29a20*/  BRA `(.L_x_1770) ;  /* 0xfffffe5800a07947 */ /* 0x000fea000383ffff */
.L_x_1493:
        /* <DEDUP_REMOVED lines=8> */
.L_x_1772:
[----:B------:R-:W-:Y:S05]  /*29ab0*/  BSYNC B1 ;  /* 0x0000000000017941 */ /* 0x000fea0003800000 */
.L_x_1771:
[----:B------:R-:W-:Y:S05]  /*29ac0*/  BRA `(.L_x_1773) ;  /* 0xfffffe5800807947 */ /* 0x000fea000383ffff */
.L_x_1494:
        /* <DEDUP_REMOVED lines=8> */
.L_x_1775:
[----:B------:R-:W-:Y:S05]  /*29b50*/  BSYNC B1 ;  /* 0x0000000000017941 */ /* 0x000fea0003800000 */
.L_x_1774:
[----:B------:R-:W-:Y:S05]  /*29b60*/  BRA `(.L_x_1776) ;  /* 0xfffffe5800647947 */ /* 0x000fea000383ffff */
.L_x_1495:
        /* <DEDUP_REMOVED lines=8> */
.L_x_1778:
[----:B------:R-:W-:Y:S05]  /*29bf0*/  BSYNC B1 ;  /* 0x0000000000017941 */ /* 0x000fea0003800000 */
.L_x_1777:
[----:B------:R-:W-:Y:S05]  /*29c00*/  BRA `(.L_x_1779) ;  /* 0xfffffe5800487947 */ /* 0x000fea000383ffff */
.L_x_1496:
        /* <DEDUP_REMOVED lines=8> */
.L_x_1781:
[----:B------:R-:W-:Y:S05]  /*29c90*/  BSYNC B1 ;  /* 0x0000000000017941 */ /* 0x000fea0003800000 */
.L_x_1780:
[----:B------:R-:W-:Y:S05]  /*29ca0*/  BRA `(.L_x_1782) ;  /* 0xfffffe58002c7947 */ /* 0x000fea000383ffff */
.L_x_1498:
[----:B0-----:R0:W1:Y:S02]  /*29cb0*/  SYNCS.PHASECHK.TRANS64.TRYWAIT P2, [R17+URZ+0x30800], R8 ;  /* 0x03080008110075a7 */ /* 0x001064000804017f */
[----:B-1----:R-:W-:Y:S05]  /*29cc0*/  @!P2 NANOSLEEP.SYNCS 0x989680 ;  /* 0x009896800000a95d */ /* 0x002fea0003900000 */
[----:B------:R-:W1:Y:S02]  /*29cd0*/  @!P2 SYNCS.PHASECHK.TRANS64 P2, [R17+URZ+0x30800], R8 ;  /* 0x030800081100a5a7 */ /* 0x000e64000804007f */
[----:B-1----:R-:W-:Y:S05]  /*29ce0*/  @!P2 BRA `(.L_x_1498) ;  /* 0xfffffffc00f0a947 */ /* 0x002fea000383ffff */
[----:B------:R-:W-:Y:S05]  /*29cf0*/  BRA `(.L_x_1783) ;  /* 0xfffffe58008c7947 */ /* 0x000fea000383ffff */
.L_x_1512:
[----:B-1----:R1:W2:Y:S02]  /*29d00*/  SYNCS.PHASECHK.TRANS64.TRYWAIT P2, [R2+URZ+0x30830], R3 ;  /* 0x03083003020075a7 */ /* 0x0022a4000804017f */
[----:B--2---:R-:W-:Y:S05]  /*29d10*/  @!P2 NANOSLEEP.SYNCS 0x989680 ;  /* 0x009896800000a95d */ /* 0x004fea0003900000 */
[----:B------:R-:W2:Y:S02]  /*29d20*/  @!P2 SYNCS.PHASECHK.TRANS64 P2, [R2+URZ+0x30830], R3 ;  /* 0x030830030200a5a7 */ /* 0x000ea4000804007f */
[----:B--2---:R-:W-:Y:S05]  /*29d30*/  @!P2 BRA `(.L_x_1512) ;  /* 0xfffffffc00f0a947 */ /* 0x004fea000383ffff */
[----:B------:R-:W-:Y:S05]  /*29d40*/  BRA `(.L_x_1511) ;  /* 0xfffffe80002c7947 */ /* 0x000fea000383ffff */
.L_x_1532:
[----:B-1----:R1:W2:Y:S02]  /*29d50*/  SYNCS.PHASECHK.TRANS64.TRYWAIT P2, [R7+URZ+0x30830], R14 ;  /* 0x0308300e070075a7 */ /* 0x0022a4000804017f */
[----:B--2---:R-:W-:Y:S05]  /*29d60*/  @!P2 NANOSLEEP.SYNCS 0x989680 ;  /* 0x009896800000a95d */ /* 0x004fea0003900000 */
[----:B------:R-:W2:Y:S02]  /*29d70*/  @!P2 SYNCS.PHASECHK.TRANS64 P2, [R7+URZ+0x30830], R14 ;  /* 0x0308300e0700a5a7 */ /* 0x000ea4000804007f */
[----:B--2---:R-:W-:Y:S05]  /*29d80*/  @!P2 BRA `(.L_x_1532) ;  /* 0xfffffffc00f0a947 */ /* 0x004fea000383ffff */
[----:B------:R-:W-:Y:S05]  /*29d90*/  BRA `(.L_x_1531) ;  /* 0xfffffeb400787947 */ /* 0x000fea000383ffff */
.L_x_1537:
[----:B-1----:R1:W2:Y:S02]  /*29da0*/  SYNCS.PHASECHK.TRANS64.TRYWAIT P2, [R14+URZ+0x30850], R2 ;  /* 0x030850020e0075a7 */ /* 0x0022a4000804017f */
[----:B--2---:R-:W-:Y:S05]  /*29db0*/  @!P2 NANOSLEEP.SYNCS 0x989680 ;  /* 0x009896800000a95d */ /* 0x004fea0003900000 */
[----:B------:R-:W2:Y:S02]  /*29dc0*/  @!P2 SYNCS.PHASECHK.TRANS64 P2, [R14+URZ+0x30850], R2 ;  /* 0x030850020e00a5a7 */ /* 0x000ea4000804007f */
[----:B--2---:R-:W-:Y:S05]  /*29dd0*/  @!P2 BRA `(.L_x_1537) ;  /* 0xfffffffc00f0a947 */ /* 0x004fea000383ffff */
[----:B------:R-:W-:Y:S05]  /*29de0*/  BRA `(.L_x_1536) ;  /* 0xfffffec400047947 */ /* 0x000fea000383ffff */
.L_x_1557:
[----:B-1----:R1:W2:Y:S02]  /*29df0*/  SYNCS.PHASECHK.TRANS64.TRYWAIT P2, [R3+URZ+0x30830], R4 ;  /* 0x03083004030075a7 */ /* 0x0022a4000804017f */
[----:B--2---:R-:W-:Y:S05]  /*29e00*/  @!P2 NANOSLEEP.SYNCS 0x989680 ;  /* 0x009896800000a95d */ /* 0x004fea0003900000 */
[----:B------:R-:W2:Y:S02]  /*29e10*/  @!P2 SYNCS.PHASECHK.TRANS64 P2, [R3+URZ+0x30830], R4 ;  /* 0x030830040300a5a7 */ /* 0x000ea4000804007f */
[----:B--2---:R-:W-:Y:S05]  /*29e20*/  @!P2 BRA `(.L_x_1557) ;  /* 0xfffffffc00f0a947 */ /* 0x004fea000383ffff */
[----:B------:R-:W-:Y:S05]  /*29e30*/  BRA `(.L_x_1556) ;  /* 0xfffffef000947947 */ /* 0x000fea000383ffff */
.L_x_1562:
[----:B-1----:R1:W2:Y:S02]  /*29e40*/  SYNCS.PHASECHK.TRANS64.TRYWAIT P2, [R20+URZ+0x30850], R0 ;  /* 0x03085000140075a7 */ /* 0x0022a4000804017f */
[----:B--2---:R-:W-:Y:S05]  /*29e50*/  @!P2 NANOSLEEP.SYNCS 0x989680 ;  /* 0x009896800000a95d */ /* 0x004fea0003900000 */
[----:B------:R-:W2:Y:S02]  /*29e60*/  @!P2 SYNCS.PHASECHK.TRANS64 P2, [R20+URZ+0x30850], R0 ;  /* 0x030850001400a5a7 */ /* 0x000ea4000804007f */
[----:B--2---:R-:W-:Y:S05]  /*29e70*/  @!P2 BRA `(.L_x_1562) ;  /* 0xfffffffc00f0a947 */ /* 0x004fea000383ffff */
[----:B------:R-:W-:Y:S05]  /*29e80*/  BRA `(.L_x_1561) ;  /* 0xffffff00000c7947 */ /* 0x000fea000383ffff */
.L_x_1570:
[----:B-1----:R1:W2:Y:S02]  /*29e90*/  SYNCS.PHASECHK.TRANS64.TRYWAIT P2, [R3+URZ+0x30830], R4 ;  /* 0x03083004030075a7 */ /* 0x0022a4000804017f */
[----:B--2---:R-:W-:Y:S05]  /*29ea0*/  @!P2 NANOSLEEP.SYNCS 0x989680 ;  /* 0x009896800000a95d */ /* 0x004fea0003900000 */
[----:B------:R-:W2:Y:S02]  /*29eb0*/  @!P2 SYNCS.PHASECHK.TRANS64 P2, [R3+URZ+0x30830], R4 ;  /* 0x030830040300a5a7 */ /* 0x000ea4000804007f */
[----:B--2---:R-:W-:Y:S05]  /*29ec0*/  @!P2 BRA `(.L_x_1570) ;  /* 0xfffffffc00f0a947 */ /* 0x004fea000383ffff */
[----:B------:R-:W-:Y:S05]  /*29ed0*/  BRA `(.L_x_1569) ;  /* 0xffffff1800887947 */ /* 0x000fea000383ffff */
.L_x_1575:
[----:B-1----:R1:W2:Y:S02]  /*29ee0*/  SYNCS.PHASECHK.TRANS64.TRYWAIT P2, [R14+URZ+0x30850], R2 ;  /* 0x030850020e0075a7 */ /* 0x0022a4000804017f */
[----:B--2---:R-:W-:Y:S05]  /*29ef0*/  @!P2 NANOSLEEP.SYNCS 0x989680 ;  /* 0x009896800000a95d */ /* 0x004fea0003900000 */
[----:B------:R-:W2:Y:S02]  /*29f00*/  @!P2 SYNCS.PHASECHK.TRANS64 P2, [R14+URZ+0x30850], R2 ;  /* 0x030850020e00a5a7 */ /* 0x000ea4000804007f */
[----:B--2---:R-:W-:Y:S05]  /*29f10*/  @!P2 BRA `(.L_x_1575) ;  /* 0xfffffffc00f0a947 */ /* 0x004fea000383ffff */
[----:B------:R-:W-:Y:S05]  /*29f20*/  BRA `(.L_x_1574) ;  /* 0xffffff28000c7947 */ /* 0x000fea000383ffff */
.L_x_1589:
[----:B-1----:R1:W2:Y:S02]  /*29f30*/  SYNCS.PHASECHK.TRANS64.TRYWAIT P0, [R13+URZ+0x30850], R0 ;  /* 0x030850000d0075a7 */ /* 0x0022a4000800017f */
[----:B--2---:R-:W-:Y:S05]  /*29f40*/  @!P0 NANOSLEEP.SYNCS 0x989680 ;  /* 0x009896800000895d */ /* 0x004fea0003900000 */
[----:B------:R-:W2:Y:S02]  /*29f50*/  @!P0 SYNCS.PHASECHK.TRANS64 P0, [R13+URZ+0x30850], R0 ;  /* 0x030850000d0085a7 */ /* 0x000ea4000800007f */
[----:B--2---:R-:W-:Y:S05]  /*29f60*/  @!P0 BRA `(.L_x_1589) ;  /* 0xfffffffc00f08947 */ /* 0x004fea000383ffff */
[----:B------:R-:W-:Y:S05]  /*29f70*/  BRA `(.L_x_1588) ;  /* 0xffffff5800687947 */ /* 0x000fea000383ffff */
.L_x_1631:
[----:B------:R-:W0:Y:S01]  /*29f80*/  S2R R11, SR_TID.X ;  /* 0x00000000000b7919 */ /* 0x000e220000002100 */
[----:B------:R-:W-:Y:S01]  /*29f90*/  BSSY B1, `(.L_x_1784) ;  /* 0x000000a000017945 */ /* 0x000fe20003800000 */
[----:B------:R-:W-:Y:S01]  /*29fa0*/  MOV R12, RZ ;  /* 0x000000ff000c7202 */ /* 0x000fe20000000f00 */
[----:B------:R-:W-:Y:S01]  /*29fb0*/  IMAD.MOV.U32 R15, RZ, RZ, -0x1 ;  /* 0xffffffffff0f7424 */ /* 0x000fe200078e00ff */
[----:B0-----:R-:W-:-:S04]  /*29fc0*/  SHF.R.U32.HI R11, RZ, 0x5, R11 ;  /* 0x00000005ff0b7819 */ /* 0x001fc8000001160b */
[----:B------:R-:W-:-:S05]  /*29fd0*/  LOP3.LUT R11, R11, 0x3, RZ, 0xc0, !PT ;  /* 0x000000030b0b7812 */ /* 0x000fca00078ec0ff */
[----:B------:R-:W-:Y:S02]  /*29fe0*/  IMAD.MOV.U32 R13, RZ, RZ, R11 ;  /* 0x000000ffff0d7224 */ /* 0x000fe400078e000b */
[----:B------:R-:W-:-:S07]  /*29ff0*/  IMAD.MOV.U32 R11, RZ, RZ, 0x1f ;  /* 0x0000001fff0b7424 */ /* 0x000fce00078e00ff */
[----:B------:R-:W-:Y:S05]  /*2a000*/  WARPSYNC.COLLECTIVE R15, `(.L_x_1785) ;  /* 0x000000000f087348 */ /* 0x000fea0003c00000 */
[----:B------:R0:W1:Y:S02]  /*2a010*/  SHFL.IDX P6, R14, R13, R12, R11 ;  /* 0x0000000c0d0e7389 */ /* 0x00006400000c000b */
[----:B01----:R-:W-:Y:S01]  /*2a020*/  ENDCOLLECTIVE ;  /* 0x000000000000791b */ /* 0x003fe20003800000 */
.L_x_1785:
[----:B------:R-:W-:Y:S05]  /*2a030*/  BSYNC B1 ;  /* 0x0000000000017941 */ /* 0x000fea0003800000 */
.L_x_1784:
[----:B------:R-:W-:Y:S05]  /*2a040*/  BRA `(.L_x_1786) ;  /* 0xffffff9c00fc7947 */ /* 0x000fea000383ffff */
.L_x_1632:
[----:B------:R-:W-:Y:S01]  /*2a050*/  BSSY B1, `(.L_x_1787) ;  /* 0x0000006000017945 */ /* 0x000fe20003800000 */
[----:B------:R-:W-:-:S07]  /*2a060*/  MOV R15, 0xffffffff ;  /* 0xffffffff000f7802 */ /* 0x000fce0000000f00 */
[----:B------:R-:W-:Y:S05]  /*2a070*/  WARPSYNC.COLLECTIVE R15, `(.L_x_1788) ;  /* 0x000000000f0c7348 */ /* 0x000fea0003c00000 */
[----:B------:R-:W-:Y:S02]  /*2a080*/  ELECT P6, UR62, PT ;  /* 0x00000000003e782f */ /* 0x000fe400038c0000 */
[----:B------:R-:W-:Y:S01]  /*2a090*/  MOV R14, UR62 ;  /* 0x0000003e000e7c02 */ /* 0x000fe20008000f00 */
[----:B------:R-:W-:Y:S10]  /*2a0a0*/  ENDCOLLECTIVE ;  /* 0x000000000000791b */ /* 0x000ff40003800000 */
.L_x_1788:
[----:B------:R-:W-:Y:S05]  /*2a0b0*/  BSYNC B1 ;  /* 0x0000000000017941 */ /* 0x000fea0003800000 */
.L_x_1787:
[----:B------:R-:W-:Y:S05]  /*2a0c0*/  BRA `(.L_x_1789) ;  /* 0xffffff9c00e87947 */ /* 0x000fea000383ffff */
.L_x_1634:
[----:B0-----:R0:W1:Y:S02]  /*2a0d0*/  SYNCS.PHASECHK.TRANS64.TRYWAIT P0, [R12+URZ+0x30820], R8 ;  /* 0x030820080c0075a7 */ /* 0x001064000800017f */
[----:B-1----:R-:W-:Y:S05]  /*2a0e0*/  @!P0 NANOSLEEP.SYNCS 0x989680 ;  /* 0x009896800000895d */ /* 0x002fea0003900000 */
[----:B------:R-:W1:Y:S02]  /*2a0f0*/  @!P0 SYNCS.PHASECHK.TRANS64 P0, [R12+URZ+0x30820], R8 ;  /* 0x030820080c0085a7 */ /* 0x000e64000800007f */
[----:B-1----:R-:W-:Y:S05]  /*2a100*/  @!P0 BRA `(.L_x_1634) ;  /* 0xfffffffc00f08947 */ /* 0x002fea000383ffff */
[----:B------:R-:W-:Y:S05]  /*2a110*/  BRA `(.L_x_1790) ;  /* 0xffffffa000047947 */ /* 0x000fea000383ffff */
.L_x_1637:
[----:B-1----:R1:W2:Y:S02]  /*2a120*/  SYNCS.PHASECHK.TRANS64.TRYWAIT P0, [R9+URZ+0x308a0], R11 ;  /* 0x0308a00b090075a7 */ /* 0x0022a4000800017f */
[----:B--2---:R-:W-:Y:S05]  /*2a130*/  @!P0 NANOSLEEP.SYNCS 0x989680 ;  /* 0x009896800000895d */ /* 0x004fea0003900000 */
[----:B------:R-:W2:Y:S02]  /*2a140*/  @!P0 SYNCS.PHASECHK.TRANS64 P0, [R9+URZ+0x308a0], R11 ;  /* 0x0308a00b090085a7 */ /* 0x000ea4000800007f */
[----:B--2---:R-:W-:Y:S05]  /*2a150*/  @!P0 BRA `(.L_x_1637) ;  /* 0xfffffffc00f08947 */ /* 0x004fea000383ffff */
[----:B------:R-:W-:Y:S05]  /*2a160*/  BRA `(.L_x_1791) ;  /* 0xffffffa000107947 */ /* 0x000fea000383ffff */
.L_x_1639:
[----:B0-----:R0:W2:Y:S02]  /*2a170*/  SYNCS.PHASECHK.TRANS64.TRYWAIT P0, [R9+URZ+0x308c0], R11 ;  /* 0x0308c00b090075a7 */ /* 0x0010a4000800017f */
[----:B--2---:R-:W-:Y:S05]  /*2a180*/  @!P0 NANOSLEEP.SYNCS 0x989680 ;  /* 0x009896800000895d */ /* 0x004fea0003900000 */
[----:B------:R-:W2:Y:S02]  /*2a190*/  @!P0 SYNCS.PHASECHK.TRANS64 P0, [R9+URZ+0x308c0], R11 ;  /* 0x0308c00b090085a7 */ /* 0x000ea4000800007f */
[----:B--2---:R-:W-:Y:S05]  /*2a1a0*/  @!P0 BRA `(.L_x_1639) ;  /* 0xfffffffc00f08947 */ /* 0x004fea000383ffff */
[----:B------:R-:W-:Y:S05]  /*2a1b0*/  BRA `(.L_x_1792) ;  /* 0xffffffa000987947 */ /* 0x000fea000383ffff */
.L_x_1643:
[----:B0-----:R0:W1:Y:S02]  /*2a1c0*/  SYNCS.PHASECHK.TRANS64.TRYWAIT P0, [R8+URZ+0x308a0], R9 ;  /* 0x0308a009080075a7 */ /* 0x001064000800017f */
[----:B-1----:R-:W-:Y:S05]  /*2a1d0*/  @!P0 NANOSLEEP.SYNCS 0x989680 ;  /* 0x009896800000895d */ /* 0x002fea0003900000 */
[----:B------:R-:W1:Y:S02]  /*2a1e0*/  @!P0 SYNCS.PHASECHK.TRANS64 P0, [R8+URZ+0x308a0], R9 ;  /* 0x0308a009080085a7 */ /* 0x000e64000800007f */
[----:B-1----:R-:W-:Y:S05]  /*2a1f0*/  @!P0 BRA `(.L_x_1643) ;  /* 0xfffffffc00f08947 */ /* 0x002fea000383ffff */
[----:B------:R-:W-:Y:S05]  /*2a200*/  BRA `(.L_x_1793) ;  /* 0xffffffa400547947 */ /* 0x000fea000383ffff */
.L_x_1645:
[----:B-1----:R1:W2:Y:S02]  /*2a210*/  SYNCS.PHASECHK.TRANS64.TRYWAIT P1, [R8+URZ+0x308c0], R9 ;  /* 0x0308c009080075a7 */ /* 0x0022a4000802017f */
[----:B--2---:R-:W-:Y:S05]  /*2a220*/  @!P1 NANOSLEEP.SYNCS 0x989680 ;  /* 0x009896800000995d */ /* 0x004fea0003900000 */
[----:B------:R-:W2:Y:S02]  /*2a230*/  @!P1 SYNCS.PHASECHK.TRANS64 P1, [R8+URZ+0x308c0], R9 ;  /* 0x0308c009080095a7 */ /* 0x000ea4000802007f */
[----:B--2---:R-:W-:Y:S05]  /*2a240*/  @!P1 BRA `(.L_x_1645) ;  /* 0xfffffffc00f09947 */ /* 0x004fea000383ffff */
[----:B------:R-:W-:Y:S05]  /*2a250*/  BRA `(.L_x_1794) ;  /* 0xffffffa400d87947 */ /* 0x000fea000383ffff */
.L_x_1665:
[----:B------:R-:W0:Y:S01]  /*2a260*/  S2R R7, SR_TID.X ;  /* 0x0000000000077919 */ /* 0x000e220000002100 */
[----:B------:R-:W-:Y:S01]  /*2a270*/  BSSY B0, `(.L_x_1795) ;  /* 0x000000a000007945 */ /* 0x000fe20003800000 */
[----:B------:R-:W-:Y:S01]  /*2a280*/  IMAD.MOV.U32 R12, RZ, RZ, RZ ;  /* 0x000000ffff0c7224 */ /* 0x000fe200078e00ff */
[----:B------:R-:W-:Y:S01]  /*2a290*/  MOV R11, 0x1f ;  /* 0x0000001f000b7802 */ /* 0x000fe20000000f00 */
[----:B------:R-:W-:Y:S01]  /*2a2a0*/  IMAD.MOV.U32 R15, RZ, RZ, -0x1 ;  /* 0xffffffffff0f7424 */ /* 0x000fe200078e00ff */
[----:B0-----:R-:W-:-:S04]  /*2a2b0*/  SHF.R.U32.HI R7, RZ, 0x5, R7 ;  /* 0x00000005ff077819 */ /* 0x001fc80000011607 */
[----:B------:R-:W-:-:S05]  /*2a2c0*/  LOP3.LUT R7, R7, 0x3, RZ, 0xc0, !PT ;  /* 0x0000000307077812 */ /* 0x000fca00078ec0ff */
[----:B------:R-:W-:-:S07]  /*2a2d0*/  IMAD.MOV.U32 R13, RZ, RZ, R7 ;  /* 0x000000ffff0d7224 */ /* 0x000fce00078e0007 */
[----:B------:R-:W-:Y:S05]  /*2a2e0*/  WARPSYNC.COLLECTIVE R15, `(.L_x_1796) ;  /* 0x000000000f087348 */ /* 0x000fea0003c00000 */
[----:B------:R0:W1:Y:S02]  /*2a2f0*/  SHFL.IDX P6, R14, R13, R12, R11 ;  /* 0x0000000c0d0e7389 */ /* 0x00006400000c000b */
[----:B01----:R-:W-:Y:S01]  /*2a300*/  ENDCOLLECTIVE ;  /* 0x000000000000791b */ /* 0x003fe20003800000 */
.L_x_1796:
[----:B------:R-:W-:Y:S05]  /*2a310*/  BSYNC B0 ;  /* 0x0000000000007941 */ /* 0x000fea0003800000 */
.L_x_1795:
[----:B------:R-:W-:Y:S05]  /*2a320*/  BRA `(.L_x_1797) ;  /* 0xffffffb400c47947 */ /* 0x000fea000383ffff */
.L_x_1666:
[----:B------:R-:W-:Y:S01]  /*2a330*/  BSSY B0, `(.L_x_1798) ;  /* 0x0000006000007945 */ /* 0x000fe20003800000 */
[----:B------:R-:W-:-:S07]  /*2a340*/  IMAD.MOV.U32 R15, RZ, RZ, -0x1 ;  /* 0xffffffffff0f7424 */ /* 0x000fce00078e00ff */
[----:B------:R-:W-:Y:S05]  /*2a350*/  WARPSYNC.COLLECTIVE R15, `(.L_x_1799) ;  /* 0x000000000f0c7348 */ /* 0x000fea0003c00000 */
[----:B------:R-:W-:Y:S02]  /*2a360*/  ELECT P6, UR62, PT ;  /* 0x00000000003e782f */ /* 0x000fe400038c0000 */
[----:B------:R-:W-:Y:S01]  /*2a370*/  MOV R14, UR62 ;  /* 0x0000003e000e7c02 */ /* 0x000fe20008000f00 */
[----:B------:R-:W-:Y:S10]  /*2a380*/  ENDCOLLECTIVE ;  /* 0x000000000000791b */ /* 0x000ff40003800000 */
.L_x_1799:
[----:B------:R-:W-:Y:S05]  /*2a390*/  BSYNC B0 ;  /* 0x0000000000007941 */ /* 0x000fea0003800000 */
.L_x_1798:
[----:B------:R-:W-:Y:S05]  /*2a3a0*/  BRA `(.L_x_1800) ;  /* 0xffffffb400b47947 */ /* 0x000fea000383ffff */
.L_x_1669:
[----:B0-----:R0:W1:Y:S02]  /*2a3b0*/  SYNCS.PHASECHK.TRANS64.TRYWAIT P0, [R7+URZ+0x30840], R10 ;  /* 0x0308400a070075a7 */ /* 0x001064000800017f */
[----:B-1----:R-:W-:Y:S05]  /*2a3c0*/  @!P0 NANOSLEEP.SYNCS 0x989680 ;  /* 0x009896800000895d */ /* 0x002fea0003900000 */
[----:B------:R-:W1:Y:S02]  /*2a3d0*/  @!P0 SYNCS.PHASECHK.TRANS64 P0, [R7+URZ+0x30840], R10 ;  /* 0x0308400a070085a7 */ /* 0x000e64000800007f */
[----:B-1----:R-:W-:Y:S05]  /*2a3e0*/  @!P0 BRA `(.L_x_1669) ;  /* 0xfffffffc00f08947 */ /* 0x002fea000383ffff */
[----:B------:R-:W-:Y:S05]  /*2a3f0*/  BRA `(.L_x_1801) ;  /* 0xffffffb800147947 */ /* 0x000fea000383ffff */
.L_x_1672:
        /* <DEDUP_REMOVED lines=8> */
.L_x_1680:
[----:B0-----:R0:W1:Y:S02]  /*2a480*/  SYNCS.PHASECHK.TRANS64.TRYWAIT P0, [R3+URZ+0x30840], R8 ;  /* 0x03084008030075a7 */ /* 0x001064000800017f */
[----:B-1----:R-:W-:Y:S05]  /*2a490*/  @!P0 NANOSLEEP.SYNCS 0x989680 ;  /* 0x009896800000895d */ /* 0x002fea0003900000 */
[----:B------:R-:W1:Y:S02]  /*2a4a0*/  @!P0 SYNCS.PHASECHK.TRANS64 P0, [R3+URZ+0x30840], R8 ;  /* 0x03084008030085a7 */ /* 0x000e64000800007f */
[----:B-1----:R-:W-:Y:S05]  /*2a4b0*/  @!P0 BRA `(.L_x_1680) ;  /* 0xfffffffc00f08947 */ /* 0x002fea000383ffff */
[----:B------:R-:W-:Y:S05]  /*2a4c0*/  BRA `(.L_x_1803) ;  /* 0xffffffc000147947 */ /* 0x000fea000383ffff */
.L_x_1682:
[----:B0-----:R0:W1:Y:S02]  /*2a4d0*/  SYNCS.PHASECHK.TRANS64.TRYWAIT P0, [R8+URZ+0x60], R3 ;  /* 0x00006003080075a7 */ /* 0x001064000800017f */
[----:B-1----:R-:W-:Y:S05]  /*2a4e0*/  @!P0 NANOSLEEP.SYNCS 0x989680 ;  /* 0x009896800000895d */ /* 0x002fea0003900000 */
[----:B------:R-:W1:Y:S02]  /*2a4f0*/  @!P0 SYNCS.PHASECHK.TRANS64 P0, [R8+URZ+0x60], R3 ;  /* 0x00006003080085a7 */ /* 0x000e64000800007f */
[----:B-1----:R-:W-:Y:S05]  /*2a500*/  @!P0 BRA `(.L_x_1682) ;  /* 0xfffffffc00f08947 */ /* 0x002fea000383ffff */
[----:B------:R-:W-:Y:S05]  /*2a510*/  BRA `(.L_x_1804) ;  /* 0xffffffc000b47947 */ /* 0x000fea000383ffff */
.L_x_1687:
[----:B-1----:R1:W2:Y:S02]  /*2a520*/  SYNCS.PHASECHK.TRANS64.TRYWAIT P0, [R2+URZ+0x30840], R3 ;  /* 0x03084003020075a7 */ /* 0x0022a4000800017f */
[----:B--2---:R-:W-:Y:S05]  /*2a530*/  @!P0 NANOSLEEP.SYNCS 0x989680 ;  /* 0x009896800000895d */ /* 0x004fea0003900000 */
[----:B------:R-:W2:Y:S02]  /*2a540*/  @!P0 SYNCS.PHASECHK.TRANS64 P0, [R2+URZ+0x30840], R3 ;  /* 0x03084003020085a7 */ /* 0x000ea4000800007f */
[----:B--2---:R-:W-:Y:S05]  /*2a550*/  @!P0 BRA `(.L_x_1687) ;  /* 0xfffffffc00f08947 */ /* 0x004fea000383ffff */
[----:B------:R-:W-:Y:S05]  /*2a560*/  BRA `(.L_x_1805) ;  /* 0xffffffc8001c7947 */ /* 0x000fea000383ffff */
.L_x_1689:
[----:B0-----:R0:W1:Y:S02]  /*2a570*/  SYNCS.PHASECHK.TRANS64.TRYWAIT P1, [R2+URZ+0x60], R18 ;  /* 0x00006012020075a7 */ /* 0x001064000802017f */
[----:B-1----:R-:W-:Y:S05]  /*2a580*/  @!P1 NANOSLEEP.SYNCS 0x989680 ;  /* 0x009896800000995d */ /* 0x002fea0003900000 */
[----:B------:R-:W1:Y:S02]  /*2a590*/  @!P1 SYNCS.PHASECHK.TRANS64 P1, [R2+URZ+0x60], R18 ;  /* 0x00006012020095a7 */ /* 0x000e64000802007f */
[----:B-1----:R-:W-:Y:S05]  /*2a5a0*/  @!P1 BRA `(.L_x_1689) ;  /* 0xfffffffc00f09947 */ /* 0x002fea000383ffff */
[----:B------:R-:W-:Y:S05]  /*2a5b0*/  BRA `(.L_x_1806) ;  /* 0xffffffc800bc7947 */ /* 0x000fea000383ffff */
.L_x_1694:
[----:B-1----:R1:W2:Y:S02]  /*2a5c0*/  SYNCS.PHASECHK.TRANS64.TRYWAIT P0, [R2+URZ+0x30840], R3 ;  /* 0x03084003020075a7 */ /* 0x0022a4000800017f */
[----:B--2---:R-:W-:Y:S05]  /*2a5d0*/  @!P0 NANOSLEEP.SYNCS 0x989680 ;  /* 0x009896800000895d */ /* 0x004fea0003900000 */
[----:B------:R-:W2:Y:S02]  /*2a5e0*/  @!P0 SYNCS.PHASECHK.TRANS64 P0, [R2+URZ+0x30840], R3 ;  /* 0x03084003020085a7 */ /* 0x000ea4000800007f */
[----:B--2---:R-:W-:Y:S05]  /*2a5f0*/  @!P0 BRA `(.L_x_1694) ;  /* 0xfffffffc00f08947 */ /* 0x004fea000383ffff */
[----:B------:R-:W-:Y:S05]  /*2a600*/  BRA `(.L_x_1807) ;  /* 0xffffffcc00e87947 */ /* 0x000fea000383ffff */
.L_x_1696:
[----:B0-----:R0:W1:Y:S02]  /*2a610*/  SYNCS.PHASECHK.TRANS64.TRYWAIT P1, [R2+URZ+0x60], R9 ;  /* 0x00006009020075a7 */ /* 0x001064000802017f */
[----:B-1----:R-:W-:Y:S05]  /*2a620*/  @!P1 NANOSLEEP.SYNCS 0x989680 ;  /* 0x009896800000995d */ /* 0x002fea0003900000 */
[----:B------:R-:W1:Y:S02]  /*2a630*/  @!P1 SYNCS.PHASECHK.TRANS64 P1, [R2+URZ+0x60], R9 ;  /* 0x00006009020095a7 */ /* 0x000e64000802007f */
[----:B-1----:R-:W-:Y:S05]  /*2a640*/  @!P1 BRA `(.L_x_1696) ;  /* 0xfffffffc00f09947 */ /* 0x002fea000383ffff */
[----:B------:R-:W-:Y:S05]  /*2a650*/  BRA `(.L_x_1808) ;  /* 0xffffffd000907947 */ /* 0x000fea000383ffff */
.L_x_1703:
[----:B0-----:R0:W1:Y:S02]  /*2a660*/  SYNCS.PHASECHK.TRANS64.TRYWAIT P0, [R3+URZ+0x30860], R2 ;  /* 0x03086002030075a7 */ /* 0x001064000800017f */
[----:B-1----:R-:W-:Y:S05]  /*2a670*/  @!P0 NANOSLEEP.SYNCS 0x989680 ;  /* 0x009896800000895d */ /* 0x002fea0003900000 */
[----:B------:R-:W1:Y:S02]  /*2a680*/  @!P0 SYNCS.PHASECHK.TRANS64 P0, [R3+URZ+0x30860], R2 ;  /* 0x03086002030085a7 */ /* 0x000e64000800007f */
[----:B-1----:R-:W-:Y:S05]  /*2a690*/  @!P0 BRA `(.L_x_1703) ;  /* 0xfffffffc00f08947 */ /* 0x002fea000383ffff */
[----:B------:R-:W-:Y:S05]  /*2a6a0*/  BRA `(.L_x_1809) ;  /* 0xffffffd400a87947 */ /* 0x000fea000383ffff */
.L_x_1705:
[----:B---3--:R-:W3:Y:S01]  /*2a6b0*/  LDL R0, [R1] ;  /* 0x0000000001007983 */ /* 0x008ee20000100800 */
[----:B------:R-:W-:Y:S01]  /*2a6c0*/  BSSY B0, `(.L_x_1810) ;  /* 0x0000008000007945 */ /* 0x000fe20003800000 */
[----:B------:R-:W-:Y:S01]  /*2a6d0*/  IMAD.MOV.U32 R12, RZ, RZ, RZ ;  /* 0x000000ffff0c7224 */ /* 0x000fe200078e00ff */
[----:B------:R-:W-:Y:S01]  /*2a6e0*/  MOV R15, 0xffffffff ;  /* 0xffffffff000f7802 */ /* 0x000fe20000000f00 */
[----:B------:R-:W-:Y:S01]  /*2a6f0*/  IMAD.MOV.U32 R11, RZ, RZ, 0x1f ;  /* 0x0000001fff0b7424 */ /* 0x000fe200078e00ff */
[----:B---3--:R-:W-:-:S07]  /*2a700*/  MOV R13, R0 ;  /* 0x00000000000d7202 */ /* 0x008fce0000000f00 */
[----:B012---:R-:W-:Y:S05]  /*2a710*/  WARPSYNC.COLLECTIVE R15, `(.L_x_1811) ;  /* 0x000000000f087348 */ /* 0x007fea0003c00000 */
[----:B------:R3:W4:Y:S02]  /*2a720*/  SHFL.IDX P6, R14, R13, R12, R11 ;  /* 0x0000000c0d0e7389 */ /* 0x00072400000c000b */
[----:B01234-:R-:W-:Y:S01]  /*2a730*/  ENDCOLLECTIVE ;  /* 0x000000000000791b */ /* 0x01ffe20003800000 */
.L_x_1811:
[----:B------:R-:W-:Y:S05]  /*2a740*/  BSYNC B0 ;  /* 0x0000000000007941 */ /* 0x000fea0003800000 */
.L_x_1810:
[----:B------:R-:W-:Y:S01]  /*2a750*/  IMAD.MOV.U32 R13, RZ, RZ, R0 ;  /* 0x000000ffff0d7224 */ /* 0x000fe200078e0000 */
[----:B------:R-:W-:Y:S01]  /*2a760*/  MOV R12, 0x1 ;  /* 0x00000001000c7802 */ /* 0x000fe20000000f00 */
[----:B------:R-:W-:Y:S02]  /*2a770*/  IMAD.MOV.U32 R11, RZ, RZ, 0x1f ;  /* 0x0000001fff0b7424 */ /* 0x000fe400078e00ff */
[----:B------:R-:W-:Y:S02]  /*2a780*/  IMAD.MOV.U32 R15, RZ, RZ, -0x1 ;  /* 0xffffffffff0f7424 */ /* 0x000fe400078e00ff */
[----:B------:R-:W-:-:S07]  /*2a790*/  IMAD.MOV.U32 R4, RZ, RZ, R14 ;  /* 0x000000ffff047224 */ /* 0x000fce00078e000e */
[----:B------:R-:W-:Y:S05]  /*2a7a0*/  WARPSYNC.COLLECTIVE R15, `(.L_x_1812) ;  /* 0x000000000f087348 */ /* 0x000fea0003c00000 */
[----:B------:R0:W1:Y:S02]  /*2a7b0*/  SHFL.IDX P6, R14, R13, R12, R11 ;  /* 0x0000000c0d0e7389 */ /* 0x00006400000c000b */
[----:B01----:R-:W-:Y:S01]  /*2a7c0*/  ENDCOLLECTIVE ;  /* 0x000000000000791b */ /* 0x003fe20003800000 */
.L_x_1812:
[----:B------:R-:W-:Y:S01]  /*2a7d0*/  MOV R7, R14 ;  /* 0x0000000e00077202 */ /* 0x000fe20000000f00 */
[----:B------:R-:W-:Y:S06]  /*2a7e0*/  BRA `(.L_x_1813) ;  /* 0xffffffd800307947 */ /* 0x000fec000383ffff */
.L_x_1708:
[----:B------:R-:W-:Y:S01]  /*2a7f0*/  BSSY B0, `(.L_x_1814) ;  /* 0x0000008000007945 */ /* 0x000fe20003800000 */
[----:B-----5:R-:W-:Y:S01]  /*2a800*/  IMAD.MOV.U32 R13, RZ, RZ, R5 ;  /* 0x000000ffff0d7224 */ /* 0x020fe200078e0005 */
[----:B------:R-:W-:Y:S01]  /*2a810*/  MOV R11, RZ ;  /* 0x000000ff000b7202 */ /* 0x000fe20000000f00 */
[----:B------:R-:W-:Y:S02]  /*2a820*/  IMAD.MOV.U32 R12, RZ, RZ, 0x1 ;  /* 0x00000001ff0c7424 */ /* 0x000fe400078e00ff */
[----:B------:R-:W-:-:S07]  /*2a830*/  IMAD.MOV.U32 R15, RZ, RZ, -0x1 ;  /* 0xffffffffff0f7424 */ /* 0x000fce00078e00ff */
[----:B0-2-4-:R-:W-:Y:S05]  /*2a840*/  WARPSYNC.COLLECTIVE R15, `(.L_x_1815) ;  /* 0x000000000f087348 */ /* 0x015fea0003c00000 */
[----:B------:R1:W3:Y:S02]  /*2a850*/  SHFL.UP P6, R14, R13, R12, R11 ;  /* 0x0400000c0d0e7389 */ /* 0x0002e400000c000b */
[----:B01234-:R-:W-:Y:S01]  /*2a860*/  ENDCOLLECTIVE ;  /* 0x000000000000791b */ /* 0x01ffe20003800000 */
.L_x_1815:
[----:B------:R-:W-:Y:S05]  /*2a870*/  BSYNC B0 ;  /* 0x0000000000007941 */ /* 0x000fea0003800000 */
.L_x_1814:
[----:B------:R-:W-:Y:S01]  /*2a880*/  ISETP.NE.AND P0, PT, R10, RZ, PT ;  /* 0x000000ff0a00720c */ /* 0x000fe20003f05270 */
[----:B------:R-:W-:Y:S01]  /*2a890*/  IMAD.MOV.U32 R11, RZ, RZ, RZ ;  /* 0x000000ffff0b7224 */ /* 0x000fe200078e00ff */
[----:B------:R-:W-:Y:S01]  /*2a8a0*/  MOV R12, 0x2 ;  /* 0x00000002000c7802 */ /* 0x000fe20000000f00 */
[----:B------:R-:W-:Y:S01]  /*2a8b0*/  IMAD.MOV.U32 R15, RZ, RZ, -0x1 ;  /* 0xffffffffff0f7424 */ /* 0x000fe200078e00ff */
[----:B------:R-:W-:Y:S02]  /*2a8c0*/  SEL R14, R14, RZ, P0 ;  /* 0x000000ff0e0e7207 */ /* 0x000fe40000000000 */
[----:B------:R-:W-:-:S03]  /*2a8d0*/  ISETP.GE.U32.AND P0, PT, R10, 0x2, PT ;  /* 0x000000020a00780c */ /* 0x000fc60003f06070 */
[----:B------:R-:W-:-:S10]  /*2a8e0*/  IMAD.IADD R13, R5, 0x1, R14 ;  /* 0x00000001050d7824 */ /* 0x000fd400078e020e */
[----:B------:R-:W-:Y:S05]  /*2a8f0*/  WARPSYNC.COLLECTIVE R15, `(.L_x_1816) ;  /* 0x000000000f087348 */ /* 0x000fea0003c00000 */
[----:B------:R0:W1:Y:S02]  /*2a900*/  SHFL.UP P6, R14, R13, R12, R11 ;  /* 0x0400000c0d0e7389 */ /* 0x00006400000c000b */
[----:B01----:R-:W-:Y:S01]  /*2a910*/  ENDCOLLECTIVE ;  /* 0x000000000000791b */ /* 0x003fe20003800000 */
.L_x_1816:
[----:B------:R-:W-:Y:S01]  /*2a920*/  IMAD.MOV.U32 R12, RZ, RZ, 0x4 ;  /* 0x00000004ff0c7424 */ /* 0x000fe200078e00ff */
[----:B------:R-:W-:Y:S02]  /*2a930*/  SEL R14, R14, RZ, P0 ;  /* 0x000000ff0e0e7207 */ /* 0x000fe40000000000 */
[----:B------:R-:W-:Y:S02]  /*2a940*/  ISETP.GE.U32.AND P0, PT, R10, 0x4, PT ;  /* 0x000000040a00780c */ /* 0x000fe40003f06070 */
[----:B------:R-:W-:-:S05]  /*2a950*/  IADD3 R3, R13, R14, RZ ;  /* 0x0000000e0d037210 */ /* 0x000fca0007ffe0ff */
[----:B------:R-:W-:-:S07]  /*2a960*/  IMAD.MOV.U32 R13, RZ, RZ, R3 ;  /* 0x000000ffff0d7224 */ /* 0x000fce00078e0003 */
[----:B------:R-:W-:Y:S05]  /*2a970*/  WARPSYNC.COLLECTIVE R15, `(.L_x_1817) ;  /* 0x000000000f087348 */ /* 0x000fea0003c00000 */
[----:B------:R0:W1:Y:S02]  /*2a980*/  SHFL.UP P6, R14, R13, R12, R11 ;  /* 0x0400000c0d0e7389 */ /* 0x00006400000c000b */
[----:B01----:R-:W-:Y:S01]  /*2a990*/  ENDCOLLECTIVE ;  /* 0x000000000000791b */ /* 0x003fe20003800000 */
.L_x_1817:
        /* <DEDUP_REMOVED lines=8> */
.L_x_1818:
        /* <DEDUP_REMOVED lines=8> */
.L_x_1819:
[----:B------:R-:W-:Y:S01]  /*2aaa0*/  IMAD.MOV.U32 R12, RZ, RZ, 0x1f ;  /* 0x0000001fff0c7424 */ /* 0x000fe200078e00ff */
[----:B------:R-:W-:Y:S02]  /*2aab0*/  MOV R11, 0x1f ;  /* 0x0000001f000b7802 */ /* 0x000fe40000000f00 */
[----:B------:R-:W-:-:S04]  /*2aac0*/  SEL R3, R14, RZ, P0 ;  /* 0x000000ff0e037207 */ /* 0x000fc80000000000 */
[----:B------:R-:W-:-:S05]  /*2aad0*/  IADD3 R2, R8, R3, RZ ;  /* 0x0000000308027210 */ /* 0x000fca0007ffe0ff */
[----:B------:R-:W-:-:S07]  /*2aae0*/  IMAD.MOV.U32 R13, RZ, RZ, R2 ;  /* 0x000000ffff0d7224 */ /* 0x000fce00078e0002 */
[----:B------:R-:W-:Y:S05]  /*2aaf0*/  WARPSYNC.COLLECTIVE R15, `(.L_x_1820) ;  /* 0x000000000f087348 */ /* 0x000fea0003c00000 */
[----:B------:R0:W1:Y:S02]  /*2ab00*/  SHFL.IDX P6, R14, R13, R12, R11 ;  /* 0x0000000c0d0e7389 */ /* 0x00006400000c000b */
[----:B01----:R-:W-:Y:S01]  /*2ab10*/  ENDCOLLECTIVE ;  /* 0x000000000000791b */ /* 0x003fe20003800000 */
.L_x_1820:
[----:B------:R-:W-:Y:S05]  /*2ab20*/  BRA `(.L_x_1821) ;  /* 0xffffffd400fc7947 */ /* 0x000fea000383ffff */
.L_x_1713:
[----:B------:R-:W-:Y:S01]  /*2ab30*/  BSSY B0, `(.L_x_1822) ;  /* 0x0000008000007945 */ /* 0x000fe20003800000 */
[----:B-----5:R-:W-:Y:S01]  /*2ab40*/  IMAD.MOV.U32 R13, RZ, RZ, R5 ;  /* 0x000000ffff0d7224 */ /* 0x020fe200078e0005 */
[----:B------:R-:W-:Y:S01]  /*2ab50*/  MOV R11, RZ ;  /* 0x000000ff000b7202 */ /* 0x000fe20000000f00 */
[----:B------:R-:W-:Y:S02]  /*2ab60*/  IMAD.MOV.U32 R12, RZ, RZ, 0x1 ;  /* 0x00000001ff0c7424 */ /* 0x000fe400078e00ff */
[----:B------:R-:W-:-:S07]  /*2ab70*/  IMAD.MOV.U32 R15, RZ, RZ, -0x1 ;  /* 0xffffffffff0f7424 */ /* 0x000fce00078e00ff */
[----:B0-----:R-:W-:Y:S05]  /*2ab80*/  WARPSYNC.COLLECTIVE R15, `(.L_x_1823) ;  /* 0x000000000f087348 */ /* 0x001fea0003c00000 */
[----:B------:R1:W2:Y:S02]  /*2ab90*/  SHFL.UP P6, R14, R13, R12, R11 ;  /* 0x0400000c0d0e7389 */ /* 0x0002a400000c000b */
[----:B012---:R-:W-:Y:S01]  /*2aba0*/  ENDCOLLECTIVE ;  /* 0x000000000000791b */ /* 0x007fe20003800000 */
.L_x_1823:
[----:B------:R-:W-:Y:S05]  /*2abb0*/  BSYNC B0 ;  /* 0x0000000000007941 */ /* 0x000fea0003800000 */
.L_x_1822:
        /* <DEDUP_REMOVED lines=10> */
.L_x_1824:
        /* <DEDUP_REMOVED lines=8> */
.L_x_1825:
        /* <DEDUP_REMOVED lines=8> */
.L_x_1826:
        /* <DEDUP_REMOVED lines=8> */
.L_x_1827:
        /* <DEDUP_REMOVED lines=8> */
.L_x_1828:
[----:B------:R-:W-:Y:S05]  /*2ae60*/  BRA `(.L_x_1829) ;  /* 0xffffffd400f07947 */ /* 0x000fea000383ffff */
.L_x_1715:
[----:B------:R-:W-:Y:S01]  /*2ae70*/  BSSY B0, `(.L_x_1830) ;  /* 0x0000006000007945 */ /* 0x000fe20003800000 */
[----:B------:R-:W-:Y:S01]  /*2ae80*/  PLOP3.LUT P6, PT, P6, PT, PT, 0x8, 0x0 ;  /* 0x000000000000781c */ /* 0x000fe200037ce170 */
[----:B------:R-:W-:-:S12]  /*2ae90*/  IMAD.MOV.U32 R15, RZ, RZ, -0x1 ;  /* 0xffffffffff0f7424 */ /* 0x000fd800078e00ff */
[----:B0-----:R-:W-:Y:S05]  /*2aea0*/  WARPSYNC.COLLECTIVE R15, `(.L_x_1831) ;  /* 0x000000000f087348 */ /* 0x001fea0003c00000 */
[----:B------:R-:W-:Y:S01]  /*2aeb0*/  VOTE.ANY R14, PT, P6 ;  /* 0x00000000000e7806 */ /* 0x000fe200030e0100 */
[----:B0-----:R-:W-:Y:S06]  /*2aec0*/  ENDCOLLECTIVE ;  /* 0x000000000000791b */ /* 0x001fec0003800000 */
.L_x_1831:
[----:B------:R-:W-:Y:S05]  /*2aed0*/  BSYNC B0 ;  /* 0x0000000000007941 */ /* 0x000fea0003800000 */
.L_x_1830:
[----:B------:R-:W-:Y:S01]  /*2aee0*/  IMAD.MOV.U32 R3, RZ, RZ, R14 ;  /* 0x000000ffff037224 */ /* 0x000fe200078e000e */
[----:B------:R-:W-:Y:S01]  /*2aef0*/  MOV R13, R5 ;  /* 0x00000005000d7202 */ /* 0x000fe20000000f00 */
[----:B------:R-:W-:Y:S01]  /*2af00*/  IMAD.MOV.U32 R11, RZ, RZ, 0x1f ;  /* 0x0000001fff0b7424 */ /* 0x000fe200078e00ff */
[----:B------:R-:W-:Y:S01]  /*2af10*/  MOV R15, 0xffffffff ;  /* 0xffffffff000f7802 */ /* 0x000fe20000000f00 */
[----:B------:R-:W0:Y:S02]  /*2af20*/  POPC R8, R3 ;  /* 0x0000000300087309 */ /* 0x000e240000000000 */
[----:B0-----:R-:W-:-:S07]  /*2af30*/  IMAD.MOV.U32 R12, RZ, RZ, R8 ;  /* 0x000000ffff0c7224 */ /* 0x001fce00078e0008 */
[----:B------:R-:W-:Y:S05]  /*2af40*/  WARPSYNC.COLLECTIVE R15, `(.L_x_1832) ;  /* 0x000000000f087348 */ /* 0x000fea0003c00000 */
[----:B------:R0:W1:Y:S02]  /*2af50*/  SHFL.IDX P6, R14, R13, R12, R11 ;  /* 0x0000000c0d0e7389 */ /* 0x00006400000c000b */
[----:B01----:R-:W-:Y:S01]  /*2af60*/  ENDCOLLECTIVE ;  /* 0x000000000000791b */ /* 0x003fe20003800000 */
.L_x_1832:
[----:B------:R-:W-:Y:S01]  /*2af70*/  IMAD.MOV.U32 R5, RZ, RZ, R14 ;  /* 0x000000ffff057224 */ /* 0x000fe200078e000e */
[----:B------:R-:W-:Y:S06]  /*2af80*/  BRA `(.L_x_1833) ;  /* 0xffffffd400e07947 */ /* 0x000fec000383ffff */
.L_x_1717:
[----:B------:R-:W-:Y:S01]  /*2af90*/  BSSY B0, `(.L_x_1834) ;  /* 0x0000007000007945 */ /* 0x000fe20003800000 */
[----:B------:R-:W-:Y:S01]  /*2afa0*/  IMAD.MOV.U32 R13, RZ, RZ, R2 ;  /* 0x000000ffff0d7224 */ /* 0x000fe200078e0002 */
[----:B------:R-:W-:Y:S01]  /*2afb0*/  MOV R11, 0x1f ;  /* 0x0000001f000b7802 */ /* 0x000fe20000000f00 */
[----:B------:R-:W-:-:S07]  /*2afc0*/  IMAD.MOV.U32 R15, RZ, RZ, -0x1 ;  /* 0xffffffffff0f7424 */ /* 0x000fce00078e00ff */
[----:B012---:R-:W-:Y:S05]  /*2afd0*/  WARPSYNC.COLLECTIVE R15, `(.L_x_1835) ;  /* 0x000000000f087348 */ /* 0x007fea0003c00000 */
[----:B------:R3:W4:Y:S02]  /*2afe0*/  SHFL.IDX P6, R14, R13, R12, R11 ;  /* 0x0000000c0d0e7389 */ /* 0x00072400000c000b */
[----:B01234-:R-:W-:Y:S01]  /*2aff0*/  ENDCOLLECTIVE ;  /* 0x000000000000791b */ /* 0x01ffe20003800000 */
.L_x_1835:
[----:B------:R-:W-:Y:S05]  /*2b000*/  BSYNC B0 ;  /* 0x0000000000007941 */ /* 0x000fea0003800000 */
.L_x_1834:
[----:B------:R-:W-:Y:S01]  /*2b010*/  IMAD.MOV.U32 R9, RZ, RZ, R14 ;  /* 0x000000ffff097224 */ /* 0x000fe200078e000e */
[----:B------:R-:W-:Y:S06]  /*2b020*/  BRA `(.L_x_1716) ;  /* 0xffffffd400d47947 */ /* 0x000fec000383ffff */
.L_x_1721:
[----:B0-----:R0:W1:Y:S02]  /*2b030*/  SYNCS.PHASECHK.TRANS64.TRYWAIT P0, [R0+URZ+0x30820], R3 ;  /* 0x03082003000075a7 */ /* 0x001064000800017f */
[----:B-1----:R-:W-:Y:S05]  /*2b040*/  @!P0 NANOSLEEP.SYNCS 0x989680 ;  /* 0x009896800000895d */ /* 0x002fea0003900000 */
[----:B------:R-:W1:Y:S02]  /*2b050*/  @!P0 SYNCS.PHASECHK.TRANS64 P0, [R0+URZ+0x30820], R3 ;  /* 0x03082003000085a7 */ /* 0x000e64000800007f */
[----:B-1----:R-:W-:Y:S05]  /*2b060*/  @!P0 BRA `(.L_x_1721) ;  /* 0xfffffffc00f08947 */ /* 0x002fea000383ffff */
[----:B------:R-:W-:Y:S05]  /*2b070*/  BRA `(.L_x_1836) ;  /* 0xffffffdc00747947 */ /* 0x000fea000383ffff */
.L_x_1722:
[----:B------:R-:W1:Y:S01]  /*2b080*/  S2R R2, SR_TID.X ;  /* 0x0000000000027919 */ /* 0x000e620000002100 */
[----:B------:R-:W-:Y:S01]  /*2b090*/  BSSY B0, `(.L_x_1837) ;  /* 0x000000a000007945 */ /* 0x000fe20003800000 */
[----:B------:R-:W-:Y:S01]  /*2b0a0*/  IMAD.MOV.U32 R12, RZ, RZ, RZ ;  /* 0x000000ffff0c7224 */ /* 0x000fe200078e00ff */
[----:B------:R-:W-:Y:S01]  /*2b0b0*/  MOV R15, 0xffffffff ;  /* 0xffffffff000f7802 */ /* 0x000fe20000000f00 */
[----:B------:R-:W-:Y:S01]  /*2b0c0*/  IMAD.MOV.U32 R11, RZ, RZ, 0x1f ;  /* 0x0000001fff0b7424 */ /* 0x000fe200078e00ff */
[----:B-1----:R-:W-:-:S04]  /*2b0d0*/  SHF.R.U32.HI R2, RZ, 0x5, R2 ;  /* 0x00000005ff027819 */ /* 0x002fc80000011602 */
[----:B------:R-:W-:-:S04]  /*2b0e0*/  LOP3.LUT R2, R2, 0x3, RZ, 0xc0, !PT ;  /* 0x0000000302027812 */ /* 0x000fc800078ec0ff */
[----:B------:R-:W-:-:S07]  /*2b0f0*/  MOV R13, R2 ;  /* 0x00000002000d7202 */ /* 0x000fce0000000f00 */
[----:B0-----:R-:W-:Y:S05]  /*2b100*/  WARPSYNC.COLLECTIVE R15, `(.L_x_1838) ;  /* 0x000000000f087348 */ /* 0x001fea0003c00000 */
[----:B------:R1:W2:Y:S02]  /*2b110*/  SHFL.IDX P6, R14, R13, R12, R11 ;  /* 0x0000000c0d0e7389 */ /* 0x0002a400000c000b */
[----:B012---:R-:W-:Y:S01]  /*2b120*/  ENDCOLLECTIVE ;  /* 0x000000000000791b */ /* 0x007fe20003800000 */
.L_x_1838:
[----:B------:R-:W-:Y:S05]  /*2b130*/  BSYNC B0 ;  /* 0x0000000000007941 */ /* 0x000fea0003800000 */
.L_x_1837:
[----:B------:R-:W-:Y:S05]  /*2b140*/  BRA `(.L_x_1839) ;  /* 0xffffffdc005c7947 */ /* 0x000fea000383ffff */
.L_x_1723:
[----:B------:R-:W-:Y:S01]  /*2b150*/  BSSY B0, `(.L_x_1840) ;  /* 0x0000006000007945 */ /* 0x000fe20003800000 */
[----:B------:R-:W-:-:S07]  /*2b160*/  IMAD.MOV.U32 R15, RZ, RZ, -0x1 ;  /* 0xffffffffff0f7424 */ /* 0x000fce00078e00ff */
[----:B01----:R-:W-:Y:S05]  /*2b170*/  WARPSYNC.COLLECTIVE R15, `(.L_x_1841) ;  /* 0x000000000f0c7348 */ /* 0x003fea0003c00000 */
[----:B------:R-:W-:Y:S02]  /*2b180*/  ELECT P6, UR62, PT ;  /* 0x00000000003e782f */ /* 0x000fe400038c0000 */
[----:B------:R-:W-:Y:S01]  /*2b190*/  MOV R14, UR62 ;  /* 0x0000003e000e7c02 */ /* 0x000fe20008000f00 */
[----:B01----:R-:W-:Y:S10]  /*2b1a0*/  ENDCOLLECTIVE ;  /* 0x000000000000791b */ /* 0x003ff40003800000 */
.L_x_1841:
[----:B------:R-:W-:Y:S05]  /*2b1b0*/  BSYNC B0 ;  /* 0x0000000000007941 */ /* 0x000fea0003800000 */
.L_x_1840:
[----:B------:R-:W-:Y:S05]  /*2b1c0*/  BRA `(.L_x_1842) ;  /* 0xffffffdc00507947 */ /* 0x000fea000383ffff */
.L_x_1725:
[----:B0-----:R0:W1:Y:S02]  /*2b1d0*/  SYNCS.PHASECHK.TRANS64.TRYWAIT P0, [R7+URZ], R4 ;  /* 0x00000004070075a7 */ /* 0x001064000800017f */
[----:B-1----:R-:W-:Y:S05]  /*2b1e0*/  @!P0 NANOSLEEP.SYNCS 0x989680 ;  /* 0x009896800000895d */ /* 0x002fea0003900000 */
[----:B------:R-:W1:Y:S02]  /*2b1f0*/  @!P0 SYNCS.PHASECHK.TRANS64 P0, [R7+URZ], R4 ;  /* 0x00000004070085a7 */ /* 0x000e64000800007f */
[----:B-1----:R-:W-:Y:S05]  /*2b200*/  @!P0 BRA `(.L_x_1725) ;  /* 0xfffffffc00f08947 */ /* 0x002fea000383ffff */
[----:B------:R-:W-:Y:S05]  /*2b210*/  BRA `(.L_x_1843) ;  /* 0xffffffdc00847947 */ /* 0x000fea000383ffff */
.L_x_1726:
[----:B-1----:R1:W2:Y:S02]  /*2b220*/  SYNCS.PHASECHK.TRANS64.TRYWAIT P0, [R3+URZ], R2 ;  /* 0x00000002030075a7 */ /* 0x0022a4000800017f */
[----:B--2---:R-:W-:Y:S05]  /*2b230*/  @!P0 NANOSLEEP.SYNCS 0x989680 ;  /* 0x009896800000895d */ /* 0x004fea0003900000 */
[----:B------:R-:W2:Y:S02]  /*2b240*/  @!P0 SYNCS.PHASECHK.TRANS64 P0, [R3+URZ], R2 ;  /* 0x00000002030085a7 */ /* 0x000ea4000800007f */
[----:B--2---:R-:W-:Y:S05]  /*2b250*/  @!P0 BRA `(.L_x_1726) ;  /* 0xfffffffc00f08947 */ /* 0x004fea000383ffff */
[----:B------:R-:W-:Y:S05]  /*2b260*/  BRA `(.L_x_1844) ;  /* 0xffffffdc00787947 */ /* 0x000fea000383ffff */
.L_x_1728:
[----:B-1----:R1:W2:Y:S02]  /*2b270*/  SYNCS.PHASECHK.TRANS64.TRYWAIT P0, [R5+URZ], R4 ;  /* 0x00000004050075a7 */ /* 0x0022a4000800017f */
[----:B--2---:R-:W-:Y:S05]  /*2b280*/  @!P0 NANOSLEEP.SYNCS 0x989680 ;  /* 0x009896800000895d */ /* 0x004fea0003900000 */
[----:B------:R-:W2:Y:S02]  /*2b290*/  @!P0 SYNCS.PHASECHK.TRANS64 P0, [R5+URZ], R4 ;  /* 0x00000004050085a7 */ /* 0x000ea4000800007f */
[----:B--2---:R-:W-:Y:S05]  /*2b2a0*/  @!P0 BRA `(.L_x_1728) ;  /* 0xfffffffc00f08947 */ /* 0x004fea000383ffff */
[----:B------:R-:W-:Y:S05]  /*2b2b0*/  BRA `(.L_x_1845) ;  /* 0xffffffdc007c7947 */ /* 0x000fea000383ffff */
.L_x_1846:
        /* <DEDUP_REMOVED lines=12> */
.L_x_2661:


//--------------------- .text._ZN7cutlass13device_kernelIN5flash11enable_sm90INS1_16FlashAttnFwdSm90INS1_25CollectiveMainloopFwdSm90ILi2EN4cute5tupleIJNS5_1CILi1EEES8_S8_EEENS6_IJNS7_ILi128EEENS7_ILi112EEENS7_ILi192EEEEEELi192ENS_6half_tEfNS_4arch4Sm90ELb1ELb0ELb1ELb0ELb0ELb0ELb0ELb1ELb1ELb0ELb0ELb0EEENS1_21CollectiveEpilogueFwdINS6_IJSA_SC_SB_EEES9_SE_SG_Li256ELb0ELb0ELb0ELb0EEENS1_30DynamicPersistentTileSchedulerILi256ELi32ELb0ELb0ELb1EEEEEEEEEvNT_6ParamsE --------------------------
	.section	.text._ZN7cutlass13device_kernelIN5flash11enable_sm90INS1_16FlashAttnFwdSm90INS1_25CollectiveMainloopFwdSm90ILi2EN4cute5tupleIJNS5_1CILi1EEES8_S8_EEENS6_IJNS7_ILi128EEENS7_ILi112EEENS7_ILi192EEEEEELi192ENS_6half_tEfNS_4arch4Sm90ELb1ELb0ELb1ELb0ELb0ELb0ELb0ELb1ELb1ELb0ELb0ELb0EEENS1_21CollectiveEpilogueFwdINS6_IJSA_SC_SB_EEES9_SE_SG_Li256ELb0ELb0ELb0ELb0EEENS1_30DynamicPersistentTileSchedulerILi256ELi32ELb0ELb0ELb1EEEEEEEEEvNT_6ParamsE,"ax",@progbits
	.align	128
.text._ZN7cutlass13device_kernelIN5flash11enable_sm90INS1_16FlashAttnFwdSm90INS1_25CollectiveMainloopFwdSm90ILi2EN4cute5tupleIJNS5_1CILi1EEES8_S8_EEENS6_IJNS7_ILi128EEENS7_ILi112EEENS7_ILi192EEEEEELi192ENS_6half_tEfNS_4arch4Sm90ELb1ELb0ELb1ELb0ELb0ELb0ELb0ELb1ELb1ELb0ELb0ELb0EEENS1_21CollectiveEpilogueFwdINS6_IJSA_SC_SB_EEES9_SE_SG_Li256ELb0ELb0ELb0ELb0EEENS1_30DynamicPersistentTileSchedulerILi256ELi32ELb0ELb0ELb1EEEEEEEEEvNT_6ParamsE:
        .type           _ZN7cutlass13device_kernelIN5flash11enable_sm90INS1_16FlashAttnFwdSm90INS1_25CollectiveMainloopFwdSm90ILi2EN4cute5tupleIJNS5_1CILi1EEES8_S8_EEENS6_IJNS7_ILi128EEENS7_ILi112EEENS7_ILi192EEEEEELi192ENS_6half_tEfNS_4arch4Sm90ELb1ELb0ELb1ELb0ELb0ELb0ELb0ELb1ELb1ELb0ELb0ELb0EEENS1_21CollectiveEpilogueFwdINS6_IJSA_SC_SB_EEES9_SE_SG_Li256ELb0ELb0ELb0ELb0EEENS1_30DynamicPersistentTileSchedulerILi256ELi32ELb0ELb0ELb1EEEEEEEEEvNT_6ParamsE,@function
        .size           _ZN7cutlass13device_kernelIN5flash11enable_sm90INS1_16FlashAttnFwdSm90INS1_25CollectiveMainloopFwdSm90ILi2EN4cute5tupleIJNS5_1CILi1EEES8_S8_EEENS6_IJNS7_ILi128EEENS7_ILi112EEENS7_ILi192EEEEEELi192ENS_6half_tEfNS_4arch4Sm90ELb1ELb0ELb1ELb0ELb0ELb0ELb0ELb1ELb1ELb0ELb0ELb0EEENS1_21CollectiveEpilogueFwdINS6_IJSA_SC_SB_EEES9_SE_SG_Li256ELb0ELb0ELb0ELb0EEENS1_30DynamicPersistentTileSchedulerILi256ELi32ELb0ELb0ELb1EEEEEEEEEvNT_6ParamsE,(.L_x_2662 - _ZN7cutlass13device_kernelIN5flash11enable_sm90INS1_16FlashAttnFwdSm90INS1_25CollectiveMainloopFwdSm90ILi2EN4cute5tupleIJNS5_1CILi1EEES8_S8_EEENS6_IJNS7_ILi128EEENS7_ILi112EEENS7_ILi192EEEEEELi192ENS_6half_tEfNS_4arch4Sm90ELb1ELb0ELb1ELb0ELb0ELb0ELb0ELb1ELb1ELb0ELb0ELb0EEENS1_21CollectiveEpilogueFwdINS6_IJSA_SC_SB_EEES9_SE_SG_Li256ELb0ELb0ELb0ELb0EEENS1_30DynamicPersistentTileSchedulerILi256ELi32ELb0ELb0ELb1EEEEEEEEEvNT_6ParamsE)
        .other          _ZN7cutlass13device_kernelIN5flash11enable_sm90INS1_16FlashAttnFwdSm90INS1_25CollectiveMainloopFwdSm90ILi2EN4cute5tupleIJNS5_1CILi1EEES8_S8_EEENS6_IJNS7_ILi128EEENS7_ILi112EEENS7_ILi192EEEEEELi192ENS_6half_tEfNS_4arch4Sm90ELb1ELb0ELb1ELb0ELb0ELb0ELb0ELb1ELb1ELb0ELb0ELb0EEENS1_21CollectiveEpilogueFwdINS6_IJSA_SC_SB_EEES9_SE_SG_Li256ELb0ELb0ELb0ELb0EEENS1_30DynamicPersistentTileSchedulerILi256ELi32ELb0ELb0ELb1EEEEEEEEEvNT_6ParamsE,@"STO_CUDA_ENTRY STV_DEFAULT"
_ZN7cutlass13device_kernelIN5flash11enable_sm90INS1_16FlashAttnFwdSm90INS1_25CollectiveMainloopFwdSm90ILi2EN4cute5tupleIJNS5_1CILi1EEES8_S8_EEENS6_IJNS7_ILi128EEENS7_ILi112EEENS7_ILi192EEEEEELi192ENS_6half_tEfNS_4arch4Sm90ELb1ELb0ELb1ELb0ELb0ELb0ELb0ELb1ELb1ELb0ELb0ELb0EEENS1_21CollectiveEpilogueFwdINS6_IJSA_SC_SB_EEES9_SE_SG_Li256ELb0ELb0ELb0ELb0EEENS1_30DynamicPersistentTileSchedulerILi256ELi32ELb0ELb0ELb1EEEEEEEEEvNT_6ParamsE:
        /* <DEDUP_REMOVED lines=23> */
.L_x_1848:
[----:B------:R-:W-:Y:S05]  /*0170*/  BSYNC B0 ;  /* 0x0000000000007941 */ /* 0x000fea0003800000 */
.L_x_1847:
[----:B------:R-:W-:Y:S01]  /*0180*/  VOTEU.ANY UP0, P0 ;  /* 0x00000000003f7886 */ /* 0x000fe20000000100 */
[----:B------:R-:W1:Y:S01]  /*0190*/  SHFL.IDX PT, R2, R0, RZ, 0x1f ;  /* 0x00001fff00027589 */ /* 0x000e6200000e0000 */
[----:B------:R-:W-:Y:S01]  /*01a0*/  UMOV UR4, 0x1 ;  /* 0x0000000100047882 */ /* 0x000fe20000000000 */
[----:B------:R-:W-:Y:S02]  /*01b0*/  VOTEU.ANY UP1, P0 ;  /* 0x00000000003f7886 */ /* 0x000fe40000020100 */
[----:B------:R-:W2:Y:S01]  /*01c0*/  @UP0 S2UR UR7, SR_CgaCtaId ;  /* 0x00000000000709c3 */ /* 0x000ea20000008800 */
[----:B------:R-:W-:Y:S01]  /*01d0*/  @UP0 UMOV UR6, 0x400 ;  /* 0x0000040000060882 */ /* 0x000fe20000000000 */
[----:B------:R-:W-:-:S04]  /*01e0*/  @UP0 UIADD3 UR4, -UR4, 0x100000, URZ ;  /* 0x0010000004040890 */ /* 0x000fc8000fffe13f */
[----:B------:R-:W-:Y:S02]  /*01f0*/  @UP0 USHF.L.U32 UR5, UR4, 0xb, URZ ;  /* 0x0000000b04050899 */ /* 0x000fe4000800063f */
[----:B------:R-:W-:Y:S01]  /*0200*/  @UP0 USHF.L.U32 UR4, UR4, 0x1, URZ ;  /* 0x0000000104040899 */ /* 0x000fe2000800063f */
[----:B-1----:R-:W-:Y:S02]  /*0210*/  ISETP.NE.AND P1, PT, R2, RZ, PT ;  /* 0x000000ff0200720c */ /* 0x002fe40003f25270 */
[----:B------:R-:W-:Y:S01]  /*0220*/  SHF.R.U32.HI R2, RZ, 0x7, R3 ;  /* 0x00000007ff027819 */ /* 0x000fe20000011603 */
[----:B--2---:R-:W-:Y:S01]  /*0230*/  @UP0 ULEA UR6, UR7, UR6, 0x18 ;  /* 0x0000000607060291 */ /* 0x004fe2000f8ec03f */
[----:B------:R-:W-:-:S04]  /*0240*/  VOTEU.ANY UP0, P0 ;  /* 0x00000000003f7886 */ /* 0x000fc80000000100 */
[----:B------:R-:W1:Y:S04]  /*0250*/  SHFL.IDX PT, R2, R2, RZ, 0x1f ;  /* 0x00001fff02027589 */ /* 0x000e6800000e0000 */
[----:B------:R-:W2:Y:S03]  /*0260*/  FENCE.VIEW.ASYNC.S ;  /* 0x00000000000073c6 */ /* 0x000ea60000000000 */
[----:B--2---:R2:W3:Y:S01]  /*0270*/  @UP0 SYNCS.EXCH.64 URZ, [UR6+0x36800], UR4 ;  /* 0x03680004063f05b2 */ /* 0x0044e20008000100 */
[----:B------:R2:W4:Y:S01]  /*0280*/  @UP1 SYNCS.EXCH.64 URZ, [UR6+0x36820], UR4 ;  /* 0x03682004063f15b2 */ /* 0x0005220008000100 */
[----:B------:R-:W-:Y:S05]  /*0290*/  @P1 BRA `(.L_x_1849) ;  /* 0x0000000000481947 */ /* 0x000fea0003800000 */
[----:B--2---:R-:W2:Y:S01]  /*02a0*/  S2UR UR5, SR_CgaCtaId ;  /* 0x00000000000579c3 */ /* 0x004ea20000008800 */
[----:B------:R-:W-:Y:S01]  /*02b0*/  UMOV UR4, 0x400 ;  /* 0x0000040000047882 */ /* 0x000fe20000000000 */
[----:B------:R-:W-:Y:S01]  /*02c0*/  UMOV UR6, 0x1 ;  /* 0x0000000100067882 */ /* 0x000fe20000000000 */
[----:B------:R-:W-:Y:S01]  /*02d0*/  UMOV UR9, 0x2 ;  /* 0x0000000200097882 */ /* 0x000fe20000000000 */
[----:B------:R-:W-:-:S04]  /*02e0*/  UIADD3 UR6, -UR6, 0x100000, URZ ;  /* 0x0010000006067890 */ /* 0x000fc8000fffe13f */
[----:B------:R-:W-:Y:S02]  /*02f0*/  USHF.L.U32 UR7, UR6, 0xb, URZ ;  /* 0x0000000b06077899 */ /* 0x000fe4000800063f */
[----:B------:R-:W-:Y:S01]  /*0300*/  USHF.L.U32 UR6, UR6, 0x1, URZ ;  /* 0x0000000106067899 */ /* 0x000fe2000800063f */
[----:B------:R-:W-:Y:S01]  /*0310*/  ELECT P0, URZ, PT ;  /* 0x00000000003f782f */ /* 0x000fe20003800000 */
[----:B--2---:R-:W-:Y:S02]  /*0320*/  ULEA UR8, UR5, UR4, 0x18 ;  /* 0x0000000405087291 */ /* 0x004fe4000f8ec03f */
[----:B------:R-:W-:-:S04]  /*0330*/  UIADD3 UR4, -UR9, 0x100000, URZ ;  /* 0x0010000009047890 */ /* 0x000fc8000fffe13f */
[----:B------:R-:W-:Y:S02]  /*0340*/  USHF.L.U32 UR5, UR4, 0xb, URZ ;  /* 0x0000000b04057899 */ /* 0x000fe4000800063f */
[----:B------:R-:W-:Y:S01]  /*0350*/  USHF.L.U32 UR4, UR4, 0x1, URZ ;  /* 0x0000000104047899 */ /* 0x000fe2000800063f */
[----:B------:R-:W2:Y:S03]  /*0360*/  FENCE.VIEW.ASYNC.S ;  /* 0x00000000000073c6 */ /* 0x000ea60000000000 */
[----:B--2---:R2:W1:Y:S08]  /*0370*/  SYNCS.EXCH.64 URZ, [UR8+0x36830], UR6 ;  /* 0x03683006083f75b2 */ /* 0x0044700008000100 */
[----:B------:R2:W1:Y:S01]  /*0380*/  SYNCS.EXCH.64 URZ, [UR8+0x36840], UR4 ;  /* 0x03684004083f75b2 */ /* 0x0004620008000100 */
[----:B------:R2:W1:Y:S01]  /*0390*/  SYNCS.EXCH.64 URZ, [UR8+0x36838], UR6 ;  /* 0x03683806083f75b2 */ /* 0x0004620008000100 */
[----:B------:R2:W1:Y:S01]  /*03a0*/  SYNCS.EXCH.64 URZ, [UR8+0x36848], UR4 ;  /* 0x03684804083f75b2 */ /* 0x0004620008000100 */
[----:B------:R-:W-:Y:S01]  /*03b0*/  NOP ;  /* 0x0000000000007918 */ /* 0x000fe20000000000 */
.L_x_1849:
[----:B------:R-:W5:Y:S01]  /*03c0*/  SHFL.IDX PT, R3, R0, RZ, 0x1f ;  /* 0x00001fff00037589 */ /* 0x000f6200000e0000 */
[----:B------:R-:W-:Y:S01]  /*03d0*/  NOP ;  /* 0x0000000000007918 */ /* 0x000fe20000000000 */
[----:B-----5:R-:W-:-:S13]  /*03e0*/  ISETP.NE.AND P0, PT, R3, RZ, PT ;  /* 0x000000ff0300720c */ /* 0x020fda0003f05270 */
[----:B------:R-:W-:Y:S05]  /*03f0*/  @P0 BRA `(.L_x_1850) ;  /* 0x0000000000480947 */ /* 0x000fea0003800000 */
[----:B--2---:R-:W2:Y:S01]  /*0400*/  S2UR UR5, SR_CgaCtaId ;  /* 0x00000000000579c3 */ /* 0x004ea20000008800 */
[----:B------:R-:W-:Y:S01]  /*0410*/  UMOV UR4, 0x400 ;  /* 0x0000040000047882 */ /* 0x000fe20000000000 */
[----:B------:R-:W-:Y:S01]  /*0420*/  UMOV UR6, 0x1 ;  /* 0x0000000100067882 */ /* 0x000fe20000000000 */
[----:B------:R-:W-:Y:S01]  /*0430*/  UMOV UR7, 0x2 ;  /* 0x0000000200077882 */ /* 0x000fe20000000000 */
[----:B------:R-:W-:Y:S01]  /*0440*/  ELECT P0, URZ, PT ;  /* 0x00000000003f782f */ /* 0x000fe20003800000 */
[----:B--2---:R-:W-:Y:S02]  /*0450*/  ULEA UR8, UR5, UR4, 0x18 ;  /* 0x0000000405087291 */ /* 0x004fe4000f8ec03f */
[----:B------:R-:W-:-:S04]  /*0460*/  UIADD3 UR4, -UR6, 0x100000, URZ ;  /* 0x0010000006047890 */ /* 0x000fc8000fffe13f */
[----:B------:R-:W-:Y:S02]  /*0470*/  USHF.L.U32 UR5, UR4, 0xb, URZ ;  /* 0x0000000b04057899 */ /* 0x000fe4000800063f */
[----:B------:R-:W-:Y:S02]  /*0480*/  USHF.L.U32 UR4, UR4, 0x1, URZ ;  /* 0x0000000104047899 */ /* 0x000fe4000800063f */
        /* <DEDUP_REMOVED lines=9> */
.L_x_1850:
[----:B------:R-:W5:Y:S01]  /*0520*/  SHFL.IDX PT, R3, R0, RZ, 0x1f ;  /* 0x00001fff00037589 */ /* 0x000f6200000e0000 */
[----:B------:R-:W-:Y:S01]  /*0530*/  NOP ;  /* 0x0000000000007918 */ /* 0x000fe20000000000 */
[----:B-----5:R-:W-:-:S13]  /*0540*/  ISETP.NE.AND P0, PT, R3, RZ, PT ;  /* 0x000000ff0300720c */ /* 0x020fda0003f05270 */
[----:B------:R-:W-:Y:S05]  /*0550*/  @P0 BRA `(.L_x_1851) ;  /* 0x0000000000380947 */ /* 0x000fea0003800000 */
[----:B--2---:R-:W2:Y:S01]  /*0560*/  S2UR UR5, SR_CgaCtaId ;  /* 0x00000000000579c3 */ /* 0x004ea20000008800 */
[----:B------:R-:W-:Y:S01]  /*0570*/  UMOV UR4, 0x400 ;  /* 0x0000040000047882 */ /* 0x000fe20000000000 */
[----:B------:R-:W-:Y:S01]  /*0580*/  UMOV UR7, 0x1 ;  /* 0x0000000100077882 */ /* 0x000fe20000000000 */
[----:B------:R-:W-:Y:S01]  /*0590*/  ELECT P0, URZ, PT ;  /* 0x00000000003f782f */ /* 0x000fe20003800000 */
[----:B--2---:R-:W-:Y:S02]  /*05a0*/  ULEA UR6, UR5, UR4, 0x18 ;  /* 0x0000000405067291 */ /* 0x004fe4000f8ec03f */
[----:B------:R-:W-:-:S04]  /*05b0*/  UIADD3 UR4, -UR7, 0x100000, URZ ;  /* 0x0010000007047890 */ /* 0x000fc8000fffe13f */
[----:B------:R-:W-:Y:S02]  /*05c0*/  USHF.L.U32 UR5, UR4, 0xb, URZ ;  /* 0x0000000b04057899 */ /* 0x000fe4000800063f */
[----:B------:R-:W-:Y:S01]  /*05d0*/  USHF.L.U32 UR4, UR4, 0x1, URZ ;  /* 0x0000000104047899 */ /* 0x000fe2000800063f */
[----:B------:R-:W2:Y:S11]  /*05e0*/  FENCE.VIEW.ASYNC.S ;  /* 0x00000000000073c6 */ /* 0x000eb60000000000 */
[----:B--2---:R2:W1:Y:S01]  /*05f0*/  SYNCS.EXCH.64 URZ, [UR6+0x36870], UR4 ;  /* 0x03687004063f75b2 */ /* 0x0044620008000100 */
[----:B------:R2:W1:Y:S01]  /*0600*/  SYNCS.EXCH.64 URZ, [UR6+0x36880], UR4 ;  /* 0x03688004063f75b2 */ /* 0x0004620008000100 */
[----:B------:R2:W1:Y:S01]  /*0610*/  SYNCS.EXCH.64 URZ, [UR6+0x36878], UR4 ;  /* 0x03687804063f75b2 */ /* 0x0004620008000100 */
[----:B------:R2:W1:Y:S01]  /*0620*/  SYNCS.EXCH.64 URZ, [UR6+0x36888], UR4 ;  /* 0x03688804063f75b2 */ /* 0x0004620008000100 */
[----:B------:R-:W-:Y:S01]  /*0630*/  NOP ;  /* 0x0000000000007918 */ /* 0x000fe20000000000 */
.L_x_1851:
        /* <DEDUP_REMOVED lines=22> */
.L_x_1852:
        /* <DEDUP_REMOVED lines=22> */
.L_x_1853:
[----:B-1----:R-:W-:Y:S01]  /*0900*/  ISETP.NE.AND P0, PT, R2, RZ, PT ;  /* 0x000000ff0200720c */ /* 0x002fe20003f05270 */
[----:B------:R-:W-:Y:S01]  /*0910*/  IMAD.MOV.U32 R2, RZ, RZ, 0x1 ;  /* 0x00000001ff027424 */ /* 0x000fe200078e00ff */
[----:B------:R-:W-:-:S04]  /*0920*/  NOP ;  /* 0x0000000000007918 */ /* 0x000fc80000000000 */
[----:B------:R-:W-:-:S05]  /*0930*/  SEL R2, R2, 0x2, !P0 ;  /* 0x0000000202027807 */ /* 0x000fca0004000000 */
[----:B------:R1:W-:Y:S01]  /*0940*/  STL [R1+0x8], R2 ;  /* 0x0000080201007387 */ /* 0x0003e20000100800 */
[----:B---34-:R-:W-:Y:S06]  /*0950*/  BAR.SYNC.DEFER_BLOCKING 0x0 ;  /* 0x0000000000007b1d */ /* 0x018fec0000010000 */
[----:B------:R-:W-:Y:S05]  /*0960*/  @!P0 BRA `(.L_x_1854) ;  /* 0x00000114009c8947 */ /* 0x000fea0003800000 */
.L_x_1855:
[----:B------:R-:W-:-:S08]  /*0970*/  NOP ;  /* 0x0000000000007918 */ /* 0x000fd00000000000 */
[----:B------:R-:W3:Y:S02]  /*0980*/  USETMAXREG.TRY_ALLOC.CTAPOOL UP0, 0xf0 ;  /* 0x000000f0000079c8 */ /* 0x000ee40008000600 */
[----:B---3--:R-:W-:-:S13]  /*0990*/  PLOP3.LUT P0, PT, PT, PT, UP0, 0x80, 0x0 ;  /* 0x000000000000781c */ /* 0x008fda0003f0f008 */
[----:B------:R-:W-:Y:S05]  /*09a0*/  @!P0 BRA `(.L_x_1855) ;  /* 0xfffffffc00f08947 */ /* 0x000fea000383ffff */
[----:B--2---:R-:W2:Y:S08]  /*09b0*/  S2UR UR7, SR_CTAID.X ;  /* 0x00000000000779c3 */ /* 0x004eb00000002500 */
[----:B------:R-:W-:Y:S08]  /*09c0*/  BAR.ARV 0x4, 0x120 ;  /* 0x0104800000007b1d */ /* 0x000ff00000002000 */
[----:B------:R-:W2:Y:S08]  /*09d0*/  LDC R0, c[0x0][0xda8] ;  /* 0x00036a00ff007b82 */ /* 0x000eb00000000800 */
[----:B------:R-:W-:Y:S06]  /*09e0*/  BAR.ARV 0x8, 0x120 ;  /* 0x0204800000007b1d */ /* 0x000fec0000002000 */
        /* <DEDUP_REMOVED lines=8> */
[CC--:B------:R-:W-:Y:S02]  /*0a70*/  LEA.HI R5, R3.reuse, R214.reuse, RZ, 0x7 ;  /* 0x000000d603057211 */ /* 0x0c0fe400078f38ff */
[-C--:B------:R-:W-:Y:S02]  /*0a80*/  LEA.HI R0, R3, R214.reuse, RZ, 0x4 ;  /* 0x000000d603007211 */ /* 0x080fe400078f20ff */
[----:B------:R-:W-:Y:S02]  /*0a90*/  LOP3.LUT R211, R5, 0xffffff80, RZ, 0xc0, !PT ;  /* 0xffffff8005d37812 */ /* 0x000fe400078ec0ff */
[----:B------:R-:W-:Y:S02]  /*0aa0*/  SHF.R.S32.HI R9, RZ, 0x4, R0 ;  /* 0x00000004ff097819 */ /* 0x000fe40000011400 */
[----:B------:R-:W-:Y:S01]  /*0ab0*/  LEA.HI R213, R3, R214, RZ, 0x5 ;  /* 0x000000d603d57211 */ /* 0x000fe200078f28ff */
[----:B------:R-:W-:Y:S01]  /*0ac0*/  IMAD.IADD R211, R214, 0x1, -R211 ;  /* 0x00000001d6d37824 */ /* 0x000fe200078e0ad3 */
[----:B------:R-:W-:-:S02]  /*0ad0*/  LEA.HI R2, R0, R9, RZ, 0x1 ;  /* 0x0000000900027211 */ /* 0x000fc400078f08ff */
[----:B------:R-:W-:Y:S02]  /*0ae0*/  LOP3.LUT R7, R0, 0x3fffff0, RZ, 0xc0, !PT ;  /* 0x03fffff000077812 */ /* 0x000fe400078ec0ff */
[----:B------:R-:W-:Y:S02]  /*0af0*/  SHF.R.S32.HI R4, RZ, 0x1f, R211 ;  /* 0x0000001fff047819 */ /* 0x000fe400000114d3 */
[----:B------:R-:W-:Y:S01]  /*0b00*/  LOP3.LUT R2, R2, 0x1ffffffe, RZ, 0xc0, !PT ;  /* 0x1ffffffe02027812 */ /* 0x000fe200078ec0ff */
[----:B------:R-:W-:Y:S01]  /*0b10*/  IMAD.IADD R0, R214, 0x1, -R7 ;  /* 0x00000001d6007824 */ /* 0x000fe200078e0a07 */
[----:B------:R-:W-:Y:S01]  /*0b20*/  SHF.R.S32.HI R213, RZ, 0x5, R213 ;  /* 0x00000005ffd57819 */ /* 0x000fe200000114d5 */
[----:B------:R-:W-:Y:S01]  /*0b30*/  UMOV UR61, 0x400 ;  /* 0x00000400003d7882 */ /* 0x000fe20000000000 */
[----:B------:R-:W-:Y:S02]  /*0b40*/  LEA.HI R6, R4, R211, RZ, 0x2 ;  /* 0x000000d304067211 */ /* 0x000fe400078f10ff */
[----:B------:R-:W-:Y:S01]  /*0b50*/  IADD3 R2, R9, -R2, RZ ;  /* 0x8000000209027210 */ /* 0x000fe20007ffe0ff */
[----:B------:R-:W-:Y:S01]  /*0b60*/  IMAD R7, R213, 0x10, R0 ;  /* 0x00000010d5077824 */ /* 0x000fe200078e0200 */
[----:B------:R-:W-:Y:S01]  /*0b70*/  SHF.R.S32.HI R212, RZ, 0x7, R5 ;  /* 0x00000007ffd47819 */ /* 0x000fe20000011405 */
[----:B---3--:R-:W-:Y:S01]  /*0b80*/  ULEA UR61, UR4, UR61, 0x18 ;  /* 0x0000003d043d7291 */ /* 0x008fe2000f8ec03f */
[----:B------:R-:W-:Y:S01]  /*0b90*/  SHF.R.S32.HI R8, RZ, 0x2, R6 ;  /* 0x00000002ff087819 */ /* 0x000fe20000011406 */
[----:B------:R-:W-:Y:S01]  /*0ba0*/  IMAD R2, R7, 0x8, R2 ;  /* 0x0000000807027824 */ /* 0x000fe200078e0202 */
[----:B------:R-:W-:-:S02]  /*0bb0*/  SHF.R.S32.HI R11, RZ, 0x1f, R6 ;  /* 0x0000001fff0b7819 */ /* 0x000fc40000011406 */
[----:B------:R-:W-:Y:S02]  /*0bc0*/  LEA.HI R5, R5, R212, RZ, 0x1 ;  /* 0x000000d405057211 */ /* 0x000fe400078f08ff */
[----:B------:R-:W-:Y:S01]  /*0bd0*/  LEA.HI R11, R11, R8, RZ, 0x3 ;  /* 0x000000080b0b7211 */ /* 0x000fe200078f18ff */
[----:B------:R-:W-:Y:S01]  /*0be0*/  UMOV UR4, UR61 ;  /* 0x0000003d00047c82 */ /* 0x000fe20008000000 */
[----:B----4-:R-:W-:Y:S01]  /*0bf0*/  UMOV UR5, UR6 ;  /* 0x0000000600057c82 */ /* 0x010fe20008000000 */
[----:B------:R-:W-:Y:S01]  /*0c00*/  LOP3.LUT R7, R5, 0x3fffffe, RZ, 0xc0, !PT ;  /* 0x03fffffe05077812 */ /* 0x000fe200078ec0ff */
[----:B------:R-:W-:Y:S01]  /*0c10*/  IMAD.U32 R18, RZ, RZ, UR4 ;  /* 0x00000004ff127e24 */ /* 0x000fe2000f8e00ff */
[----:B------:R-:W-:Y:S01]  /*0c20*/  SHF.L.U32 R5, R2, 0x3, RZ ;  /* 0x0000000302057819 */ /* 0x000fe200000006ff */
[----:B------:R-:W-:Y:S01]  /*0c30*/  IMAD.U32 R19, RZ, RZ, UR5 ;  /* 0x00000005ff137e24 */ /* 0x000fe2000f8e00ff */
[----:B------:R-:W-:Y:S02]  /*0c40*/  LOP3.LUT R11, R11, 0xfffffff8, RZ, 0xc0, !PT ;  /* 0xfffffff80b0b7812 */ /* 0x000fe400078ec0ff */
[----:B------:R-:W-:-:S02]  /*0c50*/  LEA.HI R4, R4, R211, RZ, 0x5 ;  /* 0x000000d304047211 */ /* 0x000fc400078f28ff */
[----:B------:R-:W-:Y:S01]  /*0c60*/  LEA.HI R3, R3, R214, RZ, 0x3 ;  /* 0x000000d603037211 */ /* 0x000fe200078f18ff */
[----:B------:R-:W-:Y:S01]  /*0c70*/  IMAD.WIDE R18, R5, 0x2, R18 ;  /* 0x0000000205127825 */ /* 0x000fe200078e0212 */
[----:B------:R-:W-:Y:S02]  /*0c80*/  IADD3 R11, R8, -R11, RZ ;  /* 0x8000000b080b7210 */ /* 0x000fe40007ffe0ff */
[----:B------:R-:W-:Y:S02]  /*0c90*/  SHF.R.S32.HI R4, RZ, 0x5, R4 ;  /* 0x00000005ff047819 */ /* 0x000fe40000011404 */
[----:B------:R-:W-:Y:S01]  /*0ca0*/  LOP3.LUT R5, R3, 0x1ffffff8, RZ, 0xc0, !PT ;  /* 0x1ffffff803057812 */ /* 0x000fe200078ec0ff */
[----:B------:R-:W-:Y:S01]  /*0cb0*/  IMAD.IADD R7, R212, 0x1, -R7 ;  /* 0x00000001d4077824 */ /* 0x000fe200078e0a07 */
[----:B------:R-:W-:Y:S01]  /*0cc0*/  LOP3.LUT R204, R6, 0x7ffffffc, RZ, 0xc0, !PT ;  /* 0x7ffffffc06cc7812 */ /* 0x000fe200078ec0ff */
[----:B------:R-:W-:Y:S02]  /*0cd0*/  IMAD R4, R4, 0x10, R11 ;  /* 0x0000001004047824 */ /* 0x000fe400078e020b */
[----:B------:R-:W-:Y:S01]  /*0ce0*/  IMAD.IADD R5, R214, 0x1, -R5 ;  /* 0x00000001d6057824 */ /* 0x000fe200078e0a05 */
[----:B------:R-:W-:Y:S01]  /*0cf0*/  UMOV UR5, URZ ;  /* 0x0000003f00057c82 */ /* 0x000fe20008000000 */
[----:B------:R-:W-:Y:S01]  /*0d00*/  IMAD.MOV.U32 R209, RZ, RZ, RZ ;  /* 0x000000ffffd17224 */ /* 0x000fe200078e00ff */
[----:B------:R-:W-:Y:S01]  /*0d10*/  LEA R205, R7, R4, 0x6 ;  /* 0x0000000407cd7211 */ /* 0x000fe200078e30ff */
[----:B------:R-:W-:Y:S01]  /*0d20*/  IMAD.IADD R204, R211, 0x1, -R204 ;  /* 0x00000001d3cc7824 */ /* 0x000fe200078e0acc */
[----:B------:R-:W-:Y:S01]  /*0d30*/  SHF.R.S32.HI R206, RZ, 0x3, R3 ;  /* 0x00000003ffce7819 */ /* 0x000fe20000011403 */
[----:B------:R-:W-:Y:S01]  /*0d40*/  IMAD.U32 R16, RZ, RZ, UR5 ;  /* 0x00000005ff107e24 */ /* 0x000fe2000f8e00ff */
[----:B------:R-:W-:Y:S01]  /*0d50*/  SHF.L.U32 R22, R5, 0x3, RZ ;  /* 0x0000000305167819 */ /* 0x000fe200000006ff */
[----:B------:R-:W-:Y:S01]  /*0d60*/  UMOV UR4, UR7 ;  /* 0x0000000700047c82 */ /* 0x000fe20008000000 */
[----:B------:R-:W-:Y:S01]  /*0d70*/  UMOV UR46, URZ ;  /* 0x0000003f002e7c82 */ /* 0x000fe20008000000 */
[----:B--2---:R-:W-:-:S07]  /*0d80*/  LOP3.LUT R17, R10, 0x1, RZ, 0xfc, !PT ;  /* 0x000000010a117812 */ /* 0x004fce00078efcff */
.L_x_1902:
        /* <DEDUP_REMOVED lines=11> */
[----:B---34-:R-:W-:Y:S05]  /*0e40*/  @!P0 BRA `(.L_x_1856) ;  /* 0x0000000000248947 */ /* 0x018fea0003800000 */
[----:B------:R-:W-:Y:S01]  /*0e50*/  ULDC UR6, c[0x0][0xddc] ;  /* 0x0003770000067ab9 */ /* 0x000fe20000000800 */
[----:B------:R-:W-:Y:S01]  /*0e60*/  UMOV UR9, UR7 ;  /* 0x0000000700097c82 */ /* 0x000fe20008000000 */
[----:B------:R-:W-:-:S11]  /*0e70*/  UISETP.NE.AND UP0, UPT, UR6, 0x1, UPT ;  /* 0x000000010600788c */ /* 0x000fd6000bf05270 */
[----:B------:R-:W-:Y:S02]  /*0e80*/  @UP0 ULDC.64 UR10, c[0x0][0xde0] ;  /* 0x00037800000a0ab9 */ /* 0x000fe40000000a00 */
[----:B------:R-:W-:-:S04]  /*0e90*/  UIMAD.WIDE.U32 UR4, UR7, UR10, URZ ;  /* 0x0000000a070472a5 */ /* 0x000fc8000f8e003f */
[----:B------:R-:W-:-:S04]  /*0ea0*/  @UP0 USHF.R.U32.HI UR9, URZ, UR11, UR5 ;  /* 0x0000000b3f090299 */ /* 0x000fc80008011605 */
[----:B------:R-:W-:Y:S02]  /*0eb0*/  UIMAD UR4, UR9, UR6, URZ ;  /* 0x00000006090472a4 */ /* 0x000fe4000f8e023f */
[----:B------:R-:W-:Y:S01]  /*0ec0*/  MOV R208, UR9 ;  /* 0x0000000900d07c02 */ /* 0x000fe20008000f00 */
[----:B------:R-:W-:Y:S09]  /*0ed0*/  BRA `(.L_x_1857) ;  /* 0x0000000000207947 */ /* 0x000ff20003800000 */
.L_x_1856:
        /* <DEDUP_REMOVED lines=8> */
.L_x_1857:
[----:B------:R-:W-:Y:S01]  /*0f60*/  R2UR UR5, R208 ;  /* 0x00000000d00572ca */ /* 0x000fe200000e0000 */
[----:B------:R-:W1:Y:S01]  /*0f70*/  LDC R82, c[0x0][0x2e0] ;  /* 0x0000b800ff527b82 */ /* 0x000e620000000800 */
[----:B------:R-:W-:Y:S01]  /*0f80*/  ULDC UR6, c[0x0][0xdac] ;  /* 0x00036b0000067ab9 */ /* 0x000fe20000000800 */
[----:B------:R-:W-:Y:S01]  /*0f90*/  ULDC.64 UR10, c[0x0][0x3f8] ;  /* 0x0000fe00000a7ab9 */ /* 0x000fe20000000a00 */
[----:B------:R-:W-:Y:S01]  /*0fa0*/  MOV R4, RZ ;  /* 0x000000ff00047202 */ /* 0x000fe20000000f00 */
[----:B------:R-:W-:Y:S01]  /*0fb0*/  UISETP.NE.U32.AND UP0, UPT, UR10, URZ, UPT ;  /* 0x0000003f0a00728c */ /* 0x000fe2000bf05070 */
[----:B------:R-:W-:Y:S01]  /*0fc0*/  IMAD.MOV.U32 R2, RZ, RZ, RZ ;  /* 0x000000ffff027224 */ /* 0x000fe200078e00ff */
[----:B------:R-:W-:Y:S01]  /*0fd0*/  ULDC UR43, c[0x0][0xdb8] ;  /* 0x00036e00002b7ab9 */ /* 0x000fe20000000800 */
[----:B------:R-:W-:Y:S01]  /*0fe0*/  UIADD3 UR4, UR7, -UR4, URZ ;  /* 0x8000000407047290 */ /* 0x000fe2000fffe03f */
[----:B------:R-:W2:Y:S01]  /*0ff0*/  LDC R5, c[0x0][0x288] ;  /* 0x0000a200ff057b82 */ /* 0x000ea20000000800 */
[----:B------:R-:W-:Y:S01]  /*1000*/  UISETP.NE.AND.EX UP0, UPT, UR11, URZ, UPT, UP0 ;  /* 0x0000003f0b00728c */ /* 0x000fe2000bf05300 */
[----:B------:R-:W-:Y:S01]  /*1010*/  PLOP3.LUT P0, PT, PT, PT, PT, 0x80, 0x0 ;  /* 0x000000000000781c */ /* 0x000fe20003f0f070 */
[----:B------:R-:W-:Y:S01]  /*1020*/  IMAD.MOV.U32 R0, RZ, RZ, RZ ;  /* 0x000000ffff007224 */ /* 0x000fe200078e00ff */
[----:B------:R-:W-:Y:S01]  /*1030*/  ULOP3.LUT UR5, URZ, UR5, URZ, 0x33, !UPT ;  /* 0x000000053f057292 */ /* 0x000fe2000f8e333f */
[----:B------:R-:W-:-:S02]  /*1040*/  CS2R R118, SRZ ;  /* 0x0000000000767805 */ /* 0x000fc4000001ff00 */
[----:B------:R-:W-:Y:S02]  /*1050*/  CS2R R116, SRZ ;  /* 0x0000000000747805 */ /* 0x000fe4000001ff00 */
[----:B------:R-:W-:Y:S01]  /*1060*/  CS2R R114, SRZ ;  /* 0x0000000000727805 */ /* 0x000fe2000001ff00 */
[----:B------:R-:W-:Y:S01]  /*1070*/  UIADD3 UR5, UR5, UR6, URZ ;  /* 0x0000000605057290 */ /* 0x000fe2000fffe03f */
[----:B------:R-:W-:Y:S02]  /*1080*/  CS2R R112, SRZ ;  /* 0x0000000000707805 */ /* 0x000fe4000001ff00 */
[----:B------:R-:W-:Y:S01]  /*1090*/  CS2R R110, SRZ ;  /* 0x00000000006e7805 */ /* 0x000fe2000001ff00 */
[----:B------:R-:W-:Y:S01]  /*10a0*/  ULDC UR6, c[0x0][0x404] ;  /* 0x0001010000067ab9 */ /* 0x000fe20000000800 */
[----:B------:R-:W-:Y:S01]  /*10b0*/  USHF.L.U32 UR42, UR5, 0x7, URZ ;  /* 0x00000007052a7899 */ /* 0x000fe2000800063f */
[----:B------:R-:W-:Y:S01]  /*10c0*/  CS2R R108, SRZ ;  /* 0x00000000006c7805 */ /* 0x000fe2000001ff00 */
[----:B------:R-:W-:Y:S01]  /*10d0*/  USEL UR5, UR6, 0x1, UP0 ;  /* 0x0000000106057887 */ /* 0x000fe20008000000 */
[----:B------:R-:W-:Y:S01]  /*10e0*/  CS2R R106, SRZ ;  /* 0x00000000006a7805 */ /* 0x000fe2000001ff00 */
[----:B------:R-:W-:Y:S01]  /*10f0*/  UISETP.NE.AND UP0, UPT, UR43, 0x1, UPT ;  /* 0x000000012b00788c */ /* 0x000fe2000bf05270 */
[----:B------:R-:W-:Y:S01]  /*1100*/  CS2R R104, SRZ ;  /* 0x0000000000687805 */ /* 0x000fe2000001ff00 */
[----:B------:R-:W-:Y:S01]  /*1110*/  IMAD.U32 R210, RZ, RZ, UR42 ;  /* 0x0000002affd27e24 */ /* 0x000fe2000f8e00ff */
[----:B------:R-:W-:Y:S01]  /*1120*/  CS2R R102, SRZ ;  /* 0x0000000000667805 */ /* 0x000fe2000001ff00 */
[----:B-1----:R-:W-:Y:S01]  /*1130*/  IMAD R82, R82, UR5, RZ ;  /* 0x0000000552527c24 */ /* 0x002fe2000f8e02ff */
[----:B------:R-:W-:Y:S01]  /*1140*/  ULDC UR5, c[0x0][0xdc4] ;  /* 0x0003710000057ab9 */ /* 0x000fe20000000800 */
[----:B------:R-:W-:Y:S01]  /*1150*/  CS2R R100, SRZ ;  /* 0x0000000000647805 */ /* 0x000fe2000001ff00 */
[----:B------:R-:W-:Y:S01]  /*1160*/  UIMAD UR8, UR8, UR5, UR4 ;  /* 0x00000005080872a4 */ /* 0x000fe2000f8e0204 */
[----:B--2---:R-:W-:-:S02]  /*1170*/  IADD3 R5, R210, 0xef, -R5 ;  /* 0x000000efd2057810 */ /* 0x004fc40007ffe805 */
[----:B------:R-:W-:Y:S02]  /*1180*/  CS2R R98, SRZ ;  /* 0x0000000000627805 */ /* 0x000fe4000001ff00 */
[C---:B------:R-:W-:Y:S01]  /*1190*/  IADD3 R3, R82.reuse, 0x6f, RZ ;  /* 0x0000006f52037810 */ /* 0x040fe20007ffe0ff */
[----:B------:R-:W-:Y:S01]  /*11a0*/  @UP0 ULDC UR4, c[0x0][0xdbc] ;  /* 0x00036f0000040ab9 */ /* 0x000fe20000000800 */
[----:B------:R-:W-:Y:S01]  /*11b0*/  @UP0 ULDC UR6, c[0x0][0xdc0] ;  /* 0x0003700000060ab9 */ /* 0x000fe20000000800 */
[----:B------:R-:W-:Y:S01]  /*11c0*/  IMAD.IADD R5, R82, 0x1, R5 ;  /* 0x0000000152057824 */ /* 0x000fe200078e0205 */
[----:B------:R-:W-:Y:S01]  /*11d0*/  UIMAD.WIDE.U32 UR4, UR8, UR4, URZ ;  /* 0x00000004080472a5 */ /* 0x000fe2000f8e003f */
[----:B------:R-:W-:Y:S01]  /*11e0*/  IMAD.HI R2, R3, -0x6db6db6d, R2 ;  /* 0x9249249303027827 */ /* 0x000fe200078e0202 */
[----:B------:R-:W-:Y:S01]  /*11f0*/  UMOV UR44, UR8 ;  /* 0x00000008002c7c82 */ /* 0x000fe20008000000 */
[----:B------:R-:W-:Y:S01]  /*1200*/  CS2R R96, SRZ ;  /* 0x0000000000607805 */ /* 0x000fe2000001ff00 */
[----:B------:R-:W-:Y:S01]  /*1210*/  @UP0 USHF.R.U32.HI UR44, URZ, UR6, UR5 ;  /* 0x000000063f2c0299 */ /* 0x000fe20008011605 */
[----:B------:R-:W-:Y:S01]  /*1220*/  IMAD.HI R4, R5, -0x6db6db6d, R4 ;  /* 0x9249249305047827 */ /* 0x000fe200078e0204 */
[----:B------:R-:W-:-:S02]  /*1230*/  SHF.R.U32.HI R3, RZ, 0x1f, R2 ;  /* 0x0000001fff037819 */ /* 0x000fc40000011602 */
[----:B------:R-:W-:Y:S01]  /*1240*/  CS2R R94, SRZ ;  /* 0x00000000005e7805 */ /* 0x000fe2000001ff00 */
[----:B------:R-:W-:Y:S01]  /*1250*/  UIADD3 UR4, -UR44, URZ, URZ ;  /* 0x0000003f2c047290 */ /* 0x000fe2000fffe13f */
[----:B------:R-:W-:Y:S02]  /*1260*/  CS2R R92, SRZ ;  /* 0x00000000005c7805 */ /* 0x000fe4000001ff00 */
[----:B------:R-:W-:Y:S02]  /*1270*/  SHF.R.U32.HI R5, RZ, 0x1f, R4 ;  /* 0x0000001fff057819 */ /* 0x000fe40000011604 */
[----:B------:R-:W-:Y:S02]  /*1280*/  CS2R R90, SRZ ;  /* 0x00000000005a7805 */ /* 0x000fe4000001ff00 */
[----:B------:R-:W-:Y:S01]  /*1290*/  LEA.HI.SX32 R3, R2, R3, 0x1a ;  /* 0x0000000302037211 */ /* 0x000fe200078fd2ff */
[----:B------:R-:W-:Y:S01]  /*12a0*/  UIMAD UR43, UR43, UR4, UR8 ;  /* 0x000000042b2b72a4 */ /* 0x000fe2000f8e0208 */
[----:B------:R-:W-:-:S02]  /*12b0*/  LEA.HI.SX32 R4, R4, R5, 0x1a ;  /* 0x0000000504047211 */ /* 0x000fc400078fd2ff */
[----:B------:R-:W-:Y:S02]  /*12c0*/  CS2R R88, SRZ ;  /* 0x0000000000587805 */ /* 0x000fe4000001ff00 */
[----:B------:R-:W-:Y:S02]  /*12d0*/  CS2R R86, SRZ ;  /* 0x0000000000567805 */ /* 0x000fe4000001ff00 */
[----:B------:R-:W-:Y:S02]  /*12e0*/  CS2R R84, SRZ ;  /* 0x0000000000547805 */ /* 0x000fe4000001ff00 */
[----:B------:R-:W-:Y:S02]  /*12f0*/  VIMNMX R83, R3, R4, PT ;  /* 0x0000000403537248 */ /* 0x000fe40003fe0100 */
[----:B------:R-:W-:Y:S02]  /*1300*/  CS2R R2, SRZ ;  /* 0x0000000000027805 */ /* 0x000fe4000001ff00 */
[----:B------:R-:W-:-:S02]  /*1310*/  CS2R R38, SRZ ;  /* 0x0000000000267805 */ /* 0x000fc4000001ff00 */
[----:B------:R-:W-:Y:S02]  /*1320*/  CS2R R80, SRZ ;  /* 0x0000000000507805 */ /* 0x000fe4000001ff00 */
[----:B------:R-:W-:Y:S02]  /*1330*/  ISETP.GE.AND P1, PT, R83, 0x1, PT ;  /* 0x000000015300780c */ /* 0x000fe40003f26270 */
        /* <DEDUP_REMOVED lines=19> */
[----:B------:R-:W-:Y:S01]  /*1470*/  CS2R R40, SRZ ;  /* 0x0000000000287805 */ /* 0x000fe2000001ff00 */
[----:B------:R-:W-:Y:S01]  /*1480*/  IMAD.MOV.U32 R124, RZ, RZ, RZ ;  /* 0x000000ffff7c7224 */ /* 0x000fe200078e00ff */
[----:B------:R-:W-:Y:S02]  /*1490*/  CS2R R30, SRZ ;  /* 0x00000000001e7805 */ /* 0x000fe4000001ff00 */
[----:B------:R-:W-:-:S02]  /*14a0*/  CS2R R36, SRZ ;  /* 0x0000000000247805 */ /* 0x000fc4000001ff00 */
[----:B------:R-:W-:Y:S02]  /*14b0*/  MOV R126, RZ ;  /* 0x000000ff007e7202 */ /* 0x000fe40000000f00 */
[----:B------:R-:W-:Y:S02]  /*14c0*/  CS2R R32, SRZ ;  /* 0x0000000000207805 */ /* 0x000fe4000001ff00 */
[----:B------:R-:W-:Y:S01]  /*14d0*/  CS2R R120, SRZ ;  /* 0x0000000000787805 */ /* 0x000fe2000001ff00 */
[----:B------:R-:W-:Y:S01]  /*14e0*/  IMAD.MOV.U32 R27, RZ, RZ, RZ ;  /* 0x000000ffff1b7224 */ /* 0x000fe200078e00ff */
[----:B------:R-:W-:Y:S01]  /*14f0*/  CS2R R6, SRZ ;  /* 0x0000000000067805 */ /* 0x000fe2000001ff00 */
[----:B------:R-:W-:Y:S01]  /*1500*/  IMAD.MOV.U32 R29, RZ, RZ, RZ ;  /* 0x000000ffff1d7224 */ /* 0x000fe200078e00ff */
[----:B------:R-:W-:Y:S01]  /*1510*/  MOV R122, RZ ;  /* 0x000000ff007a7202 */ /* 0x000fe20000000f00 */
        /* <DEDUP_REMOVED lines=29> */
.L_x_1859:
[----:B------:R-:W-:Y:S02]  /*16f0*/  LEA.HI R0, R209, R209, RZ, 0x1 ;  /* 0x000000d1d1007211 */ /* 0x000fe400078f08ff */
[----:B------:R-:W-:Y:S02]  /*1700*/  ISETP.NE.AND P0, PT, R17, 0x3, PT ;  /* 0x000000031100780c */ /* 0x000fe40003f05270 */
[----:B------:R-:W-:-:S05]  /*1710*/  LOP3.LUT R0, R0, 0xfffffffe, RZ, 0xc0, !PT ;  /* 0xfffffffe00007812 */ /* 0x000fca00078ec0ff */
[----:B------:R-:W-:-:S05]  /*1720*/  IMAD.IADD R0, R209, 0x1, -R0 ;  /* 0x00000001d1007824 */ /* 0x000fca00078e0a00 */
[----:B------:R-:W-:-:S04]  /*1730*/  SHF.L.U32 R0, R0, 0x1f, RZ ;  /* 0x0000001f00007819 */ /* 0x000fc800000006ff */
[----:B------:R-:W1:Y:S02]  /*1740*/  SYNCS.PHASECHK.TRANS64.TRYWAIT P1, [UR61+0x36800], R0 ;  /* 0x03680000ff0075a7 */ /* 0x000e64000802017d */
[----:B-1----:R-:W-:Y:S05]  /*1750*/  @!P1 BRA `(.L_x_1860) ;  /* 0x0000013800bc9947 */ /* 0x002fea0003800000 */
.L_x_1961:
[----:B------:R-:W-:Y:S05]  /*1760*/  @!P0 BRA `(.L_x_1861) ;  /* 0x0000000000048947 */ /* 0x000fea0003800000 */
[----:B------:R-:W-:Y:S01]  /*1770*/  BPT.TRAP 0x1 ;  /* 0x000000040000795c */ /* 0x000fe20000300000 */
.L_x_1861:
[----:B------:R-:W-:Y:S01]  /*1780*/  R2UR UR4, R16 ;  /* 0x00000000100472ca */ /* 0x000fe200000e0000 */
[----:B-1----:R-:W-:-:S05]  /*1790*/  IMAD.U32 R0, RZ, RZ, UR46 ;  /* 0x0000002eff007e24 */ /* 0x002fca000f8e00ff */
[----:B------:R-:W-:-:S07]  /*17a0*/  LEA R0, R0, UR61, 0x3 ;  /* 0x0000003d00007c11 */ /* 0x000fce000f8e18ff */
[----:B------:R-:W-:-:S04]  /*17b0*/  MOV R3, UR4 ;  /* 0x0000000400037c02 */ /* 0x000fc80008000f00 */
[----:B------:R-:W-:-:S04]  /*17c0*/  SHF.L.U32 R3, R3, 0x1f, RZ ;  /* 0x0000001f03037819 */ /* 0x000fc800000006ff */
[----:B------:R1:W2:Y:S01]  /*17d0*/  SYNCS.PHASECHK.TRANS64.TRYWAIT P2, [R0+URZ+0x36830], R3 ;  /* 0x03683003000075a7 */ /* 0x0002a2000804017f */
[----:B------:R-:W-:Y:S05]  /*17e0*/  @!P0 BRA `(.L_x_1862) ;  /* 0x0000000000048947 */ /* 0x000fea0003800000 */
[----:B------:R-:W-:Y:S01]  /*17f0*/  BPT.TRAP 0x1 ;  /* 0x000000040000795c */ /* 0x000fe20000300000 */
.L_x_1862:
[----:B------:R-:W3:Y:S01]  /*1800*/  S2R R2, SR_TID.X ;  /* 0x0000000000027919 */ /* 0x000ee20000002100 */
[----:B------:R-:W-:Y:S01]  /*1810*/  IMAD.MOV.U32 R119, RZ, RZ, RZ ;  /* 0x000000ffff777224 */ /* 0x000fe200078e00ff */
[----:B---3--:R-:W-:Y:S01]  /*1820*/  LOP3.LUT P1, RZ, R2, 0x7f, RZ, 0xc0, !PT ;  /* 0x0000007f02ff7812 */ /* 0x008fe2000782c0ff */
[----:B--2---:R-:W-:-:S12]  /*1830*/  @P2 BRA `(.L_x_1863) ;  /* 0x0000000000082947 */ /* 0x004fd80003800000 */
[----:B------:R-:W2:Y:S02]  /*1840*/  SYNCS.PHASECHK.TRANS64.TRYWAIT P2, [R0+URZ+0x36830], R3 ;  /* 0x03683003000075a7 */ /* 0x000ea4000804017f */
[----:B--2---:R-:W-:Y:S05]  /*1850*/  @!P2 BRA `(.L_x_1864) ;  /* 0x000001380094a947 */ /* 0x004fea0003800000 */
.L_x_1863:
[----:B------:R-:W-:Y:S05]  /*1860*/  WARPSYNC.ALL ;  /* 0x0000000000007948 */ /* 0x000fea0003800000 */
[----:B------:R-:W-:Y:S01]  /*1870*/  UIADD3 UR4, UR61, 0x21400, URZ ;  /* 0x000214003d047890 */ /* 0x000fe2000fffe03f */
[----:B------:R-:W-:Y:S01]  /*1880*/  WARPGROUP.ARRIVE ;  /* 0x00000000000079c5 */ /* 0x000fe20000000000 */
[----:B------:R-:W-:Y:S01]  /*1890*/  UMOV UR5, 0x40000040 ;  /* 0x4000004000057882 */ /* 0x000fe20000000000 */
[----:B------:R-:W-:Y:S01]  /*18a0*/  UMOV UR7, 0x40000040 ;  /* 0x4000004000077882 */ /* 0x000fe20000000000 */
[----:B------:R-:W-:Y:S01]  /*18b0*/  USHF.R.U32.HI UR4, URZ, 0x4, UR4 ;  /* 0x000000043f047899 */ /* 0x000fe20008011604 */
[----:B------:R-:W-:Y:S01]  /*18c0*/  MOV R4, UR46 ;  /* 0x0000002e00047c02 */ /* 0x000fe20008000f00 */
[----:B------:R-:W-:Y:S01]  /*18d0*/  UMOV UR9, UR5 ;  /* 0x0000000500097c82 */ /* 0x000fe20008000000 */
[----:B------:R-:W-:Y:S01]  /*18e0*/  UMOV UR11, 0x40000040 ;  /* 0x40000040000b7882 */ /* 0x000fe20000000000 */
[----:B------:R-:W-:Y:S01]  /*18f0*/  ULOP3.LUT UR4, UR4, 0x3fff, URZ, 0xc0, !UPT ;  /* 0x00003fff04047892 */ /* 0x000fe2000f8ec03f */
[----:B------:R-:W-:Y:S01]  /*1900*/  MOV R5, UR44 ;  /* 0x0000002c00057c02 */ /* 0x000fe20008000f00 */
[----:B------:R-:W-:Y:S01]  /*1910*/  UMOV UR13, UR5 ;  /* 0x00000005000d7c82 */ /* 0x000fe20008000000 */
[----:B------:R-:W-:Y:S01]  /*1920*/  UMOV UR15, 0x40000040 ;  /* 0x40000040000f7882 */ /* 0x000fe20000000000 */
[----:B------:R-:W-:Y:S01]  /*1930*/  ULOP3.LUT UR40, UR4, 0x10000, URZ, 0xfc, !UPT ;  /* 0x0001000004287892 */ /* 0x000fe2000f8efc3f */
[----:B------:R-:W-:Y:S01]  /*1940*/  MOV R6, UR43 ;  /* 0x0000002b00067c02 */ /* 0x000fe20008000f00 */
[----:B------:R-:W-:Y:S01]  /*1950*/  ULOP3.LUT UR4, UR36, 0x10000, URZ, 0xfc, !UPT ;  /* 0x0001000024047892 */ /* 0x000fe2000f8efc3f */
[----:B------:R-:W-:Y:S01]  /*1960*/  MOV R7, UR42 ;  /* 0x0000002a00077c02 */ /* 0x000fe20008000f00 */
[----:B------:R-:W-:Y:S01]  /*1970*/  UIMAD UR6, UR46, 0xa80, UR40 ;  /* 0x00000a802e0678a4 */ /* 0x000fe2000f8e0228 */
[----:B-12---:R-:W-:Y:S01]  /*1980*/  @!P1 VIADD R0, R0, 0x36840 ;  /* 0x0003684000009836 */ /* 0x006fe20000000000 */
[----:B------:R-:W-:Y:S01]  /*1990*/  UMOV UR17, UR5 ;  /* 0x0000000500117c82 */ /* 0x000fe20008000000 */
[----:B------:R-:W-:Y:S01]  /*19a0*/  UMOV UR19, 0x40000040 ;  /* 0x4000004000137882 */ /* 0x000fe20000000000 */
[----:B------:R-:W-:Y:S01]  /*19b0*/  UIADD3 UR10, UR6, 0x80, URZ ;  /* 0x00000080060a7890 */ /* 0x000fe2000fffe03f */
[----:B------:R-:W-:Y:S01]  /*19c0*/  MOV R8, UR40 ;  /* 0x0000002800087c02 */ /* 0x000fe20008000f00 */
[----:B------:R-:W-:Y:S01]  /*19d0*/  UMOV UR8, UR4 ;  /* 0x0000000400087c82 */ /* 0x000fe20008000000 */
[----:B------:R-:W-:Y:S01]  /*19e0*/  UIADD3 UR14, UR6, 0x100, URZ ;  /* 0x00000100060e7890 */ /* 0x000fe2000fffe03f */
[----:B------:R-:W-:Y:S01]  /*19f0*/  @!P1 PRMT R0, RZ, 0x654, R0 ;  /* 0x00000654ff009816 */ /* 0x000fe20000000000 */
[----:B------:R-:W-:Y:S01]  /*1a00*/  HGMMA.64x16x16.F32 R72, gdesc[UR4], RZ, !UPT, gsb0 ;  /* 0x00200000044879f0 */ /* 0x000fe2000c0008ff */
[----:B------:R-:W-:Y:S01]  /*1a10*/  UMOV UR12, UR4 ;  /* 0x00000004000c7c82 */ /* 0x000fe20008000000 */
[----:B------:R-:W-:Y:S01]  /*1a20*/  UIADD3 UR18, UR6, 0x180, URZ ;  /* 0x0000018006127890 */ /* 0x000fe2000fffe03f */
[-C--:B------:R-:W-:Y:S01]  /*1a30*/  MOV R118, R119.reuse ;  /* 0x0000007700767202 */ /* 0x080fe20000000f00 */
[----:B------:R-:W-:Y:S01]  /*1a40*/  UMOV UR16, UR4 ;  /* 0x0000000400107c82 */ /* 0x000fe20008000000 */
[----:B------:R-:W-:Y:S01]  /*1a50*/  UIADD3 UR22, UR6, 0x200, URZ ;  /* 0x0000020006167890 */ /* 0x000fe2000fffe03f */
[--C-:B------:R-:W-:Y:S01]  /*1a60*/  IMAD.MOV.U32 R117, RZ, RZ, R119.reuse ;  /* 0x000000ffff757224 */ /* 0x100fe200078e0077 */
[----:B------:R-:W-:Y:S01]  /*1a70*/  UMOV UR20, UR4 ;  /* 0x0000000400147c82 */ /* 0x000fe20008000000 */
[----:B------:R-:W-:Y:S01]  /*1a80*/  UMOV UR21, UR5 ;  /* 0x0000000500157c82 */ /* 0x000fe20008000000 */
[----:B------:R-:W-:Y:S01]  /*1a90*/  UMOV UR23, 0x40000040 ;  /* 0x4000004000177882 */ /* 0x000fe20000000000 */
[----:B------:R-:W-:Y:S01]  /*1aa0*/  UIADD3 UR26, UR6, 0x280, URZ ;  /* 0x00000280061a7890 */ /* 0x000fe2000fffe03f */
[--C-:B------:R-:W-:Y:S01]  /*1ab0*/  IMAD.MOV.U32 R116, RZ, RZ, R119.reuse ;  /* 0x000000ffff747224 */ /* 0x100fe200078e0077 */
[----:B------:R-:W-:Y:S01]  /*1ac0*/  UMOV UR24, UR4 ;  /* 0x0000000400187c82 */ /* 0x000fe20008000000 */
[----:B------:R-:W-:Y:S01]  /*1ad0*/  UMOV UR25, UR5 ;  /* 0x0000000500197c82 */ /* 0x000fe20008000000 */
[----:B------:R-:W-:Y:S01]  /*1ae0*/  UMOV UR27, 0x40000040 ;  /* 0x40000040001b7882 */ /* 0x000fe20000000000 */
[----:B------:R-:W-:Y:S01]  /*1af0*/  UIADD3 UR7, UR4, 0x2, URZ ;  /* 0x0000000204077890 */ /* 0x000fe2000fffe03f */
[-C--:B------:R-:W-:Y:S01]  /*1b00*/  MOV R115, R119.reuse ;  /* 0x0000007700737202 */ /* 0x080fe20000000f00 */
        /* <DEDUP_REMOVED lines=19> */
[----:B------:R-:W-:Y:S01]  /*1c40*/  UMOV UR43, 0x40000040 ;  /* 0x40000040002b7882 */ /* 0x000fe20000000000 */
[-C--:B------:R-:W-:Y:S01]  /*1c50*/  MOV R106, R119.reuse ;  /* 0x00000077006a7202 */ /* 0x080fe20000000f00 */
[--C-:B------:R-:W-:Y:S01]  /*1c60*/  IMAD.MOV.U32 R104, RZ, RZ, R119.reuse ;  /* 0x000000ffff687224 */ /* 0x100fe200078e0077 */
        /* <DEDUP_REMOVED lines=8> */
[--C-:B------:R-:W-:Y:S01]  /*1cf0*/  IMAD.MOV.U32 R86, RZ, RZ, R119.reuse ;  /* 0x000000ffff567224 */ /* 0x100fe200078e0077 */
[----:B------:R-:W-:Y:S02]  /*1d00*/  WARPGROUP.DEPBAR.LE gsb0, 0x0 ;  /* 0x00008000000079c5 */ /* 0x000fe40000010000 */
[----:B------:R-:W-:Y:S01]  /*1d10*/  WARPGROUP.ARRIVE ;  /* 0x00000000000079c5 */ /* 0x000fe20000000000 */
[--C-:B------:R-:W-:Y:S02]  /*1d20*/  IMAD.MOV.U32 R84, RZ, RZ, R119.reuse ;  /* 0x000000ffff547224 */ /* 0x100fe400078e0077 */
[----:B------:R-:W-:-:S03]  /*1d30*/  IMAD.MOV.U32 R80, RZ, RZ, R119 ;  /* 0x000000ffff507224 */ /* 0x000fc600078e0077 */
        /* <DEDUP_REMOVED lines=355> */
[----:B------:R-:W-:-:S02]  /*3370*/  UIADD3 UR7, UR4, 0x802, URZ ;  /* 0x0000080204077890 */ /* 0x000fc4000fffe03f */
        /* <DEDUP_REMOVED lines=109> */
[----:B------:R-:W1:Y:S01]  /*3a50*/  LDC R3, c[0x0][0x288] ;  /* 0x0000a200ff037b82 */ /* 0x000e620000000800 */
        /* <DEDUP_REMOVED lines=11> */
[C---:B------:R-:W-:Y:S01]  /*3b10*/  IMAD R6, R83.reuse, -0x70, R82 ;  /* 0xffffff9053067824 */ /* 0x040fe200078e0252 */
[----:B------:R-:W-:Y:S02]  /*3b20*/  R2UR UR40, R8 ;  /* 0x00000000082872ca */ /* 0x000fe400000e0000 */
[----:B------:R-:W-:-:S04]  /*3b30*/  IADD3 R83, R83, -0x2, RZ ;  /* 0xfffffffe53537810 */ /* 0x000fc80007ffe0ff */
[----:B------:R-:W-:Y:S01]  /*3b40*/  R2UR UR47, R83 ;  /* 0x00000000532f72ca */ /* 0x000fe200000e0000 */
        /* <DEDUP_REMOVED lines=8> */
[----:B------:R-:W-:Y:S01]  /*3bd0*/  IMAD.U32 R4, RZ, RZ, UR56 ;  /* 0x00000038ff047e24 */ /* 0x000fe2000f8e00ff */
[----:B------:R-:W-:Y:S01]  /*3be0*/  MOV R5, UR57 ;  /* 0x0000003900057c02 */ /* 0x000fe20008000f00 */
[----:B------:R-:W-:Y:S01]  /*3bf0*/  ULDC UR7, c[0x0][0x9d8] ;  /* 0x0002760000077ab9 */ /* 0x000fe20000000800 */
        /* <DEDUP_REMOVED lines=25> */
[----:B------:R-:W2:Y:S01]  /*3d90*/  MUFU.TANH R74, R74 ;  /* 0x0000004a004a7308 */ /* 0x000ea20000002400 */
[----:B------:R-:W-:Y:S01]  /*3da0*/  UMOV UR56, UR10 ;  /* 0x0000000a00387c82 */ /* 0x000fe20008000000 */
[----:B------:R-:W-:Y:S01]  /*3db0*/  UMOV UR57, UR11 ;  /* 0x0000000b00397c82 */ /* 0x000fe20008000000 */
[----:B------:R-:W-:Y:S01]  /*3dc0*/  UMOV UR59, 0x40000040 ;  /* 0x40000040003b7882 */ /* 0x000fe20000000000 */
[----:B------:R-:W-:Y:S01]  /*3dd0*/  FMUL.FTZ R9, R77, UR7 ;  /* 0x000000074d097c20 */ /* 0x000fe20008410000 */
[----:B------:R-:W-:Y:S01]  /*3de0*/  FMUL.FTZ R2, R72, UR7 ;  /* 0x0000000748027c20 */ /* 0x000fe20008410000 */
[----:B------:R-:W-:Y:S01]  /*3df0*/  FMUL.FTZ R10, R76, UR7 ;  /* 0x000000074c0a7c20 */ /* 0x000fe20008410000 */
[----:B------:R-:W-:Y:S01]  /*3e00*/  MOV R76, R119 ;  /* 0x00000077004c7202 */ /* 0x000fe20000000f00 */
[----:B------:R-:W3:Y:S01]  /*3e10*/  MUFU.TANH R75, R75 ;  /* 0x0000004b004b7308 */ /* 0x000ee20000002400 */
[----:B------:R-:W-:-:S07]  /*3e20*/  IMAD.MOV.U32 R72, RZ, RZ, R119 ;  /* 0x000000ffff487224 */ /* 0x000fce00078e0077 */
[----:B------:R-:W4:Y:S08]  /*3e30*/  MUFU.TANH R78, R78 ;  /* 0x0000004e004e7308 */ /* 0x000f300000002400 */
[----:B------:R-:W5:Y:S08]  /*3e40*/  MUFU.TANH R79, R79 ;  /* 0x0000004f004f7308 */ /* 0x000f700000002400 */
[----:B------:R-:W-:Y:S08]  /*3e50*/  MUFU.TANH R2, R2 ;  /* 0x0000000200027308 */ /* 0x000ff00000002400 */
[----:B------:R-:W-:Y:S08]  /*3e60*/  MUFU.TANH R7, R7 ;  /* 0x0000000700077308 */ /* 0x000ff00000002400 */
[----:B------:R-:W-:Y:S01]  /*3e70*/  MUFU.TANH R10, R10 ;  /* 0x0000000a000a7308 */ /* 0x000fe20000002400 */
[----:B------:R-:W-:-:S02]  /*3e80*/  WARPGROUP.DEPBAR.LE gsb0, 0x0 ;  /* 0x00008000000079c5 */ /* 0x000fc40000010000 */
[----:B------:R-:W-:Y:S01]  /*3e90*/  WARPGROUP.ARRIVE ;  /* 0x00000000000079c5 */ /* 0x000fe20000000000 */
[----:B------:R-:W-:Y:S01]  /*3ea0*/  FMUL.FTZ R11, R64, UR7 ;  /* 0x00000007400b7c20 */ /* 0x000fe20008410000 */
[----:B------:R-:W-:Y:S02]  /*3eb0*/  VIADD R64, R205, UR42 ;  /* 0x0000002acd407c36 */ /* 0x000fe40008000000 */
[----:B------:R-:W-:Y:S01]  /*3ec0*/  FMUL.FTZ R66, R66, UR7 ;  /* 0x0000000742427c20 */ /* 0x000fe20008410000 */
        /* <DEDUP_REMOVED lines=8> */
[----:B------:R-:W5:Y:S01]  /*3f50*/  MUFU.TANH R66, R66 ;  /* 0x0000004200427308 */ /* 0x000f620000002400 */
[----:B------:R-:W-:Y:S01]  /*3f60*/  FMUL.FTZ R13, R69, UR7 ;  /* 0x00000007450d7c20 */ /* 0x000fe20008410000 */
[----:B------:R-:W-:Y:S01]  /*3f70*/  FMUL.FTZ R71, R71, UR7 ;  /* 0x0000000747477c20 */ /* 0x000fe20008410000 */
[----:B------:R-:W-:Y:S01]  /*3f80*/  FMUL.FTZ R14, R68, UR7 ;  /* 0x00000007440e7c20 */ /* 0x000fe20008410000 */
[----:B------:R-:W-:-:S04]  /*3f90*/  IMAD.MOV.U32 R68, RZ, RZ, R119 ;  /* 0x000000ffff447224 */ /* 0x000fc800078e0077 */
[----:B------:R-:W5:Y:S08]  /*3fa0*/  MUFU.TANH R67, R67 ;  /* 0x0000004300437308 */ /* 0x000f700000002400 */
[----:B------:R-:W5:Y:S08]  /*3fb0*/  MUFU.TANH R70, R70 ;  /* 0x0000004600467308 */ /* 0x000f700000002400 */
[----:B------:R-:W5:Y:S08]  /*3fc0*/  MUFU.TANH R71, R71 ;  /* 0x0000004700477308 */ /* 0x000f700000002400 */
[----:B------:R-:W-:Y:S08]  /*3fd0*/  MUFU.TANH R9, R9 ;  /* 0x0000000900097308 */ /* 0x000ff00000002400 */
[----:B------:R-:W-:Y:S01]  /*3fe0*/  MUFU.TANH R11, R11 ;  /* 0x0000000b000b7308 */ /* 0x000fe20000002400 */
[----:B------:R-:W-:-:S02]  /*3ff0*/  WARPGROUP.DEPBAR.LE gsb0, 0x0 ;  /* 0x00008000000079c5 */ /* 0x000fc40000010000 */
[----:B------:R-:W-:Y:S01]  /*4000*/  WARPGROUP.ARRIVE ;  /* 0x00000000000079c5 */ /* 0x000fe20000000000 */
[----:B------:R-:W-:Y:S01]  /*4010*/  FMUL.FTZ R21, R61, UR7 ;  /* 0x000000073d157c20 */ /* 0x000fe20008410000 */
[----:B-1----:R-:W-:Y:S01]  /*4020*/  IADD3 R61, -R3, 0x71, R6 ;  /* 0x00000071033d7810 */ /* 0x002fe20007ffe106 */
[----:B------:R-:W-:Y:S01]  /*4030*/  FMUL.FTZ R20, R57, UR7 ;  /* 0x0000000739147c20 */ /* 0x000fe20008410000 */
[----:B------:R-:W-:Y:S02]  /*4040*/  VIADD R57, R6, 0x70 ;  /* 0x0000007006397836 */ /* 0x000fe40000000000 */
[----:B------:R-:W-:Y:S01]  /*4050*/  FMUL.FTZ R15, R56, UR7 ;  /* 0x00000007380f7c20 */ /* 0x000fe20008410000 */
[----:B------:R-:W-:Y:S01]  /*4060*/  HGMMA.64x16x16.F32 R48, gdesc[UR56], R48, gsb0 ;  /* 0x00200000383079f0 */ /* 0x000fe20008000830 */
[----:B------:R-:W-:Y:S01]  /*4070*/  UIADD3 UR58, UR6, 0x906, URZ ;  /* 0x00000906063a7890 */ /* 0x000fe2000fffe03f */
[----:B------:R-:W-:Y:S01]  /*4080*/  IMAD R61, R204, -0x2, R61 ;  /* 0xfffffffecc3d7824 */ /* 0x000fe200078e023d */
[----:B------:R-:W-:Y:S01]  /*4090*/  UMOV UR56, UR10 ;  /* 0x0000000a00387c82 */ /* 0x000fe20008000000 */
[----:B------:R-:W-:Y:S01]  /*40a0*/  UMOV UR57, UR11 ;  /* 0x0000000b00397c82 */ /* 0x000fe20008000000 */
[----:B------:R-:W-:Y:S01]  /*40b0*/  UMOV UR59, 0x40000040 ;  /* 0x40000040003b7882 */ /* 0x000fe20000000000 */
[----:B------:R-:W-:Y:S01]  /*40c0*/  FMUL.FTZ R56, R60, UR7 ;  /* 0x000000073c387c20 */ /* 0x000fe20008410000 */
[----:B------:R-:W-:Y:S01]  /*40d0*/  IMAD R60, R204, -0x2, R57 ;  /* 0xfffffffecc3c7824 */ /* 0x000fe200078e0239 */
[----:B------:R-:W-:Y:S01]  /*40e0*/  IADD3 R57, R61, 0x8, R64 ;  /* 0x000000083d397810 */ /* 0x000fe20007ffe040 */
[----:B------:R-:W-:Y:S01]  /*40f0*/  FMUL.FTZ R58, R58, UR7 ;  /* 0x000000073a3a7c20 */ /* 0x000fe20008410000 */
[----:B------:R-:W-:Y:S01]  /*4100*/  FMUL.FTZ R59, R59, UR7 ;  /* 0x000000073b3b7c20 */ /* 0x000fe20008410000 */
[----:B------:R-:W-:Y:S01]  /*4110*/  FMUL.FTZ R62, R62, UR7 ;  /* 0x000000073e3e7c20 */ /* 0x000fe20008410000 */
[----:B------:R-:W-:Y:S01]  /*4120*/  VIMNMX R65, R60, R57, PT ;  /* 0x000000393c417248 */ /* 0x000fe20003fe0100 */
[----:B------:R-:W-:Y:S01]  /*4130*/  FMUL.FTZ R63, R63, UR7 ;  /* 0x000000073f3f7c20 */ /* 0x000fe20008410000 */
[----:B------:R-:W-:Y:S01]  /*4140*/  VIADDMNMX R60, R64, R61, R60, PT ;  /* 0x0000003d403c7246 */ /* 0x000fe2000380013c */
[----:B------:R-:W1:Y:S01]  /*4150*/  MUFU.TANH R58, R58 ;  /* 0x0000003a003a7308 */ /* 0x000e620000002400 */
[----:B------:R-:W-:-:S02]  /*4160*/  ISETP.GT.AND P3, PT, R65, RZ, PT ;  /* 0x000000ff4100720c */ /* 0x000fc40003f64270 */
[C---:B------:R-:W-:Y:S02]  /*4170*/  ISETP.GT.AND P4, PT, R65.reuse, 0x1, PT ;  /* 0x000000014100780c */ /* 0x040fe40003f84270 */
[----:B------:R-:W-:Y:S02]  /*4180*/  ISETP.GT.AND P5, PT, R65, 0x8, PT ;  /* 0x000000084100780c */ /* 0x000fe40003fa4270 */
[----:B--2---:R-:W-:Y:S01]  /*4190*/  FSEL R69, R74, -INF , P3 ;  /* 0xff8000004a457808 */ /* 0x004fe20001800000 */
[----:B------:R-:W2:Y:S01]  /*41a0*/  MUFU.TANH R59, R59 ;  /* 0x0000003b003b7308 */ /* 0x000ea20000002400 */
[----:B---3--:R-:W-:Y:S01]  /*41b0*/  FSEL R75, R75, -INF , P4 ;  /* 0xff8000004b4b7808 */ /* 0x008fe20002000000 */
[--C-:B------:R-:W-:Y:S01]  /*41c0*/  IMAD.MOV.U32 R74, RZ, RZ, R119.reuse ;  /* 0x000000ffff4a7224 */ /* 0x100fe200078e0077 */
[----:B------:R-:W-:Y:S02]  /*41d0*/  ISETP.GT.AND P6, PT, R65, 0x9, PT ;  /* 0x000000094100780c */ /* 0x000fe40003fc4270 */
[----:B----4-:R-:W-:Y:S01]  /*41e0*/  FSEL R73, R78, -INF , P5 ;  /* 0xff8000004e497808 */ /* 0x010fe20002800000 */
[----:B------:R-:W-:Y:S01]  /*41f0*/  IMAD.MOV.U32 R78, RZ, RZ, R119 ;  /* 0x000000ffff4e7224 */ /* 0x000fe200078e0077 */
[----:B------:R-:W-:Y:S01]  /*4200*/  FMNMX.FTZ R8, R69, R75, !PT ;  /* 0x0000004b45087209 */ /* 0x000fe20007810000 */
[----:B------:R-:W3:Y:S01]  /*4210*/  MUFU.TANH R62, R62 ;  /* 0x0000003e003e7308 */ /* 0x000ee20000002400 */
[----:B------:R-:W-:-:S02]  /*4220*/  ISETP.GT.AND P2, PT, R65, 0x10, PT ;  /* 0x000000104100780c */ /* 0x000fc40003f44270 */
[----:B-----5:R-:W-:Y:S02]  /*4230*/  FSEL R79, R79, -INF , P6 ;  /* 0xff8000004f4f7808 */ /* 0x020fe40003000000 */
[----:B------:R-:W-:Y:S02]  /*4240*/  FMNMX.FTZ R8, R73, R8, !PT ;  /* 0x0000000849087209 */ /* 0x000fe40007810000 */
[----:B------:R-:W-:Y:S01]  /*4250*/  ISETP.GT.AND P3, PT, R65, 0x11, PT ;  /* 0x000000114100780c */ /* 0x000fe20003f64270 */
[----:B------:R-:W4:Y:S01]  /*4260*/  MUFU.TANH R63, R63 ;  /* 0x0000003f003f7308 */ /* 0x000f220000002400 */
[----:B------:R-:W-:Y:S02]  /*4270*/  FSEL R77, R66, -INF , P2 ;  /* 0xff800000424d7808 */ /* 0x000fe40001000000 */
[----:B------:R-:W-:Y:S02]  /*4280*/  FMNMX.FTZ R8, R79, R8, !PT ;  /* 0x000000084f087209 */ /* 0x000fe40007810000 */
[----:B------:R-:W-:-:S02]  /*4290*/  ISETP.GT.AND P2, PT, R65, 0x18, PT ;  /* 0x000000184100780c */ /* 0x000fc40003f44270 */
[----:B------:R-:W-:Y:S01]  /*42a0*/  FSEL R81, R67, -INF , P3 ;  /* 0xff80000043517808 */ /* 0x000fe20001800000 */
[----:B------:R-:W-:Y:S01]  /*42b0*/  MUFU.TANH R12, R12 ;  /* 0x0000000c000c7308 */ /* 0x000fe20000002400 */
[----:B------:R-:W-:Y:S02]  /*42c0*/  FMNMX.FTZ R8, R77, R8, !PT ;  /* 0x000000084d087209 */ /* 0x000fe40007810000 */
[----:B------:R-:W-:Y:S01]  /*42d0*/  ISETP.GT.AND P3, PT, R65, 0x19, PT ;  /* 0x000000194100780c */ /* 0x000fe20003f64270 */
[----:B------:R-:W-:Y:S02]  /*42e0*/  WARPGROUP.DEPBAR.LE gsb0, 0x0 ;  /* 0x00008000000079c5 */ /* 0x000fe40000010000 */
[----:B------:R-:W-:Y:S01]  /*42f0*/  WARPGROUP.ARRIVE ;  /* 0x00000000000079c5 */ /* 0x000fe20000000000 */
[----:B------:R-:W-:Y:S01]  /*4300*/  FSEL R85, R70, -INF , P2 ;  /* 0xff80000046557808 */ /* 0x000fe20001000000 */
[----:B------:R-:W-:Y:S01]  /*4310*/  FMUL.FTZ R50, R50, UR7 ;  /* 0x0000000732327c20 */ /* 0x000fe20008410000 */
[----:B------:R-:W-:Y:S01]  /*4320*/  FMNMX.FTZ R66, R81, R8, !PT ;  /* 0x0000000851427209 */ /* 0x000fe20007810000 */
[----:B------:R-:W-:Y:S01]  /*4330*/  FMUL.FTZ R51, R51, UR7 ;  /* 0x0000000733337c20 */ /* 0x000fe20008410000 */
[----:B------:R-:W-:Y:S01]  /*4340*/  ISETP.GT.AND P2, PT, R65, 0x20, PT ;  /* 0x000000204100780c */ /* 0x000fe20003f44270 */
[----:B------:R-:W-:Y:S01]  /*4350*/  HGMMA.64x16x16.F32 R40, gdesc[UR56], R40, gsb0 ;  /* 0x00200000382879f0 */ /* 0x000fe20008000828 */
[----:B------:R-:W-:Y:S01]  /*4360*/  UIADD3 UR58, UR6, 0x986, URZ ;  /* 0x00000986063a7890 */ /* 0x000fe2000fffe03f */
[----:B------:R-:W-:Y:S01]  /*4370*/  FSEL R87, R71, -INF , P3 ;  /* 0xff80000047577808 */ /* 0x000fe20001800000 */
[----:B------:R-:W-:Y:S01]  /*4380*/  UMOV UR56, UR10 ;  /* 0x0000000a00387c82 */ /* 0x000fe20008000000 */
[----:B------:R-:W-:Y:S01]  /*4390*/  UMOV UR57, UR11 ;  /* 0x0000000b00397c82 */ /* 0x000fe20008000000 */
[----:B------:R-:W-:Y:S01]  /*43a0*/  UMOV UR59, 0x40000040 ;  /* 0x40000040003b7882 */ /* 0x000fe20000000000 */
[----:B------:R-:W-:Y:S01]  /*43b0*/  FMNMX.FTZ R66, R85, R66, !PT ;  /* 0x0000004255427209 */ /* 0x000fe20007810000 */
[----:B------:R-:W5:Y:S01]  /*43c0*/  MUFU.TANH R50, R50 ;  /* 0x0000003200327308 */ /* 0x000f620000002400 */
[----:B------:R-:W-:Y:S01]  /*43d0*/  ISETP.GT.AND P3, PT, R65, 0x21, PT ;  /* 0x000000214100780c */ /* 0x000fe20003f64270 */
[----:B------:R-:W-:Y:S01]  /*43e0*/  FMUL.FTZ R54, R54, UR7 ;  /* 0x0000000736367c20 */ /* 0x000fe20008410000 */
[----:B-1----:R-:W-:Y:S01]  /*43f0*/  FSEL R89, R58, -INF , P2 ;  /* 0xff8000003a597808 */ /* 0x002fe20001000000 */
[----:B------:R-:W-:Y:S01]  /*4400*/  FMUL.FTZ R55, R55, UR7 ;  /* 0x0000000737377c20 */ /* 0x000fe20008410000 */
[----:B------:R-:W-:Y:S01]  /*4410*/  FMNMX.FTZ R66, R87, R66, !PT ;  /* 0x0000004257427209 */ /* 0x000fe20007810000 */
[----:B------:R-:W-:Y:S01]  /*4420*/  FMUL.FTZ R48, R48, UR7 ;  /* 0x0000000730307c20 */ /* 0x000fe20008410000 */
[----:B------:R-:W-:Y:S01]  /*4430*/  ISETP.GT.AND P2, PT, R65, 0x28, PT ;  /* 0x000000284100780c */ /* 0x000fe20003f44270 */
[----:B------:R-:W1:Y:S01]  /*4440*/  MUFU.TANH R51, R51 ;  /* 0x0000003300337308 */ /* 0x000e620000002400 */
[----:B--2---:R-:W-:Y:S01]  /*4450*/  FSEL R91, R59, -INF , P3 ;  /* 0xff8000003b5b7808 */ /* 0x004fe20001800000 */
[----:B------:R-:W-:Y:S01]  /*4460*/  FMUL.FTZ R49, R49, UR7 ;  /* 0x0000000731317c20 */ /* 0x000fe20008410000 */
[----:B------:R-:W-:Y:S01]  /*4470*/  FMNMX.FTZ R66, R89, R66, !PT ;  /* 0x0000004259427209 */ /* 0x000fe20007810000 */
[----:B------:R-:W-:Y:S01]  /*4480*/  FMUL.FTZ R52, R52, UR7 ;  /* 0x0000000734347c20 */ /* 0x000fe20008410000 */
[----:B------:R-:W-:Y:S01]  /*4490*/  ISETP.GT.AND P3, PT, R65, 0x29, PT ;  /* 0x000000294100780c */ /* 0x000fe20003f64270 */
[----:B------:R-:W-:Y:S01]  /*44a0*/  FMUL.FTZ R53, R53, UR7 ;  /* 0x0000000735357c20 */ /* 0x000fe20008410000 */
[----:B---3--:R-:W-:Y:S01]  /*44b0*/  FSEL R93, R62, -INF , P2 ;  /* 0xff8000003e5d7808 */ /* 0x008fe20001000000 */
[----:B------:R-:W2:Y:S01]  /*44c0*/  MUFU.TANH R54, R54 ;  /* 0x0000003600367308 */ /* 0x000ea20000002400 */
[----:B------:R-:W-:Y:S01]  /*44d0*/  FMNMX.FTZ R66, R91, R66, !PT ;  /* 0x000000425b427209 */ /* 0x000fe20007810000 */
[----:B------:R-:W-:Y:S01]  /*44e0*/  IMAD.MOV.U32 R62, RZ, RZ, R119 ;  /* 0x000000ffff3e7224 */ /* 0x000fe200078e0077 */
[----:B------:R-:W-:-:S02]  /*44f0*/  ISETP.GT.AND P2, PT, R65, 0x30, PT ;  /* 0x000000304100780c */ /* 0x000fc40003f44270 */
[----:B----4-:R-:W-:Y:S02]  /*4500*/  FSEL R95, R63, -INF , P3 ;  /* 0xff8000003f5f7808 */ /* 0x010fe40001800000 */
[----:B------:R-:W-:Y:S01]  /*4510*/  FMNMX.FTZ R66, R93, R66, !PT ;  /* 0x000000425d427209 */ /* 0x000fe20007810000 */
[----:B------:R-:W-:Y:S01]  /*4520*/  MUFU.TANH R55, R55 ;  /* 0x0000003700377308 */ /* 0x000fe20000002400 */
[----:B------:R-:W-:Y:S02]  /*4530*/  ISETP.GT.AND P3, PT, R65, 0x31, PT ;  /* 0x000000314100780c */ /* 0x000fe40003f64270 */
[----:B-----5:R-:W-:Y:S02]  /*4540*/  FSEL R97, R50, -INF , P2 ;  /* 0xff80000032617808 */ /* 0x020fe40001000000 */
[----:B------:R-:W-:Y:S02]  /*4550*/  FMNMX.FTZ R66, R95, R66, !PT ;  /* 0x000000425f427209 */ /* 0x000fe40007810000 */
[----:B------:R-:W-:Y:S01]  /*4560*/  ISETP.GT.AND P2, PT, R65, 0x38, PT ;  /* 0x000000384100780c */ /* 0x000fe20003f44270 */
[----:B------:R-:W-:Y:S01]  /*4570*/  MUFU.TANH R14, R14 ;  /* 0x0000000e000e7308 */ /* 0x000fe20000002400 */
[----:B------:R-:W-:-:S02]  /*4580*/  FMNMX.FTZ R66, R97, R66, !PT ;  /* 0x0000004261427209 */ /* 0x000fc40007810000 */
[----:B------:R-:W-:Y:S02]  /*4590*/  ISETP.GT.AND P4, PT, R60, 0x8, PT ;  /* 0x000000083c00780c */ /* 0x000fe40003f84270 */
[-C--:B------:R-:W-:Y:S02]  /*45a0*/  MOV R70, R119.reuse ;  /* 0x0000007700467202 */ /* 0x080fe40000000f00 */
[----:B------:R-:W-:Y:S01]  /*45b0*/  FSEL R61, R10, -INF , P4 ;  /* 0xff8000000a3d7808 */ /* 0x000fe20002000000 */
[----:B------:R-:W-:Y:S01]  /*45c0*/  MUFU.TANH R13, R13 ;  /* 0x0000000d000d7308 */ /* 0x000fe20000002400 */
[-C--:B------:R-:W-:Y:S02]  /*45d0*/  MOV R64, R119.reuse ;  /* 0x0000007700407202 */ /* 0x080fe40000000f00 */
[----:B------:R-:W-:Y:S01]  /*45e0*/  MOV R58, R119 ;  /* 0x00000077003a7202 */ /* 0x000fe20000000f00 */
[----:B------:R-:W-:Y:S02]  /*45f0*/  WARPGROUP.DEPBAR.LE gsb0, 0x0 ;  /* 0x00008000000079c5 */ /* 0x000fe40000010000 */
[----:B------:R-:W-:Y:S01]  /*4600*/  WARPGROUP.ARRIVE ;  /* 0x00000000000079c5 */ /* 0x000fe20000000000 */
[----:B------:R-:W-:Y:S01]  /*4610*/  FMUL.FTZ R42, R42, UR7 ;  /* 0x000000072a2a7c20 */ /* 0x000fe20008410000 */
[----:B------:R-:W-:Y:S01]  /*4620*/  FMUL.FTZ R43, R43, UR7 ;  /* 0x000000072b2b7c20 */ /* 0x000fe20008410000 */
[----:B------:R-:W-:Y:S01]  /*4630*/  FMUL.FTZ R46, R46, UR7 ;  /* 0x000000072e2e7c20 */ /* 0x000fe20008410000 */
[----:B------:R-:W-:Y:S01]  /*4640*/  FMUL.FTZ R47, R47, UR7 ;  /* 0x000000072f2f7c20 */ /* 0x000fe20008410000 */
[----:B------:R-:W-:Y:S01]  /*4650*/  MUFU.TANH R15, R15 ;  /* 0x0000000f000f7308 */ /* 0x000fe20000002400 */
[----:B------:R-:W-:Y:S01]  /*4660*/  HGMMA.64x16x16.F32 R32, gdesc[UR56], R32, gsb0 ;  /* 0x00200000382079f0 */ /* 0x000fe20008000820 */
[----:B------:R-:W-:Y:S01]  /*4670*/  UIADD3 UR58, UR6, 0xa06, URZ ;  /* 0x00000a06063a7890 */ /* 0x000fe2000fffe03f */
[----:B------:R-:W-:Y:S01]  /*4680*/  FMUL.FTZ R40, R40, UR7 ;  /* 0x0000000728287c20 */ /* 0x000fe20008410000 */
[----:B------:R-:W-:Y:S01]  /*4690*/  UMOV UR56, UR10 ;  /* 0x0000000a00387c82 */ /* 0x000fe20008000000 */
[----:B------:R-:W-:Y:S01]  /*46a0*/  UMOV UR57, UR11 ;  /* 0x0000000b00397c82 */ /* 0x000fe20008000000 */
[----:B------:R-:W-:Y:S01]  /*46b0*/  UMOV UR59, 0x40000040 ;  /* 0x40000040003b7882 */ /* 0x000fe20000000000 */
[----:B------:R-:W-:Y:S01]  /*46c0*/  ULDC UR6, c[0x0][0x988] ;  /* 0x0002620000067ab9 */ /* 0x000fe20000000800 */
[----:B------:R-:W3:Y:S01]  /*46d0*/  MUFU.TANH R42, R42 ;  /* 0x0000002a002a7308 */ /* 0x000ee20000002400 */
[----:B------:R-:W-:Y:S01]  /*46e0*/  FMUL.FTZ R41, R41, UR7 ;  /* 0x0000000729297c20 */ /* 0x000fe20008410000 */
[----:B------:R-:W-:Y:S01]  /*46f0*/  FMUL.FTZ R44, R44, UR7 ;  /* 0x000000072c2c7c20 */ /* 0x000fe20008410000 */
[----:B------:R-:W-:-:S05]  /*4700*/  FMUL.FTZ R45, R45, UR7 ;  /* 0x000000072d2d7c20 */ /* 0x000fca0008410000 */
[----:B------:R4:W5:Y:S08]  /*4710*/  MUFU.TANH R6, R43 ;  /* 0x0000002b00067308 */ /* 0x0009700000002400 */
[----:B------:R-:W-:Y:S08]  /*4720*/  MUFU.TANH R46, R46 ;  /* 0x0000002e002e7308 */ /* 0x000ff00000002400 */
[----:B------:R3:W5:Y:S08]  /*4730*/  MUFU.TANH R8, R47 ;  /* 0x0000002f00087308 */ /* 0x0007700000002400 */
[----:B------:R-:W-:Y:S08]  /*4740*/  MUFU.TANH R20, R20 ;  /* 0x0000001400147308 */ /* 0x000ff00000002400 */
[----:B------:R-:W-:Y:S01]  /*4750*/  MUFU.TANH R56, R56 ;  /* 0x0000003800387308 */ /* 0x000fe20000002400 */
[----:B------:R-:W-:-:S02]  /*4760*/  WARPGROUP.DEPBAR.LE gsb0, 0x0 ;  /* 0x00008000000079c5 */ /* 0x000fc40000010000 */
[----:B------:R-:W-:Y:S01]  /*4770*/  WARPGROUP.ARRIVE ;  /* 0x00000000000079c5 */ /* 0x000fe20000000000 */
[----:B----4-:R-:W-:Y:S01]  /*4780*/  FMUL.FTZ R43, R35, UR7 ;  /* 0x00000007232b7c20 */ /* 0x010fe20008410000 */
[----:B-1----:R-:W-:Y:S01]  /*4790*/  FSEL R35, R51, -INF , P3 ;  /* 0xff80000033237808 */ /* 0x002fe20001800000 */
[----:B------:R-:W-:Y:S01]  /*47a0*/  FMUL.FTZ R50, R39, UR7 ;  /* 0x0000000727327c20 */ /* 0x000fe20008410000 */
[----:B------:R-:W-:Y:S01]  /*47b0*/  ISETP.GT.AND P3, PT, R65, 0x39, PT ;  /* 0x000000394100780c */ /* 0x000fe20003f64270 */
[----:B------:R-:W-:Y:S01]  /*47c0*/  FMUL.FTZ R34, R34, UR7 ;  /* 0x0000000722227c20 */ /* 0x000fe20008410000 */
[----:B------:R-:W-:Y:S01]  /*47d0*/  HGMMA.64x16x16.F32 R24, gdesc[UR56], R24, gsb0 ;  /* 0x00200000381879f0 */ /* 0x000fe20008000818 */
[----:B--2---:R-:W-:Y:S01]  /*47e0*/  FSEL R39, R54, -INF , P2 ;  /* 0xff80000036277808 */ /* 0x004fe20001000000 */
[----:B------:R1:W2:Y:S01]  /*47f0*/  MUFU.TANH R59, R43 ;  /* 0x0000002b003b7308 */ /* 0x0002a20000002400 */
[----:B------:R-:W-:Y:S01]  /*4800*/  FMNMX.FTZ R66, R35, R66, !PT ;  /* 0x0000004223427209 */ /* 0x000fe20007810000 */
[----:B------:R-:W-:Y:S01]  /*4810*/  FMUL.FTZ R38, R38, UR7 ;  /* 0x0000000726267c20 */ /* 0x000fe20008410000 */
[----:B------:R-:W-:Y:S01]  /*4820*/  ISETP.GT.AND P2, PT, R65, 0x40, PT ;  /* 0x000000404100780c */ /* 0x000fe20003f44270 */
[----:B------:R-:W-:Y:S01]  /*4830*/  FMUL.FTZ R32, R32, UR7 ;  /* 0x0000000720207c20 */ /* 0x000fe20008410000 */
[----:B------:R-:W-:Y:S01]  /*4840*/  FMNMX.FTZ R66, R39, R66, !PT ;  /* 0x0000004227427209 */ /* 0x000fe20007810000 */
[----:B------:R-:W-:Y:S01]  /*4850*/  FMUL.FTZ R33, R33, UR7 ;  /* 0x0000000721217c20 */ /* 0x000fe20008410000 */
[----:B---3--:R-:W-:Y:S01]  /*4860*/  FSEL R47, R42, -INF , P2 ;  /* 0xff8000002a2f7808 */ /* 0x008fe20001000000 */
[----:B------:R-:W-:Y:S01]  /*4870*/  MUFU.TANH R34, R34 ;  /* 0x0000002200227308 */ /* 0x000fe20000002400 */
[----:B-1----:R-:W-:Y:S01]  /*4880*/  FSEL R43, R55, -INF , P3 ;  /* 0xff800000372b7808 */ /* 0x002fe20001800000 */
[----:B------:R-:W-:Y:S01]  /*4890*/  FMUL.FTZ R36, R36, UR7 ;  /* 0x0000000724247c20 */ /* 0x000fe20008410000 */
[----:B------:R-:W-:Y:S01]  /*48a0*/  ISETP.GT.AND P3, PT, R65, 0x41, PT ;  /* 0x000000414100780c */ /* 0x000fe20003f64270 */
[----:B------:R-:W-:Y:S01]  /*48b0*/  FMUL.FTZ R37, R37, UR7 ;  /* 0x0000000725257c20 */ /* 0x000fe20008410000 */
[----:B------:R-:W-:Y:S01]  /*48c0*/  FMNMX.FTZ R66, R43, R66, !PT ;  /* 0x000000422b427209 */ /* 0x000fe20007810000 */
[----:B------:R-:W-:Y:S01]  /*48d0*/  IMAD.MOV.U32 R54, RZ, RZ, R119 ;  /* 0x000000ffff367224 */ /* 0x000fe200078e0077 */
[----:B------:R-:W-:Y:S01]  /*48e0*/  ISETP.GT.AND P2, PT, R65, 0x48, PT ;  /* 0x000000484100780c */ /* 0x000fe20003f44270 */
[----:B------:R-:W-:Y:S01]  /*48f0*/  MUFU.TANH R38, R38 ;  /* 0x0000002600267308 */ /* 0x000fe20000002400 */
[----:B-----5:R-:W-:-:S02]  /*4900*/  FSEL R51, R6, -INF , P3 ;  /* 0xff80000006337808 */ /* 0x020fc40001800000 */
[----:B------:R-:W-:Y:S02]  /*4910*/  FMNMX.FTZ R66, R47, R66, !PT ;  /* 0x000000422f427209 */ /* 0x000fe40007810000 */
[----:B------:R-:W-:Y:S02]  /*4920*/  ISETP.GT.AND P3, PT, R65, 0x49, PT ;  /* 0x000000494100780c */ /* 0x000fe40003f64270 */
[----:B------:R-:W-:Y:S01]  /*4930*/  FMNMX.FTZ R66, R51, R66, !PT ;  /* 0x0000004233427209 */ /* 0x000fe20007810000 */
[----:B------:R-:W1:Y:S01]  /*4940*/  MUFU.TANH R50, R50 ;  /* 0x0000003200327308 */ /* 0x000e620000002400 */
[----:B------:R-:W-:Y:S02]  /*4950*/  FSEL R55, R8, -INF , P3 ;  /* 0xff80000008377808 */ /* 0x000fe40001800000 */
[----:B------:R-:W-:-:S04]  /*4960*/  ISETP.GT.AND P3, PT, R65, 0x51, PT ;  /* 0x000000514100780c */ /* 0x000fc80003f64270 */
[----:B--2---:R-:W-:Y:S01]  /*4970*/  FSEL R59, R59, -INF , P3 ;  /* 0xff8000003b3b7808 */ /* 0x004fe20001800000 */
[----:B------:R-:W-:Y:S01]  /*4980*/  MUFU.TANH R21, R21 ;  /* 0x0000001500157308 */ /* 0x000fe20000002400 */
[----:B------:R-:W-:-:S07]  /*4990*/  ISETP.GT.AND P3, PT, R65, 0x59, PT ;  /* 0x000000594100780c */ /* 0x000fce0003f64270 */
[----:B------:R-:W-:Y:S01]  /*49a0*/  MUFU.TANH R48, R48 ;  /* 0x0000003000307308 */ /* 0x000fe20000002400 */
[----:B-1----:R-:W-:Y:S01]  /*49b0*/  FSEL R101, R50, -INF , P3 ;  /* 0xff80000032657808 */ /* 0x002fe20001800000 */
[----:B------:R-:W-:Y:S01]  /*49c0*/  IMAD.MOV.U32 R50, RZ, RZ, R119 ;  /* 0x000000ffff327224 */ /* 0x000fe200078e0077 */
[----:B------:R-:W-:-:S05]  /*49d0*/  ISETP.GT.AND P3, PT, R65, 0x61, PT ;  /* 0x000000614100780c */ /* 0x000fca0003f64270 */
[----:B------:R-:W-:Y:S01]  /*49e0*/  MUFU.TANH R49, R49 ;  /* 0x0000003100317308 */ /* 0x000fe20000002400 */
[----:B------:R-:W-:Y:S02]  /*49f0*/  WARPGROUP.DEPBAR.LE gsb0, 0x0 ;  /* 0x00008000000079c5 */ /* 0x000fe40000010000 */
[----:B------:R-:W-:Y:S01]  /*4a00*/  FMUL.FTZ R6, R27, UR7 ;  /* 0x000000071b067c20 */ /* 0x000fe20008410000 */
[----:B------:R-:W-:Y:S01]  /*4a10*/  FSEL R27, R46, -INF , P2 ;  /* 0xff8000002e1b7808 */ /* 0x000fe20001000000 */
[----:B------:R-:W-:Y:S01]  /*4a20*/  FMUL.FTZ R26, R26, UR7 ;  /* 0x000000071a1a7c20 */ /* 0x000fe20008410000 */
[----:B------:R-:W-:Y:S01]  /*4a30*/  ISETP.GT.AND P2, PT, R65, 0x50, PT ;  /* 0x000000504100780c */ /* 0x000fe20003f44270 */
[----:B------:R-:W-:Y:S01]  /*4a40*/  FMUL.FTZ R30, R30, UR7 ;  /* 0x000000071e1e7c20 */ /* 0x000fe20008410000 */
[----:B------:R-:W-:Y:S01]  /*4a50*/  FMNMX.FTZ R66, R27, R66, !PT ;  /* 0x000000421b427209 */ /* 0x000fe20007810000 */
[----:B------:R-:W1:Y:S01]  /*4a60*/  MUFU.TANH R6, R6 ;  /* 0x0000000600067308 */ /* 0x000e620000002400 */
        /* <DEDUP_REMOVED lines=8> */
[----:B------:R-:W-:Y:S01]  /*4af0*/  FSEL R99, R38, -INF , P2 ;  /* 0xff80000026637808 */ /* 0x000fe20001000000 */
[----:B------:R-:W-:Y:S01]  /*4b00*/  FMUL.FTZ R28, R28, UR7 ;  /* 0x000000071c1c7c20 */ /* 0x000fe20008410000 */
[----:B------:R-:W-:Y:S01]  /*4b10*/  FMNMX.FTZ R66, R59, R66, !PT ;  /* 0x000000423b427209 */ /* 0x000fe20007810000 */
[----:B------:R-:W-:Y:S01]  /*4b20*/  FMUL.FTZ R29, R29, UR7 ;  /* 0x000000071d1d7c20 */ /* 0x000fe20008410000 */
[----:B------:R-:W-:Y:S01]  /*4b30*/  ISETP.GT.AND P2, PT, R65, 0x60, PT ;  /* 0x000000604100780c */ /* 0x000fe20003f44270 */
[----:B------:R3:W-:Y:S01]  /*4b40*/  @!P1 SYNCS.ARRIVE.TRANS64.RED.A1T0 RZ, [R0+URZ], RZ ;  /* 0x000000ff00ff99a7 */ /* 0x0007e2000810043f */
[----:B------:R-:W-:Y:S01]  /*4b50*/  FMNMX.FTZ R66, R99, R66, !PT ;  /* 0x0000004263427209 */ /* 0x000fe20007810000 */
[----:B------:R-:W4:Y:S01]  /*4b60*/  MUFU.TANH R30, R30 ;  /* 0x0000001e001e7308 */ /* 0x000f220000002400 */
[----:B-1----:R-:W-:-:S02]  /*4b70*/  FSEL R105, R6, -INF , P3 ;  /* 0xff80000006697808 */ /* 0x002fc40001800000 */
[----:B------:R-:W-:Y:S02]  /*4b80*/  FMNMX.FTZ R66, R101, R66, !PT ;  /* 0x0000004265427209 */ /* 0x000fe40007810000 */
[C---:B------:R-:W-:Y:S02]  /*4b90*/  ISETP.GT.AND P3, PT, R65.reuse, 0x69, PT ;  /* 0x000000694100780c */ /* 0x040fe40003f64270 */
[----:B------:R-:W-:Y:S01]  /*4ba0*/  MOV R6, UR6 ;  /* 0x0000000600067c02 */ /* 0x000fe20008000f00 */
[----:B------:R-:W1:Y:S01]  /*4bb0*/  MUFU.TANH R31, R31 ;  /* 0x0000001f001f7308 */ /* 0x000e620000002400 */
[----:B--2---:R-:W-:Y:S02]  /*4bc0*/  FSEL R103, R26, -INF , P2 ;  /* 0xff8000001a677808 */ /* 0x004fe40001000000 */
[----:B------:R-:W-:Y:S02]  /*4bd0*/  ISETP.GT.AND P2, PT, R65, 0x68, PT ;  /* 0x000000684100780c */ /* 0x000fe40003f44270 */
[----:B------:R-:W-:-:S03]  /*4be0*/  FMNMX.FTZ R66, R103, R66, !PT ;  /* 0x0000004267427209 */ /* 0x000fc60007810000 */
[----:B------:R-:W2:Y:S01]  /*4bf0*/  MUFU.TANH R52, R52 ;  /* 0x0000003400347308 */ /* 0x000ea20000002400 */
[----:B----4-:R-:W-:Y:S02]  /*4c00*/  FSEL R107, R30, -INF , P2 ;  /* 0xff8000001e6b7808 */ /* 0x010fe40001000000 */
[----:B------:R-:W-:-:S04]  /*4c10*/  FMNMX.FTZ R66, R105, R66, !PT ;  /* 0x0000004269427209 */ /* 0x000fc80007810000 */
[----:B------:R-:W-:Y:S01]  /*4c20*/  FMNMX.FTZ R66, R107, R66, !PT ;  /* 0x000000426b427209 */ /* 0x000fe20007810000 */
[----:B------:R-:W4:Y:S01]  /*4c30*/  MUFU.TANH R53, R53 ;  /* 0x0000003500357308 */ /* 0x000f220000002400 */
[----:B-1----:R-:W-:Y:S02]  /*4c40*/  FSEL R109, R31, -INF , P3 ;  /* 0xff8000001f6d7808 */ /* 0x002fe40001800000 */
[C---:B------:R-:W-:Y:S02]  /*4c50*/  ISETP.GT.AND P3, PT, R60.reuse, 0x1, PT ;  /* 0x000000013c00780c */ /* 0x040fe40003f64270 */
[----:B------:R-:W-:Y:S02]  /*4c60*/  FMNMX.FTZ R66, R109, R66, !PT ;  /* 0x000000426d427209 */ /* 0x000fe40007810000 */
[----:B------:R-:W-:Y:S01]  /*4c70*/  FSEL R7, R7, -INF , P3 ;  /* 0xff80000007077808 */ /* 0x000fe20001800000 */
[----:B------:R-:W1:Y:S01]  /*4c80*/  MUFU.TANH R40, R40 ;  /* 0x0000002800287308 */ /* 0x000e620000002400 */
[----:B------:R-:W-:Y:S01]  /*4c90*/  ISETP.GT.AND P3, PT, R60, 0x10, PT ;  /* 0x000000103c00780c */ /* 0x000fe20003f64270 */
[----:B------:R-:W5:Y:S03]  /*4ca0*/  SHFL.BFLY PT, R31, R66, 0x2, 0x1f ;  /* 0x0c401f00421f7f89 */ /* 0x000f6600000e0000 */
[----:B------:R-:W-:-:S02]  /*4cb0*/  FSEL R11, R11, -INF , P3 ;  /* 0xff8000000b0b7808 */ /* 0x000fc40001800000 */
[----:B------:R-:W-:Y:S01]  /*4cc0*/  ISETP.GT.AND P3, PT, R60, 0x18, PT ;  /* 0x000000183c00780c */ /* 0x000fe20003f64270 */
[----:B------:R-:W3:Y:S03]  /*4cd0*/  MUFU.TANH R41, R41 ;  /* 0x0000002900297308 */ /* 0x000ee60000002400 */
[----:B------:R-:W-:Y:S02]  /*4ce0*/  FSEL R67, R14, -INF , P3 ;  /* 0xff8000000e437808 */ /* 0x000fe40001800000 */
[----:B------:R-:W-:-:S03]  /*4cf0*/  ISETP.GT.AND P3, PT, R60, 0x20, PT ;  /* 0x000000203c00780c */ /* 0x000fc60003f64270 */
[----:B------:R-:W3:Y:S01]  /*4d00*/  MUFU.TANH R44, R44 ;  /* 0x0000002c002c7308 */ /* 0x000ee20000002400 */
[----:B------:R-:W-:Y:S02]  /*4d10*/  FSEL R15, R15, -INF , P3 ;  /* 0xff8000000f0f7808 */ /* 0x000fe40001800000 */
[----:B------:R-:W-:-:S04]  /*4d20*/  ISETP.GT.AND P3, PT, R60, 0x28, PT ;  /* 0x000000283c00780c */ /* 0x000fc80003f64270 */
[----:B------:R-:W-:Y:S01]  /*4d30*/  FSEL R71, R56, -INF , P3 ;  /* 0xff80000038477808 */ /* 0x000fe20001800000 */
[----:B------:R-:W3:Y:S01]  /*4d40*/  MUFU.TANH R45, R45 ;  /* 0x0000002d002d7308 */ /* 0x000ee20000002400 */
[----:B------:R-:W-:Y:S01]  /*4d50*/  ISETP.GT.AND P3, PT, R60, 0x30, PT ;  /* 0x000000303c00780c */ /* 0x000fe20003f64270 */
[--C-:B------:R-:W-:Y:S01]  /*4d60*/  IMAD.MOV.U32 R56, RZ, RZ, R119.reuse ;  /* 0x000000ffff387224 */ /* 0x100fe200078e0077 */
[----:B-----5:R-:W-:Y:S01]  /*4d70*/  FMNMX.FTZ R31, R66, R31, !PT ;  /* 0x0000001f421f7209 */ /* 0x020fe20007810000 */
[----:B------:R-:W-:-:S04]  /*4d80*/  IMAD.MOV.U32 R66, RZ, RZ, R119 ;  /* 0x000000ffff427224 */ /* 0x000fc800078e0077 */
[----:B------:R-:W5:Y:S01]  /*4d90*/  SHFL.BFLY PT, R8, R31, 0x1, 0x1f ;  /* 0x0c201f001f087f89 */ /* 0x000f6200000e0000 */
[----:B------:R-:W3:Y:S08]  /*4da0*/  MUFU.TANH R32, R32 ;  /* 0x0000002000207308 */ /* 0x000ef00000002400 */
[----:B------:R-:W3:Y:S08]  /*4db0*/  MUFU.TANH R33, R33 ;  /* 0x0000002100217308 */ /* 0x000ef00000002400 */
[----:B------:R-:W3:Y:S01]  /*4dc0*/  MUFU.TANH R36, R36 ;  /* 0x0000002400247308 */ /* 0x000ee20000002400 */
[----:B-----5:R-:W-:-:S07]  /*4dd0*/  FMNMX.FTZ R8, R31, R8, !PT ;  /* 0x000000081f087209 */ /* 0x020fce0007810000 */
[----:B------:R-:W5:Y:S01]  /*4de0*/  MUFU.TANH R37, R37 ;  /* 0x0000002500257308 */ /* 0x000f620000002400 */
[C---:B------:R-:W-:Y:S01]  /*4df0*/  FSETP.NEU.FTZ.AND P2, PT, R8.reuse, -INF , PT ;  /* 0xff8000000800780b */ /* 0x040fe20003f5d000 */
[----:B------:R-:W-:-:S06]  /*4e00*/  FMUL.FTZ R26, R8, R6 ;  /* 0x00000006081a7220 */ /* 0x000fcc0000410000 */
[----:B------:R2:W5:Y:S01]  /*4e10*/  MUFU.TANH R30, R24 ;  /* 0x00000018001e7308 */ /* 0x0005620000002400 */
[----:B------:R-:W-:Y:S02]  /*4e20*/  FSEL R34, R26, RZ, P2 ;  /* 0x000000ff1a227208 */ /* 0x000fe40001000000 */
[----:B------:R-:W-:-:S03]  /*4e30*/  ISETP.GT.AND P2, PT, R60, RZ, PT ;  /* 0x000000ff3c00720c */ /* 0x000fc60003f44270 */
[-CC-:B------:R-:W-:Y:S01]  /*4e40*/  FFMA.FTZ R201, R69, R6.reuse, -R34.reuse ;  /* 0x0000000645c97223 */ /* 0x180fe20000010822 */
[----:B------:R-:W-:Y:S01]  /*4e50*/  FSEL R31, R2, -INF , P2 ;  /* 0xff800000021f7808 */ /* 0x000fe20001000000 */
[-CC-:B------:R-:W-:Y:S01]  /*4e60*/  FFMA.FTZ R203, R73, R6.reuse, -R34.reuse ;  /* 0x0000000649cb7223 */ /* 0x180fe20000010822 */
[C---:B------:R-:W-:Y:S01]  /*4e70*/  ISETP.GT.AND P2, PT, R60.reuse, 0x9, PT ;  /* 0x000000093c00780c */ /* 0x040fe20003f44270 */
[-CC-:B------:R-:W-:Y:S01]  /*4e80*/  FFMA.FTZ R2, R75, R6.reuse, -R34.reuse ;  /* 0x000000064b027223 */ /* 0x180fe20000010822 */
[----:B------:R-:W-:Y:S01]  /*4e90*/  FMNMX.FTZ R10, R31, R7, !PT ;  /* 0x000000071f0a7209 */ /* 0x000fe20007810000 */
[-CC-:B------:R-:W-:Y:S01]  /*4ea0*/  FFMA.FTZ R197, R77, R6.reuse, -R34.reuse ;  /* 0x000000064dc57223 */ /* 0x180fe20000010822 */
[----:B------:R-:W-:Y:S01]  /*4eb0*/  FSEL R63, R9, -INF , P2 ;  /* 0xff800000093f7808 */ /* 0x000fe20001000000 */
[--C-:B------:R-:W-:Y:S01]  /*4ec0*/  FFMA.FTZ R14, R81, R6, -R34.reuse ;  /* 0x00000006510e7223 */ /* 0x100fe20000010822 */
[----:B------:R-:W-:Y:S01]  /*4ed0*/  FMNMX.FTZ R10, R61, R10, !PT ;  /* 0x0000000a3d0a7209 */ /* 0x000fe20007810000 */
[----:B------:R-:W5:Y:S01]  /*4ee0*/  MUFU.TANH R25, R25 ;  /* 0x0000001900197308 */ /* 0x000f620000002400 */
[----:B------:R-:W-:Y:S01]  /*4ef0*/  ISETP.GT.AND P2, PT, R60, 0x11, PT ;  /* 0x000000113c00780c */ /* 0x000fe20003f44270 */
[--C-:B------:R-:W-:Y:S01]  /*4f00*/  FFMA.FTZ R199, R85, R6, -R34.reuse ;  /* 0x0000000655c77223 */ /* 0x100fe20000010822 */
[----:B------:R-:W-:Y:S01]  /*4f10*/  FMNMX.FTZ R10, R63, R10, !PT ;  /* 0x0000000a3f0a7209 */ /* 0x000fe20007810000 */
[-CC-:B------:R-:W-:Y:S01]  /*4f20*/  FFMA.FTZ R193, R89, R6.reuse, -R34.reuse ;  /* 0x0000000659c17223 */ /* 0x180fe20000010822 */
[----:B------:R-:W-:Y:S01]  /*4f30*/  FSEL R65, R12, -INF , P2 ;  /* 0xff8000000c417808 */ /* 0x000fe20001000000 */
[--C-:B------:R-:W-:Y:S01]  /*4f40*/  FFMA.FTZ R12, R79, R6, -R34.reuse ;  /* 0x000000064f0c7223 */ /* 0x100fe20000010822 */
[----:B------:R-:W-:Y:S01]  /*4f50*/  FMNMX.FTZ R10, R11, R10, !PT ;  /* 0x0000000a0b0a7209 */ /* 0x000fe20007810000 */
[----:B------:R-:W5:Y:S01]  /*4f60*/  MUFU.TANH R28, R28 ;  /* 0x0000001c001c7308 */ /* 0x000f620000002400 */
[C---:B------:R-:W-:Y:S01]  /*4f70*/  ISETP.GT.AND P2, PT, R60.reuse, 0x19, PT ;  /* 0x000000193c00780c */ /* 0x040fe20003f44270 */
[--C-:B--2---:R-:W-:Y:S01]  /*4f80*/  FFMA.FTZ R24, R91, R6, -R34.reuse ;  /* 0x000000065b187223 */ /* 0x104fe20000010822 */
[----:B------:R-:W-:Y:S01]  /*4f90*/  FMNMX.FTZ R10, R65, R10, !PT ;  /* 0x0000000a410a7209 */ /* 0x000fe20007810000 */
[-CC-:B------:R-:W-:Y:S01]  /*4fa0*/  FFMA.FTZ R195, R93, R6.reuse, -R34.reuse ;  /* 0x000000065dc37223 */ /* 0x180fe20000010822 */
[----:B------:R-:W-:Y:S01]  /*4fb0*/  FSEL R13, R13, -INF , P2 ;  /* 0xff8000000d0d7808 */ /* 0x000fe20001000000 */
[--C-:B------:R-:W-:Y:S01]  /*4fc0*/  FFMA.FTZ R26, R95, R6, -R34.reuse ;  /* 0x000000065f1a7223 */ /* 0x100fe20000010822 */
[----:B------:R-:W-:Y:S01]  /*4fd0*/  FMNMX.FTZ R10, R67, R10, !PT ;  /* 0x0000000a430a7209 */ /* 0x000fe20007810000 */
[----:B------:R-:W2:Y:S01]  /*4fe0*/  MUFU.TANH R29, R29 ;  /* 0x0000001d001d7308 */ /* 0x000ea20000002400 */
[----:B------:R-:W-:Y:S01]  /*4ff0*/  ISETP.GT.AND P2, PT, R60, 0x21, PT ;  /* 0x000000213c00780c */ /* 0x000fe20003f44270 */
[--C-:B------:R-:W-:Y:S01]  /*5000*/  FFMA.FTZ R97, R97, R6, -R34.reuse ;  /* 0x0000000661617223 */ /* 0x100fe20000010822 */
[----:B------:R-:W-:Y:S01]  /*5010*/  FMNMX.FTZ R10, R13, R10, !PT ;  /* 0x0000000a0d0a7209 */ /* 0x000fe20007810000 */
[-CC-:B------:R-:W-:Y:S01]  /*5020*/  FFMA.FTZ R35, R35, R6.reuse, -R34.reuse ;  /* 0x0000000623237223 */ /* 0x180fe20000010822 */
[----:B------:R-:W-:Y:S01]  /*5030*/  FSEL R69, R20, -INF , P2 ;  /* 0xff80000014457808 */ /* 0x000fe20001000000 */
[--C-:B------:R-:W-:Y:S01]  /*5040*/  FFMA.FTZ R20, R87, R6, -R34.reuse ;  /* 0x0000000657147223 */ /* 0x100fe20000010822 */
[----:B------:R-:W-:Y:S01]  /*5050*/  FMNMX.FTZ R10, R15, R10, !PT ;  /* 0x0000000a0f0a7209 */ /* 0x000fe20007810000 */
[----:B------:R-:W-:Y:S01]  /*5060*/  MUFU.EX2 R201, R201 ;  /* 0x000000c900c97308 */ /* 0x000fe20000000800 */
[C---:B------:R-:W-:Y:S01]  /*5070*/  ISETP.GT.AND P2, PT, R60.reuse, 0x29, PT ;  /* 0x000000293c00780c */ /* 0x040fe20003f44270 */
[--C-:B------:R-:W-:Y:S01]  /*5080*/  FFMA.FTZ R39, R39, R6, -R34.reuse ;  /* 0x0000000627277223 */ /* 0x100fe20000010822 */
[----:B------:R-:W-:Y:S01]  /*5090*/  FMNMX.FTZ R10, R69, R10, !PT ;  /* 0x0000000a450a7209 */ /* 0x000fe20007810000 */
[-CC-:B------:R-:W-:Y:S01]  /*50a0*/  FFMA.FTZ R43, R43, R6.reuse, -R34.reuse ;  /* 0x000000062b2b7223 */ /* 0x180fe20000010822 */
[----:B------:R-:W-:Y:S01]  /*50b0*/  FSEL R21, R21, -INF , P2 ;  /* 0xff80000015157808 */ /* 0x000fe20001000000 */
[--C-:B------:R-:W-:Y:S01]  /*50c0*/  FFMA.FTZ R47, R47, R6, -R34.reuse ;  /* 0x000000062f2f7223 */ /* 0x100fe20000010822 */
[----:B------:R-:W-:Y:S01]  /*50d0*/  FMNMX.FTZ R10, R71, R10, !PT ;  /* 0x0000000a470a7209 */ /* 0x000fe20007810000 */
[----:B------:R-:W-:Y:S01]  /*50e0*/  MUFU.EX2 R2, R2 ;  /* 0x0000000200027308 */ /* 0x000fe20000000800 */
[----:B------:R-:W-:Y:S01]  /*50f0*/  ISETP.GT.AND P2, PT, R60, 0x31, PT ;  /* 0x000000313c00780c */ /* 0x000fe20003f44270 */
[-CC-:B------:R-:W-:Y:S01]  /*5100*/  FFMA.FTZ R51, R51, R6.reuse, -R34.reuse ;  /* 0x0000000633337223 */ /* 0x180fe20000010822 */
[----:B------:R-:W-:Y:S01]  /*5110*/  FSEL R73, R48, -INF , P3 ;  /* 0xff80000030497808 */ /* 0x000fe20001800000 */
[--C-:B------:R-:W-:Y:S01]  /*5120*/  FFMA.FTZ R55, R55, R6, -R34.reuse ;  /* 0x0000000637377223 */ /* 0x100fe20000010822 */
[----:B------:R-:W-:Y:S01]  /*5130*/  FMNMX.FTZ R10, R21, R10, !PT ;  /* 0x0000000a150a7209 */ /* 0x000fe20007810000 */
[-CC-:B------:R-:W-:Y:S01]  /*5140*/  FFMA.FTZ R57, R57, R6.reuse, -R34.reuse ;  /* 0x0000000639397223 */ /* 0x180fe20000010822 */
[C---:B------:R-:W-:Y:S01]  /*5150*/  ISETP.GT.AND P3, PT, R60.reuse, 0x38, PT ;  /* 0x000000383c00780c */ /* 0x040fe20003f64270 */
[----:B------:R-:W-:Y:S01]  /*5160*/  MUFU.EX2 R203, R203 ;  /* 0x000000cb00cb7308 */ /* 0x000fe20000000800 */
[----:B------:R-:W-:Y:S01]  /*5170*/  FSEL R49, R49, -INF , P2 ;  /* 0xff80000031317808 */ /* 0x000fe20001000000 */
[--C-:B------:R-:W-:Y:S01]  /*5180*/  FFMA.FTZ R59, R59, R6, -R34.reuse ;  /* 0x000000063b3b7223 */ /* 0x100fe20000010822 */
[----:B------:R-:W-:Y:S01]  /*5190*/  FMNMX.FTZ R10, R73, R10, !PT ;  /* 0x0000000a490a7209 */ /* 0x000fe20007810000 */
[-CC-:B------:R-:W-:Y:S01]  /*51a0*/  FFMA.FTZ R99, R99, R6.reuse, -R34.reuse ;  /* 0x0000000663637223 */ /* 0x180fe20000010822 */
[----:B------:R-:W-:Y:S01]  /*51b0*/  ISETP.GT.AND P2, PT, R60, 0x39, PT ;  /* 0x000000393c00780c */ /* 0x000fe20003f44270 */
[--C-:B------:R-:W-:Y:S01]  /*51c0*/  FFMA.FTZ R101, R101, R6, -R34.reuse ;  /* 0x0000000665657223 */ /* 0x100fe20000010822 */
[----:B------:R-:W-:Y:S01]  /*51d0*/  FSEL R75, R52, -INF , P3 ;  /* 0xff800000344b7808 */ /* 0x000fe20001800000 */
[----:B------:R-:W-:Y:S01]  /*51e0*/  MUFU.EX2 R12, R12 ;  /* 0x0000000c000c7308 */ /* 0x000fe20000000800 */
[----:B------:R-:W-:Y:S01]  /*51f0*/  FMNMX.FTZ R10, R49, R10, !PT ;  /* 0x0000000a310a7209 */ /* 0x000fe20007810000 */
[-CC-:B------:R-:W-:Y:S01]  /*5200*/  FFMA.FTZ R103, R103, R6.reuse, -R34.reuse ;  /* 0x0000000667677223 */ /* 0x180fe20000010822 */
[C---:B------:R-:W-:Y:S01]  /*5210*/  ISETP.GT.AND P3, PT, R60.reuse, 0x40, PT ;  /* 0x000000403c00780c */ /* 0x040fe20003f64270 */
[-CC-:B------:R-:W-:Y:S01]  /*5220*/  FFMA.FTZ R105, R105, R6.reuse, -R34.reuse ;  /* 0x0000000669697223 */ /* 0x180fe20000010822 */
[----:B----4-:R-:W-:Y:S01]  /*5230*/  FSEL R53, R53, -INF , P2 ;  /* 0xff80000035357808 */ /* 0x010fe20001000000 */
[----:B------:R-:W-:Y:S01]  /*5240*/  FFMA.FTZ R107, R107, R6, -R34 ;  /* 0x000000066b6b7223 */ /* 0x000fe20000010822 */
[----:B------:R-:W-:Y:S01]  /*5250*/  FMNMX.FTZ R10, R75, R10, !PT ;  /* 0x0000000a4b0a7209 */ /* 0x000fe20007810000 */
[----:B------:R-:W-:Y:S01]  /*5260*/  MUFU.EX2 R197, R197 ;  /* 0x000000c500c57308 */ /* 0x000fe20000000800 */
[----:B------:R-:W-:Y:S01]  /*5270*/  ISETP.GT.AND P2, PT, R60, 0x41, PT ;  /* 0x000000413c00780c */ /* 0x000fe20003f44270 */
[--C-:B------:R-:W-:Y:S01]  /*5280*/  IMAD.MOV.U32 R95, RZ, RZ, R119.reuse ;  /* 0x000000ffff5f7224 */ /* 0x100fe200078e0077 */
[----:B-1----:R-:W-:Y:S01]  /*5290*/  FSEL R77, R40, -INF , P3 ;  /* 0xff800000284d7808 */ /* 0x002fe20001800000 */
[--C-:B------:R-:W-:Y:S01]  /*52a0*/  IMAD.MOV.U32 R93, RZ, RZ, R119.reuse ;  /* 0x000000ffff5d7224 */ /* 0x100fe200078e0077 */
[----:B------:R-:W-:Y:S01]  /*52b0*/  FMNMX.FTZ R10, R53, R10, !PT ;  /* 0x0000000a350a7209 */ /* 0x000fe20007810000 */
[----:B------:R-:W-:Y:S01]  /*52c0*/  IMAD.MOV.U32 R48, RZ, RZ, R119 ;  /* 0x000000ffff307224 */ /* 0x000fe200078e0077 */
[----:B------:R-:W-:Y:S01]  /*52d0*/  ISETP.GT.AND P3, PT, R60, 0x48, PT ;  /* 0x000000483c00780c */ /* 0x000fe20003f64270 */
[----:B------:R-:W-:Y:S01]  /*52e0*/  MUFU.EX2 R14, R14 ;  /* 0x0000000e000e7308 */ /* 0x000fe20000000800 */
[----:B---3--:R-:W-:-:S02]  /*52f0*/  FSEL R41, R41, -INF , P2 ;  /* 0xff80000029297808 */ /* 0x008fc40001000000 */
[----:B------:R-:W-:Y:S02]  /*5300*/  FMNMX.FTZ R10, R77, R10, !PT ;  /* 0x0000000a4d0a7209 */ /* 0x000fe40007810000 */
[----:B------:R-:W-:Y:S02]  /*5310*/  ISETP.GT.AND P2, PT, R60, 0x49, PT ;  /* 0x000000493c00780c */ /* 0x000fe40003f44270 */
[----:B------:R-:W-:Y:S01]  /*5320*/  FSEL R79, R44, -INF , P3 ;  /* 0xff8000002c4f7808 */ /* 0x000fe20001800000 */
[----:B------:R-:W-:Y:S01]  /*5330*/  MUFU.EX2 R199, R199 ;  /* 0x000000c700c77308 */ /* 0x000fe20000000800 */
[----:B------:R-:W-:Y:S02]  /*5340*/  FMNMX.FTZ R10, R41, R10, !PT ;  /* 0x0000000a290a7209 */ /* 0x000fe40007810000 */
[----:B------:R-:W-:Y:S02]  /*5350*/  ISETP.GT.AND P3, PT, R60, 0x50, PT ;  /* 0x000000503c00780c */ /* 0x000fe40003f64270 */
[----:B------:R-:W-:-:S02]  /*5360*/  FSEL R45, R45, -INF , P2 ;  /* 0xff8000002d2d7808 */ /* 0x000fc40001000000 */
[----:B------:R-:W-:Y:S01]  /*5370*/  FMNMX.FTZ R10, R79, R10, !PT ;  /* 0x0000000a4f0a7209 */ /* 0x000fe20007810000 */
[----:B------:R-:W-:Y:S01]  /*5380*/  MUFU.EX2 R20, R20 ;  /* 0x0000001400147308 */ /* 0x000fe20000000800 */
[----:B------:R-:W-:Y:S02]  /*5390*/  ISETP.GT.AND P2, PT, R60, 0x51, PT ;  /* 0x000000513c00780c */ /* 0x000fe40003f44270 */
[----:B------:R-:W-:Y:S02]  /*53a0*/  FSEL R81, R32, -INF , P3 ;  /* 0xff80000020517808 */ /* 0x000fe40001800000 */
[----:B------:R-:W-:Y:S02]  /*53b0*/  FMNMX.FTZ R10, R45, R10, !PT ;  /* 0x0000000a2d0a7209 */ /* 0x000fe40007810000 */
[----:B------:R-:W-:Y:S01]  /*53c0*/  ISETP.GT.AND P3, PT, R60, 0x58, PT ;  /* 0x000000583c00780c */ /* 0x000fe20003f64270 */
[----:B------:R-:W-:Y:S01]  /*53d0*/  MUFU.EX2 R193, R193 ;  /* 0x000000c100c17308 */ /* 0x000fe20000000800 */
[----:B------:R-:W-:-:S02]  /*53e0*/  FSEL R33, R33, -INF , P2 ;  /* 0xff80000021217808 */ /* 0x000fc40001000000 */
[----:B------:R-:W-:Y:S02]  /*53f0*/  FMNMX.FTZ R10, R81, R10, !PT ;  /* 0x0000000a510a7209 */ /* 0x000fe40007810000 */
[----:B------:R-:W-:Y:S02]  /*5400*/  ISETP.GT.AND P2, PT, R60, 0x59, PT ;  /* 0x000000593c00780c */ /* 0x000fe40003f44270 */
[----:B------:R-:W-:Y:S01]  /*5410*/  FSEL R85, R36, -INF , P3 ;  /* 0xff80000024557808 */ /* 0x000fe20001800000 */
[----:B------:R-:W-:Y:S01]  /*5420*/  MUFU.EX2 R24, R24 ;  /* 0x0000001800187308 */ /* 0x000fe20000000800 */
[----:B------:R-:W-:Y:S02]  /*5430*/  FMNMX.FTZ R10, R33, R10, !PT ;  /* 0x0000000a210a7209 */ /* 0x000fe40007810000 */
[----:B------:R-:W-:Y:S02]  /*5440*/  ISETP.GT.AND P3, PT, R60, 0x60, PT ;  /* 0x000000603c00780c */ /* 0x000fe40003f64270 */
[----:B-----5:R-:W-:-:S02]  /*5450*/  FSEL R37, R37, -INF , P2 ;  /* 0xff80000025257808 */ /* 0x020fc40001000000 */
        /* <DEDUP_REMOVED lines=9> */
[----:B------:R-:W-:Y:S01]  /*54f0*/  ISETP.GT.AND P2, PT, R60, 0x69, PT ;  /* 0x000000693c00780c */ /* 0x000fe20003f44270 */
[----:B------:R-:W-:Y:S01]  /*5500*/  IMAD.MOV.U32 R60, RZ, RZ, R119 ;  /* 0x000000ffff3c7224 */ /* 0x000fe200078e0077 */
[----:B------:R-:W-:Y:S01]  /*5510*/  FSEL R89, R28, -INF , P3 ;  /* 0xff8000001c597808 */ /* 0x000fe20001800000 */
[--C-:B------:R-:W-:Y:S01]  /*5520*/  FFMA.FTZ R28, R27, R6, -R34.reuse ;  /* 0x000000061b1c7223 */ /* 0x100fe20000010822 */
[----:B------:R-:W-:Y:S01]  /*5530*/  FMNMX.FTZ R10, R25, R10, !PT ;  /* 0x0000000a190a7209 */ /* 0x000fe20007810000 */
[----:B------:R-:W-:Y:S01]  /*5540*/  MUFU.EX2 R97, R97 ;  /* 0x0000006100617308 */ /* 0x000fe20000000800 */
[----:B--2---:R-:W-:Y:S01]  /*5550*/  FSEL R29, R29, -INF , P2 ;  /* 0xff8000001d1d7808 */ /* 0x004fe20001000000 */
[----:B------:R-:W-:Y:S01]  /*5560*/  FFMA.FTZ R34, R109, R6, -R34 ;  /* 0x000000066d227223 */ /* 0x000fe20000010822 */
[----:B------:R-:W-:-:S02]  /*5570*/  FMNMX.FTZ R10, R89, R10, !PT ;  /* 0x0000000a590a7209 */ /* 0x000fc40007810000 */
[-C--:B------:R-:W-:Y:S02]  /*5580*/  MOV R109, R119.reuse ;  /* 0x00000077006d7202 */ /* 0x080fe40000000f00 */
[----:B------:R-:W-:Y:S01]  /*5590*/  FMNMX.FTZ R10, R29, R10, !PT ;  /* 0x0000000a1d0a7209 */ /* 0x000fe20007810000 */
[----:B------:R-:W-:Y:S01]  /*55a0*/  MUFU.EX2 R187, R28 ;  /* 0x0000001c00bb7308 */ /* 0x000fe20000000800 */
[-C--:B------:R-:W-:Y:S02]  /*55b0*/  MOV R91, R119.reuse ;  /* 0x00000077005b7202 */ /* 0x080fe40000000f00 */
[----:B------:R-:W-:Y:S01]  /*55c0*/  MOV R52, R119 ;  /* 0x0000007700347202 */ /* 0x000fe20000000f00 */
[----:B------:R-:W1:Y:S04]  /*55d0*/  SHFL.BFLY PT, R9, R10, 0x2, 0x1f ;  /* 0x0c401f000a097f89 */ /* 0x000e6800000e0000 */
[----:B------:R2:W3:Y:S08]  /*55e0*/  MUFU.EX2 R30, R35 ;  /* 0x00000023001e7308 */ /* 0x0004f00000000800 */
[----:B------:R-:W-:Y:S01]  /*55f0*/  MUFU.EX2 R39, R39 ;  /* 0x0000002700277308 */ /* 0x000fe20000000800 */
[----:B--2---:R-:W-:-:S07]  /*5600*/  IMAD.MOV.U32 R35, RZ, RZ, R119 ;  /* 0x000000ffff237224 */ /* 0x004fce00078e0077 */
[----:B------:R2:W4:Y:S01]  /*5610*/  MUFU.EX2 R32, R43 ;  /* 0x0000002b00207308 */ /* 0x0005220000000800 */
[----:B---3--:R-:W-:Y:S02]  /*5620*/  F2FP.F16.F32.PACK_AB R189, R30, R97 ;  /* 0x000000611ebd723e */ /* 0x008fe400000000ff */
[----:B-1----:R-:W-:-:S05]  /*5630*/  FMNMX.FTZ R27, R10, R9, !PT ;  /* 0x000000090a1b7209 */ /* 0x002fca0007810000 */
[----:B------:R-:W-:Y:S01]  /*5640*/  MUFU.EX2 R47, R47 ;  /* 0x0000002f002f7308 */ /* 0x000fe20000000800 */
[----:B------:R-:W1:Y:S01]  /*5650*/  SHFL.BFLY PT, R10, R27, 0x1, 0x1f ;  /* 0x0c201f001b0a7f89 */ /* 0x000e6200000e0000 */
[----:B--2---:R-:W-:-:S06]  /*5660*/  MOV R43, R119 ;  /* 0x00000077002b7202 */ /* 0x004fcc0000000f00 */
[----:B------:R2:W3:Y:S01]  /*5670*/  MUFU.EX2 R36, R51 ;  /* 0x0000003300247308 */ /* 0x0004e20000000800 */
[----:B----4-:R-:W-:-:S07]  /*5680*/  F2FP.F16.F32.PACK_AB R191, R32, R39 ;  /* 0x0000002720bf723e */ /* 0x010fce00000000ff */
[----:B------:R4:W-:Y:S01]  /*5690*/  MUFU.EX2 R38, R55 ;  /* 0x0000003700267308 */ /* 0x0009e20000000800 */
[----:B--2---:R-:W-:-:S07]  /*56a0*/  IMAD.MOV.U32 R51, RZ, RZ, R119 ;  /* 0x000000ffff337224 */ /* 0x004fce00078e0077 */
[----:B------:R-:W-:Y:S01]  /*56b0*/  MUFU.EX2 R57, R57 ;  /* 0x0000003900397308 */ /* 0x000fe20000000800 */
[----:B-1----:R-:W-:Y:S01]  /*56c0*/  FMNMX.FTZ R9, R27, R10, !PT ;  /* 0x0000000a1b097209 */ /* 0x002fe20007810000 */
[----:B------:R-:W-:Y:S01]  /*56d0*/  IMAD.MOV.U32 R27, RZ, RZ, R119 ;  /* 0x000000ffff1b7224 */ /* 0x000fe200078e0077 */
[----:B---3--:R-:W-:Y:S02]  /*56e0*/  F2FP.F16.F32.PACK_AB R185, R36, R47 ;  /* 0x0000002f24b9723e */ /* 0x008fe400000000ff */
[C---:B------:R-:W-:Y:S01]  /*56f0*/  FSETP.NEU.FTZ.AND P2, PT, R9.reuse, -INF , PT ;  /* 0xff8000000900780b */ /* 0x040fe20003f5d000 */
[----:B------:R-:W-:Y:S01]  /*5700*/  FMUL.FTZ R10, R9, R6 ;  /* 0x00000006090a7220 */ /* 0x000fe20000410000 */
[----:B----4-:R-:W-:Y:S01]  /*5710*/  MOV R55, R119 ;  /* 0x0000007700377202 */ /* 0x010fe20000000f00 */
[----:B------:R-:W1:Y:S03]  /*5720*/  MUFU.EX2 R40, R59 ;  /* 0x0000003b00287308 */ /* 0x000e660000000800 */
[----:B------:R-:W-:Y:S01]  /*5730*/  FSEL R28, R10, RZ, P2 ;  /* 0x000000ff0a1c7208 */ /* 0x000fe20001000000 */
[----:B------:R-:W-:Y:S01]  /*5740*/  FADD.FTZ R10, R201, R2 ;  /* 0x00000002c90a7221 */ /* 0x000fe20000010000 */
[----:B------:R-:W-:-:S03]  /*5750*/  F2FP.F16.F32.PACK_AB R201, R2, R201 ;  /* 0x000000c902c9723e */ /* 0x000fc600000000ff */
        /* <DEDUP_REMOVED lines=12> */
[-C--:B------:R-:W-:Y:S01]  /*5820*/  FFMA.FTZ R21, R21, R6.reuse, -R28 ;  /* 0x0000000615157223 */ /* 0x080fe2000001081c */
[----:B------:R-:W3:Y:S01]  /*5830*/  MUFU.EX2 R31, R31 ;  /* 0x0000001f001f7308 */ /* 0x000ee20000000800 */
[----:B--2---:R-:W-:Y:S01]  /*5840*/  FADD.FTZ R7, R203, R10 ;  /* 0x0000000acb077221 */ /* 0x004fe20000010000 */
[-CC-:B------:R-:W-:Y:S01]  /*5850*/  FFMA.FTZ R73, R73, R6.reuse, -R28.reuse ;  /* 0x0000000649497223 */ /* 0x180fe2000001081c */
[-CC-:B------:R-:W-:Y:S01]  /*5860*/  FFMA.FTZ R49, R49, R6.reuse, -R28.reuse ;  /* 0x0000000631317223 */ /* 0x180fe2000001081c */
[-CC-:B------:R-:W-:Y:S01]  /*5870*/  FFMA.FTZ R75, R75, R6.reuse, -R28.reuse ;  /* 0x000000064b4b7223 */ /* 0x180fe2000001081c */
[----:B------:R-:W-:Y:S01]  /*5880*/  FADD.FTZ R10, R12, R7 ;  /* 0x000000070c0a7221 */ /* 0x000fe20000010000 */
[-CC-:B------:R-:W-:Y:S01]  /*5890*/  FFMA.FTZ R53, R53, R6.reuse, -R28.reuse ;  /* 0x0000000635357223 */ /* 0x180fe2000001081c */
[-CC-:B------:R-:W-:Y:S01]  /*58a0*/  FFMA.FTZ R77, R77, R6.reuse, -R28.reuse ;  /* 0x000000064d4d7223 */ /* 0x180fe2000001081c */
[----:B------:R-:W2:Y:S01]  /*58b0*/  MUFU.EX2 R61, R61 ;  /* 0x0000003d003d7308 */ /* 0x000ea20000000800 */
[-CC-:B------:R-:W-:Y:S01]  /*58c0*/  FFMA.FTZ R41, R41, R6.reuse, -R28.reuse ;  /* 0x0000000629297223 */ /* 0x180fe2000001081c */
[-CC-:B------:R-:W-:Y:S01]  /*58d0*/  FFMA.FTZ R79, R79, R6.reuse, -R28.reuse ;  /* 0x000000064f4f7223 */ /* 0x180fe2000001081c */
[-CC-:B------:R-:W-:Y:S01]  /*58e0*/  FFMA.FTZ R45, R45, R6.reuse, -R28.reuse ;  /* 0x000000062d2d7223 */ /* 0x180fe2000001081c */
[-CC-:B------:R-:W-:Y:S01]  /*58f0*/  FFMA.FTZ R81, R81, R6.reuse, -R28.reuse ;  /* 0x0000000651517223 */ /* 0x180fe2000001081c */
[-CC-:B------:R-:W-:Y:S01]  /*5900*/  FFMA.FTZ R33, R33, R6.reuse, -R28.reuse ;  /* 0x0000000621217223 */ /* 0x180fe2000001081c */
[-CC-:B------:R-:W-:Y:S01]  /*5910*/  FFMA.FTZ R85, R85, R6.reuse, -R28.reuse ;  /* 0x0000000655557223 */ /* 0x180fe2000001081c */
[-CC-:B------:R-:W-:Y:S01]  /*5920*/  FFMA.FTZ R37, R37, R6.reuse, -R28.reuse ;  /* 0x0000000625257223 */ /* 0x180fe2000001081c */
[----:B------:R4:W5:Y:S01]  /*5930*/  MUFU.EX2 R202, R63 ;  /* 0x0000003f00ca7308 */ /* 0x0009620000000800 */
[-CC-:B------:R-:W-:Y:S01]  /*5940*/  FFMA.FTZ R87, R87, R6.reuse, -R28.reuse ;  /* 0x0000000657577223 */ /* 0x180fe2000001081c */
[-CC-:B------:R-:W-:Y:S01]  /*5950*/  FFMA.FTZ R25, R25, R6.reuse, -R28.reuse ;  /* 0x0000000619197223 */ /* 0x180fe2000001081c */
[-CC-:B------:R-:W-:Y:S01]  /*5960*/  FFMA.FTZ R89, R89, R6.reuse, -R28.reuse ;  /* 0x0000000659597223 */ /* 0x180fe2000001081c */
[----:B------:R-:W-:Y:S01]  /*5970*/  FFMA.FTZ R28, R29, R6, -R28 ;  /* 0x000000061d1c7223 */ /* 0x000fe2000001081c */
[----:B-1----:R-:W-:Y:S01]  /*5980*/  F2FP.F16.F32.PACK_AB R181, R40, R57 ;  /* 0x0000003928b5723e */ /* 0x002fe200000000ff */
[--C-:B------:R-:W-:Y:S01]  /*5990*/  IMAD.MOV.U32 R59, RZ, RZ, R119.reuse ;  /* 0x000000ffff3b7224 */ /* 0x100fe200078e0077 */
[----:B------:R-:W-:Y:S01]  /*59a0*/  F2FP.F16.F32.PACK_AB R203, R12, R203 ;  /* 0x000000cb0ccb723e */ /* 0x000fe200000000ff */
[----:B------:R1:W5:Y:S01]  /*59b0*/  MUFU.EX2 R196, R11 ;  /* 0x0000000b00c47308 */ /* 0x0003620000000800 */
[----:B----4-:R-:W-:-:S02]  /*59c0*/  IMAD.MOV.U32 R63, RZ, RZ, R119 ;  /* 0x000000ffff3f7224 */ /* 0x010fc400078e0077 */
[----:B------:R-:W-:-:S05]  /*59d0*/  IMAD.MOV.U32 R29, RZ, RZ, R119 ;  /* 0x000000ffff1d7224 */ /* 0x000fca00078e0077 */
[----:B------:R-:W4:Y:S01]  /*59e0*/  MUFU.EX2 R65, R65 ;  /* 0x0000004100417308 */ /* 0x000f220000000800 */
[----:B-1----:R-:W-:Y:S01]  /*59f0*/  IADD3 R11, -R3, UR42, R82 ;  /* 0x0000002a030b7c10 */ /* 0x002fe2000fffe152 */
[----:B------:R-:W-:Y:S01]  /*5a00*/  FADD.FTZ R3, R197, R10 ;  /* 0x0000000ac5037221 */ /* 0x000fe20000010000 */
[----:B------:R-:W-:Y:S01]  /*5a10*/  IMAD.MOV.U32 R10, RZ, RZ, RZ ;  /* 0x000000ffff0a7224 */ /* 0x000fe200078e00ff */
[C---:B------:R-:W-:Y:S02]  /*5a20*/  F2FP.F16.F32.PACK_AB R197, R14.reuse, R197 ;  /* 0x000000c50ec5723e */ /* 0x040fe400000000ff */
[----:B------:R-:W-:Y:S01]  /*5a30*/  FADD.FTZ R46, R14, R3 ;  /* 0x000000030e2e7221 */ /* 0x000fe20000010000 */
[----:B------:R-:W-:-:S04]  /*5a40*/  IMAD.HI R11, R11, -0x6db6db6d, R10 ;  /* 0x924924930b0b7827 */ /* 0x000fc800078e020a */
[----:B---3--:R-:W-:Y:S01]  /*5a50*/  FADD.FTZ R10, R31, R200 ;  /* 0x000000c81f0a7221 */ /* 0x008fe20000010000 */
[----:B------:R-:W1:Y:S01]  /*5a60*/  MUFU.EX2 R67, R67 ;  /* 0x0000004300437308 */ /* 0x000e620000000800 */
[----:B------:R-:W-:Y:S01]  /*5a70*/  FADD.FTZ R7, R199, R46 ;  /* 0x0000002ec7077221 */ /* 0x000fe20000010000 */
[----:B------:R-:W-:Y:S01]  /*5a80*/  F2FP.F16.F32.PACK_AB R200, R200, R31 ;  /* 0x0000001fc8c8723e */ /* 0x000fe200000000ff */
[----:B--2---:R-:W-:Y:S01]  /*5a90*/  FADD.FTZ R3, R61, R10 ;  /* 0x0000000a3d037221 */ /* 0x004fe20000010000 */
[----:B------:R-:W-:Y:S01]  /*5aa0*/  SHF.R.U32.HI R46, RZ, 0x1f, R11 ;  /* 0x0000001fff2e7819 */ /* 0x000fe2000001160b */
[C---:B------:R-:W-:Y:S01]  /*5ab0*/  FADD.FTZ R10, R20.reuse, R7 ;  /* 0x00000007140a7221 */ /* 0x040fe20000010000 */
[----:B------:R-:W-:Y:S01]  /*5ac0*/  F2FP.F16.F32.PACK_AB R199, R20, R199 ;  /* 0x000000c714c7723e */ /* 0x000fe200000000ff */
[----:B-----5:R-:W-:Y:S01]  /*5ad0*/  FADD.FTZ R3, R202, R3 ;  /* 0x00000003ca037221 */ /* 0x020fe20000010000 */
[----:B------:R-:W2:Y:S01]  /*5ae0*/  MUFU.EX2 R198, R13 ;  /* 0x0000000d00c67308 */ /* 0x000ea20000000800 */
[----:B------:R-:W-:Y:S01]  /*5af0*/  FADD.FTZ R7, R193, R10 ;  /* 0x0000000ac1077221 */ /* 0x000fe20000010000 */
[----:B------:R-:W-:Y:S01]  /*5b00*/  LEA.HI.SX32 R46, R11, R46, 0x1a ;  /* 0x0000002e0b2e7211 */ /* 0x000fe200078fd2ff */
[----:B------:R-:W-:Y:S01]  /*5b10*/  FADD.FTZ R0, R196, R3 ;  /* 0x00000003c4007221 */ /* 0x000fe20000010000 */
[C---:B------:R-:W-:Y:S01]  /*5b20*/  F2FP.F16.F32.PACK_AB R193, R24.reuse, R193 ;  /* 0x000000c118c1723e */ /* 0x040fe200000000ff */
[----:B------:R-:W-:Y:S01]  /*5b30*/  FADD.FTZ R10, R24, R7 ;  /* 0x00000007180a7221 */ /* 0x000fe20000010000 */
[----:B------:R-:W-:Y:S01]  /*5b40*/  F2FP.F16.F32.PACK_AB R202, R202, R61 ;  /* 0x0000003dcaca723e */ /* 0x000fe200000000ff */
[----:B----4-:R-:W-:Y:S01]  /*5b50*/  FADD.FTZ R0, R65, R0 ;  /* 0x0000000041007221 */ /* 0x010fe20000010000 */
[----:B------:R-:W3:Y:S01]  /*5b60*/  MUFU.EX2 R15, R15 ;  /* 0x0000000f000f7308 */ /* 0x000ee20000000800 */
[----:B------:R-:W-:Y:S01]  /*5b70*/  FADD.FTZ R7, R195, R10 ;  /* 0x0000000ac3077221 */ /* 0x000fe20000010000 */
[C---:B------:R-:W-:Y:S01]  /*5b80*/  F2FP.F16.F32.PACK_AB R195, R26.reuse, R195 ;  /* 0x000000c31ac3723e */ /* 0x040fe200000000ff */
[----:B-1----:R-:W-:Y:S01]  /*5b90*/  FADD.FTZ R3, R67, R0 ;  /* 0x0000000043037221 */ /* 0x002fe20000010000 */
[----:B------:R-:W-:Y:S01]  /*5ba0*/  F2FP.F16.F32.PACK_AB R196, R65, R196 ;  /* 0x000000c441c4723e */ /* 0x000fe200000000ff */
[----:B------:R-:W-:Y:S01]  /*5bb0*/  FADD.FTZ R10, R26, R7 ;  /* 0x000000071a0a7221 */ /* 0x000fe20000010000 */
[----:B------:R-:W-:Y:S01]  /*5bc0*/  MOV R82, R119 ;  /* 0x0000007700527202 */ /* 0x000fe20000000f00 */
[----:B------:R-:W-:Y:S01]  /*5bd0*/  IMAD.MOV.U32 R65, RZ, RZ, R119 ;  /* 0x000000ffff417224 */ /* 0x000fe200078e0077 */
[----:B------:R1:W4:Y:S01]  /*5be0*/  MUFU.EX2 R192, R69 ;  /* 0x0000004500c07308 */ /* 0x0003220000000800 */
[C---:B--2---:R-:W-:Y:S01]  /*5bf0*/  FADD.FTZ R0, R198.reuse, R3 ;  /* 0x00000003c6007221 */ /* 0x044fe20000010000 */
[----:B------:R-:W-:Y:S01]  /*5c00*/  FADD.FTZ R7, R97, R10 ;  /* 0x0000000a61077221 */ /* 0x000fe20000010000 */
[----:B------:R-:W-:Y:S01]  /*5c10*/  VIMNMX R10, RZ, R46, !PT ;  /* 0x0000002eff0a7248 */ /* 0x000fe20007fe0100 */
[----:B------:R-:W-:Y:S01]  /*5c20*/  IMAD.MOV.U32 R26, RZ, RZ, R119 ;  /* 0x000000ffff1a7224 */ /* 0x000fe200078e0077 */
[----:B------:R-:W-:Y:S01]  /*5c30*/  F2FP.F16.F32.PACK_AB R198, R198, R67 ;  /* 0x00000043c6c6723e */ /* 0x000fe200000000ff */
[----:B------:R-:W-:Y:S01]  /*5c40*/  FADD.FTZ R46, R30, R7 ;  /* 0x000000071e2e7221 */ /* 0x000fe20000010000 */
[----:B------:R-:W-:Y:S01]  /*5c50*/  ISETP.GE.AND P2, PT, R83, R10, PT ;  /* 0x0000000a5300720c */ /* 0x000fe20003f46270 */
[----:B------:R-:W2:Y:S01]  /*5c60*/  MUFU.EX2 R71, R71 ;  /* 0x0000004700477308 */ /* 0x000ea20000000800 */
[----:B---3--:R-:W-:Y:S01]  /*5c70*/  FADD.FTZ R3, R15, R0 ;  /* 0x000000000f037221 */ /* 0x008fe20000010000 */
[----:B------:R-:W-:Y:S01]  /*5c80*/  FADD.FTZ R7, R39, R46 ;  /* 0x0000002e27077221 */ /* 0x000fe20000010000 */
[-C--:B------:R-:W-:Y:S01]  /*5c90*/  MOV R97, R119.reuse ;  /* 0x0000007700617202 */ /* 0x080fe20000000f00 */
[----:B------:R-:W-:Y:S01]  /*5ca0*/  IMAD.MOV.U32 R83, RZ, RZ, R119 ;  /* 0x000000ffff537224 */ /* 0x000fe200078e0077 */
[----:B------:R-:W-:Y:S01]  /*5cb0*/  MOV R67, R119 ;  /* 0x0000007700437202 */ /* 0x000fe20000000f00 */
[----:B------:R-:W-:Y:S01]  /*5cc0*/  FADD.FTZ R46, R32, R7 ;  /* 0x00000007202e7221 */ /* 0x000fe20000010000 */
[----:B-1----:R-:W-:Y:S01]  /*5cd0*/  IMAD.MOV.U32 R69, RZ, RZ, R119 ;  /* 0x000000ffff457224 */ /* 0x002fe200078e0077 */
[----:B------:R-:W1:Y:S01]  /*5ce0*/  MUFU.EX2 R194, R21 ;  /* 0x0000001500c27308 */ /* 0x000e620000000800 */
[C---:B----4-:R-:W-:Y:S01]  /*5cf0*/  FADD.FTZ R0, R192.reuse, R3 ;  /* 0x00000003c0007221 */ /* 0x050fe20000010000 */
[----:B------:R-:W-:Y:S01]  /*5d00*/  FADD.FTZ R7, R47, R46 ;  /* 0x0000002e2f077221 */ /* 0x000fe20000010000 */
[----:B------:R-:W-:Y:S01]  /*5d10*/  F2FP.F16.F32.PACK_AB R192, R192, R15 ;  /* 0x0000000fc0c0723e */ /* 0x000fe200000000ff */
[----:B------:R-:W-:Y:S01]  /*5d20*/  IMAD.MOV.U32 R47, RZ, RZ, R119 ;  /* 0x000000ffff2f7224 */ /* 0x000fe200078e0077 */
[----:B------:R-:W-:Y:S01]  /*5d30*/  MOV R61, R119 ;  /* 0x00000077003d7202 */ /* 0x000fe20000000f00 */
[----:B------:R-:W-:Y:S01]  /*5d40*/  FADD.FTZ R46, R36, R7 ;  /* 0x00000007242e7221 */ /* 0x000fe20000010000 */
[--C-:B------:R-:W-:Y:S01]  /*5d50*/  IMAD.MOV.U32 R39, RZ, RZ, R119.reuse ;  /* 0x000000ffff277224 */ /* 0x100fe200078e0077 */
[----:B------:R-:W3:Y:S01]  /*5d60*/  MUFU.EX2 R73, R73 ;  /* 0x0000004900497308 */ /* 0x000ee20000000800 */
[----:B--2---:R-:W-:Y:S01]  /*5d70*/  FADD.FTZ R3, R71, R0 ;  /* 0x0000000047037221 */ /* 0x004fe20000010000 */
[----:B------:R-:W-:Y:S01]  /*5d80*/  FADD.FTZ R7, R187, R46 ;  /* 0x0000002ebb077221 */ /* 0x000fe20000010000 */
[C---:B------:R-:W-:Y:S01]  /*5d90*/  F2FP.F16.F32.PACK_AB R187, R38.reuse, R187 ;  /* 0x000000bb26bb723e */ /* 0x040fe200000000ff */
[----:B------:R-:W-:Y:S01]  /*5da0*/  IMAD.MOV.U32 R36, RZ, RZ, R119 ;  /* 0x000000ffff247224 */ /* 0x000fe200078e0077 */
[----:B------:R-:W-:Y:S01]  /*5db0*/  MOV R46, R119 ;  /* 0x00000077002e7202 */ /* 0x000fe20000000f00 */
[----:B------:R-:W-:Y:S01]  /*5dc0*/  FADD.FTZ R2, R38, R7 ;  /* 0x0000000726027221 */ /* 0x000fe20000010000 */
[----:B------:R-:W-:Y:S01]  /*5dd0*/  IMAD.MOV.U32 R38, RZ, RZ, R119 ;  /* 0x000000ffff267224 */ /* 0x000fe200078e0077 */
[----:B------:R2:W4:Y:S01]  /*5de0*/  MUFU.EX2 R188, R49 ;  /* 0x0000003100bc7308 */ /* 0x0005220000000800 */
[C---:B-1----:R-:W-:Y:S01]  /*5df0*/  FADD.FTZ R0, R194.reuse, R3 ;  /* 0x00000003c2007221 */ /* 0x042fe20000010000 */
[----:B------:R-:W-:Y:S01]  /*5e00*/  FADD.FTZ R7, R57, R2 ;  /* 0x0000000239077221 */ /* 0x000fe20000010000 */
[----:B------:R-:W-:Y:S01]  /*5e10*/  F2FP.F16.F32.PACK_AB R194, R194, R71 ;  /* 0x00000047c2c2723e */ /* 0x000fe200000000ff */
[----:B------:R-:W-:Y:S01]  /*5e20*/  IMAD.MOV.U32 R71, RZ, RZ, R119 ;  /* 0x000000ffff477224 */ /* 0x000fe200078e0077 */
[-C--:B------:R-:W-:Y:S01]  /*5e30*/  MOV R31, R119.reuse ;  /* 0x00000077001f7202 */ /* 0x080fe20000000f00 */
[----:B------:R-:W-:Y:S01]  /*5e40*/  FADD.FTZ R2, R40, R7 ;  /* 0x0000000728027221 */ /* 0x000fe20000010000 */
[--C-:B------:R-:W-:Y:S01]  /*5e50*/  IMAD.MOV.U32 R57, RZ, RZ, R119.reuse ;  /* 0x000000ffff397224 */ /* 0x100fe200078e0077 */
[----:B------:R-:W1:Y:S01]  /*5e60*/  MUFU.EX2 R75, R75 ;  /* 0x0000004b004b7308 */ /* 0x000e620000000800 */
[----:B---3--:R-:W-:Y:S01]  /*5e70*/  FADD.FTZ R3, R73, R0 ;  /* 0x0000000049037221 */ /* 0x008fe20000010000 */
[-C--:B--2---:R-:W-:Y:S01]  /*5e80*/  MOV R49, R119.reuse ;  /* 0x0000007700317202 */ /* 0x084fe20000000f00 */
[--C-:B------:R-:W-:Y:S01]  /*5e90*/  IMAD.MOV.U32 R32, RZ, RZ, R119.reuse ;  /* 0x000000ffff207224 */ /* 0x100fe200078e0077 */
[----:B------:R-:W-:Y:S01]  /*5ea0*/  MOV R40, R119 ;  /* 0x0000007700287202 */ /* 0x000fe20000000f00 */
[----:B------:R-:W-:-:S02]  /*5eb0*/  IMAD.MOV.U32 R30, RZ, RZ, R119 ;  /* 0x000000ffff1e7224 */ /* 0x000fc400078e0077 */
[----:B------:R-:W-:Y:S01]  /*5ec0*/  IMAD.MOV.U32 R24, RZ, RZ, R119 ;  /* 0x000000ffff187224 */ /* 0x000fe200078e0077 */
[----:B------:R2:W3:Y:S01]  /*5ed0*/  MUFU.EX2 R190, R53 ;  /* 0x0000003500be7308 */ /* 0x0004e20000000800 */
[C---:B----4-:R-:W-:Y:S01]  /*5ee0*/  FADD.FTZ R0, R188.reuse, R3 ;  /* 0x00000003bc007221 */ /* 0x050fe20000010000 */
[----:B------:R-:W-:Y:S02]  /*5ef0*/  F2FP.F16.F32.PACK_AB R188, R188, R73 ;  /* 0x00000049bcbc723e */ /* 0x000fe400000000ff */
[----:B------:R-:W-:-:S04]  /*5f00*/  MOV R73, R119 ;  /* 0x0000007700497202 */ /* 0x000fc80000000f00 */
[----:B------:R-:W4:Y:S01]  /*5f10*/  MUFU.EX2 R77, R77 ;  /* 0x0000004d004d7308 */ /* 0x000f220000000800 */
[----:B-1----:R-:W-:Y:S01]  /*5f20*/  FADD.FTZ R3, R75, R0 ;  /* 0x000000004b037221 */ /* 0x002fe20000010000 */
[----:B--2---:R-:W-:-:S06]  /*5f30*/  IMAD.MOV.U32 R53, RZ, RZ, R119 ;  /* 0x000000ffff357224 */ /* 0x004fcc00078e0077 */
[----:B------:R1:W2:Y:S01]  /*5f40*/  MUFU.EX2 R184, R41 ;  /* 0x0000002900b87308 */ /* 0x0002a20000000800 */
[C---:B---3--:R-:W-:Y:S01]  /*5f50*/  FADD.FTZ R0, R190.reuse, R3 ;  /* 0x00000003be007221 */ /* 0x048fe20000010000 */
[----:B------:R-:W-:Y:S01]  /*5f60*/  F2FP.F16.F32.PACK_AB R190, R190, R75 ;  /* 0x0000004bbebe723e */ /* 0x000fe200000000ff */
[----:B------:R-:W-:-:S05]  /*5f70*/  IMAD.MOV.U32 R75, RZ, RZ, R119 ;  /* 0x000000ffff4b7224 */ /* 0x000fca00078e0077 */
[----:B------:R-:W3:Y:S01]  /*5f80*/  MUFU.EX2 R79, R79 ;  /* 0x0000004f004f7308 */ /* 0x000ee20000000800 */
[----:B----4-:R-:W-:Y:S01]  /*5f90*/  FADD.FTZ R3, R77, R0 ;  /* 0x000000004d037221 */ /* 0x010fe20000010000 */
[----:B-1----:R-:W-:-:S06]  /*5fa0*/  IMAD.MOV.U32 R41, RZ, RZ, R119 ;  /* 0x000000ffff297224 */ /* 0x002fcc00078e0077 */
[----:B------:R-:W1:Y:S01]  /*5fb0*/  MUFU.EX2 R99, R99 ;  /* 0x0000006300637308 */ /* 0x000e620000000800 */
[C---:B--2---:R-:W-:Y:S01]  /*5fc0*/  FADD.FTZ R0, R184.reuse, R3 ;  /* 0x00000003b8007221 */ /* 0x044fe20000010000 */
[----:B------:R-:W-:Y:S01]  /*5fd0*/  F2FP.F16.F32.PACK_AB R184, R184, R77 ;  /* 0x0000004db8b8723e */ /* 0x000fe200000000ff */
[----:B------:R-:W-:-:S05]  /*5fe0*/  IMAD.MOV.U32 R77, RZ, RZ, R119 ;  /* 0x000000ffff4d7224 */ /* 0x000fca00078e0077 */
[----:B------:R2:W4:Y:S01]  /*5ff0*/  MUFU.EX2 R186, R45 ;  /* 0x0000002d00ba7308 */ /* 0x0005220000000800 */
[----:B---3--:R-:W-:-:S07]  /*6000*/  FADD.FTZ R3, R79, R0 ;  /* 0x000000004f037221 */ /* 0x008fce0000010000 */
[----:B------:R3:W5:Y:S01]  /*6010*/  MUFU.EX2 R42, R101 ;  /* 0x00000065002a7308 */ /* 0x0007620000000800 */
[----:B-1----:R-:W-:Y:S01]  /*6020*/  FADD.FTZ R7, R99, R2 ;  /* 0x0000000263077221 */ /* 0x002fe20000010000 */
[----:B--2---:R-:W-:-:S06]  /*6030*/  IMAD.MOV.U32 R45, RZ, RZ, R119 ;  /* 0x000000ffff2d7224 */ /* 0x004fcc00078e0077 */
[----:B------:R-:W1:Y:S01]  /*6040*/  MUFU.EX2 R81, R81 ;  /* 0x0000005100517308 */ /* 0x000e620000000800 */
[C---:B----4-:R-:W-:Y:S01]  /*6050*/  FADD.FTZ R0, R186.reuse, R3 ;  /* 0x00000003ba007221 */ /* 0x050fe20000010000 */
[----:B------:R-:W-:Y:S01]  /*6060*/  F2FP.F16.F32.PACK_AB R186, R186, R79 ;  /* 0x0000004fbaba723e */ /* 0x000fe200000000ff */
[----:B---3--:R-:W-:Y:S01]  /*6070*/  IMAD.MOV.U32 R101, RZ, RZ, R119 ;  /* 0x000000ffff657224 */ /* 0x008fe200078e0077 */
[----:B------:R-:W-:-:S04]  /*6080*/  MOV R79, R119 ;  /* 0x00000077004f7202 */ /* 0x000fc80000000f00 */
        /* <DEDUP_REMOVED lines=13> */
[--C-:B-1----:R-:W-:Y:S02]  /*6160*/  IMAD.MOV.U32 R105, RZ, RZ, R119.reuse ;  /* 0x000000ffff697224 */ /* 0x102fe400078e0077 */
[----:B------:R-:W-:-:S03]  /*6170*/  IMAD.MOV.U32 R81, RZ, RZ, R119 ;  /* 0x000000ffff517224 */ /* 0x000fc600078e0077 */
[----:B------:R1:W3:Y:S01]  /*6180*/  MUFU.EX2 R182, R37 ;  /* 0x0000002500b67308 */ /* 0x0002e20000000800 */
[C---:B-----5:R-:W-:Y:S01]  /*6190*/  FADD.FTZ R2, R44.reuse, R7 ;  /* 0x000000072c027221 */ /* 0x060fe20000010000 */
[----:B------:R-:W-:Y:S01]  /*61a0*/  F2FP.F16.F32.PACK_AB R177, R44, R103 ;  /* 0x000000672cb1723e */ /* 0x000fe200000000ff */
[----:B------:R-:W-:Y:S01]  /*61b0*/  IMAD.MOV.U32 R44, RZ, RZ, R119 ;  /* 0x000000ffff2c7224 */ /* 0x000fe200078e0077 */
[----:B------:R-:W-:-:S04]  /*61c0*/  MOV R103, R119 ;  /* 0x0000007700677202 */ /* 0x000fc80000000f00 */
[----:B------:R-:W4:Y:S01]  /*61d0*/  MUFU.EX2 R87, R87 ;  /* 0x0000005700577308 */ /* 0x000f220000000800 */
[----:B--2---:R-:W-:Y:S01]  /*61e0*/  FADD.FTZ R7, R85, R0 ;  /* 0x0000000055077221 */ /* 0x004fe20000010000 */
[----:B-1----:R-:W-:-:S06]  /*61f0*/  MOV R37, R119 ;  /* 0x0000007700257202 */ /* 0x002fcc0000000f00 */
[----:B------:R1:W2:Y:S01]  /*6200*/  MUFU.EX2 R176, R25 ;  /* 0x0000001900b07308 */ /* 0x0002a20000000800 */
[C---:B---3--:R-:W-:Y:S01]  /*6210*/  FADD.FTZ R0, R182.reuse, R7 ;  /* 0x00000007b6007221 */ /* 0x048fe20000010000 */
[----:B------:R-:W-:Y:S02]  /*6220*/  F2FP.F16.F32.PACK_AB R182, R182, R85 ;  /* 0x00000055b6b6723e */ /* 0x000fe400000000ff */
[----:B------:R-:W-:-:S04]  /*6230*/  MOV R85, R119 ;  /* 0x0000007700557202 */ /* 0x000fc80000000f00 */
[----:B------:R-:W3:Y:S01]  /*6240*/  MUFU.EX2 R107, R107 ;  /* 0x0000006b006b7308 */ /* 0x000ee20000000800 */
[----:B----4-:R-:W-:Y:S01]  /*6250*/  FADD.FTZ R7, R87, R0 ;  /* 0x0000000057077221 */ /* 0x010fe20000010000 */
[----:B-1----:R-:W-:-:S06]  /*6260*/  MOV R25, R119 ;  /* 0x0000007700197202 */ /* 0x002fcc0000000f00 */
[----:B------:R-:W1:Y:S01]  /*6270*/  MUFU.EX2 R89, R89 ;  /* 0x0000005900597308 */ /* 0x000e620000000800 */
[C---:B--2---:R-:W-:Y:S01]  /*6280*/  FADD.FTZ R0, R176.reuse, R7 ;  /* 0x00000007b0007221 */ /* 0x044fe20000010000 */
[----:B------:R-:W-:Y:S01]  /*6290*/  F2FP.F16.F32.PACK_AB R176, R176, R87 ;  /* 0x00000057b0b0723e */ /* 0x000fe200000000ff */
[----:B------:R-:W-:-:S05]  /*62a0*/  IMAD.MOV.U32 R87, RZ, RZ, R119 ;  /* 0x000000ffff577224 */ /* 0x000fca00078e0077 */
[----:B------:R-:W2:Y:S01]  /*62b0*/  MUFU.EX2 R34, R34 ;  /* 0x0000002200227308 */ /* 0x000ea20000000800 */
[----:B---3--:R-:W-:Y:S01]  /*62c0*/  FADD.FTZ R3, R107, R2 ;  /* 0x000000026b037221 */ /* 0x008fe20000010000 */
[----:B------:R-:W-:-:S06]  /*62d0*/  IMAD.MOV.U32 R2, RZ, RZ, 0x3f800000 ;  /* 0x3f800000ff027424 */ /* 0x000fcc00078e00ff */
[----:B------:R-:W3:Y:S01]  /*62e0*/  MUFU.EX2 R28, R28 ;  /* 0x0000001c001c7308 */ /* 0x000ee20000000800 */
[----:B-1----:R-:W-:Y:S01]  /*62f0*/  FADD.FTZ R7, R89, R0 ;  /* 0x0000000059077221 */ /* 0x002fe20000010000 */
[----:B------:R-:W-:Y:S02]  /*6300*/  IMAD.MOV.U32 R0, RZ, RZ, 0x3f800000 ;  /* 0x3f800000ff007424 */ /* 0x000fe400078e00ff */
[C---:B--2---:R-:W-:Y:S01]  /*6310*/  FADD.FTZ R3, R34.reuse, R3 ;  /* 0x0000000322037221 */ /* 0x044fe20000010000 */
[----:B------:R-:W-:Y:S01]  /*6320*/  F2FP.F16.F32.PACK_AB R179, R34, R107 ;  /* 0x0000006b22b3723e */ /* 0x000fe200000000ff */
[----:B------:R-:W-:Y:S01]  /*6330*/  IMAD.MOV.U32 R107, RZ, RZ, R119 ;  /* 0x000000ffff6b7224 */ /* 0x000fe200078e0077 */
[----:B------:R-:W-:Y:S01]  /*6340*/  MOV R34, R119 ;  /* 0x0000007700227202 */ /* 0x000fe20000000f00 */
[C---:B---3--:R-:W-:Y:S01]  /*6350*/  FADD.FTZ R7, R28.reuse, R7 ;  /* 0x000000071c077221 */ /* 0x048fe20000010000 */
[----:B------:R-:W-:Y:S01]  /*6360*/  F2FP.F16.F32.PACK_AB R178, R28, R89 ;  /* 0x000000591cb2723e */ /* 0x000fe200000000ff */
[----:B------:R-:W-:Y:S01]  /*6370*/  IMAD.MOV.U32 R89, RZ, RZ, R119 ;  /* 0x000000ffff597224 */ /* 0x000fe200078e0077 */
[----:B------:R-:W-:Y:S01]  /*6380*/  MOV R28, R119 ;  /* 0x00000077001c7202 */ /* 0x000fe20000000f00 */
[----:B------:R-:W-:Y:S06]  /*6390*/  @!P2 BRA `(.L_x_1865) ;  /* 0x0000004c00f0a947 */ /* 0x000fec0003800000 */
[----:B------:R-:W-:Y:S01]  /*63a0*/  R2UR UR6, R16 ;  /* 0x00000000100672ca */ /* 0x000fe200000e0000 */
[----:B------:R-:W-:Y:S01]  /*63b0*/  IMAD.MOV.U32 R11, RZ, RZ, R8 ;  /* 0x000000ffff0b7224 */ /* 0x000fe200078e0008 */
[----:B------:R-:W-:Y:S01]  /*63c0*/  MOV R12, R9 ;  /* 0x00000009000c7202 */ /* 0x000fe20000000f00 */
[----:B------:R-:W-:Y:S01]  /*63d0*/  IMAD.MOV.U32 R2, RZ, RZ, 0x3f800000 ;  /* 0x3f800000ff027424 */ /* 0x000fe200078e00ff */
        /* <DEDUP_REMOVED lines=9> */
[----:B------:R-:W-:Y:S01]  /*6470*/  IMAD.U32 R13, RZ, RZ, UR6 ;  /* 0x00000006ff0d7e24 */ /* 0x000fe2000f8e00ff */
[----:B------:R-:W-:Y:S01]  /*6480*/  ULDC.64 UR6, c[0x0][0x3f8] ;  /* 0x0000fe0000067ab9 */ /* 0x000fe20000000a00 */
        /* <DEDUP_REMOVED lines=39> */
[----:B------:R-:W-:Y:S01]  /*6700*/  MOV R215, UR6 ;  /* 0x0000000600d77c02 */ /* 0x000fe20008000f00 */
[----:B------:R-:W-:Y:S01]  /*6710*/  IMAD.U32 R216, RZ, RZ, UR7 ;  /* 0x00000007ffd87e24 */ /* 0x000fe2000f8e00ff */
[----:B------:R-:W-:Y:S01]  /*6720*/  UMOV UR45, UR46 ;  /* 0x0000002e002d7c82 */ /* 0x000fe20008000000 */
[----:B------:R-:W-:-:S05]  /*6730*/  ULDC UR41, c[0x0][0x9d8] ;  /* 0x0002760000297ab9 */ /* 0x000fca0000000800 */
.L_x_1874:
[----:B------:R-:W-:Y:S01]  /*6740*/  R2UR UR10, R13 ;  /* 0x000000000d0a72ca */ /* 0x000fe200000e0000 */
        /* <DEDUP_REMOVED lines=8> */
.L_x_1866:
[----:B------:R-:W-:Y:S01]  /*67d0*/  R2UR UR6, R16 ;  /* 0x00000000100672ca */ /* 0x000fe200000e0000 */
[----:B------:R-:W-:-:S12]  /*67e0*/  ULEA UR60, UR46, UR61, 0x3 ;  /* 0x0000003d2e3c7291 */ /* 0x000fd8000f8e183f */
[----:B------:R-:W-:-:S04]  /*67f0*/  MOV R6, UR6 ;  /* 0x0000000600067c02 */ /* 0x000fc80008000f00 */
[----:B------:R-:W-:-:S04]  /*6800*/  SHF.L.U32 R6, R6, 0x1f, RZ ;  /* 0x0000001f06067819 */ /* 0x000fc800000006ff */
[----:B------:R1:W2:Y:S01]  /*6810*/  SYNCS.PHASECHK.TRANS64.TRYWAIT P2, [UR60+0x36830], R6 ;  /* 0x03683006ff0075a7 */ /* 0x0002a2000804017c */
[----:B------:R-:W-:Y:S05]  /*6820*/  @!P0 BRA `(.L_x_1867) ;  /* 0x0000000000048947 */ /* 0x000fea0003800000 */
[----:B------:R-:W-:Y:S01]  /*6830*/  BPT.TRAP 0x1 ;  /* 0x000000040000795c */ /* 0x000fe20000300000 */
.L_x_1867:
[----:B--2---:R-:W-:Y:S05]  /*6840*/  @P2 BRA `(.L_x_1868) ;  /* 0x0000000000082947 */ /* 0x004fea0003800000 */
[----:B------:R-:W2:Y:S02]  /*6850*/  SYNCS.PHASECHK.TRANS64.TRYWAIT P2, [UR60+0x36830], R6 ;  /* 0x03683006ff0075a7 */ /* 0x000ea4000804017c */
[----:B--2---:R-:W-:Y:S05]  /*6860*/  @!P2 BRA `(.L_x_1869) ;  /* 0x000000e800a4a947 */ /* 0x004fea0003800000 */
.L_x_1868:
[----:B------:R-:W-:Y:S01]  /*6870*/  UIMAD UR6, UR46, 0xa80, UR40 ;  /* 0x00000a802e0678a4 */ /* 0x000fe2000f8e0228 */
[----:B------:R-:W-:Y:S01]  /*6880*/  WARPGROUP.ARRIVE ;  /* 0x00000000000079c5 */ /* 0x000fe20000000000 */
[----:B------:R-:W-:Y:S01]  /*6890*/  UMOV UR7, 0x40000040 ;  /* 0x4000004000077882 */ /* 0x000fe20000000000 */
[----:B------:R-:W-:Y:S01]  /*68a0*/  UMOV UR56, UR4 ;  /* 0x0000000400387c82 */ /* 0x000fe20008000000 */
[----:B------:R-:W-:Y:S01]  /*68b0*/  UIADD3 UR58, UR6, 0x80, URZ ;  /* 0x00000080063a7890 */ /* 0x000fe2000fffe03f */
[-C--:B------:R-:W-:Y:S01]  /*68c0*/  FMUL.FTZ R24, R24, R0.reuse ;  /* 0x0000000018187220 */ /* 0x080fe20000410000 */
[----:B------:R-:W-:Y:S01]  /*68d0*/  UMOV UR57, UR5 ;  /* 0x0000000500397c82 */ /* 0x000fe20008000000 */
[----:B------:R-:W-:Y:S01]  /*68e0*/  UMOV UR59, 0x40000040 ;  /* 0x40000040003b7882 */ /* 0x000fe20000000000 */
[----:B------:R-:W-:Y:S02]  /*68f0*/  UIADD3 UR10, UR6, 0x180, URZ ;  /* 0x00000180060a7890 */ /* 0x000fe4000fffe03f */
[----:B------:R-:W-:Y:S01]  /*6900*/  HGMMA.64x16x16.F32 R168, gdesc[UR4], RZ, !UPT, gsb0 ;  /* 0x0020000004a879f0 */ /* 0x000fe2000c0008ff */
        /* <DEDUP_REMOVED lines=60> */
[----:B------:R-:W-:Y:S01]  /*6cd0*/  UMOV UR57, UR5 ;  /* 0x0000000500397c82 */ /* 0x000fe20008000000 */
        /* <DEDUP_REMOVED lines=71> */
[----:B------:R-:W-:-:S06]  /*7150*/  WARPGROUP.ARRIVE ;  /* 0x00000000000079c5 */ /* 0x000fcc0000000000 */
[----:B------:R-:W-:Y:S01]  /*7160*/  HGMMA.64x16x16.F32 R144, gdesc[UR56], RZ, !UPT, gsb0 ;  /* 0x00200000389079f0 */ /* 0x000fe2000c0008ff */
[----:B------:R-:W-:Y:S01]  /*7170*/  UMOV UR56, UR4 ;  /* 0x0000000400387c82 */ /* 0x000fe20008000000 */
[----:B------:R-:W-:Y:S01]  /*7180*/  UMOV UR57, UR5 ;  /* 0x0000000500397c82 */ /* 0x000fe20008000000 */
[----:B------:R-:W-:Y:S01]  /*7190*/  UMOV UR58, UR7 ;  /* 0x00000007003a7c82 */ /* 0x000fe20008000000 */
[----:B------:R-:W-:Y:S01]  /*71a0*/  UMOV UR59, 0x40000040 ;  /* 0x40000040003b7882 */ /* 0x000fe20000000000 */
[----:B------:R-:W-:Y:S01]  /*71b0*/  UIADD3 UR7, UR6, 0x300, URZ ;  /* 0x0000030006077890 */ /* 0x000fe2000fffe03f */
[----:B------:R-:W-:Y:S02]  /*71c0*/  WARPGROUP.DEPBAR.LE gsb0, 0x0 ;  /* 0x00008000000079c5 */ /* 0x000fe40000010000 */
        /* <DEDUP_REMOVED lines=99> */
[----:B------:R-:W-:Y:S02]  /*7800*/  R2UR UR14, R4 ;  /* 0x00000000040e72ca */ /* 0x000fe400000e0000 */
[----:B------:R-:W-:-:S11]  /*7810*/  R2UR UR15, R5 ;  /* 0x00000000050f72ca */ /* 0x000fd600000e0000 */
[----:B------:R-:W-:Y:S02]  /*7820*/  UMOV UR56, UR14 ;  /* 0x0000000e00387c82 */ /* 0x000fe40008000000 */
[----:B------:R-:W-:Y:S01]  /*7830*/  UMOV UR57, UR15 ;  /* 0x0000000f00397c82 */ /* 0x000fe20008000000 */
        /* <DEDUP_REMOVED lines=364> */
.L_x_1870:
[----:B------:R-:W-:Y:S01]  /*8f00*/  R2UR UR6, R13 ;  /* 0x000000000d0672ca */ /* 0x000fe200000e0000 */
[----:B------:R-:W-:-:S12]  /*8f10*/  ULEA UR10, UR45, UR61, 0x3 ;  /* 0x0000003d2d0a7291 */ /* 0x000fd8000f8e183f */
[----:B------:R-:W-:-:S05]  /*8f20*/  IMAD.U32 R0, RZ, RZ, UR6 ;  /* 0x00000006ff007e24 */ /* 0x000fca000f8e00ff */
[----:B------:R-:W-:-:S04]  /*8f30*/  SHF.L.U32 R0, R0, 0x1f, RZ ;  /* 0x0000001f00007819 */ /* 0x000fc800000006ff */
[----:B------:R3:W4:Y:S01]  /*8f40*/  SYNCS.PHASECHK.TRANS64.TRYWAIT P2, [UR10+0x36850], R0 ;  /* 0x03685000ff0075a7 */ /* 0x000722000804014a */
[----:B------:R-:W-:Y:S05]  /*8f50*/  @!P0 BRA `(.L_x_1871) ;  /* 0x0000000000048947 */ /* 0x000fea0003800000 */
[----:B------:R-:W-:Y:S01]  /*8f60*/  BPT.TRAP 0x1 ;  /* 0x000000040000795c */ /* 0x000fe20000300000 */
.L_x_1871:
[----:B----4-:R-:W-:Y:S05]  /*8f70*/  @P2 BRA `(.L_x_1872) ;  /* 0x0000000000082947 */ /* 0x010fea0003800000 */
[----:B------:R-:W4:Y:S02]  /*8f80*/  SYNCS.PHASECHK.TRANS64.TRYWAIT P2, [UR10+0x36850], R0 ;  /* 0x03685000ff0075a7 */ /* 0x000f24000804014a */
[----:B----4-:R-:W-:Y:S05]  /*8f90*/  @!P2 BRA `(.L_x_1873) ;  /* 0x000000c000f0a947 */ /* 0x010fea0003800000 */
.L_x_1872:
[----:B------:R-:W-:Y:S01]  /*8fa0*/  UIADD3 UR6, UR61, 0x400, URZ ;  /* 0x000004003d067890 */ /* 0x000fe2000fffe03f */
[----:B------:R-:W-:Y:S01]  /*8fb0*/  WARPGROUP.ARRIVE ;  /* 0x00000000000079c5 */ /* 0x000fe20000000000 */
[----:B------:R-:W-:Y:S01]  /*8fc0*/  UMOV UR7, 0x40000040 ;  /* 0x4000004000077882 */ /* 0x000fe20000000000 */
[----:B------:R-:W-:Y:S01]  /*8fd0*/  R2UR UR15, R215 ;  /* 0x00000000d70f72ca */ /* 0x000fe200000e0000 */
[----:B------:R-:W-:Y:S01]  /*8fe0*/  USHF.R.U32.HI UR6, URZ, 0x4, UR6 ;  /* 0x000000043f067899 */ /* 0x000fe20008011606 */
[----:B------:R-:W-:Y:S01]  /*8ff0*/  FMUL.FTZ R13, R175, UR41 ;  /* 0x00000029af0d7c20 */ /* 0x000fe20008410000 */
[----:B------:R-:W-:Y:S01]  /*9000*/  R2UR UR14, R216 ;  /* 0x00000000d80e72ca */ /* 0x000fe200000e0000 */
[----:B------:R-:W-:Y:S01]  /*9010*/  FMUL.FTZ R175, R153, UR41 ;  /* 0x0000002999af7c20 */ /* 0x000fe20008410000 */
[----:B------:R-:W-:Y:S01]  /*9020*/  ULOP3.LUT UR6, UR6, 0x3fff, URZ, 0xc0, !UPT ;  /* 0x00003fff06067892 */ /* 0x000fe2000f8ec03f */
[----:B------:R-:W-:Y:S01]  /*9030*/  FMUL.FTZ R153, R154, UR41 ;  /* 0x000000299a997c20 */ /* 0x000fe20008410000 */
[----:B------:R-:W-:Y:S01]  /*9040*/  FMUL.FTZ R154, R159, UR41 ;  /* 0x000000299f9a7c20 */ /* 0x000fe20008410000 */
[----:B-12---:R-:W-:Y:S01]  /*9050*/  FMUL.FTZ R6, R168, UR41 ;  /* 0x00000029a8067c20 */ /* 0x006fe20008410000 */
[----:B------:R-:W-:Y:S01]  /*9060*/  ULOP3.LUT UR6, UR6, 0x3800000, URZ, 0xfc, !UPT ;  /* 0x0380000006067892 */ /* 0x000fe2000f8efc3f */
[----:B------:R-:W1:Y:S01]  /*9070*/  LDC R159, c[0x0][0x288] ;  /* 0x0000a200ff9f7b82 */ /* 0x000e620000000800 */
[----:B------:R-:W-:Y:S01]  /*9080*/  FMUL.FTZ R9, R169, UR41 ;  /* 0x00000029a9097c20 */ /* 0x000fe20008410000 */
[----:B------:R-:W-:Y:S01]  /*9090*/  FMUL.FTZ R14, R163, UR41 ;  /* 0x00000029a30e7c20 */ /* 0x000fe20008410000 */
[----:B------:R-:W-:Y:S01]  /*90a0*/  UIMAD UR11, UR45, 0xa80, UR6 ;  /* 0x00000a802d0b78a4 */ /* 0x000fe2000f8e0206 */
[----:B------:R-:W2:Y:S01]  /*90b0*/  MUFU.TANH R6, R6 ;  /* 0x0000000600067308 */ /* 0x000ea20000002400 */
[----:B------:R-:W-:Y:S01]  /*90c0*/  UISETP.NE.U32.AND UP0, UPT, UR15, URZ, UPT ;  /* 0x0000003f0f00728c */ /* 0x000fe2000bf05070 */
[----:B------:R-:W-:Y:S01]  /*90d0*/  FMUL.FTZ R163, R157, UR41 ;  /* 0x000000299da37c20 */ /* 0x000fe20008410000 */
[----:B------:R-:W-:Y:S01]  /*90e0*/  FMUL.FTZ R168, R172, UR41 ;  /* 0x00000029aca87c20 */ /* 0x000fe20008410000 */
[----:B------:R-:W-:Y:S01]  /*90f0*/  ULDC UR15, c[0x0][0x404] ;  /* 0x00010100000f7ab9 */ /* 0x000fe20000000800 */
[----:B------:R-:W-:Y:S01]  /*9100*/  UISETP.NE.AND.EX UP0, UPT, UR14, URZ, UPT, UP0 ;  /* 0x0000003f0e00728c */ /* 0x000fe2000bf05300 */
[----:B------:R-:W-:Y:S01]  /*9110*/  FMUL.FTZ R157, R145, UR41 ;  /* 0x00000029919d7c20 */ /* 0x000fe20008410000 */
[----:B------:R-:W-:Y:S01]  /*9120*/  UMOV UR6, UR11 ;  /* 0x0000000b00067c82 */ /* 0x000fe20008000000 */
[----:B------:R-:W-:Y:S01]  /*9130*/  ULDC UR14, c[0x0][0x2e0] ;  /* 0x0000b800000e7ab9 */ /* 0x000fe20000000800 */
[----:B------:R-:W-:Y:S01]  /*9140*/  HGMMA.64x192x16.F32 R24, R200, gdesc[UR4].tnspB, R24, gsb0 ;  /* 0x42e00004c8187df0 */ /* 0x000fe20008000818 */
[----:B------:R-:W-:Y:S01]  /*9150*/  UIADD3 UR6, UR11, 0x80, URZ ;  /* 0x000000800b067890 */ /* 0x000fe2000fffe03f */
[----:B------:R-:W-:Y:S01]  /*9160*/  FMUL.FTZ R145, R146, UR41 ;  /* 0x0000002992917c20 */ /* 0x000fe20008410000 */
[----:B------:R-:W-:Y:S01]  /*9170*/  UMOV UR7, 0x40000040 ;  /* 0x4000004000077882 */ /* 0x000fe20000000000 */
        /* <DEDUP_REMOVED lines=13> */
[----:B---3--:R-:W-:Y:S01]  /*9250*/  FMUL.FTZ R0, R170, UR41 ;  /* 0x00000029aa007c20 */ /* 0x008fe20008410000 */
        /* <DEDUP_REMOVED lines=8> */
[----:B------:R-:W-:-:S02]  /*92e0*/  UMOV UR45, UR46 ;  /* 0x0000002e002d7c82 */ /* 0x000fc40008000000 */
        /* <DEDUP_REMOVED lines=36> */
[----:B------:R-:W-:Y:S01]  /*9530*/  UIMAD UR6, UR47, -0x70, UR42 ;  /* 0xffffff902f0678a4 */ /* 0x000fe2000f8e022a */
[----:B------:R-:W3:Y:S01]  /*9540*/  MUFU.TANH R199, R199 ;  /* 0x000000c700c77308 */ /* 0x000ee20000002400 */
[----:B------:R-:W-:Y:S01]  /*9550*/  USEL UR7, UR15, 0x1, UP0 ;  /* 0x000000010f077887 */ /* 0x000fe20008000000 */
[----:B------:R-:W-:Y:S01]  /*9560*/  FMUL.FTZ R144, R147, UR41 ;  /* 0x0000002993907c20 */ /* 0x000fe20008410000 */
[----:B------:R-:W-:Y:S01]  /*9570*/  UIADD3 UR6, UR6, 0x1, URZ ;  /* 0x0000000106067890 */ /* 0x000fe2000fffe03f */
[----:B------:R-:W-:Y:S01]  /*9580*/  FMUL.FTZ R147, R148, UR41 ;  /* 0x0000002994937c20 */ /* 0x000fe20008410000 */
[----:B------:R-:W-:Y:S02]  /*9590*/  FMUL.FTZ R148, R149, UR41 ;  /* 0x0000002995947c20 */ /* 0x000fe40008410000 */
[----:B------:R-:W-:Y:S01]  /*95a0*/  UIMAD UR6, UR7, UR14, UR6 ;  /* 0x0000000e070672a4 */ /* 0x000fe2000f8e0206 */
[----:B------:R-:W3:Y:S02]  /*95b0*/  MUFU.TANH R197, R197 ;  /* 0x000000c500c57308 */ /* 0x000ee40000002400 */
[----:B------:R-:W-:-:S03]  /*95c0*/  UMOV UR7, 0x40000040 ;  /* 0x4000004000077882 */ /* 0x000fc60000000000 */
[----:B-1----:R-:W-:Y:S01]  /*95d0*/  IADD3 R159, -R159, UR6, RZ ;  /* 0x000000069f9f7c10 */ /* 0x002fe2000fffe1ff */
[----:B------:R-:W-:Y:S02]  /*95e0*/  UIADD3 UR6, UR11, 0x180, URZ ;  /* 0x000001800b067890 */ /* 0x000fe4000fffe03f */
[----:B------:R-:W-:Y:S02]  /*95f0*/  MUFU.TANH R160, R160 ;  /* 0x000000a000a07308 */ /* 0x000fe40000002400 */
[----:B------:R-:W-:-:S04]  /*9600*/  IMAD R146, R204, -0x2, R159 ;  /* 0xfffffffecc927824 */ /* 0x000fc800078e029f */
[----:B------:R-:W-:Y:S02]  /*9610*/  IMAD.IADD R146, R205, 0x1, R146 ;  /* 0x00000001cd927824 */ /* 0x000fe400078e0292 */
[----:B------:R-:W-:Y:S03]  /*9620*/  MUFU.TANH R173, R173 ;  /* 0x000000ad00ad7308 */ /* 0x000fe60000002400 */
[C---:B------:R-:W-:Y:S02]  /*9630*/  ISETP.GT.AND P2, PT, R146.reuse, RZ, PT ;  /* 0x000000ff9200720c */ /* 0x040fe40003f44270 */
[----:B------:R-:W-:Y:S02]  /*9640*/  ISETP.GT.AND P3, PT, R146, 0x1, PT ;  /* 0x000000019200780c */ /* 0x000fe40003f64270 */
[----:B--2---:R-:W-:Y:S01]  /*9650*/  FSEL R217, R6, -INF , P2 ;  /* 0xff80000006d97808 */ /* 0x004fe20001000000 */
[----:B------:R-:W-:Y:S01]  /*9660*/  MUFU.TANH R156, R156 ;  /* 0x0000009c009c7308 */ /* 0x000fe20000002400 */
[----:B------:R-:W-:-:S02]  /*9670*/  ISETP.GT.AND P2, PT, R146, 0x8, PT ;  /* 0x000000089200780c */ /* 0x000fc40003f44270 */
[----:B----4-:R-:W-:Y:S02]  /*9680*/  FSEL R203, R9, -INF , P3 ;  /* 0xff80000009cb7808 */ /* 0x010fe40001800000 */
[----:B------:R-:W-:Y:S02]  /*9690*/  FMNMX.FTZ R6, R217, R12, !PT ;  /* 0x0000000cd9067209 */ /* 0x000fe40007810000 */
[----:B------:R-:W-:Y:S01]  /*96a0*/  ISETP.GT.AND P3, PT, R146, 0x9, PT ;  /* 0x000000099200780c */ /* 0x000fe20003f64270 */
[----:B------:R-:W-:Y:S01]  /*96b0*/  MUFU.TANH R147, R147 ;  /* 0x0000009300937308 */ /* 0x000fe20000002400 */
[----:B-----5:R-:W-:Y:S02]  /*96c0*/  FSEL R201, R168, -INF , P2 ;  /* 0xff800000a8c97808 */ /* 0x020fe40001000000 */
[----:B------:R-:W-:Y:S02]  /*96d0*/  ISETP.GT.AND P2, PT, R146, 0x10, PT ;  /* 0x000000109200780c */ /* 0x000fe40003f44270 */
[----:B---3--:R-:W-:-:S02]  /*96e0*/  FSEL R199, R199, -INF , P3 ;  /* 0xff800000c7c77808 */ /* 0x008fc40001800000 */
[C---:B------:R-:W-:Y:S01]  /*96f0*/  ISETP.GT.AND P3, PT, R146.reuse, 0x11, PT ;  /* 0x000000119200780c */ /* 0x040fe20003f64270 */
[----:B------:R-:W-:Y:S01]  /*9700*/  MUFU.TANH R148, R148 ;  /* 0x0000009400947308 */ /* 0x000fe20000002400 */
[----:B------:R-:W-:Y:S02]  /*9710*/  FSEL R197, R197, -INF , P2 ;  /* 0xff800000c5c57808 */ /* 0x000fe40001000000 */
[----:B------:R-:W-:-:S05]  /*9720*/  ISETP.GT.AND P2, PT, R146, 0x18, PT ;  /* 0x000000189200780c */ /* 0x000fca0003f44270 */
[----:B------:R-:W-:Y:S08]  /*9730*/  MUFU.TANH R9, R141 ;  /* 0x0000008d00097308 */ /* 0x000ff00000002400 */
[----:B------:R-:W-:Y:S01]  /*9740*/  MUFU.TANH R144, R144 ;  /* 0x0000009000907308 */ /* 0x000fe20000002400 */
[----:B------:R-:W-:Y:S02]  /*9750*/  WARPGROUP.DEPBAR.LE gsb0, 0x0 ;  /* 0x00008000000079c5 */ /* 0x000fe40000010000 */
        /* <DEDUP_REMOVED lines=8> */
[----:B------:R-:W1:Y:S01]  /*97e0*/  MUFU.TANH R195, R195 ;  /* 0x000000c300c37308 */ /* 0x000e620000002400 */
[----:B------:R-:W-:Y:S01]  /*97f0*/  UMOV UR7, 0x40000040 ;  /* 0x4000004000077882 */ /* 0x000fe20000000000 */
[----:B------:R-:W-:-:S04]  /*9800*/  FMNMX.FTZ R158, R203, R6, !PT ;  /* 0x00000006cb9e7209 */ /* 0x000fc80007810000 */
[----:B------:R-:W-:Y:S02]  /*9810*/  FMNMX.FTZ R158, R201, R158, !PT ;  /* 0x0000009ec99e7209 */ /* 0x000fe40007810000 */
[----:B------:R-:W2:Y:S02]  /*9820*/  MUFU.TANH R193, R193 ;  /* 0x000000c100c17308 */ /* 0x000ea40000002400 */
[----:B------:R-:W-:-:S04]  /*9830*/  FMNMX.FTZ R158, R199, R158, !PT ;  /* 0x0000009ec79e7209 */ /* 0x000fc80007810000 */
[----:B------:R-:W-:Y:S02]  /*9840*/  FMNMX.FTZ R158, R197, R158, !PT ;  /* 0x0000009ec59e7209 */ /* 0x000fe40007810000 */
[----:B------:R-:W3:Y:S01]  /*9850*/  MUFU.TANH R161, R161 ;  /* 0x000000a100a17308 */ /* 0x000ee20000002400 */
[----:B-1----:R-:W-:Y:S02]  /*9860*/  FSEL R195, R195, -INF , P3 ;  /* 0xff800000c3c37808 */ /* 0x002fe40001800000 */
[----:B------:R-:W-:Y:S02]  /*9870*/  ISETP.GT.AND P3, PT, R146, 0x19, PT ;  /* 0x000000199200780c */ /* 0x000fe40003f64270 */
[----:B------:R-:W-:-:S03]  /*9880*/  FMNMX.FTZ R158, R195, R158, !PT ;  /* 0x0000009ec39e7209 */ /* 0x000fc60007810000 */
[----:B------:R1:W4:Y:S01]  /*9890*/  MUFU.TANH R6, R137 ;  /* 0x0000008900067308 */ /* 0x0003220000002400 */
[----:B--2---:R-:W-:Y:S02]  /*98a0*/  FSEL R193, R193, -INF , P2 ;  /* 0xff800000c1c17808 */ /* 0x004fe40001000000 */
[----:B------:R-:W-:Y:S02]  /*98b0*/  ISETP.GT.AND P2, PT, R146, 0x20, PT ;  /* 0x000000209200780c */ /* 0x000fe40003f44270 */
[----:B------:R-:W-:-:S03]  /*98c0*/  FMNMX.FTZ R158, R193, R158, !PT ;  /* 0x0000009ec19e7209 */ /* 0x000fc60007810000 */
[----:B------:R-:W-:Y:S08]  /*98d0*/  MUFU.TANH R152, R152 ;  /* 0x0000009800987308 */ /* 0x000ff00000002400 */
[----:B------:R-:W-:Y:S01]  /*98e0*/  MUFU.TANH R155, R155 ;  /* 0x0000009b009b7308 */ /* 0x000fe20000002400 */
[----:B------:R-:W-:Y:S02]  /*98f0*/  WARPGROUP.DEPBAR.LE gsb0, 0x0 ;  /* 0x00008000000079c5 */ /* 0x000fe40000010000 */
[----:B------:R-:W-:Y:S01]  /*9900*/  WARPGROUP.ARRIVE ;  /* 0x00000000000079c5 */ /* 0x000fe20000000000 */
[----:B------:R-:W-:-:S02]  /*9910*/  FSEL R191, R160, -INF , P3 ;  /* 0xff800000a0bf7808 */ /* 0x000fc40001800000 */
[C---:B------:R-:W-:Y:S02]  /*9920*/  ISETP.GT.AND P3, PT, R146.reuse, 0x21, PT ;  /* 0x000000219200780c */ /* 0x040fe40003f64270 */
[----:B---3--:R-:W-:Y:S01]  /*9930*/  FSEL R189, R161, -INF , P2 ;  /* 0xff800000a1bd7808 */ /* 0x008fe20001000000 */
[----:B------:R-:W-:Y:S01]  /*9940*/  HGMMA.64x192x16.F32 R24, R184, gdesc[UR4].tnspB, R24, gsb0 ;  /* 0x42e00004b8187df0 */ /* 0x000fe20008000818 */
[----:B------:R-:W-:Y:S01]  /*9950*/  FMNMX.FTZ R158, R191, R158, !PT ;  /* 0x0000009ebf9e7209 */ /* 0x000fe20007810000 */
[----:B------:R2:W3:Y:S01]  /*9960*/  MUFU.TANH R161, R129 ;  /* 0x0000008100a17308 */ /* 0x0004e20000002400 */
[----:B------:R-:W-:Y:S01]  /*9970*/  ISETP.GT.AND P2, PT, R146, 0x28, PT ;  /* 0x000000289200780c */ /* 0x000fe20003f44270 */
[----:B------:R-:W-:Y:S01]  /*9980*/  UIADD3 UR6, UR11, 0x280, URZ ;  /* 0x000002800b067890 */ /* 0x000fe2000fffe03f */
[----:B------:R-:W-:Y:S01]  /*9990*/  FSEL R175, R175, -INF , P3 ;  /* 0xff800000afaf7808 */ /* 0x000fe20001800000 */
[----:B------:R-:W-:Y:S01]  /*99a0*/  UMOV UR7, 0x40000040 ;  /* 0x4000004000077882 */ /* 0x000fe20000000000 */
[----:B------:R-:W-:-:S02]  /*99b0*/  FMNMX.FTZ R158, R189, R158, !PT ;  /* 0x0000009ebd9e7209 */ /* 0x000fc40007810000 */
[C---:B------:R-:W-:Y:S02]  /*99c0*/  ISETP.GT.AND P3, PT, R146.reuse, 0x29, PT ;  /* 0x000000299200780c */ /* 0x040fe40003f64270 */
[----:B------:R-:W-:Y:S02]  /*99d0*/  FSEL R173, R173, -INF , P2 ;  /* 0xff800000adad7808 */ /* 0x000fe40001000000 */
[----:B------:R-:W-:Y:S02]  /*99e0*/  FMNMX.FTZ R158, R175, R158, !PT ;  /* 0x0000009eaf9e7209 */ /* 0x000fe40007810000 */
[----:B------:R-:W-:Y:S02]  /*99f0*/  ISETP.GT.AND P2, PT, R146, 0x30, PT ;  /* 0x000000309200780c */ /* 0x000fe40003f44270 */
[----:B------:R-:W-:Y:S02]  /*9a00*/  FSEL R163, R163, -INF , P3 ;  /* 0xff800000a3a37808 */ /* 0x000fe40001800000 */
[----:B------:R-:W-:-:S02]  /*9a10*/  FMNMX.FTZ R158, R173, R158, !PT ;  /* 0x0000009ead9e7209 */ /* 0x000fc40007810000 */
[----:B------:R-:W-:Y:S02]  /*9a20*/  ISETP.GT.AND P3, PT, R146, 0x31, PT ;  /* 0x000000319200780c */ /* 0x000fe40003f64270 */
[----:B------:R-:W-:Y:S01]  /*9a30*/  FSEL R149, R156, -INF , P2 ;  /* 0xff8000009c957808 */ /* 0x000fe20001000000 */
[----:B------:R-:W-:Y:S01]  /*9a40*/  FMUL.FTZ R156, R133, UR41 ;  /* 0x00000029859c7c20 */ /* 0x000fe20008410000 */
[----:B------:R-:W-:Y:S02]  /*9a50*/  FMNMX.FTZ R158, R163, R158, !PT ;  /* 0x0000009ea39e7209 */ /* 0x000fe40007810000 */
[----:B------:R-:W-:Y:S02]  /*9a60*/  ISETP.GT.AND P2, PT, R146, 0x38, PT ;  /* 0x000000389200780c */ /* 0x000fe40003f44270 */
[----:B-1----:R-:W-:Y:S01]  /*9a70*/  FSEL R137, R157, -INF , P3 ;  /* 0xff8000009d897808 */ /* 0x002fe20001800000 */
[----:B------:R-:W1:Y:S01]  /*9a80*/  MUFU.TANH R156, R156 ;  /* 0x0000009c009c7308 */ /* 0x000e620000002400 */
[----:B------:R-:W-:-:S02]  /*9a90*/  FMNMX.FTZ R158, R149, R158, !PT ;  /* 0x0000009e959e7209 */ /* 0x000fc40007810000 */
[C---:B------:R-:W-:Y:S02]  /*9aa0*/  ISETP.GT.AND P3, PT, R146.reuse, 0x39, PT ;  /* 0x000000399200780c */ /* 0x040fe40003f64270 */
[----:B------:R-:W-:Y:S02]  /*9ab0*/  FSEL R133, R147, -INF , P2 ;  /* 0xff80000093857808 */ /* 0x000fe40001000000 */
[----:B------:R-:W-:Y:S02]  /*9ac0*/  FMNMX.FTZ R158, R137, R158, !PT ;  /* 0x0000009e899e7209 */ /* 0x000fe40007810000 */
[----:B------:R-:W-:Y:S02]  /*9ad0*/  ISETP.GT.AND P2, PT, R146, 0x40, PT ;  /* 0x000000409200780c */ /* 0x000fe40003f44270 */
[----:B--2---:R-:W-:Y:S01]  /*9ae0*/  FSEL R129, R148, -INF , P3 ;  /* 0xff80000094817808 */ /* 0x004fe20001800000 */
[----:B------:R-:W-:Y:S01]  /*9af0*/  FMUL.FTZ R148, R134, UR41 ;  /* 0x0000002986947c20 */ /* 0x000fe20008410000 */
[----:B------:R-:W-:Y:S01]  /*9b00*/  FMNMX.FTZ R158, R133, R158, !PT ;  /* 0x0000009e859e7209 */ /* 0x000fe20007810000 */
[----:B------:R-:W-:Y:S01]  /*9b10*/  FMUL.FTZ R134, R135, UR41 ;  /* 0x0000002987867c20 */ /* 0x000fe20008410000 */
[----:B------:R-:W-:-:S02]  /*9b20*/  ISETP.GT.AND P3, PT, R146, 0x41, PT ;  /* 0x000000419200780c */ /* 0x000fc40003f64270 */
[----:B------:R-:W-:Y:S01]  /*9b30*/  FSEL R141, R136, -INF , P2 ;  /* 0xff800000888d7808 */ /* 0x000fe20001000000 */
[----:B------:R-:W-:Y:S01]  /*9b40*/  FMUL.FTZ R136, R138, UR41 ;  /* 0x000000298a887c20 */ /* 0x000fe20008410000 */
[----:B------:R-:W-:Y:S01]  /*9b50*/  FMNMX.FTZ R158, R129, R158, !PT ;  /* 0x0000009e819e7209 */ /* 0x000fe20007810000 */
[----:B------:R-:W-:Y:S01]  /*9b60*/  FMUL.FTZ R138, R139, UR41 ;  /* 0x000000298b8a7c20 */ /* 0x000fe20008410000 */
[----:B------:R-:W-:Y:S01]  /*9b70*/  ISETP.GT.AND P2, PT, R146, 0x48, PT ;  /* 0x000000489200780c */ /* 0x000fe20003f44270 */
[----:B------:R-:W-:Y:S01]  /*9b80*/  MUFU.TANH R148, R148 ;  /* 0x0000009400947308 */ /* 0x000fe20000002400 */
[----:B----4-:R-:W-:Y:S01]  /*9b90*/  FSEL R147, R6, -INF , P3 ;  /* 0xff80000006937808 */ /* 0x010fe20001800000 */
[----:B------:R-:W-:Y:S01]  /*9ba0*/  FMUL.FTZ R6, R121, UR41 ;  /* 0x0000002979067c20 */ /* 0x000fe20008410000 */
[----:B------:R-:W-:Y:S02]  /*9bb0*/  FMNMX.FTZ R158, R141, R158, !PT ;  /* 0x0000009e8d9e7209 */ /* 0x000fe40007810000 */
[----:B------:R-:W-:-:S02]  /*9bc0*/  ISETP.GT.AND P3, PT, R146, 0x49, PT ;  /* 0x000000499200780c */ /* 0x000fc40003f64270 */
[----:B------:R-:W-:Y:S01]  /*9bd0*/  FSEL R121, R140, -INF , P2 ;  /* 0xff8000008c797808 */ /* 0x000fe20001000000 */
[----:B------:R-:W2:Y:S01]  /*9be0*/  MUFU.TANH R6, R6 ;  /* 0x0000000600067308 */ /* 0x000ea20000002400 */
[----:B------:R-:W-:Y:S01]  /*9bf0*/  FMNMX.FTZ R158, R147, R158, !PT ;  /* 0x0000009e939e7209 */ /* 0x000fe20007810000 */
[----:B------:R-:W-:Y:S01]  /*9c00*/  FMUL.FTZ R140, R143, UR41 ;  /* 0x000000298f8c7c20 */ /* 0x000fe20008410000 */
[C---:B------:R-:W-:Y:S02]  /*9c10*/  ISETP.GT.AND P2, PT, R146.reuse, 0x50, PT ;  /* 0x000000509200780c */ /* 0x040fe40003f44270 */
[----:B------:R-:W-:Y:S01]  /*9c20*/  FSEL R157, R9, -INF , P3 ;  /* 0xff800000099d7808 */ /* 0x000fe20001800000 */
[----:B------:R-:W-:Y:S01]  /*9c30*/  FMUL.FTZ R9, R125, UR41 ;  /* 0x000000297d097c20 */ /* 0x000fe20008410000 */
[----:B------:R-:W-:Y:S01]  /*9c40*/  FMNMX.FTZ R158, R121, R158, !PT ;  /* 0x0000009e799e7209 */ /* 0x000fe20007810000 */
[----:B------:R-:W-:Y:S01]  /*9c50*/  MUFU.TANH R136, R136 ;  /* 0x0000008800887308 */ /* 0x000fe20000002400 */
[----:B------:R-:W-:-:S02]  /*9c60*/  ISETP.GT.AND P3, PT, R146, 0x51, PT ;  /* 0x000000519200780c */ /* 0x000fc40003f64270 */
[----:B------:R-:W-:Y:S01]  /*9c70*/  FSEL R159, R128, -INF , P2 ;  /* 0xff800000809f7808 */ /* 0x000fe20001000000 */
[----:B------:R-:W-:Y:S01]  /*9c80*/  FMUL.FTZ R128, R151, UR41 ;  /* 0x0000002997807c20 */ /* 0x000fe20008410000 */
[----:B------:R-:W-:Y:S02]  /*9c90*/  FMNMX.FTZ R158, R157, R158, !PT ;  /* 0x0000009e9d9e7209 */ /* 0x000fe40007810000 */
[C---:B------:R-:W-:Y:S01]  /*9ca0*/  ISETP.GT.AND P2, PT, R146.reuse, 0x58, PT ;  /* 0x000000589200780c */ /* 0x040fe20003f44270 */
[----:B------:R-:W4:Y:S01]  /*9cb0*/  MUFU.TANH R9, R9 ;  /* 0x0000000900097308 */ /* 0x000f220000002400 */
[----:B---3--:R-:W-:Y:S02]  /*9cc0*/  FSEL R161, R161, -INF , P3 ;  /* 0xff800000a1a17808 */ /* 0x008fe40001800000 */
[----:B------:R-:W-:Y:S02]  /*9cd0*/  FMNMX.FTZ R158, R159, R158, !PT ;  /* 0x0000009e9f9e7209 */ /* 0x000fe40007810000 */
[----:B------:R-:W-:-:S02]  /*9ce0*/  ISETP.GT.AND P3, PT, R146, 0x59, PT ;  /* 0x000000599200780c */ /* 0x000fc40003f64270 */
[----:B------:R-:W-:Y:S01]  /*9cf0*/  FSEL R125, R132, -INF , P2 ;  /* 0xff800000847d7808 */ /* 0x000fe20001000000 */
[----:B------:R-:W-:Y:S01]  /*9d00*/  FMUL.FTZ R132, R150, UR41 ;  /* 0x0000002996847c20 */ /* 0x000fe20008410000 */
[----:B------:R-:W-:Y:S01]  /*9d10*/  FMNMX.FTZ R158, R161, R158, !PT ;  /* 0x0000009ea19e7209 */ /* 0x000fe20007810000 */
[----:B------:R-:W-:Y:S01]  /*9d20*/  FMUL.FTZ R150, R122, UR41 ;  /* 0x000000297a967c20 */ /* 0x000fe20008410000 */
[----:B------:R-:W-:Y:S01]  /*9d30*/  ISETP.GT.AND P2, PT, R146, 0x60, PT ;  /* 0x000000609200780c */ /* 0x000fe20003f44270 */
[----:B------:R-:W-:Y:S01]  /*9d40*/  FMUL.FTZ R122, R127, UR41 ;  /* 0x000000297f7a7c20 */ /* 0x000fe20008410000 */
[----:B-1----:R-:W-:Y:S01]  /*9d50*/  FSEL R165, R156, -INF , P3 ;  /* 0xff8000009ca57808 */ /* 0x002fe20001800000 */
[----:B------:R-:W1:Y:S01]  /*9d60*/  MUFU.TANH R132, R132 ;  /* 0x0000008400847308 */ /* 0x000e620000002400 */
[----:B------:R-:W-:Y:S01]  /*9d70*/  FMNMX.FTZ R158, R125, R158, !PT ;  /* 0x0000009e7d9e7209 */ /* 0x000fe20007810000 */
[----:B------:R-:W-:Y:S01]  /*9d80*/  FMUL.FTZ R156, R123, UR41 ;  /* 0x000000297b9c7c20 */ /* 0x000fe20008410000 */
[----:B------:R-:W-:-:S02]  /*9d90*/  ISETP.GT.AND P3, PT, R146, 0x61, PT ;  /* 0x000000619200780c */ /* 0x000fc40003f64270 */
[----:B------:R-:W-:Y:S02]  /*9da0*/  FSEL R167, R120, -INF , P2 ;  /* 0xff80000078a77808 */ /* 0x000fe40001000000 */
[----:B------:R-:W-:Y:S01]  /*9db0*/  FMNMX.FTZ R158, R165, R158, !PT ;  /* 0x0000009ea59e7209 */ /* 0x000fe20007810000 */
[----:B------:R-:W3:Y:S01]  /*9dc0*/  MUFU.TANH R128, R128 ;  /* 0x0000008000807308 */ /* 0x000ee20000002400 */
[----:B------:R-:W-:Y:S02]  /*9dd0*/  ISETP.GT.AND P2, PT, R146, 0x68, PT ;  /* 0x000000689200780c */ /* 0x000fe40003f44270 */
[----:B--2---:R-:W-:Y:S02]  /*9de0*/  FSEL R169, R6, -INF , P3 ;  /* 0xff80000006a97808 */ /* 0x004fe40001800000 */
[----:B------:R-:W-:Y:S01]  /*9df0*/  FMNMX.FTZ R158, R167, R158, !PT ;  /* 0x0000009ea79e7209 */ /* 0x000fe20007810000 */
[----:B------:R-:W2:Y:S01]  /*9e00*/  LDC R6, c[0x0][0x988] ;  /* 0x00026200ff067b82 */ /* 0x000ea20000000800 */
[----:B------:R-:W-:Y:S01]  /*9e10*/  ISETP.GT.AND P3, PT, R146, 0x69, PT ;  /* 0x000000699200780c */ /* 0x000fe20003f64270 */
[----:B------:R-:W5:Y:S01]  /*9e20*/  MUFU.TANH R138, R138 ;  /* 0x0000008a008a7308 */ /* 0x000f620000002400 */
[----:B------:R-:W-:-:S02]  /*9e30*/  FSEL R171, R124, -INF , P2 ;  /* 0xff8000007cab7808 */ /* 0x000fc40001000000 */
[----:B------:R-:W-:Y:S02]  /*9e40*/  FMNMX.FTZ R158, R169, R158, !PT ;  /* 0x0000009ea99e7209 */ /* 0x000fe40007810000 */
[----:B----4-:R-:W-:Y:S02]  /*9e50*/  FSEL R151, R9, -INF , P3 ;  /* 0xff80000009977808 */ /* 0x010fe40001800000 */
[----:B------:R-:W-:Y:S01]  /*9e60*/  FMNMX.FTZ R158, R171, R158, !PT ;  /* 0x0000009eab9e7209 */ /* 0x000fe20007810000 */
[----:B------:R-:W4:Y:S01]  /*9e70*/  MUFU.TANH R140, R140 ;  /* 0x0000008c008c7308 */ /* 0x000f220000002400 */
[----:B------:R-:W-:Y:S02]  /*9e80*/  IADD3 R146, R146, 0x8, RZ ;  /* 0x0000000892927810 */ /* 0x000fe40007ffe0ff */
[----:B------:R-:W-:Y:S02]  /*9e90*/  FMNMX.FTZ R158, R151, R158, !PT ;  /* 0x0000009e979e7209 */ /* 0x000fe40007810000 */
[----:B------:R-:W-:-:S02]  /*9ea0*/  ISETP.GT.AND P3, PT, R146, RZ, PT ;  /* 0x000000ff9200720c */ /* 0x000fc40003f64270 */
[----:B------:R-:W-:Y:S01]  /*9eb0*/  ISETP.GT.AND P4, PT, R146, 0x1, PT ;  /* 0x000000019200780c */ /* 0x000fe20003f84270 */
[----:B------:R-:W1:Y:S01]  /*9ec0*/  SHFL.BFLY PT, R9, R158, 0x2, 0x1f ;  /* 0x0c401f009e097f89 */ /* 0x000e6200000e0000 */
[----:B------:R-:W-:Y:S01]  /*9ed0*/  FSEL R124, R0, -INF , P3 ;  /* 0xff800000007c7808 */ /* 0x000fe20001800000 */
[----:B------:R-:W4:Y:S01]  /*9ee0*/  MUFU.TANH R134, R134 ;  /* 0x0000008600867308 */ /* 0x000f220000002400 */
[----:B------:R-:W-:Y:S02]  /*9ef0*/  ISETP.GT.AND P3, PT, R146, 0x8, PT ;  /* 0x000000089200780c */ /* 0x000fe40003f64270 */
[----:B------:R-:W-:Y:S02]  /*9f00*/  FSEL R127, R2, -INF , P4 ;  /* 0xff800000027f7808 */ /* 0x000fe40002000000 */
[----:B------:R-:W-:Y:S02]  /*9f10*/  FMNMX.FTZ R0, R124, R11, !PT ;  /* 0x0000000b7c007209 */ /* 0x000fe40007810000 */
[----:B------:R-:W-:Y:S01]  /*9f20*/  ISETP.GT.AND P4, PT, R146, 0x9, PT ;  /* 0x000000099200780c */ /* 0x000fe20003f84270 */
[----:B------:R-:W4:Y:S01]  /*9f30*/  MUFU.TANH R150, R150 ;  /* 0x0000009600967308 */ /* 0x000f220000002400 */
[----:B------:R-:W-:-:S02]  /*9f40*/  FSEL R131, R8, -INF , P3 ;  /* 0xff80000008837808 */ /* 0x000fc40001800000 */
[----:B------:R-:W-:Y:S02]  /*9f50*/  FMNMX.FTZ R0, R127, R0, !PT ;  /* 0x000000007f007209 */ /* 0x000fe40007810000 */
[C---:B------:R-:W-:Y:S02]  /*9f60*/  ISETP.GT.AND P3, PT, R146.reuse, 0x10, PT ;  /* 0x000000109200780c */ /* 0x040fe40003f64270 */
[----:B------:R-:W-:Y:S01]  /*9f70*/  FSEL R135, R13, -INF , P4 ;  /* 0xff8000000d877808 */ /* 0x000fe20002000000 */
[----:B------:R-:W4:Y:S01]  /*9f80*/  MUFU.TANH R156, R156 ;  /* 0x0000009c009c7308 */ /* 0x000f220000002400 */
[----:B------:R-:W-:Y:S02]  /*9f90*/  FMNMX.FTZ R0, R131, R0, !PT ;  /* 0x0000000083007209 */ /* 0x000fe40007810000 */
[----:B------:R-:W-:Y:S02]  /*9fa0*/  ISETP.GT.AND P4, PT, R146, 0x11, PT ;  /* 0x000000119200780c */ /* 0x000fe40003f84270 */
[----:B------:R-:W-:-:S02]  /*9fb0*/  FSEL R15, R15, -INF , P3 ;  /* 0xff8000000f0f7808 */ /* 0x000fc40001800000 */
[----:B-1----:R-:W-:Y:S01]  /*9fc0*/  FMNMX.FTZ R120, R158, R9, !PT ;  /* 0x000000099e787209 */ /* 0x002fe20007810000 */
[----:B------:R-:W1:Y:S01]  /*9fd0*/  MUFU.TANH R122, R122 ;  /* 0x0000007a007a7308 */ /* 0x000e620000002400 */
[----:B------:R-:W-:Y:S02]  /*9fe0*/  FMNMX.FTZ R0, R135, R0, !PT ;  /* 0x0000000087007209 */ /* 0x000fe40007810000 */
[----:B------:R-:W-:Y:S01]  /*9ff0*/  ISETP.GT.AND P3, PT, R146, 0x18, PT ;  /* 0x000000189200780c */ /* 0x000fe20003f64270 */
[----:B------:R-:W3:Y:S01]  /*a000*/  SHFL.BFLY PT, R9, R120, 0x1, 0x1f ;  /* 0x0c201f0078097f89 */ /* 0x000ee200000e0000 */
[----:B------:R-:W-:Y:S02]  /*a010*/  FSEL R139, R14, -INF , P4 ;  /* 0xff8000000e8b7808 */ /* 0x000fe40002000000 */
[----:B------:R-:W-:Y:S02]  /*a020*/  FMNMX.FTZ R0, R15, R0, !PT ;  /* 0x000000000f007209 */ /* 0x000fe40007810000 */
[----:B------:R-:W-:-:S02]  /*a030*/  ISETP.GT.AND P4, PT, R146, 0x19, PT ;  /* 0x000000199200780c */ /* 0x000fc40003f84270 */
[----:B------:R-:W-:Y:S02]  /*a040*/  FSEL R21, R21, -INF , P3 ;  /* 0xff80000015157808 */ /* 0x000fe40001800000 */
[----:B------:R-:W-:Y:S02]  /*a050*/  FMNMX.FTZ R0, R139, R0, !PT ;  /* 0x000000008b007209 */ /* 0x000fe40007810000 */
[C---:B------:R-:W-:Y:S02]  /*a060*/  ISETP.GT.AND P3, PT, R146.reuse, 0x20, PT ;  /* 0x000000209200780c */ /* 0x040fe40003f64270 */
[----:B------:R-:W-:Y:S02]  /*a070*/  FMNMX.FTZ R0, R21, R0, !PT ;  /* 0x0000000015007209 */ /* 0x000fe40007810000 */
[----:B------:R-:W-:Y:S02]  /*a080*/  FSEL R153, R153, -INF , P3 ;  /* 0xff80000099997808 */ /* 0x000fe40001800000 */
[----:B------:R-:W-:-:S04]  /*a090*/  ISETP.GT.AND P3, PT, R146, 0x28, PT ;  /* 0x000000289200780c */ /* 0x000fc80003f64270 */
[----:B------:R-:W-:Y:S02]  /*a0a0*/  FSEL R155, R155, -INF , P3 ;  /* 0xff8000009b9b7808 */ /* 0x000fe40001800000 */
[----:B------:R-:W-:Y:S02]  /*a0b0*/  ISETP.GT.AND P3, PT, R146, 0x30, PT ;  /* 0x000000309200780c */ /* 0x000fe40003f64270 */
[----:B---3--:R-:W-:-:S04]  /*a0c0*/  FMNMX.FTZ R9, R120, R9, !PT ;  /* 0x0000000978097209 */ /* 0x008fc80007810000 */
[C---:B------:R-:W-:Y:S01]  /*a0d0*/  FSETP.NEU.FTZ.AND P2, PT, R9.reuse, -INF , PT ;  /* 0xff8000000900780b */ /* 0x040fe20003f5d000 */
[----:B--2---:R-:W-:-:S05]  /*a0e0*/  FMUL.FTZ R120, R9, R6 ;  /* 0x0000000609787220 */ /* 0x004fca0000410000 */
[----:B------:R-:W-:-:S05]  /*a0f0*/  FSEL R120, R120, RZ, P2 ;  /* 0x000000ff78787208 */ /* 0x000fca0001000000 */
[-CC-:B------:R-:W-:Y:S01]  /*a100*/  FFMA.FTZ R198, R193, R6.reuse, -R120.reuse ;  /* 0x00000006c1c67223 */ /* 0x180fe20000010878 */
[-CC-:B------:R-:W-:Y:S01]  /*a110*/  FFMA.FTZ R2, R191, R6.reuse, -R120.reuse ;  /* 0x00000006bf027223 */ /* 0x180fe20000010878 */
[----:B------:R-:W-:Y:S01]  /*a120*/  FSEL R191, R145, -INF , P3 ;  /* 0xff80000091bf7808 */ /* 0x000fe20001800000 */
[-CC-:B------:R-:W-:Y:S01]  /*a130*/  FFMA.FTZ R143, R195, R6.reuse, -R120.reuse ;  /* 0x00000006c38f7223 */ /* 0x180fe20000010878 */
[----:B------:R-:W-:Y:S01]  /*a140*/  ISETP.GT.AND P3, PT, R146, 0x38, PT ;  /* 0x000000389200780c */ /* 0x000fe20003f64270 */
[-CC-:B------:R-:W-:Y:S01]  /*a150*/  FFMA.FTZ R192, R189, R6.reuse, -R120.reuse ;  /* 0x00000006bdc07223 */ /* 0x180fe20000010878 */
[-CC-:B------:R-:W-:Y:S01]  /*a160*/  FFMA.FTZ R196, R197, R6.reuse, -R120.reuse ;  /* 0x00000006c5c47223 */ /* 0x180fe20000010878 */
[-CC-:B------:R-:W-:Y:S01]  /*a170*/  FFMA.FTZ R13, R199, R6.reuse, -R120.reuse ;  /* 0x00000006c70d7223 */ /* 0x180fe20000010878 */
[----:B------:R-:W-:Y:S01]  /*a180*/  FSEL R189, R132, -INF , P3 ;  /* 0xff80000084bd7808 */ /* 0x000fe20001800000 */
[-CC-:B------:R-:W-:Y:S01]  /*a190*/  FFMA.FTZ R202, R201, R6.reuse, -R120.reuse ;  /* 0x00000006c9ca7223 */ /* 0x180fe20000010878 */
[----:B------:R-:W-:Y:S01]  /*a1a0*/  ISETP.GT.AND P3, PT, R146, 0x40, PT ;  /* 0x000000409200780c */ /* 0x000fe20003f64270 */
[-CC-:B------:R-:W-:Y:S01]  /*a1b0*/  FFMA.FTZ R194, R173, R6.reuse, -R120.reuse ;  /* 0x00000006adc27223 */ /* 0x180fe20000010878 */
[-CC-:B------:R-:W-:Y:S01]  /*a1c0*/  FFMA.FTZ R200, R203, R6.reuse, -R120.reuse ;  /* 0x00000006cbc87223 */ /* 0x180fe20000010878 */
[----:B------:R-:W-:Y:S01]  /*a1d0*/  FFMA.FTZ R123, R217, R6, -R120 ;  /* 0x00000006d97b7223 */ /* 0x000fe20000010878 */
[----:B------:R-:W-:-:S02]  /*a1e0*/  WARPGROUP.DEPBAR.LE gsb0, 0x0 ;  /* 0x00008000000079c5 */ /* 0x000fc40000010000 */
[----:B------:R-:W-:Y:S01]  /*a1f0*/  WARPGROUP.ARRIVE ;  /* 0x00000000000079c5 */ /* 0x000fe20000000000 */
[----:B------:R-:W-:Y:S01]  /*a200*/  FSEL R185, R20, -INF , P4 ;  /* 0xff80000014b97808 */ /* 0x000fe20002000000 */
[-CC-:B------:R-:W-:Y:S01]  /*a210*/  FFMA.FTZ R188, R149, R6.reuse, -R120.reuse ;  /* 0x0000000695bc7223 */ /* 0x180fe20000010878 */
[----:B------:R-:W-:Y:S01]  /*a220*/  ISETP.GT.AND P4, PT, R146, 0x21, PT ;  /* 0x000000219200780c */ /* 0x000fe20003f84270 */
[--C-:B------:R-:W-:Y:S01]  /*a230*/  FFMA.FTZ R184, R141, R6, -R120.reuse ;  /* 0x000000068db87223 */ /* 0x100fe20000010878 */
[----:B------:R-:W-:Y:S01]  /*a240*/  FMNMX.FTZ R0, R185, R0, !PT ;  /* 0x00000000b9007209 */ /* 0x000fe20007810000 */
[----:B------:R-:W-:Y:S01]  /*a250*/  HGMMA.64x192x16.F32 R24, R180, gdesc[UR4].tnspB, R24, gsb0 ;  /* 0x42e00004b4187df0 */ /* 0x000fe20008000818 */
[----:B------:R-:W-:Y:S01]  /*a260*/  FSEL R187, R152, -INF , P4 ;  /* 0xff80000098bb7808 */ /* 0x000fe20002000000 */
[----:B------:R-:W-:Y:S01]  /*a270*/  UIADD3 UR6, UR11, 0x300, URZ ;  /* 0x000003000b067890 */ /* 0x000fe2000fffe03f */
[----:B------:R-:W-:Y:S01]  /*a280*/  FMNMX.FTZ R0, R153, R0, !PT ;  /* 0x0000000099007209 */ /* 0x000fe20007810000 */
[----:B------:R-:W-:Y:S01]  /*a290*/  UMOV UR7, 0x40000040 ;  /* 0x4000004000077882 */ /* 0x000fe20000000000 */
[----:B------:R-:W-:Y:S01]  /*a2a0*/  ISETP.GT.AND P4, PT, R146, 0x29, PT ;  /* 0x000000299200780c */ /* 0x000fe20003f84270 */
[--C-:B------:R-:W-:Y:S01]  /*a2b0*/  FFMA.FTZ R186, R121, R6, -R120.reuse ;  /* 0x0000000679ba7223 */ /* 0x100fe20000010878 */
[----:B------:R-:W-:Y:S01]  /*a2c0*/  FMNMX.FTZ R0, R187, R0, !PT ;  /* 0x00000000bb007209 */ /* 0x000fe20007810000 */
[--C-:B------:R-:W-:Y:S01]  /*a2d0*/  FFMA.FTZ R121, R157, R6, -R120.reuse ;  /* 0x000000069d797223 */ /* 0x100fe20000010878 */
[----:B------:R-:W-:Y:S01]  /*a2e0*/  FSEL R193, R154, -INF , P4 ;  /* 0xff8000009ac17808 */ /* 0x000fe20002000000 */
[----:B------:R-:W-:Y:S01]  /*a2f0*/  MUFU.EX2 R123, R123 ;  /* 0x0000007b007b7308 */ /* 0x000fe20000000800 */
[----:B------:R-:W-:Y:S01]  /*a300*/  FMNMX.FTZ R0, R155, R0, !PT ;  /* 0x000000009b007209 */ /* 0x000fe20007810000 */
[-CC-:B------:R-:W-:Y:S01]  /*a310*/  FFMA.FTZ R190, R133, R6.reuse, -R120.reuse ;  /* 0x0000000685be7223 */ /* 0x180fe20000010878 */
[----:B------:R-:W-:Y:S01]  /*a320*/  ISETP.GT.AND P4, PT, R146, 0x31, PT ;  /* 0x000000319200780c */ /* 0x000fe20003f84270 */
[--C-:B------:R-:W-:Y:S01]  /*a330*/  FFMA.FTZ R133, R147, R6, -R120.reuse ;  /* 0x0000000693857223 */ /* 0x100fe20000010878 */
[----:B------:R-:W-:Y:S01]  /*a340*/  FMNMX.FTZ R0, R193, R0, !PT ;  /* 0x00000000c1007209 */ /* 0x000fe20007810000 */
[--C-:B------:R-:W-:Y:S01]  /*a350*/  FFMA.FTZ R175, R175, R6, -R120.reuse ;  /* 0x00000006afaf7223 */ /* 0x100fe20000010878 */
[----:B------:R-:W-:Y:S01]  /*a360*/  FSEL R195, R144, -INF , P4 ;  /* 0xff80000090c37808 */ /* 0x000fe20002000000 */
[----:B------:R2:W-:Y:S01]  /*a370*/  MUFU.EX2 R145, R2 ;  /* 0x0000000200917308 */ /* 0x0005e20000000800 */
[----:B------:R-:W-:Y:S01]  /*a380*/  FMNMX.FTZ R0, R191, R0, !PT ;  /* 0x00000000bf007209 */ /* 0x000fe20007810000 */
[-CC-:B------:R-:W-:Y:S01]  /*a390*/  FFMA.FTZ R163, R163, R6.reuse, -R120.reuse ;  /* 0x00000006a3a37223 */ /* 0x180fe20000010878 */
        /* <DEDUP_REMOVED lines=9> */
[-CC-:B------:R-:W-:Y:S01]  /*a430*/  FFMA.FTZ R14, R167, R6.reuse, -R120.reuse ;  /* 0x00000006a70e7223 */ /* 0x180fe20000010878 */
[----:B------:R-:W-:Y:S01]  /*a440*/  FSEL R199, R136, -INF , P3 ;  /* 0xff80000088c77808 */ /* 0x000fe20001800000 */
[--C-:B------:R-:W-:Y:S01]  /*a450*/  FFMA.FTZ R147, R169, R6, -R120.reuse ;  /* 0x00000006a9937223 */ /* 0x100fe20000010878 */
[----:B------:R-:W-:Y:S01]  /*a460*/  FMNMX.FTZ R0, R197, R0, !PT ;  /* 0x00000000c5007209 */ /* 0x000fe20007810000 */
[----:B------:R-:W-:Y:S01]  /*a470*/  MUFU.EX2 R202, R202 ;  /* 0x000000ca00ca7308 */ /* 0x000fe20000000800 */
[----:B------:R-:W-:Y:S01]  /*a480*/  ISETP.GT.AND P3, PT, R146, 0x48, PT ;  /* 0x000000489200780c */ /* 0x000fe20003f64270 */
[-CC-:B------:R-:W-:Y:S01]  /*a490*/  FFMA.FTZ R20, R171, R6.reuse, -R120.reuse ;  /* 0x00000006ab147223 */ /* 0x180fe20000010878 */
[----:B-----5:R-:W-:Y:S01]  /*a4a0*/  FSEL R201, R138, -INF , P4 ;  /* 0xff8000008ac97808 */ /* 0x020fe20002000000 */
[----:B------:R-:W-:Y:S01]  /*a4b0*/  FFMA.FTZ R151, R151, R6, -R120 ;  /* 0x0000000697977223 */ /* 0x000fe20000010878 */
[----:B------:R-:W-:Y:S01]  /*a4c0*/  FMNMX.FTZ R0, R199, R0, !PT ;  /* 0x00000000c7007209 */ /* 0x000fe20007810000 */
[----:B------:R-:W-:Y:S01]  /*a4d0*/  IMAD.U32 R138, RZ, RZ, UR60 ;  /* 0x0000003cff8a7e24 */ /* 0x000fe2000f8e00ff */
[----:B------:R-:W-:Y:S01]  /*a4e0*/  ISETP.GT.AND P4, PT, R146, 0x49, PT ;  /* 0x000000499200780c */ /* 0x000fe20003f84270 */
[----:B------:R-:W-:Y:S01]  /*a4f0*/  MUFU.EX2 R13, R13 ;  /* 0x0000000d000d7308 */ /* 0x000fe20000000800 */
[----:B------:R-:W-:-:S02]  /*a500*/  FSEL R173, R142, -INF , P3 ;  /* 0xff8000008ead7808 */ /* 0x000fc40001800000 */
[----:B------:R-:W-:Y:S02]  /*a510*/  FMNMX.FTZ R0, R201, R0, !PT ;  /* 0x00000000c9007209 */ /* 0x000fe40007810000 */
[----:B------:R-:W-:Y:S02]  /*a520*/  ISETP.GT.AND P3, PT, R146, 0x50, PT ;  /* 0x000000509200780c */ /* 0x000fe40003f64270 */
[----:B----4-:R-:W-:Y:S01]  /*a530*/  FSEL R203, R140, -INF , P4 ;  /* 0xff8000008ccb7808 */ /* 0x010fe20002000000 */
[----:B------:R-:W-:Y:S01]  /*a540*/  MUFU.EX2 R196, R196 ;  /* 0x000000c400c47308 */ /* 0x000fe20000000800 */
[----:B------:R-:W-:Y:S02]  /*a550*/  FMNMX.FTZ R0, R173, R0, !PT ;  /* 0x00000000ad007209 */ /* 0x000fe40007810000 */
[----:B------:R-:W-:Y:S02]  /*a560*/  ISETP.GT.AND P4, PT, R146, 0x51, PT ;  /* 0x000000519200780c */ /* 0x000fe40003f84270 */
[----:B------:R-:W-:-:S02]  /*a570*/  FSEL R217, R130, -INF , P3 ;  /* 0xff80000082d97808 */ /* 0x000fc40001800000 */
[----:B------:R-:W-:Y:S01]  /*a580*/  FMNMX.FTZ R0, R203, R0, !PT ;  /* 0x00000000cb007209 */ /* 0x000fe20007810000 */
[----:B------:R-:W-:Y:S01]  /*a590*/  MUFU.EX2 R143, R143 ;  /* 0x0000008f008f7308 */ /* 0x000fe20000000800 */
[C---:B------:R-:W-:Y:S02]  /*a5a0*/  ISETP.GT.AND P3, PT, R146.reuse, 0x58, PT ;  /* 0x000000589200780c */ /* 0x040fe40003f64270 */
        /* <DEDUP_REMOVED lines=21> */
[----:B-1----:R-:W-:Y:S02]  /*a700*/  FSEL R229, R122, -INF , P4 ;  /* 0xff8000007ae57808 */ /* 0x002fe40002000000 */
[----:B------:R-:W-:Y:S01]  /*a710*/  FMNMX.FTZ R0, R227, R0, !PT ;  /* 0x00000000e3007209 */ /* 0x000fe20007810000 */
[----:B------:R-:W-:Y:S03]  /*a720*/  MUFU.EX2 R163, R163 ;  /* 0x000000a300a37308 */ /* 0x000fe60000000800 */
[----:B------:R-:W-:-:S05]  /*a730*/  FMNMX.FTZ R0, R229, R0, !PT ;  /* 0x00000000e5007209 */ /* 0x000fca0007810000 */
[----:B------:R-:W1:Y:S01]  /*a740*/  SHFL.BFLY PT, R141, R0, 0x2, 0x1f ;  /* 0x0c401f00008d7f89 */ /* 0x000e6200000e0000 */
[----:B------:R-:W-:Y:S08]  /*a750*/  MUFU.EX2 R188, R188 ;  /* 0x000000bc00bc7308 */ /* 0x000ff00000000800 */
[----:B------:R-:W-:Y:S08]  /*a760*/  MUFU.EX2 R137, R137 ;  /* 0x0000008900897308 */ /* 0x000ff00000000800 */
        /* <DEDUP_REMOVED lines=8> */
[----:B-1----:R-:W-:-:S02]  /*a7f0*/  FMNMX.FTZ R8, R0, R157, !PT ;  /* 0x0000009d00087209 */ /* 0x002fc40007810000 */
[----:B------:R-:W-:Y:S02]  /*a800*/  FSEL R157, R9, RZ, P2 ;  /* 0x000000ff099d7208 */ /* 0x000fe40001000000 */
[C---:B------:R-:W-:Y:S01]  /*a810*/  FSETP.NEU.FTZ.AND P2, PT, R8.reuse, -INF , PT ;  /* 0xff8000000800780b */ /* 0x040fe20003f5d000 */
[CC--:B------:R-:W-:Y:S02]  /*a820*/  FMUL.FTZ R126, R8.reuse, R6.reuse ;  /* 0x00000006087e7220 */ /* 0x0c0fe40000410000 */
[----:B------:R-:W-:Y:S01]  /*a830*/  MUFU.EX2 R121, R121 ;  /* 0x0000007900797308 */ /* 0x000fe20000000800 */
[----:B------:R-:W-:Y:S01]  /*a840*/  FADD.FTZ R157, -R157, R12 ;  /* 0x0000000c9d9d7221 */ /* 0x000fe20000010100 */
[----:B--2---:R-:W-:Y:S02]  /*a850*/  FSEL R2, R8, RZ, P2 ;  /* 0x000000ff08027208 */ /* 0x004fe40001000000 */
[----:B------:R-:W-:Y:S01]  /*a860*/  FSEL R126, R126, RZ, P2 ;  /* 0x000000ff7e7e7208 */ /* 0x000fe20001000000 */
[----:B------:R-:W-:Y:S01]  /*a870*/  FMUL.FTZ R0, R157, R6 ;  /* 0x000000069d007220 */ /* 0x000fe20000410000 */
[----:B------:R-:W-:-:S02]  /*a880*/  ISETP.LT.AND P2, PT, R10, UR47, PT ;  /* 0x0000002f0a007c0c */ /* 0x000fc4000bf41270 */
[----:B------:R-:W-:Y:S01]  /*a890*/  MUFU.EX2 R141, R141 ;  /* 0x0000008d008d7308 */ /* 0x000fe20000000800 */
[-CC-:B------:R-:W-:Y:S01]  /*a8a0*/  FFMA.FTZ R122, R139, R6.reuse, -R126.reuse ;  /* 0x000000068b7a7223 */ /* 0x180fe2000001087e */
[----:B------:R-:W-:Y:S01]  /*a8b0*/  FADD.FTZ R139, -R2, R11 ;  /* 0x0000000b028b7221 */ /* 0x000fe20000010100 */
[-CC-:B------:R-:W-:Y:S01]  /*a8c0*/  FFMA.FTZ R157, R124, R6.reuse, -R126.reuse ;  /* 0x000000067c9d7223 */ /* 0x180fe2000001087e */
[-CC-:B------:R-:W-:Y:S01]  /*a8d0*/  FFMA.FTZ R12, R127, R6.reuse, -R126.reuse ;  /* 0x000000067f0c7223 */ /* 0x180fe2000001087e */
[-CC-:B------:R-:W-:Y:S01]  /*a8e0*/  FFMA.FTZ R127, R135, R6.reuse, -R126.reuse ;  /* 0x00000006877f7223 */ /* 0x180fe2000001087e */
[-C--:B------:R-:W-:Y:S01]  /*a8f0*/  FMUL.FTZ R139, R139, R6.reuse ;  /* 0x000000068b8b7220 */ /* 0x080fe20000410000 */
        /* <DEDUP_REMOVED lines=18> */
[----:B-1----:R-:W-:-:S04]  /*aa20*/  FFMA.FTZ R7, R0, R7, R123 ;  /* 0x0000000700077223 */ /* 0x002fc8000001007b */
[C---:B------:R-:W-:Y:S01]  /*aa30*/  FADD.FTZ R7, R200.reuse, R7 ;  /* 0x00000007c8077221 */ /* 0x040fe20000010000 */
[----:B------:R-:W-:Y:S02]  /*aa40*/  F2FP.F16.F32.PACK_AB R200, R200, R123 ;  /* 0x0000007bc8c8723e */ /* 0x000fe400000000ff */
[----:B------:R-:W1:Y:S01]  /*aa50*/  MUFU.EX2 R12, R12 ;  /* 0x0000000c000c7308 */ /* 0x000e620000000800 */
[----:B------:R-:W-:Y:S02]  /*aa60*/  WARPGROUP.DEPBAR.LE gsb0, 0x0 ;  /* 0x00008000000079c5 */ /* 0x000fe40000010000 */
[----:B------:R-:W-:Y:S01]  /*aa70*/  WARPGROUP.ARRIVE ;  /* 0x00000000000079c5 */ /* 0x000fe20000000000 */
[-CC-:B------:R-:W-:Y:S01]  /*aa80*/  FFMA.FTZ R182, R125, R6.reuse, -R120.reuse ;  /* 0x000000067db67223 */ /* 0x180fe20000010878 */
[-C--:B------:R-:W-:Y:S01]  /*aa90*/  FFMA.FTZ R125, R165, R6.reuse, -R120 ;  /* 0x00000006a57d7223 */ /* 0x080fe20000010878 */
[-CC-:B------:R-:W-:Y:S01]  /*aaa0*/  FFMA.FTZ R120, R131, R6.reuse, -R126.reuse ;  /* 0x0000000683787223 */ /* 0x180fe2000001087e */
[----:B------:R-:W-:Y:S01]  /*aab0*/  FADD.FTZ R134, R202, R7 ;  /* 0x00000007ca867221 */ /* 0x000fe20000010000 */
[----:B------:R-:W-:Y:S01]  /*aac0*/  MUFU.EX2 R127, R127 ;  /* 0x0000007f007f7308 */ /* 0x000fe20000000800 */
[----:B------:R-:W-:Y:S01]  /*aad0*/  HGMMA.64x192x16.F32 R24, R176, gdesc[UR4].tnspB, R24, gsb0 ;  /* 0x42e00004b0187df0 */ /* 0x000fe20008000818 */
[-C--:B------:R-:W-:Y:S01]  /*aae0*/  FFMA.FTZ R131, R187, R6.reuse, -R126 ;  /* 0x00000006bb837223 */ /* 0x080fe2000001087e */
[----:B------:R-:W-:Y:S01]  /*aaf0*/  FADD.FTZ R7, R13, R134 ;  /* 0x000000860d077221 */ /* 0x000fe20000010000 */
[-CC-:B------:R-:W-:Y:S01]  /*ab00*/  FFMA.FTZ R134, R197, R6.reuse, -R126.reuse ;  /* 0x00000006c5867223 */ /* 0x180fe2000001087e */
[-CC-:B------:R-:W-:Y:S01]  /*ab10*/  FFMA.FTZ R187, R173, R6.reuse, -R126.reuse ;  /* 0x00000006adbb7223 */ /* 0x180fe2000001087e */
[----:B------:R-:W-:Y:S01]  /*ab20*/  FFMA.FTZ R181, R217, R6, -R126 ;  /* 0x00000006d9b57223 */ /* 0x000fe2000001087e */
[----:B------:R-:W-:Y:S01]  /*ab30*/  FADD.FTZ R136, R196, R7 ;  /* 0x00000007c4887221 */ /* 0x000fe20000010000 */
[----:B------:R-:W3:Y:S01]  /*ab40*/  MUFU.EX2 R120, R120 ;  /* 0x0000007800787308 */ /* 0x000ee20000000800 */
[----:B--2---:R-:W-:Y:S01]  /*ab50*/  FFMA.FTZ R7, R2, R3, R157 ;  /* 0x0000000302077223 */ /* 0x004fe2000001009d */
[----:B------:R-:W-:-:S02]  /*ab60*/  @!P1 VIADD R3, R138, 0x36840 ;  /* 0x000368408a039836 */ /* 0x000fc40000000000 */
[----:B------:R-:W-:Y:S01]  /*ab70*/  FADD.FTZ R139, R143, R136 ;  /* 0x000000888f8b7221 */ /* 0x000fe20000010000 */
[----:B------:R-:W-:Y:S01]  /*ab80*/  R2UR UR7, R16 ;  /* 0x00000000100772ca */ /* 0x000fe200000e0000 */
[----:B-1----:R-:W-:Y:S01]  /*ab90*/  FADD.FTZ R7, R12, R7 ;  /* 0x000000070c077221 */ /* 0x002fe20000010000 */
[----:B------:R-:W-:Y:S01]  /*aba0*/  UIADD3 UR6, UR47, -0x1, URZ ;  /* 0xffffffff2f067890 */ /* 0x000fe2000fffe03f */
[----:B------:R-:W-:Y:S01]  /*abb0*/  FADD.FTZ R136, R198, R139 ;  /* 0x0000008bc6887221 */ /* 0x000fe20000010000 */
[----:B------:R-:W-:Y:S01]  /*abc0*/  MUFU.EX2 R15, R15 ;  /* 0x0000000f000f7308 */ /* 0x000fe20000000800 */
[----:B------:R-:W-:Y:S02]  /*abd0*/  @!P1 PRMT R3, RZ, 0x654, R3 ;  /* 0x00000654ff039816 */ /* 0x000fe40000000003 */
[----:B------:R-:W-:Y:S01]  /*abe0*/  FADD.FTZ R139, R145, R136 ;  /* 0x00000088918b7221 */ /* 0x000fe20000010000 */
[----:B------:R-:W-:Y:S01]  /*abf0*/  FFMA.FTZ R136, R201, R6, -R126 ;  /* 0x00000006c9887223 */ /* 0x000fe2000001087e */
[----:B------:R-:W-:Y:S01]  /*ac00*/  F2FP.F16.F32.PACK_AB R202, R13, R202 ;  /* 0x000000ca0dca723e */ /* 0x000fe200000000ff */
[----:B------:R-:W-:Y:S01]  /*ac10*/  UMOV UR47, UR6 ;  /* 0x00000006002f7c82 */ /* 0x000fe20008000000 */
[----:B------:R-:W-:Y:S01]  /*ac20*/  FADD.FTZ R140, R192, R139 ;  /* 0x0000008bc08c7221 */ /* 0x000fe20000010000 */
[----:B------:R-:W1:Y:S01]  /*ac30*/  MUFU.EX2 R122, R122 ;  /* 0x0000007a007a7308 */ /* 0x000e620000000800 */
[----:B---3--:R-:W-:Y:S01]  /*ac40*/  FADD.FTZ R138, R120, R7 ;  /* 0x00000007788a7221 */ /* 0x008fe20000010000 */
[----:B------:R-:W-:Y:S01]  /*ac50*/  MOV R139, UR10 ;  /* 0x0000000a008b7c02 */ /* 0x000fe20008000f00 */
[----:B------:R-:W-:Y:S01]  /*ac60*/  FADD.FTZ R7, R175, R140 ;  /* 0x0000008caf077221 */ /* 0x000fe20000010000 */
[----:B------:R-:W-:-:S02]  /*ac70*/  IMAD.U32 R13, RZ, RZ, UR7 ;  /* 0x00000007ff0d7e24 */ /* 0x000fc4000f8e00ff */
[----:B------:R-:W-:Y:S01]  /*ac80*/  FADD.FTZ R138, R127, R138 ;  /* 0x0000008a7f8a7221 */ /* 0x000fe20000010000 */
[----:B------:R-:W-:Y:S01]  /*ac90*/  F2FP.F16.F32.PACK_AB R201, R12, R157 ;  /* 0x0000009d0cc9723e */ /* 0x000fe200000000ff */
[----:B------:R-:W-:Y:S01]  /*aca0*/  @!P1 VIADD R139, R139, 0x36860 ;  /* 0x000368608b8b9836 */ /* 0x000fe20000000000 */
[----:B------:R-:W-:Y:S01]  /*acb0*/  MUFU.EX2 R21, R21 ;  /* 0x0000001500157308 */ /* 0x000fe20000000800 */
[----:B------:R-:W-:Y:S01]  /*acc0*/  F2FP.F16.F32.PACK_AB R196, R143, R196 ;  /* 0x000000c48fc4723e */ /* 0x000fe200000000ff */
[----:B------:R-:W-:Y:S01]  /*acd0*/  IMAD.MOV.U32 R12, RZ, RZ, R9 ;  /* 0x000000ffff0c7224 */ /* 0x000fe200078e0009 */
[----:B------:R-:W-:Y:S02]  /*ace0*/  F2FP.F16.F32.PACK_AB R198, R145, R198 ;  /* 0x000000c691c6723e */ /* 0x000fe400000000ff */
[----:B------:R-:W-:Y:S02]  /*acf0*/  @!P1 PRMT R139, RZ, 0x654, R139 ;  /* 0x00000654ff8b9816 */ /* 0x000fe4000000008b */
[----:B------:R-:W-:Y:S01]  /*ad00*/  F2FP.F16.F32.PACK_AB R192, R175, R192 ;  /* 0x000000c0afc0723e */ /* 0x000fe200000000ff */
[----:B------:R-:W2:Y:S01]  /*ad10*/  MUFU.EX2 R124, R124 ;  /* 0x0000007c007c7308 */ /* 0x000ea20000000800 */
[----:B-1----:R-:W-:-:S07]  /*ad20*/  F2FP.F16.F32.PACK_AB R197, R122, R15 ;  /* 0x0000000f7ac5723e */ /* 0x002fce00000000ff */
[----:B------:R-:W-:Y:S08]  /*ad30*/  MUFU.EX2 R128, R128 ;  /* 0x0000008000807308 */ /* 0x000ff00000000800 */
[----:B------:R-:W1:Y:S01]  /*ad40*/  MUFU.EX2 R131, R131 ;  /* 0x0000008300837308 */ /* 0x000e620000000800 */
[----:B--2---:R-:W-:-:S07]  /*ad50*/  F2FP.F16.F32.PACK_AB R199, R124, R21 ;  /* 0x000000157cc7723e */ /* 0x004fce00000000ff */
[----:B------:R-:W-:Y:S08]  /*ad60*/  MUFU.EX2 R130, R130 ;  /* 0x0000008200827308 */ /* 0x000ff00000000800 */
[----:B------:R-:W2:Y:S01]  /*ad70*/  MUFU.EX2 R135, R135 ;  /* 0x0000008700877308 */ /* 0x000ea20000000800 */
[----:B-1----:R-:W-:-:S07]  /*ad80*/  F2FP.F16.F32.PACK_AB R193, R131, R128 ;  /* 0x0000008083c1723e */ /* 0x002fce00000000ff */
[----:B------:R-:W-:Y:S08]  /*ad90*/  MUFU.EX2 R132, R132 ;  /* 0x0000008400847308 */ /* 0x000ff00000000800 */
[----:B------:R2:W1:Y:S08]  /*ada0*/  MUFU.EX2 R11, R195 ;  /* 0x000000c3000b7308 */ /* 0x0004700000000800 */
[----:B------:R-:W-:Y:S01]  /*adb0*/  MUFU.EX2 R191, R191 ;  /* 0x000000bf00bf7308 */ /* 0x000fe20000000800 */
[----:B--2---:R-:W-:-:S07]  /*adc0*/  F2FP.F16.F32.PACK_AB R195, R135, R130 ;  /* 0x0000008287c3723e */ /* 0x004fce00000000ff */
        /* <DEDUP_REMOVED lines=12> */
[----:B------:R-:W-:Y:S08]  /*ae90*/  MUFU.EX2 R183, R221 ;  /* 0x000000dd00b77308 */ /* 0x000ff00000000800 */
[----:B------:R-:W-:Y:S01]  /*aea0*/  MUFU.EX2 R148, R223 ;  /* 0x000000df00947308 */ /* 0x000fe20000000800 */
[----:B------:R-:W-:-:S02]  /*aeb0*/  WARPGROUP.DEPBAR.LE gsb0, 0x0 ;  /* 0x00008000000079c5 */ /* 0x000fc40000010000 */
[----:B------:R2:W-:Y:S05]  /*aec0*/  @!P1 SYNCS.ARRIVE.TRANS64.RED.A1T0 RZ, [R3+URZ], RZ ;  /* 0x000000ff03ff99a7 */ /* 0x0005ea000810043f */
[----:B------:R-:W-:Y:S01]  /*aed0*/  MUFU.EX2 R177, R225 ;  /* 0x000000e100b17308 */ /* 0x000fe20000000800 */
[----:B-1----:R-:W-:Y:S01]  /*aee0*/  F2FP.F16.F32.PACK_AB R176, R147, R14 ;  /* 0x0000000e93b0723e */ /* 0x002fe200000000ff */
[----:B--2---:R-:W-:Y:S01]  /*aef0*/  FADD.FTZ R3, R15, R138 ;  /* 0x0000008a0f037221 */ /* 0x004fe20000010000 */
[----:B------:R-:W-:-:S05]  /*af00*/  FADD.FTZ R138, R194, R7 ;  /* 0x00000007c28a7221 */ /* 0x000fca0000010000 */
[----:B------:R-:W-:Y:S01]  /*af10*/  MUFU.EX2 R20, R20 ;  /* 0x0000001400147308 */ /* 0x000fe20000000800 */
[----:B------:R1:W-:Y:S01]  /*af20*/  @!P1 SYNCS.ARRIVE.TRANS64.RED.A1T0 RZ, [R139+URZ], RZ ;  /* 0x000000ff8bff99a7 */ /* 0x0003e2000810043f */
[----:B------:R-:W-:Y:S01]  /*af30*/  FADD.FTZ R140, R122, R3 ;  /* 0x000000037a8c7221 */ /* 0x000fe20000010000 */
[----:B------:R-:W-:Y:S01]  /*af40*/  FADD.FTZ R7, R163, R138 ;  /* 0x0000008aa3077221 */ /* 0x000fe20000010000 */
[----:B------:R-:W-:Y:S01]  /*af50*/  FFMA.FTZ R138, R203, R6, -R126 ;  /* 0x00000006cb8a7223 */ /* 0x000fe2000001087e */
[----:B------:R-:W-:Y:S01]  /*af60*/  F2FP.F16.F32.PACK_AB R194, R163, R194 ;  /* 0x000000c2a3c2723e */ /* 0x000fe200000000ff */
[----:B------:R-:W-:Y:S01]  /*af70*/  FADD.FTZ R3, R21, R140 ;  /* 0x0000008c15037221 */ /* 0x000fe20000010000 */
[----:B------:R-:W-:Y:S01]  /*af80*/  FADD.FTZ R140, R188, R7 ;  /* 0x00000007bc8c7221 */ /* 0x000fe20000010000 */
[----:B------:R-:W2:Y:S01]  /*af90*/  MUFU.EX2 R151, R151 ;  /* 0x0000009700977308 */ /* 0x000ea20000000800 */
[C---:B------:R-:W-:Y:S01]  /*afa0*/  F2FP.F16.F32.PACK_AB R188, R137.reuse, R188 ;  /* 0x000000bc89bc723e */ /* 0x040fe200000000ff */
[----:B------:R-:W-:Y:S01]  /*afb0*/  FADD.FTZ R3, R124, R3 ;  /* 0x000000037c037221 */ /* 0x000fe20000010000 */
[----:B------:R-:W-:Y:S01]  /*afc0*/  FADD.FTZ R7, R137, R140 ;  /* 0x0000008c89077221 */ /* 0x000fe20000010000 */
[-CC-:B------:R-:W-:Y:S01]  /*afd0*/  FFMA.FTZ R140, R219, R6.reuse, -R126.reuse ;  /* 0x00000006db8c7223 */ /* 0x180fe2000001087e */
[----:B------:R-:W-:Y:S01]  /*afe0*/  FFMA.FTZ R126, R229, R6, -R126 ;  /* 0x00000006e57e7223 */ /* 0x000fe2000001087e */
[----:B------:R-:W-:Y:S01]  /*aff0*/  FADD.FTZ R142, R128, R3 ;  /* 0x00000003808e7221 */ /* 0x000fe20000010000 */
[----:B------:R-:W-:Y:S01]  /*b000*/  FADD.FTZ R144, R190, R7 ;  /* 0x00000007be907221 */ /* 0x000fe20000010000 */
[----:B------:R-:W3:Y:S01]  /*b010*/  MUFU.EX2 R138, R138 ;  /* 0x0000008a008a7308 */ /* 0x000ee20000000800 */
[----:B------:R-:W-:Y:S01]  /*b020*/  F2FP.F16.F32.PACK_AB R190, R129, R190 ;  /* 0x000000be81be723e */ /* 0x000fe200000000ff */
[----:B------:R-:W-:Y:S01]  /*b030*/  FADD.FTZ R3, R131, R142 ;  /* 0x0000008e83037221 */ /* 0x000fe20000010000 */
[----:B------:R-:W-:Y:S01]  /*b040*/  FADD.FTZ R7, R129, R144 ;  /* 0x0000009081077221 */ /* 0x000fe20000010000 */
[----:B------:R-:W-:-:S02]  /*b050*/  F2FP.F16.F32.PACK_AB R203, R127, R120 ;  /* 0x000000787fcb723e */ /* 0x000fc400000000ff */
[----:B------:R-:W-:Y:S01]  /*b060*/  FADD.FTZ R142, R130, R3 ;  /* 0x00000003828e7221 */ /* 0x000fe20000010000 */
[----:B------:R-:W-:Y:S01]  /*b070*/  FADD.FTZ R144, R184, R7 ;  /* 0x00000007b8907221 */ /* 0x000fe20000010000 */
[----:B------:R-:W4:Y:S01]  /*b080*/  MUFU.EX2 R140, R140 ;  /* 0x0000008c008c7308 */ /* 0x000f220000000800 */
[----:B------:R-:W-:Y:S01]  /*b090*/  F2FP.F16.F32.PACK_AB R184, R133, R184 ;  /* 0x000000b885b8723e */ /* 0x000fe200000000ff */
[----:B------:R-:W-:Y:S01]  /*b0a0*/  FADD.FTZ R3, R135, R142 ;  /* 0x0000008e87037221 */ /* 0x000fe20000010000 */
[----:B------:R-:W-:Y:S01]  /*b0b0*/  FADD.FTZ R7, R133, R144 ;  /* 0x0000009085077221 */ /* 0x000fe20000010000 */
[----:B--2---:R-:W-:Y:S02]  /*b0c0*/  F2FP.F16.F32.PACK_AB R178, R151, R20 ;  /* 0x0000001497b2723e */ /* 0x004fe400000000ff */
[----:B------:R-:W-:Y:S01]  /*b0d0*/  FADD.FTZ R142, R132, R3 ;  /* 0x00000003848e7221 */ /* 0x000fe20000010000 */
[----:B------:R-:W-:Y:S01]  /*b0e0*/  FADD.FTZ R144, R186, R7 ;  /* 0x00000007ba907221 */ /* 0x000fe20000010000 */
[----:B------:R-:W-:Y:S01]  /*b0f0*/  MUFU.EX2 R126, R126 ;  /* 0x0000007e007e7308 */ /* 0x000fe20000000800 */
[----:B------:R-:W-:Y:S01]  /*b100*/  F2FP.F16.F32.PACK_AB R186, R121, R186 ;  /* 0x000000ba79ba723e */ /* 0x000fe200000000ff */
[----:B------:R-:W-:Y:S01]  /*b110*/  FADD.FTZ R142, R11, R142 ;  /* 0x0000008e0b8e7221 */ /* 0x000fe20000010000 */
[----:B------:R-:W-:Y:S01]  /*b120*/  FADD.FTZ R7, R121, R144 ;  /* 0x0000009079077221 */ /* 0x000fe20000010000 */
[----:B------:R-:W-:-:S02]  /*b130*/  MOV R11, R8 ;  /* 0x00000008000b7202 */ /* 0x000fc40000000f00 */
[----:B------:R-:W-:Y:S01]  /*b140*/  FADD.FTZ R3, R191, R142 ;  /* 0x0000008ebf037221 */ /* 0x000fe20000010000 */
[----:B------:R-:W-:Y:S01]  /*b150*/  FADD.FTZ R144, R180, R7 ;  /* 0x00000007b4907221 */ /* 0x000fe20000010000 */
[C---:B------:R-:W-:Y:S02]  /*b160*/  F2FP.F16.F32.PACK_AB R180, R141.reuse, R180 ;  /* 0x000000b48db4723e */ /* 0x040fe400000000ff */
[C---:B------:R-:W-:Y:S01]  /*b170*/  FADD.FTZ R142, R134.reuse, R3 ;  /* 0x00000003868e7221 */ /* 0x040fe20000010000 */
[----:B------:R-:W-:Y:S01]  /*b180*/  FADD.FTZ R7, R141, R144 ;  /* 0x000000908d077221 */ /* 0x000fe20000010000 */
[----:B------:R-:W-:Y:S02]  /*b190*/  F2FP.F16.F32.PACK_AB R191, R134, R191 ;  /* 0x000000bf86bf723e */ /* 0x000fe400000000ff */
[----:B------:R-:W-:Y:S01]  /*b1a0*/  FADD.FTZ R3, R185, R142 ;  /* 0x0000008eb9037221 */ /* 0x000fe20000010000 */
[----:B------:R-:W-:Y:S01]  /*b1b0*/  FADD.FTZ R144, R182, R7 ;  /* 0x00000007b6907221 */ /* 0x000fe20000010000 */
[----:B------:R-:W-:-:S02]  /*b1c0*/  F2FP.F16.F32.PACK_AB R182, R125, R182 ;  /* 0x000000b67db6723e */ /* 0x000fc400000000ff */
[C---:B------:R-:W-:Y:S01]  /*b1d0*/  FADD.FTZ R142, R136.reuse, R3 ;  /* 0x00000003888e7221 */ /* 0x040fe20000010000 */
[----:B------:R-:W-:Y:S01]  /*b1e0*/  FADD.FTZ R7, R125, R144 ;  /* 0x000000907d077221 */ /* 0x000fe20000010000 */
[----:B------:R-:W-:Y:S02]  /*b1f0*/  F2FP.F16.F32.PACK_AB R185, R136, R185 ;  /* 0x000000b988b9723e */ /* 0x000fe400000000ff */
[----:B------:R-:W-:Y:S01]  /*b200*/  FADD.FTZ R3, R187, R142 ;  /* 0x0000008ebb037221 */ /* 0x000fe20000010000 */
[----:B------:R-:W-:Y:S01]  /*b210*/  FADD.FTZ R144, R14, R7 ;  /* 0x000000070e907221 */ /* 0x000fe20000010000 */
[C---:B---3--:R-:W-:Y:S01]  /*b220*/  F2FP.F16.F32.PACK_AB R187, R138.reuse, R187 ;  /* 0x000000bb8abb723e */ /* 0x048fe200000000ff */
[----:B------:R-:W2:Y:S01]  /*b230*/  MUFU.EX2 R14, R227 ;  /* 0x000000e3000e7308 */ /* 0x000ea20000000800 */
[----:B------:R-:W-:Y:S01]  /*b240*/  FADD.FTZ R142, R138, R3 ;  /* 0x000000038a8e7221 */ /* 0x000fe20000010000 */
[----:B------:R-:W-:-:S03]  /*b250*/  FADD.FTZ R7, R147, R144 ;  /* 0x0000009093077221 */ /* 0x000fc60000010000 */
[----:B------:R-:W-:Y:S01]  /*b260*/  FADD.FTZ R3, R181, R142 ;  /* 0x0000008eb5037221 */ /* 0x000fe20000010000 */
[----:B------:R-:W-:Y:S01]  /*b270*/  FADD.FTZ R142, R20, R7 ;  /* 0x00000007148e7221 */ /* 0x000fe20000010000 */
[C---:B----4-:R-:W-:Y:S02]  /*b280*/  F2FP.F16.F32.PACK_AB R181, R140.reuse, R181 ;  /* 0x000000b58cb5723e */ /* 0x050fe400000000ff */
[----:B------:R-:W-:Y:S01]  /*b290*/  FADD.FTZ R3, R140, R3 ;  /* 0x000000038c037221 */ /* 0x000fe20000010000 */
[----:B------:R-:W-:-:S03]  /*b2a0*/  FADD.FTZ R7, R151, R142 ;  /* 0x0000008e97077221 */ /* 0x000fc60000010000 */
[----:B------:R-:W-:-:S04]  /*b2b0*/  FADD.FTZ R3, R146, R3 ;  /* 0x0000000392037221 */ /* 0x000fc80000010000 */
[C---:B------:R-:W-:Y:S01]  /*b2c0*/  FADD.FTZ R3, R183.reuse, R3 ;  /* 0x00000003b7037221 */ /* 0x040fe20000010000 */
[----:B------:R-:W-:Y:S02]  /*b2d0*/  F2FP.F16.F32.PACK_AB R183, R183, R146 ;  /* 0x00000092b7b7723e */ /* 0x000fe400000000ff */
[----:B--2---:R-:W-:Y:S01]  /*b2e0*/  F2FP.F16.F32.PACK_AB R179, R126, R14 ;  /* 0x0000000e7eb3723e */ /* 0x004fe200000000ff */
[----:B------:R-:W-:-:S04]  /*b2f0*/  FADD.FTZ R3, R148, R3 ;  /* 0x0000000394037221 */ /* 0x000fc80000010000 */
[C---:B------:R-:W-:Y:S01]  /*b300*/  FADD.FTZ R3, R177.reuse, R3 ;  /* 0x00000003b1037221 */ /* 0x040fe20000010000 */
[----:B------:R-:W-:-:S03]  /*b310*/  F2FP.F16.F32.PACK_AB R177, R177, R148 ;  /* 0x00000094b1b1723e */ /* 0x000fc600000000ff */
[----:B------:R-:W-:-:S04]  /*b320*/  FADD.FTZ R3, R14, R3 ;  /* 0x000000030e037221 */ /* 0x000fc80000010000 */
[----:B------:R-:W-:Y:S01]  /*b330*/  FADD.FTZ R3, R126, R3 ;  /* 0x000000037e037221 */ /* 0x000fe20000010000 */
[----:B-1----:R-:W-:Y:S06]  /*b340*/  @P2 BRA `(.L_x_1874) ;  /* 0xffffffb000fc2947 */ /* 0x002fec000383ffff */
[----:B------:R-:W-:-:S05]  /*b350*/  UMOV UR47, UR6 ;  /* 0x00000006002f7c82 */ /* 0x000fca0008000000 */
.L_x_1865:
[----:B------:R-:W-:-:S13]  /*b360*/  ISETP.LE.AND P2, PT, RZ, UR47, PT ;  /* 0x0000002fff007c0c */ /* 0x000fda000bf43270 */
[----:B------:R-:W-:Y:S05]  /*b370*/  @!P2 BRA `(.L_x_1875) ;  /* 0x000000440000a947 */ /* 0x000fea0003800000 */
[----:B------:R-:W-:Y:S01]  /*b380*/  R2UR UR60, R16 ;  /* 0x00000000103c72ca */ /* 0x000fe200000e0000 */
[----:B------:R-:W-:Y:S01]  /*b390*/  IMAD.MOV.U32 R11, RZ, RZ, R8 ;  /* 0x000000ffff0b7224 */ /* 0x000fe200078e0008 */
[----:B------:R-:W-:Y:S01]  /*b3a0*/  MOV R10, R9 ;  /* 0x00000009000a7202 */ /* 0x000fe20000000f00 */
[----:B------:R-:W-:Y:S01]  /*b3b0*/  UMOV UR45, UR46 ;  /* 0x0000002e002d7c82 */ /* 0x000fe20008000000 */
[----:B------:R-:W-:-:S11]  /*b3c0*/  ULDC UR41, c[0x0][0x9d8] ;  /* 0x0002760000297ab9 */ /* 0x000fd60000000800 */
.L_x_1884:
        /* <DEDUP_REMOVED lines=8> */
.L_x_1876:
[----:B------:R-:W-:Y:S01]  /*b450*/  R2UR UR7, R16 ;  /* 0x00000000100772ca */ /* 0x000fe200000e0000 */
[----:B------:R-:W-:-:S12]  /*b460*/  ULEA UR6, UR46, UR61, 0x3 ;  /* 0x0000003d2e067291 */ /* 0x000fd8000f8e183f */
[----:B------:R-:W-:-:S05]  /*b470*/  IMAD.U32 R6, RZ, RZ, UR7 ;  /* 0x00000007ff067e24 */ /* 0x000fca000f8e00ff */
[----:B------:R-:W-:-:S04]  /*b480*/  SHF.L.U32 R6, R6, 0x1f, RZ ;  /* 0x0000001f06067819 */ /* 0x000fc800000006ff */
[----:B------:R1:W2:Y:S01]  /*b490*/  SYNCS.PHASECHK.TRANS64.TRYWAIT P2, [UR6+0x36830], R6 ;  /* 0x03683006ff0075a7 */ /* 0x0002a20008040146 */
[----:B------:R-:W-:Y:S05]  /*b4a0*/  @!P0 BRA `(.L_x_1877) ;  /* 0x0000000000048947 */ /* 0x000fea0003800000 */
[----:B------:R-:W-:Y:S01]  /*b4b0*/  BPT.TRAP 0x1 ;  /* 0x000000040000795c */ /* 0x000fe20000300000 */
.L_x_1877:
[----:B--2---:R-:W-:Y:S05]  /*b4c0*/  @P2 BRA `(.L_x_1878) ;  /* 0x0000000000082947 */ /* 0x004fea0003800000 */
[----:B------:R-:W2:Y:S02]  /*b4d0*/  SYNCS.PHASECHK.TRANS64.TRYWAIT P2, [UR6+0x36830], R6 ;  /* 0x03683006ff0075a7 */ /* 0x000ea40008040146 */
[----:B--2---:R-:W-:Y:S05]  /*b4e0*/  @!P2 BRA `(.L_x_1879) ;  /* 0x0000009c00b4a947 */ /* 0x004fea0003800000 */
.L_x_1878:
        /* <DEDUP_REMOVED lines=617> */
.L_x_1880:
[----:B------:R-:W-:Y:S01]  /*db80*/  ULEA UR7, UR45, UR61, 0x3 ;  /* 0x0000003d2d077291 */ /* 0x000fe2000f8e183f */
[----:B------:R-:W-:-:S04]  /*db90*/  MOV R0, UR60 ;  /* 0x0000003c00007c02 */ /* 0x000fc80008000f00 */
[----:B------:R-:W-:-:S04]  /*dba0*/  SHF.L.U32 R0, R0, 0x1f, RZ ;  /* 0x0000001f00007819 */ /* 0x000fc800000006ff */
[----:B------:R3:W4:Y:S01]  /*dbb0*/  SYNCS.PHASECHK.TRANS64.TRYWAIT P2, [UR7+0x36850], R0 ;  /* 0x03685000ff0075a7 */ /* 0x0007220008040147 */
[----:B------:R-:W-:Y:S05]  /*dbc0*/  @!P0 BRA `(.L_x_1881) ;  /* 0x0000000000048947 */ /* 0x000fea0003800000 */
[----:B------:R-:W-:Y:S01]  /*dbd0*/  BPT.TRAP 0x1 ;  /* 0x000000040000795c */ /* 0x000fe20000300000 */
.L_x_1881:
[----:B----4-:R-:W-:Y:S05]  /*dbe0*/  @P2 BRA `(.L_x_1882) ;  /* 0x0000000000082947 */ /* 0x010fea0003800000 */
[----:B------:R-:W4:Y:S02]  /*dbf0*/  SYNCS.PHASECHK.TRANS64.TRYWAIT P2, [UR7+0x36850], R0 ;  /* 0x03685000ff0075a7 */ /* 0x000f240008040147 */
[----:B----4-:R-:W-:Y:S05]  /*dc00*/  @!P2 BRA `(.L_x_1883) ;  /* 0x000000780004a947 */ /* 0x010fea0003800000 */
.L_x_1882:
[----:B------:R-:W-:Y:S01]  /*dc10*/  UIADD3 UR6, UR61, 0x400, URZ ;  /* 0x000004003d067890 */ /* 0x000fe2000fffe03f */
[----:B------:R-:W-:Y:S01]  /*dc20*/  WARPGROUP.ARRIVE ;  /* 0x00000000000079c5 */ /* 0x000fe20000000000 */
[----:B------:R-:W-:Y:S01]  /*dc30*/  UMOV UR11, 0x40000040 ;  /* 0x40000040000b7882 */ /* 0x000fe20000000000 */
[----:B------:R-:W-:Y:S01]  /*dc40*/  FMUL.FTZ R13, R168, UR41 ;  /* 0x00000029a80d7c20 */ /* 0x000fe20008410000 */
[----:B------:R-:W-:Y:S01]  /*dc50*/  USHF.R.U32.HI UR6, URZ, 0x4, UR6 ;  /* 0x000000043f067899 */ /* 0x000fe20008011606 */
[----:B------:R-:W-:Y:S01]  /*dc60*/  FMUL.FTZ R21, R169, UR41 ;  /* 0x00000029a9157c20 */ /* 0x000fe20008410000 */
        /* <DEDUP_REMOVED lines=11> */
[----:B------:R-:W4:Y:S01]  /*dd20*/  MUFU.TANH R21, R21 ;  /* 0x0000001500157308 */ /* 0x000f220000002400 */
        /* <DEDUP_REMOVED lines=9> */
[----:B------:R-:W5:Y:S01]  /*ddc0*/  MUFU.TANH R171, R171 ;  /* 0x000000ab00ab7308 */ /* 0x000f620000002400 */
[----:B------:R-:W-:Y:S01]  /*ddd0*/  UMOV UR11, 0x40000040 ;  /* 0x40000040000b7882 */ /* 0x000fe20000000000 */
[----:B--23--:R-:W-:Y:S01]  /*dde0*/  FMNMX.FTZ R0, R13, R10, !PT ;  /* 0x0000000a0d007209 */ /* 0x00cfe20007810000 */
[----:B------:R-:W-:Y:S01]  /*ddf0*/  FMUL.FTZ R169, R174, UR41 ;  /* 0x00000029aea97c20 */ /* 0x000fe20008410000 */
[----:B------:R-:W-:Y:S01]  /*de00*/  FMUL.FTZ R14, R141, UR41 ;  /* 0x000000298d0e7c20 */ /* 0x000fe20008410000 */
[----:B------:R-:W-:Y:S01]  /*de10*/  FMUL.FTZ R175, R175, UR41 ;  /* 0x00000029afaf7c20 */ /* 0x000fe20008410000 */
[----:B------:R-:W-:Y:S01]  /*de20*/  FMUL.FTZ R20, R128, UR41 ;  /* 0x0000002980147c20 */ /* 0x000fe20008410000 */
[----:B----4-:R-:W-:Y:S01]  /*de30*/  FMNMX.FTZ R0, R21, R0, !PT ;  /* 0x0000000015007209 */ /* 0x010fe20007810000 */
        /* <DEDUP_REMOVED lines=9> */
[----:B-----5:R-:W-:Y:S01]  /*ded0*/  FMNMX.FTZ R0, R171, R0, !PT ;  /* 0x00000000ab007209 */ /* 0x020fe20007810000 */
        /* <DEDUP_REMOVED lines=24> */
[----:B-1----:R-:W1:Y:S01]  /*e060*/  LDC R6, c[0x0][0x988] ;  /* 0x00026200ff067b82 */ /* 0x002e620000000800 */
[----:B------:R-:W-:Y:S01]  /*e070*/  FMUL.FTZ R127, R127, UR41 ;  /* 0x000000297f7f7c20 */ /* 0x000fe20008410000 */
[----:B------:R-:W-:Y:S01]  /*e080*/  IMAD.U32 R132, RZ, RZ, UR46 ;  /* 0x0000002eff847e24 */ /* 0x000fe2000f8e00ff */
[----:B------:R-:W-:Y:S01]  /*e090*/  MOV R136, UR7 ;  /* 0x0000000700887c02 */ /* 0x000fe20008000f00 */
[----:B------:R-:W-:Y:S01]  /*e0a0*/  UMOV UR45, UR46 ;  /* 0x0000002e002d7c82 */ /* 0x000fe20008000000 */
[----:B------:R-:W-:Y:S01]  /*e0b0*/  ISETP.LT.AND P2, PT, RZ, UR47, PT ;  /* 0x0000002fff007c0c */ /* 0x000fe2000bf41270 */
[----:B------:R-:W-:Y:S01]  /*e0c0*/  MUFU.TANH R225, R225 ;  /* 0x000000e100e17308 */ /* 0x000fe20000002400 */
[----:B------:R-:W-:-:S02]  /*e0d0*/  @!P1 LEA R132, R132, UR61, 0x3 ;  /* 0x0000003d84849c11 */ /* 0x000fc4000f8e18ff */
[----:B------:R-:W-:-:S03]  /*e0e0*/  R2UR UR60, R16 ;  /* 0x00000000103c72ca */ /* 0x000fc600000e0000 */
[----:B------:R-:W-:Y:S02]  /*e0f0*/  @!P1 VIADD R134, R132, 0x36840 ;  /* 0x0003684084869836 */ /* 0x000fe40000000000 */
[----:B------:R-:W-:Y:S03]  /*e100*/  MUFU.TANH R227, R227 ;  /* 0x000000e300e37308 */ /* 0x000fe60000002400 */
[----:B------:R-:W-:-:S05]  /*e110*/  @!P1 PRMT R134, RZ, 0x654, R134 ;  /* 0x00000654ff869816 */ /* 0x000fca0000000086 */
[----:B------:R-:W-:Y:S08]  /*e120*/  MUFU.TANH R229, R229 ;  /* 0x000000e500e57308 */ /* 0x000ff00000002400 */
[----:B------:R-:W2:Y:S08]  /*e130*/  MUFU.TANH R12, R12 ;  /* 0x0000000c000c7308 */ /* 0x000eb00000002400 */
[----:B------:R-:W-:Y:S08]  /*e140*/  MUFU.TANH R237, R237 ;  /* 0x000000ed00ed7308 */ /* 0x000ff00000002400 */
[----:B------:R-:W3:Y:S01]  /*e150*/  MUFU.TANH R15, R15 ;  /* 0x0000000f000f7308 */ /* 0x000ee20000002400 */
[----:B--2---:R-:W-:-:S07]  /*e160*/  FMNMX.FTZ R122, R12, R11, !PT ;  /* 0x0000000b0c7a7209 */ /* 0x004fce0007810000 */
[----:B------:R-:W-:Y:S08]  /*e170*/  MUFU.TANH R8, R8 ;  /* 0x0000000800087308 */ /* 0x000ff00000002400 */
[----:B------:R-:W2:Y:S01]  /*e180*/  MUFU.TANH R169, R169 ;  /* 0x000000a900a97308 */ /* 0x000ea20000002400 */
[----:B---3--:R-:W-:-:S07]  /*e190*/  FMNMX.FTZ R122, R15, R122, !PT ;  /* 0x0000007a0f7a7209 */ /* 0x008fce0007810000 */
        /* <DEDUP_REMOVED lines=110> */
[----:B------:R-:W-:-:S03]  /*e880*/  FMNMX.FTZ R122, R143, R122, !PT ;  /* 0x0000007a8f7a7209 */ /* 0x000fc60007810000 */
[----:B------:R-:W2:Y:S01]  /*e890*/  SHFL.BFLY PT, R0, R9, 0x2, 0x1f ;  /* 0x0c401f0009007f89 */ /* 0x000ea200000e0000 */
[----:B------:R-:W-:-:S04]  /*e8a0*/  FMNMX.FTZ R122, R123, R122, !PT ;  /* 0x0000007a7b7a7209 */ /* 0x000fc80007810000 */
[----:B------:R-:W-:-:S04]  /*e8b0*/  FMNMX.FTZ R122, R151, R122, !PT ;  /* 0x0000007a977a7209 */ /* 0x000fc80007810000 */
[----:B------:R-:W-:Y:S02]  /*e8c0*/  FMNMX.FTZ R122, R127, R122, !PT ;  /* 0x0000007a7f7a7209 */ /* 0x000fe40007810000 */
[----:B--2---:R-:W-:-:S05]  /*e8d0*/  FMNMX.FTZ R0, R9, R0, !PT ;  /* 0x0000000009007209 */ /* 0x004fca0007810000 */
[----:B------:R-:W2:Y:S02]  /*e8e0*/  SHFL.BFLY PT, R9, R0, 0x1, 0x1f ;  /* 0x0c201f0000097f89 */ /* 0x000ea400000e0000 */
[----:B--2---:R-:W-:Y:S01]  /*e8f0*/  FMNMX.FTZ R9, R0, R9, !PT ;  /* 0x0000000900097209 */ /* 0x004fe20007810000 */
[----:B------:R-:W-:Y:S02]  /*e900*/  WARPGROUP.DEPBAR.LE gsb0, 0x0 ;  /* 0x00008000000079c5 */ /* 0x000fe40000010000 */
[----:B------:R-:W-:Y:S02]  /*e910*/  WARPGROUP.ARRIVE ;  /* 0x00000000000079c5 */ /* 0x000fe40000000000 */
[C---:B------:R-:W-:Y:S01]  /*e920*/  FADD.FTZ R189, -R9.reuse, R10 ;  /* 0x0000000a09bd7221 */ /* 0x040fe20000010100 */
[----:B-1----:R-:W-:-:S03]  /*e930*/  FMUL.FTZ R10, R9, R6 ;  /* 0x00000006090a7220 */ /* 0x002fc60000410000 */
[-C--:B------:R-:W-:Y:S01]  /*e940*/  FMUL.FTZ R189, R189, R6.reuse ;  /* 0x00000006bdbd7220 */ /* 0x080fe20000410000 */
[----:B------:R-:W-:Y:S01]  /*e950*/  HGMMA.64x192x16.F32 R24, R184, gdesc[UR8].tnspB, R24, gsb0 ;  /* 0x42e00008b8187df0 */ /* 0x000fe20008000818 */
[----:B------:R-:W-:Y:S01]  /*e960*/  UIADD3 UR10, UR6, 0x280, URZ ;  /* 0x00000280060a7890 */ /* 0x000fe2000fffe03f */
[-CC-:B------:R-:W-:Y:S01]  /*e970*/  FFMA.FTZ R202, R171, R6.reuse, -R10.reuse ;  /* 0x00000006abca7223 */ /* 0x180fe2000001080a */
[----:B------:R-:W-:Y:S01]  /*e980*/  UMOV UR11, 0x40000040 ;  /* 0x40000040000b7882 */ /* 0x000fe20000000000 */
[----:B------:R-:W-:Y:S01]  /*e990*/  UIADD3 UR6, UR6, 0x300, URZ ;  /* 0x0000030006067890 */ /* 0x000fe2000fffe03f */
[-CC-:B------:R-:W-:Y:S01]  /*e9a0*/  FFMA.FTZ R171, R193, R6.reuse, -R10.reuse ;  /* 0x00000006c1ab7223 */ /* 0x180fe2000001080a */
[----:B------:R1:W-:Y:S01]  /*e9b0*/  MUFU.EX2 R0, R189 ;  /* 0x000000bd00007308 */ /* 0x0003e20000000800 */
[----:B------:R-:W2:Y:S01]  /*e9c0*/  SHFL.BFLY PT, R193, R122, 0x2, 0x1f ;  /* 0x0c401f007ac17f89 */ /* 0x000ea200000e0000 */
[-CC-:B------:R-:W-:Y:S01]  /*e9d0*/  FFMA.FTZ R200, R21, R6.reuse, -R10.reuse ;  /* 0x0000000615c87223 */ /* 0x180fe2000001080a */
[-CC-:B------:R-:W-:Y:S01]  /*e9e0*/  FFMA.FTZ R223, R173, R6.reuse, -R10.reuse ;  /* 0x00000006addf7223 */ /* 0x180fe2000001080a */
[-CC-:B------:R-:W-:Y:S01]  /*e9f0*/  FFMA.FTZ R13, R13, R6.reuse, -R10.reuse ;  /* 0x000000060d0d7223 */ /* 0x180fe2000001080a */
[-CC-:B------:R-:W-:Y:S01]  /*ea00*/  FFMA.FTZ R196, R199, R6.reuse, -R10.reuse ;  /* 0x00000006c7c47223 */ /* 0x180fe2000001080a */
[-CC-:B------:R-:W-:Y:S01]  /*ea10*/  FFMA.FTZ R197, R197, R6.reuse, -R10.reuse ;  /* 0x00000006c5c57223 */ /* 0x180fe2000001080a */
[-CC-:B------:R-:W-:Y:S01]  /*ea20*/  FFMA.FTZ R198, R203, R6.reuse, -R10.reuse ;  /* 0x00000006cbc67223 */ /* 0x180fe2000001080a */
[-CC-:B------:R-:W-:Y:S01]  /*ea30*/  FFMA.FTZ R21, R201, R6.reuse, -R10.reuse ;  /* 0x00000006c9157223 */ /* 0x180fe2000001080a */
[-CC-:B-1----:R-:W-:Y:S01]  /*ea40*/  FFMA.FTZ R189, R215, R6.reuse, -R10.reuse ;  /* 0x00000006d7bd7223 */ /* 0x182fe2000001080a */
        /* <DEDUP_REMOVED lines=8> */
[----:B------:R-:W1:Y:S01]  /*ead0*/  MUFU.EX2 R13, R13 ;  /* 0x0000000d000d7308 */ /* 0x000e620000000800 */
[----:B--2---:R-:W-:-:S07]  /*eae0*/  FMNMX.FTZ R193, R122, R193, !PT ;  /* 0x000000c17ac17209 */ /* 0x004fce0007810000 */
[----:B------:R-:W2:Y:S08]  /*eaf0*/  MUFU.EX2 R200, R200 ;  /* 0x000000c800c87308 */ /* 0x000eb00000000800 */
[----:B------:R-:W3:Y:S01]  /*eb00*/  MUFU.EX2 R202, R202 ;  /* 0x000000ca00ca7308 */ /* 0x000ee20000000800 */
[----:B-1----:R-:W-:-:S07]  /*eb10*/  FFMA.FTZ R7, R0, R7, R13 ;  /* 0x0000000700077223 */ /* 0x002fce000001000d */
[----:B------:R-:W1:Y:S01]  /*eb20*/  MUFU.EX2 R223, R223 ;  /* 0x000000df00df7308 */ /* 0x000e620000000800 */
[C---:B--2---:R-:W-:Y:S01]  /*eb30*/  FADD.FTZ R7, R200.reuse, R7 ;  /* 0x00000007c8077221 */ /* 0x044fe20000010000 */
[----:B------:R-:W-:-:S06]  /*eb40*/  F2FP.F16.F32.PACK_AB R200, R200, R13 ;  /* 0x0000000dc8c8723e */ /* 0x000fcc00000000ff */
[----:B------:R-:W2:Y:S01]  /*eb50*/  MUFU.EX2 R196, R196 ;  /* 0x000000c400c47308 */ /* 0x000ea20000000800 */
[----:B---3--:R-:W-:-:S07]  /*eb60*/  FADD.FTZ R138, R202, R7 ;  /* 0x00000007ca8a7221 */ /* 0x008fce0000010000 */
        /* <DEDUP_REMOVED lines=17> */
[----:B------:R-:W1:Y:S01]  /*ec80*/  SHFL.BFLY PT, R8, R193, 0x1, 0x1f ;  /* 0x0c201f00c1087f89 */ /* 0x000e6200000e0000 */
[-CC-:B------:R-:W-:Y:S01]  /*ec90*/  FFMA.FTZ R184, R229, R6.reuse, -R10.reuse ;  /* 0x00000006e5b87223 */ /* 0x180fe2000001080a */
[-CC-:B------:R-:W-:Y:S01]  /*eca0*/  FFMA.FTZ R185, R237, R6.reuse, -R10.reuse ;  /* 0x00000006edb97223 */ /* 0x180fe2000001080a */
[----:B------:R-:W-:Y:S01]  /*ecb0*/  HGMMA.64x192x16.F32 R24, R180, gdesc[UR8].tnspB, R24, gsb0 ;  /* 0x42e00008b4187df0 */ /* 0x000fe20008000818 */
[----:B------:R-:W-:Y:S01]  /*ecc0*/  UMOV UR10, UR6 ;  /* 0x00000006000a7c82 */ /* 0x000fe20008000000 */
[----:B------:R-:W-:Y:S01]  /*ecd0*/  UMOV UR11, 0x40000040 ;  /* 0x40000040000b7882 */ /* 0x000fe20000000000 */
[----:B------:R-:W-:Y:S01]  /*ece0*/  FFMA.FTZ R14, R233, R6, -R10 ;  /* 0x00000006e90e7223 */ /* 0x000fe2000001080a */
[----:B------:R-:W-:Y:S01]  /*ecf0*/  MUFU.EX2 R184, R184 ;  /* 0x000000b800b87308 */ /* 0x000fe20000000800 */
[----:B------:R-:W-:-:S07]  /*ed00*/  UIADD3 UR6, UR47, -0x1, URZ ;  /* 0xffffffff2f067890 */ /* 0x000fce000fffe03f */
[----:B------:R-:W-:Y:S01]  /*ed10*/  MUFU.EX2 R185, R185 ;  /* 0x000000b900b97308 */ /* 0x000fe20000000800 */
[----:B------:R-:W-:-:S07]  /*ed20*/  UMOV UR47, UR6 ;  /* 0x00000006002f7c82 */ /* 0x000fce0008000000 */
[----:B------:R-:W-:Y:S01]  /*ed30*/  MUFU.EX2 R186, R186 ;  /* 0x000000ba00ba7308 */ /* 0x000fe20000000800 */
[----:B-1----:R-:W-:-:S05]  /*ed40*/  FMNMX.FTZ R8, R193, R8, !PT ;  /* 0x00000008c1087209 */ /* 0x002fca0007810000 */
[----:B------:R-:W-:Y:S02]  /*ed50*/  FADD.FTZ R193, -R8, R11 ;  /* 0x0000000b08c17221 */ /* 0x000fe40000010100 */
[----:B------:R-:W-:Y:S02]  /*ed60*/  MUFU.EX2 R11, R120 ;  /* 0x00000078000b7308 */ /* 0x000fe40000000800 */
[----:B------:R-:W-:-:S06]  /*ed70*/  FMUL.FTZ R193, R193, R6 ;  /* 0x00000006c1c17220 */ /* 0x000fcc0000410000 */
[----:B------:R-:W-:Y:S08]  /*ed80*/  MUFU.EX2 R187, R187 ;  /* 0x000000bb00bb7308 */ /* 0x000ff00000000800 */
[----:B------:R-:W-:Y:S01]  /*ed90*/  MUFU.EX2 R14, R14 ;  /* 0x0000000e000e7308 */ /* 0x000fe20000000800 */
[----:B------:R-:W-:Y:S02]  /*eda0*/  WARPGROUP.DEPBAR.LE gsb0, 0x0 ;  /* 0x00008000000079c5 */ /* 0x000fe40000010000 */
        /* <DEDUP_REMOVED lines=8> */
[----:B------:R1:W-:Y:S03]  /*ee30*/  MUFU.EX2 R2, R193 ;  /* 0x000000c100027308 */ /* 0x0003e60000000800 */
[-CC-:B------:R-:W-:Y:S01]  /*ee40*/  FFMA.FTZ R201, R12, R6.reuse, -R10.reuse ;  /* 0x000000060cc97223 */ /* 0x180fe2000001080a */
[-CC-:B------:R-:W-:Y:S01]  /*ee50*/  FFMA.FTZ R12, R15, R6.reuse, -R10.reuse ;  /* 0x000000060f0c7223 */ /* 0x180fe2000001080a */
[-CC-:B------:R-:W-:Y:S01]  /*ee60*/  FFMA.FTZ R203, R169, R6.reuse, -R10.reuse ;  /* 0x00000006a9cb7223 */ /* 0x180fe2000001080a */
[-CC-:B------:R-:W-:Y:S01]  /*ee70*/  FFMA.FTZ R175, R175, R6.reuse, -R10.reuse ;  /* 0x00000006afaf7223 */ /* 0x180fe2000001080a */
[-CC-:B------:R-:W-:Y:S01]  /*ee80*/  FFMA.FTZ R15, R161, R6.reuse, -R10.reuse ;  /* 0x00000006a10f7223 */ /* 0x180fe2000001080a */
[-CC-:B------:R-:W-:Y:S01]  /*ee90*/  FFMA.FTZ R122, R163, R6.reuse, -R10.reuse ;  /* 0x00000006a37a7223 */ /* 0x180fe2000001080a */
[----:B------:R-:W3:Y:S01]  /*eea0*/  MUFU.EX2 R201, R201 ;  /* 0x000000c900c97308 */ /* 0x000ee20000000800 */
[-CC-:B------:R-:W-:Y:S01]  /*eeb0*/  FFMA.FTZ R130, R145, R6.reuse, -R10.reuse ;  /* 0x0000000691827223 */ /* 0x180fe2000001080a */
[-CC-:B------:R-:W-:Y:S01]  /*eec0*/  FFMA.FTZ R145, R147, R6.reuse, -R10.reuse ;  /* 0x0000000693917223 */ /* 0x180fe2000001080a */
[-CC-:B------:R-:W-:Y:S01]  /*eed0*/  FFMA.FTZ R199, R165, R6.reuse, -R10.reuse ;  /* 0x00000006a5c77223 */ /* 0x180fe2000001080a */
[-CC-:B------:R-:W-:Y:S01]  /*eee0*/  FFMA.FTZ R124, R167, R6.reuse, -R10.reuse ;  /* 0x00000006a77c7223 */ /* 0x180fe2000001080a */
[-CC-:B-1----:R-:W-:Y:S01]  /*eef0*/  FFMA.FTZ R193, R153, R6.reuse, -R10.reuse ;  /* 0x0000000699c17223 */ /* 0x182fe2000001080a */
[-CC-:B------:R-:W-:Y:S01]  /*ef00*/  FFMA.FTZ R7, R133, R6.reuse, -R10.reuse ;  /* 0x0000000685077223 */ /* 0x180fe2000001080a */
[-C--:B------:R-:W-:Y:S01]  /*ef10*/  FFMA.FTZ R125, R125, R6.reuse, -R10 ;  /* 0x000000067d7d7223 */ /* 0x080fe2000001080a */
[----:B------:R-:W1:Y:S01]  /*ef20*/  MUFU.EX2 R12, R12 ;  /* 0x0000000c000c7308 */ /* 0x000e620000000800 */
[----:B------:R-:W-:Y:S01]  /*ef30*/  FADD.FTZ R133, R223, R138 ;  /* 0x0000008adf857221 */ /* 0x000fe20000010000 */
[-CC-:B------:R-:W-:Y:S01]  /*ef40*/  FFMA.FTZ R126, R155, R6.reuse, -R10.reuse ;  /* 0x000000069b7e7223 */ /* 0x180fe2000001080a */
[-CC-:B------:R-:W-:Y:S01]  /*ef50*/  FFMA.FTZ R195, R157, R6.reuse, -R10.reuse ;  /* 0x000000069dc37223 */ /* 0x180fe2000001080a */
[-CC-:B------:R-:W-:Y:S01]  /*ef60*/  FFMA.FTZ R128, R159, R6.reuse, -R10.reuse ;  /* 0x000000069f807223 */ /* 0x180fe2000001080a */
[----:B--2---:R-:W-:Y:S01]  /*ef70*/  FADD.FTZ R140, R196, R133 ;  /* 0x00000085c48c7221 */ /* 0x004fe20000010000 */
[-CC-:B------:R-:W-:Y:S01]  /*ef80*/  FFMA.FTZ R149, R149, R6.reuse, -R10.reuse ;  /* 0x0000000695957223 */ /* 0x180fe2000001080a */
[-CC-:B------:R-:W-:Y:S01]  /*ef90*/  FFMA.FTZ R121, R121, R6.reuse, -R10.reuse ;  /* 0x0000000679797223 */ /* 0x180fe2000001080a */
[----:B------:R-:W2:Y:S01]  /*efa0*/  MUFU.EX2 R203, R203 ;  /* 0x000000cb00cb7308 */ /* 0x000ea20000000800 */
[----:B---3--:R-:W-:Y:S01]  /*efb0*/  FFMA.FTZ R147, R2, R3, R201 ;  /* 0x0000000302937223 */ /* 0x008fe200000100c9 */
[-CC-:B------:R-:W-:Y:S01]  /*efc0*/  FFMA.FTZ R139, R139, R6.reuse, -R10.reuse ;  /* 0x000000068b8b7223 */ /* 0x180fe2000001080a */
[-CC-:B------:R-:W-:Y:S01]  /*efd0*/  FFMA.FTZ R131, R131, R6.reuse, -R10.reuse ;  /* 0x0000000683837223 */ /* 0x180fe2000001080a */
[-CC-:B------:R-:W-:Y:S01]  /*efe0*/  FFMA.FTZ R141, R141, R6.reuse, -R10.reuse ;  /* 0x000000068d8d7223 */ /* 0x180fe2000001080a */
[-CC-:B------:R-:W-:Y:S01]  /*eff0*/  FFMA.FTZ R135, R135, R6.reuse, -R10.reuse ;  /* 0x0000000687877223 */ /* 0x180fe2000001080a */
[-CC-:B------:R-:W-:Y:S01]  /*f000*/  FFMA.FTZ R143, R143, R6.reuse, -R10.reuse ;  /* 0x000000068f8f7223 */ /* 0x180fe2000001080a */
[-CC-:B------:R-:W-:Y:S01]  /*f010*/  FFMA.FTZ R123, R123, R6.reuse, -R10.reuse ;  /* 0x000000067b7b7223 */ /* 0x180fe2000001080a */
[----:B------:R-:W3:Y:S01]  /*f020*/  MUFU.EX2 R120, R175 ;  /* 0x000000af00787308 */ /* 0x000ee20000000800 */
[----:B------:R-:W-:Y:S01]  /*f030*/  FFMA.FTZ R151, R151, R6, -R10 ;  /* 0x0000000697977223 */ /* 0x000fe2000001080a */
[----:B-1----:R-:W-:-:S02]  /*f040*/  F2FP.F16.F32.PACK_AB R201, R12, R201 ;  /* 0x000000c90cc9723e */ /* 0x002fc400000000ff */
[----:B------:R-:W-:-:S04]  /*f050*/  F2FP.F16.F32.PACK_AB R196, R197, R196 ;  /* 0x000000c4c5c4723e */ /* 0x000fc800000000ff */
[----:B------:R-:W-:Y:S08]  /*f060*/  MUFU.EX2 R15, R15 ;  /* 0x0000000f000f7308 */ /* 0x000ff00000000800 */
[----:B------:R-:W1:Y:S08]  /*f070*/  MUFU.EX2 R122, R122 ;  /* 0x0000007a007a7308 */ /* 0x000e700000000800 */
[----:B------:R-:W-:Y:S08]  /*f080*/  MUFU.EX2 R199, R199 ;  /* 0x000000c700c77308 */ /* 0x000ff00000000800 */
[----:B------:R-:W-:Y:S08]  /*f090*/  MUFU.EX2 R124, R124 ;  /* 0x0000007c007c7308 */ /* 0x000ff00000000800 */
[----:B------:R-:W-:Y:S08]  /*f0a0*/  MUFU.EX2 R193, R193 ;  /* 0x000000c100c17308 */ /* 0x000ff00000000800 */
        /* <DEDUP_REMOVED lines=17> */
[----:B------:R5:W-:Y:S01]  /*f1c0*/  @!P1 SYNCS.ARRIVE.TRANS64.RED.A1T0 RZ, [R134+URZ], RZ ;  /* 0x000000ff86ff99a7 */ /* 0x000be2000810043f */
[----:B------:R-:W-:-:S04]  /*f1d0*/  F2FP.F16.F32.PACK_AB R176, R215, R14 ;  /* 0x0000000ed7b0723e */ /* 0x000fc800000000ff */
[----:B------:R-:W-:Y:S01]  /*f1e0*/  MUFU.EX2 R123, R123 ;  /* 0x0000007b007b7308 */ /* 0x000fe20000000800 */
[----:B-----5:R-:W-:Y:S02]  /*f1f0*/  @!P1 VIADD R134, R136, 0x36860 ;  /* 0x0003686088869836 */ /* 0x020fe40000000000 */
[----:B------:R-:W-:-:S05]  /*f200*/  FADD.FTZ R136, R12, R147 ;  /* 0x000000930c887221 */ /* 0x000fca0000010000 */
[----:B------:R-:W5:Y:S01]  /*f210*/  MUFU.EX2 R20, R20 ;  /* 0x0000001400147308 */ /* 0x000f620000000800 */
[----:B------:R-:W-:-:S04]  /*f220*/  @!P1 PRMT R134, RZ, 0x654, R134 ;  /* 0x00000654ff869816 */ /* 0x000fc80000000086 */
[----:B------:R2:W-:Y:S02]  /*f230*/  @!P1 SYNCS.ARRIVE.TRANS64.RED.A1T0 RZ, [R134+URZ], RZ ;  /* 0x000000ff86ff99a7 */ /* 0x0005e4000810043f */
[-C--:B--2---:R-:W-:Y:S01]  /*f240*/  FFMA.FTZ R134, R129, R6.reuse, -R10 ;  /* 0x0000000681867223 */ /* 0x084fe2000001080a */
[----:B------:R-:W-:Y:S01]  /*f250*/  FADD.FTZ R129, R203, R136 ;  /* 0x00000088cb817221 */ /* 0x000fe20000010000 */
[-CC-:B------:R-:W-:Y:S01]  /*f260*/  FFMA.FTZ R136, R137, R6.reuse, -R10.reuse ;  /* 0x0000000689887223 */ /* 0x180fe2000001080a */
[----:B------:R-:W-:Y:S01]  /*f270*/  FFMA.FTZ R10, R127, R6, -R10 ;  /* 0x000000067f0a7223 */ /* 0x000fe2000001080a */
[C---:B---3--:R-:W-:Y:S01]  /*f280*/  F2FP.F16.F32.PACK_AB R203, R120.reuse, R203 ;  /* 0x000000cb78cb723e */ /* 0x048fe200000000ff */
[----:B------:R-:W-:Y:S01]  /*f290*/  FADD.FTZ R138, R120, R129 ;  /* 0x00000081788a7221 */ /* 0x000fe20000010000 */
[----:B------:R-:W-:Y:S01]  /*f2a0*/  FADD.FTZ R129, R197, R140 ;  /* 0x0000008cc5817221 */ /* 0x000fe20000010000 */
[----:B------:R-:W2:Y:S01]  /*f2b0*/  MUFU.EX2 R134, R134 ;  /* 0x0000008600867308 */ /* 0x000ea20000000800 */
[----:B-1----:R-:W-:Y:S01]  /*f2c0*/  F2FP.F16.F32.PACK_AB R197, R122, R15 ;  /* 0x0000000f7ac5723e */ /* 0x002fe200000000ff */
[----:B----4-:R-:W-:Y:S01]  /*f2d0*/  FADD.FTZ R125, R15, R138 ;  /* 0x0000008a0f7d7221 */ /* 0x010fe20000010000 */
[----:B------:R-:W-:Y:S01]  /*f2e0*/  FADD.FTZ R140, R198, R129 ;  /* 0x00000081c68c7221 */ /* 0x000fe20000010000 */
[----:B-----5:R-:W-:-:S02]  /*f2f0*/  F2FP.F16.F32.PACK_AB R178, R11, R20 ;  /* 0x000000140bb2723e */ /* 0x020fc400000000ff */
[----:B------:R-:W-:Y:S01]  /*f300*/  FADD.FTZ R138, R122, R125 ;  /* 0x0000007d7a8a7221 */ /* 0x000fe20000010000 */
[C---:B------:R-:W-:Y:S01]  /*f310*/  FADD.FTZ R129, R21.reuse, R140 ;  /* 0x0000008c15817221 */ /* 0x040fe20000010000 */
[----:B------:R-:W1:Y:S01]  /*f320*/  MUFU.EX2 R136, R136 ;  /* 0x0000008800887308 */ /* 0x000e620000000800 */
[----:B------:R-:W-:Y:S01]  /*f330*/  F2FP.F16.F32.PACK_AB R198, R21, R198 ;  /* 0x000000c615c6723e */ /* 0x000fe200000000ff */
[----:B------:R-:W-:Y:S01]  /*f340*/  FADD.FTZ R125, R199, R138 ;  /* 0x0000008ac77d7221 */ /* 0x000fe20000010000 */
[----:B------:R-:W-:Y:S01]  /*f350*/  FADD.FTZ R140, R192, R129 ;  /* 0x00000081c08c7221 */ /* 0x000fe20000010000 */
[C---:B------:R-:W-:Y:S02]  /*f360*/  F2FP.F16.F32.PACK_AB R199, R124.reuse, R199 ;  /* 0x000000c77cc7723e */ /* 0x040fe400000000ff */
[----:B------:R-:W-:Y:S01]  /*f370*/  FADD.FTZ R138, R124, R125 ;  /* 0x0000007d7c8a7221 */ /* 0x000fe20000010000 */
[C---:B------:R-:W-:Y:S01]  /*f380*/  FADD.FTZ R127, R189.reuse, R140 ;  /* 0x0000008cbd7f7221 */ /* 0x040fe20000010000 */
[----:B------:R-:W3:Y:S01]  /*f390*/  MUFU.EX2 R122, R141 ;  /* 0x0000008d007a7308 */ /* 0x000ee20000000800 */
[----:B------:R-:W-:Y:S01]  /*f3a0*/  F2FP.F16.F32.PACK_AB R192, R189, R192 ;  /* 0x000000c0bdc0723e */ /* 0x000fe200000000ff */
[----:B------:R-:W-:Y:S01]  /*f3b0*/  FADD.FTZ R125, R193, R138 ;  /* 0x0000008ac17d7221 */ /* 0x000fe20000010000 */
[----:B------:R-:W-:Y:S01]  /*f3c0*/  FADD.FTZ R140, R194, R127 ;  /* 0x0000007fc28c7221 */ /* 0x000fe20000010000 */
[----:B------:R-:W-:-:S02]  /*f3d0*/  F2FP.F16.F32.PACK_AB R193, R126, R193 ;  /* 0x000000c17ec1723e */ /* 0x000fc400000000ff */
[----:B------:R-:W-:Y:S01]  /*f3e0*/  FADD.FTZ R138, R126, R125 ;  /* 0x0000007d7e8a7221 */ /* 0x000fe20000010000 */
[C---:B------:R-:W-:Y:S01]  /*f3f0*/  FADD.FTZ R125, R171.reuse, R140 ;  /* 0x0000008cab7d7221 */ /* 0x040fe20000010000 */
[----:B------:R-:W4:Y:S01]  /*f400*/  MUFU.EX2 R124, R143 ;  /* 0x0000008f007c7308 */ /* 0x000f220000000800 */
[----:B------:R-:W-:Y:S01]  /*f410*/  F2FP.F16.F32.PACK_AB R194, R171, R194 ;  /* 0x000000c2abc2723e */ /* 0x000fe200000000ff */
[----:B------:R-:W-:Y:S01]  /*f420*/  FADD.FTZ R13, R195, R138 ;  /* 0x0000008ac30d7221 */ /* 0x000fe20000010000 */
[----:B------:R-:W-:Y:S01]  /*f430*/  FADD.FTZ R12, R188, R125 ;  /* 0x0000007dbc0c7221 */ /* 0x000fe20000010000 */
[C---:B------:R-:W-:Y:S02]  /*f440*/  F2FP.F16.F32.PACK_AB R195, R128.reuse, R195 ;  /* 0x000000c380c3723e */ /* 0x040fe400000000ff */
[----:B------:R-:W-:Y:S01]  /*f450*/  FADD.FTZ R13, R128, R13 ;  /* 0x0000000d800d7221 */ /* 0x000fe20000010000 */
[----:B------:R-:W-:Y:S01]  /*f460*/  F2FP.F16.F32.PACK_AB R188, R173, R188 ;  /* 0x000000bcadbc723e */ /* 0x000fe200000000ff */
[----:B------:R5:W-:Y:S01]  /*f470*/  MUFU.EX2 R179, R10 ;  /* 0x0000000a00b37308 */ /* 0x000be20000000800 */
[----:B------:R-:W-:Y:S01]  /*f480*/  F2FP.F16.F32.PACK_AB R189, R145, R130 ;  /* 0x0000008291bd723e */ /* 0x000fe200000000ff */
[----:B------:R-:W-:Y:S01]  /*f490*/  FADD.FTZ R120, R130, R13 ;  /* 0x0000000d82787221 */ /* 0x000fe20000010000 */
[----:B------:R-:W-:-:S03]  /*f4a0*/  FADD.FTZ R13, R173, R12 ;  /* 0x0000000cad0d7221 */ /* 0x000fc60000010000 */
[----:B------:R-:W-:Y:S01]  /*f4b0*/  FADD.FTZ R15, R145, R120 ;  /* 0x00000078910f7221 */ /* 0x000fe20000010000 */
[----:B------:R-:W-:Y:S01]  /*f4c0*/  FADD.FTZ R12, R190, R13 ;  /* 0x0000000dbe0c7221 */ /* 0x000fe20000010000 */
[C---:B------:R-:W-:Y:S02]  /*f4d0*/  F2FP.F16.F32.PACK_AB R190, R191.reuse, R190 ;  /* 0x000000bebfbe723e */ /* 0x040fe400000000ff */
        /* <DEDUP_REMOVED lines=8> */
[C---:B--2---:R-:W-:Y:S02]  /*f560*/  F2FP.F16.F32.PACK_AB R185, R134.reuse, R3 ;  /* 0x0000000386b9723e */ /* 0x044fe400000000ff */
[----:B------:R-:W-:Y:S01]  /*f570*/  FADD.FTZ R12, R134, R13 ;  /* 0x0000000d860c7221 */ /* 0x000fe20000010000 */
[----:B------:R-:W-:Y:S01]  /*f580*/  FADD.FTZ R120, R186, R15 ;  /* 0x0000000fba787221 */ /* 0x000fe20000010000 */
[----:B------:R-:W-:Y:S02]  /*f590*/  F2FP.F16.F32.PACK_AB R186, R187, R186 ;  /* 0x000000babbba723e */ /* 0x000fe400000000ff */
[----:B------:R-:W-:Y:S01]  /*f5a0*/  FADD.FTZ R13, R7, R12 ;  /* 0x0000000c070d7221 */ /* 0x000fe20000010000 */
[----:B------:R-:W-:Y:S01]  /*f5b0*/  FADD.FTZ R15, R187, R120 ;  /* 0x00000078bb0f7221 */ /* 0x000fe20000010000 */
[C---:B-1----:R-:W-:Y:S01]  /*f5c0*/  F2FP.F16.F32.PACK_AB R187, R136.reuse, R7 ;  /* 0x0000000788bb723e */ /* 0x042fe200000000ff */
        /* <DEDUP_REMOVED lines=9> */
[C---:B------:R-:W-:Y:S02]  /*f660*/  F2FP.F16.F32.PACK_AB R182, R183.reuse, R182 ;  /* 0x000000b6b7b6723e */ /* 0x040fe400000000ff */
[----:B---3--:R-:W-:Y:S01]  /*f670*/  FADD.FTZ R13, R122, R13 ;  /* 0x0000000d7a0d7221 */ /* 0x008fe20000010000 */
[----:B------:R-:W-:Y:S01]  /*f680*/  FADD.FTZ R3, R183, R12 ;  /* 0x0000000cb7037221 */ /* 0x000fe20000010000 */
[----:B------:R-:W-:-:S02]  /*f690*/  F2FP.F16.F32.PACK_AB R183, R135, R122 ;  /* 0x0000007a87b7723e */ /* 0x000fc400000000ff */
[----:B------:R-:W-:Y:S01]  /*f6a0*/  FADD.FTZ R13, R135, R13 ;  /* 0x0000000d870d7221 */ /* 0x000fe20000010000 */
[----:B------:R-:W-:Y:S01]  /*f6b0*/  FADD.FTZ R12, R14, R3 ;  /* 0x000000030e0c7221 */ /* 0x000fe20000010000 */
[----:B----4-:R-:W-:Y:S02]  /*f6c0*/  F2FP.F16.F32.PACK_AB R177, R123, R124 ;  /* 0x0000007c7bb1723e */ /* 0x010fe400000000ff */
[----:B------:R-:W-:Y:S01]  /*f6d0*/  FADD.FTZ R13, R124, R13 ;  /* 0x0000000d7c0d7221 */ /* 0x000fe20000010000 */
[----:B------:R-:W-:-:S03]  /*f6e0*/  FADD.FTZ R3, R215, R12 ;  /* 0x0000000cd7037221 */ /* 0x000fc60000010000 */
[----:B------:R-:W-:Y:S01]  /*f6f0*/  FADD.FTZ R13, R123, R13 ;  /* 0x0000000d7b0d7221 */ /* 0x000fe20000010000 */
[----:B-----5:R-:W-:-:S03]  /*f700*/  FADD.FTZ R10, R20, R3 ;  /* 0x00000003140a7221 */ /* 0x020fc60000010000 */
[----:B-1----:R-:W-:Y:S01]  /*f710*/  FADD.FTZ R13, R120, R13 ;  /* 0x0000000d780d7221 */ /* 0x002fe20000010000 */
[----:B------:R-:W-:Y:S01]  /*f720*/  FADD.FTZ R7, R11, R10 ;  /* 0x0000000a0b077221 */ /* 0x000fe20000010000 */
[----:B------:R-:W-:Y:S01]  /*f730*/  IMAD.MOV.U32 R11, RZ, RZ, R8 ;  /* 0x000000ffff0b7224 */ /* 0x000fe200078e0008 */
[----:B------:R-:W-:Y:S01]  /*f740*/  MOV R10, R9 ;  /* 0x00000009000a7202 */ /* 0x000fe20000000f00 */
[C---:B------:R-:W-:Y:S01]  /*f750*/  FADD.FTZ R3, R179.reuse, R13 ;  /* 0x0000000db3037221 */ /* 0x040fe20000010000 */
[----:B------:R-:W-:Y:S01]  /*f760*/  F2FP.F16.F32.PACK_AB R179, R179, R120 ;  /* 0x00000078b3b3723e */ /* 0x000fe200000000ff */
[----:B------:R-:W-:Y:S06]  /*f770*/  @P2 BRA `(.L_x_1884) ;  /* 0xffffffbc00142947 */ /* 0x000fec000383ffff */
.L_x_1875:
        /* <DEDUP_REMOVED lines=99> */
.L_x_1885:
[----:B------:R-:W-:Y:S01]  /*fdb0*/  R2UR UR4, R16 ;  /* 0x00000000100472ca */ /* 0x000fe200000e0000 */
[----:B------:R-:W-:-:S12]  /*fdc0*/  ULEA UR5, UR46, UR61, 0x3 ;  /* 0x0000003d2e057291 */ /* 0x000fd8000f8e183f */
[----:B------:R-:W-:-:S05]  /*fdd0*/  IMAD.U32 R0, RZ, RZ, UR4 ;  /* 0x00000004ff007e24 */ /* 0x000fca000f8e00ff */
[----:B------:R-:W-:-:S04]  /*fde0*/  SHF.L.U32 R0, R0, 0x1f, RZ ;  /* 0x0000001f00007819 */ /* 0x000fc800000006ff */
[----:B------:R1:W2:Y:S01]  /*fdf0*/  SYNCS.PHASECHK.TRANS64.TRYWAIT P2, [UR5+0x36850], R0 ;  /* 0x03685000ff0075a7 */ /* 0x0002a20008040145 */
[----:B------:R-:W-:Y:S05]  /*fe00*/  @!P0 BRA `(.L_x_1886) ;  /* 0x0000000000048947 */ /* 0x000fea0003800000 */
[----:B------:R-:W-:Y:S01]  /*fe10*/  BPT.TRAP 0x1 ;  /* 0x000000040000795c */ /* 0x000fe20000300000 */
.L_x_1886:
[----:B--2---:R-:W-:Y:S05]  /*fe20*/  @P2 BRA `(.L_x_1887) ;  /* 0x0000000000082947 */ /* 0x004fea0003800000 */
[----:B------:R-:W2:Y:S02]  /*fe30*/  SYNCS.PHASECHK.TRANS64.TRYWAIT P0, [UR5+0x36850], R0 ;  /* 0x03685000ff0075a7 */ /* 0x000ea40008000145 */
[----:B--2---:R-:W-:Y:S05]  /*fe40*/  @!P0 BRA `(.L_x_1888) ;  /* 0x00000054008c8947 */ /* 0x004fea0003800000 */
.L_x_1887:
[----:B------:R-:W-:Y:S01]  /*fe50*/  UIADD3 UR61, UR61, 0x400, URZ ;  /* 0x000004003d3d7890 */ /* 0x000fe2000fffe03f */
[----:B------:R-:W-:Y:S01]  /*fe60*/  WARPGROUP.ARRIVE ;  /* 0x00000000000079c5 */ /* 0x000fe20000000000 */
[----:B------:R-:W-:Y:S01]  /*fe70*/  UMOV UR7, 0x40000040 ;  /* 0x4000004000077882 */ /* 0x000fe20000000000 */
[----:B-12---:R-:W1:Y:S01]  /*fe80*/  SHFL.BFLY PT, R0, R7, 0x2, 0x1f ;  /* 0x0c401f0007007f89 */ /* 0x006e6200000e0000 */
[----:B------:R-:W-:Y:S01]  /*fe90*/  USHF.R.U32.HI UR61, URZ, 0x4, UR61 ;  /* 0x000000043f3d7899 */ /* 0x000fe2000801163d */
[----:B------:R-:W-:Y:S01]  /*fea0*/  IMAD.MOV.U32 R4, RZ, RZ, RZ ;  /* 0x000000ffff047224 */ /* 0x000fe200078e00ff */
[----:B------:R-:W-:Y:S01]  /*feb0*/  R2UR UR8, R16 ;  /* 0x00000000100872ca */ /* 0x000fe200000e0000 */
[----:B------:R-:W2:Y:S01]  /*fec0*/  SHFL.BFLY PT, R2, R3, 0x2, 0x1f ;  /* 0x0c401f0003027f89 */ /* 0x000ea200000e0000 */
[----:B------:R-:W-:Y:S01]  /*fed0*/  ULOP3.LUT UR61, UR61, 0x3fff, URZ, 0xc0, !UPT ;  /* 0x00003fff3d3d7892 */ /* 0x000fe2000f8ec03f */
[----:B------:R-:W-:-:S03]  /*fee0*/  IADD3 R209, R209, 0x1, RZ ;  /* 0x00000001d1d17810 */ /* 0x000fc60007ffe0ff */
[----:B------:R-:W-:-:S04]  /*fef0*/  ULOP3.LUT UR4, UR61, 0x3800000, URZ, 0xfc, !UPT ;  /* 0x038000003d047892 */ /* 0x000fc8000f8efc3f */
[----:B------:R-:W-:Y:S02]  /*ff00*/  UIMAD UR4, UR46, 0xa80, UR4 ;  /* 0x00000a802e0478a4 */ /* 0x000fe4000f8e0204 */
[----:B------:R-:W-:-:S04]  /*ff10*/  UIADD3 UR46, UR46, 0x1, URZ ;  /* 0x000000012e2e7890 */ /* 0x000fc8000fffe03f */
[----:B------:R-:W-:Y:S01]  /*ff20*/  UISETP.NE.AND UP0, UPT, UR46, 0x2, UPT ;  /* 0x000000022e00788c */ /* 0x000fe2000bf05270 */
[----:B------:R-:W-:Y:S02]  /*ff30*/  UMOV UR6, UR4 ;  /* 0x0000000400067c82 */ /* 0x000fe40008000000 */
[----:B------:R-:W-:Y:S01]  /*ff40*/  HGMMA.64x192x16.F32 R24, R200, gdesc[UR4].tnspB, R24, gsb0 ;  /* 0x42e00004c8187df0 */ /* 0x000fe20008000818 */
[----:B------:R-:W-:Y:S01]  /*ff50*/  UIADD3 UR6, UR4, 0x80, URZ ;  /* 0x0000008004067890 */ /* 0x000fe2000fffe03f */
[----:B-1----:R-:W-:Y:S01]  /*ff60*/  FADD.FTZ R0, R0, R7 ;  /* 0x0000000700007221 */ /* 0x002fe20000010000 */
[----:B------:R-:W-:Y:S01]  /*ff70*/  UMOV UR7, 0x40000040 ;  /* 0x4000004000077882 */ /* 0x000fe20000000000 */
[----:B------:R-:W-:Y:S01]  /*ff80*/  USEL UR46, UR46, URZ, UP0 ;  /* 0x0000003f2e2e7287 */ /* 0x000fe20008000000 */
[----:B--2---:R-:W-:Y:S01]  /*ff90*/  FADD.FTZ R2, R2, R3 ;  /* 0x0000000302027221 */ /* 0x004fe20000010000 */
[----:B------:R-:W-:Y:S01]  /*ffa0*/  MOV R3, UR5 ;  /* 0x0000000500037c02 */ /* 0x000fe20008000f00 */
[----:B------:R-:W1:Y:S04]  /*ffb0*/  SHFL.BFLY PT, R5, R0, 0x1, 0x1f ;  /* 0x0c201f0000057f89 */ /* 0x000e6800000e0000 */
[----:B------:R-:W2:Y:S01]  /*ffc0*/  SHFL.BFLY PT, R11, R2, 0x1, 0x1f ;  /* 0x0c201f00020b7f89 */ /* 0x000ea200000e0000 */
[----:B------:R-:W-:-:S02]  /*ffd0*/  @!P1 VIADD R3, R3, 0x36860 ;  /* 0x0003686003039836 */ /* 0x000fc40000000000 */
[----:B-1----:R-:W-:Y:S01]  /*ffe0*/  FADD.FTZ R12, R0, R5 ;  /* 0x00000005000c7221 */ /* 0x002fe20000010000 */
[----:B------:R-:W-:Y:S02]  /*fff0*/  IMAD.MOV.U32 R0, RZ, RZ, -0x800000 ;  /* 0xff800000ff007424 */ /* 0x000fe400078e00ff */
[----:B--2---:R-:W-:Y:S02]  /*10000*/  FADD.FTZ R13, R2, R11 ;  /* 0x0000000b020d7221 */ /* 0x004fe40000010000 */
[----:B------:R-:W-:Y:S01]  /*10010*/  FSETP.NE.FTZ.AND P0, PT, R12, RZ, PT ;  /* 0x000000ff0c00720b */ /* 0x000fe20003f15000 */
[----:B------:R-:W-:Y:S01]  /*10020*/  IMAD.MOV.U32 R2, RZ, RZ, -0x800000 ;  /* 0xff800000ff027424 */ /* 0x000fe200078e00ff */
[----:B------:R-:W-:Y:S02]  /*10030*/  MOV R11, RZ ;  /* 0x000000ff000b7202 */ /* 0x000fe40000000f00 */
        /* <DEDUP_REMOVED lines=40> */
[----:B------:R-:W-:-:S06]  /*102c0*/  ULOP3.LUT UR8, UR8, UR4, URZ, 0x3c, !UPT ;  /* 0x0000000408087292 */ /* 0x000fcc000f8e3c3f */
[----:B------:R-:W-:Y:S01]  /*102d0*/  IMAD.U32 R16, RZ, RZ, UR8 ;  /* 0x00000008ff107e24 */ /* 0x000fe2000f8e00ff */
[----:B------:R-:W-:Y:S02]  /*102e0*/  WARPGROUP.DEPBAR.LE gsb0, 0x0 ;  /* 0x00008000000079c5 */ /* 0x000fe40000010000 */
[----:B------:R-:W-:-:S06]  /*102f0*/  WARPGROUP.ARRIVE ;  /* 0x00000000000079c5 */ /* 0x000fcc0000000000 */
        /* <DEDUP_REMOVED lines=99> */
.L_x_1858:
        /* <DEDUP_REMOVED lines=8> */
[C---:B------:R-:W-:Y:S01]  /*109b0*/  IADD3 R13, P4, R18.reuse, 0x60, RZ ;  /* 0x00000060120d7810 */ /* 0x040fe20007f9e0ff */
[----:B------:R-:W-:Y:S01]  /*109c0*/  VIADD R129, R205, UR42 ;  /* 0x0000002acd817c36 */ /* 0x000fe20008000000 */
[C---:B------:R-:W-:Y:S01]  /*109d0*/  IADD3 R21, P5, R18.reuse, 0x4020, RZ ;  /* 0x0000402012157810 */ /* 0x040fe20007fbe0ff */
[----:B------:R-:W-:Y:S01]  /*109e0*/  ULDC UR10, c[0x0][0xa88] ;  /* 0x0002a200000a7ab9 */ /* 0x000fe20000000800 */
[----:B------:R-:W-:Y:S01]  /*109f0*/  LOP3.LUT R12, R13, 0x380, RZ, 0xc0, !PT ;  /* 0x000003800d0c7812 */ /* 0x000fe200078ec0ff */
[----:B------:R-:W-:Y:S01]  /*10a00*/  VIADD R4, R129, 0x8 ;  /* 0x0000000881047836 */ /* 0x000fe20000000000 */
[----:B------:R-:W-:Y:S01]  /*10a10*/  IADD3 R9, P3, R18, 0x20, RZ ;  /* 0x0000002012097810 */ /* 0x000fe20007f7e0ff */
[----:B------:R-:W-:Y:S01]  /*10a20*/  USHF.R.S32.HI UR5, URZ, 0x1f, UR43 ;  /* 0x0000001f3f057899 */ /* 0x000fe2000801142b */
[----:B------:R-:W-:Y:S01]  /*10a30*/  SHF.R.U64 R12, R12, 0x3, RZ ;  /* 0x000000030c0c7819 */ /* 0x000fe200000012ff */
[----:B------:R-:W-:Y:S01]  /*10a40*/  ULDC.64 UR8, c[0x0][0xb70] ;  /* 0x0002dc0000087ab9 */ /* 0x000fe20000000a00 */
[C---:B------:R-:W-:Y:S01]  /*10a50*/  IADD3 R11, P2, R18.reuse, 0x40, RZ ;  /* 0x00000040120b7810 */ /* 0x040fe20007f5e0ff */
[----:B------:R-:W-:Y:S01]  /*10a60*/  UIMAD UR5, UR5, UR8, URZ ;  /* 0x00000008050572a4 */ /* 0x000fe2000f8e023f */
[----:B------:R-:W-:Y:S01]  /*10a70*/  IADD3 R15, P6, R18, 0x4000, RZ ;  /* 0x00004000120f7810 */ /* 0x000fe20007fde0ff */
[----:B------:R-:W-:Y:S01]  /*10a80*/  UIMAD.WIDE.U32 UR6, UR43, UR8, URZ ;  /* 0x000000082b0672a5 */ /* 0x000fe2000f8e003f */
[----:B------:R-:W-:Y:S01]  /*10a90*/  LOP3.LUT R12, R12, R13, RZ, 0x3c, !PT ;  /* 0x0000000d0c0c7212 */ /* 0x000fe200078e3cff */
[----:B------:R-:W-:Y:S01]  /*10aa0*/  IMAD.X R13, RZ, RZ, R19, P4 ;  /* 0x000000ffff0d7224 */ /* 0x000fe200020e0613 */
[----:B------:R-:W-:Y:S01]  /*10ab0*/  LOP3.LUT R20, R21, 0x380, RZ, 0xc0, !PT ;  /* 0x0000038015147812 */ /* 0x000fe200078ec0ff */
[----:B------:R-:W-:Y:S01]  /*10ac0*/  UIMAD UR5, UR43, UR9, UR5 ;  /* 0x000000092b0572a4 */ /* 0x000fe2000f8e0205 */
[C---:B------:R-:W-:Y:S01]  /*10ad0*/  LOP3.LUT R5, R18.reuse, 0x380, RZ, 0xc0, !PT ;  /* 0x0000038012057812 */ /* 0x040fe200078ec0ff */
[----:B------:R-:W-:Y:S01]  /*10ae0*/  ULDC.64 UR12, c[0x0][0x208] ;  /* 0x00008200000c7ab9 */ /* 0x000fe20000000a00 */
[----:B------:R-:W-:Y:S01]  /*10af0*/  IADD3 R35, P4, R18, 0x8000, RZ ;  /* 0x0000800012237810 */ /* 0x000fe20007f9e0ff */
[----:B------:R-:W-:Y:S01]  /*10b00*/  UIADD3 UR5, UR7, UR5, URZ ;  /* 0x0000000507057290 */ /* 0x000fe2000fffe03f */
[----:B------:R-:W-:-:S02]  /*10b10*/  LOP3.LUT R8, R9, 0x380, RZ, 0xc0, !PT ;  /* 0x0000038009087812 */ /* 0x000fc400078ec0ff */
[----:B------:R-:W-:Y:S02]  /*10b20*/  LOP3.LUT R10, R11, 0x380, RZ, 0xc0, !PT ;  /* 0x000003800b0a7812 */ /* 0x000fe400078ec0ff */
[----:B------:R-:W-:Y:S02]  /*10b30*/  LOP3.LUT R14, R15, 0x380, RZ, 0xc0, !PT ;  /* 0x000003800f0e7812 */ /* 0x000fe400078ec0ff */
[----:B------:R-:W-:Y:S02]  /*10b40*/  LOP3.LUT P0, RZ, R211, 0x3, RZ, 0xc0, !PT ;  /* 0x00000003d3ff7812 */ /* 0x000fe4000780c0ff */
[----:B------:R-:W-:Y:S02]  /*10b50*/  SHF.R.U64 R20, R20, 0x3, RZ ;  /* 0x0000000314147819 */ /* 0x000fe400000012ff */
[----:B------:R-:W-:Y:S02]  /*10b60*/  SHF.R.U64 R5, R5, 0x3, RZ ;  /* 0x0000000305057819 */ /* 0x000fe400000012ff */
[----:B------:R-:W-:-:S02]  /*10b70*/  LOP3.LUT R28, R35, 0x380, RZ, 0xc0, !PT ;  /* 0x00000380231c7812 */ /* 0x000fc400078ec0ff */
[----:B------:R-:W-:Y:S02]  /*10b80*/  SHF.R.U64 R8, R8, 0x3, RZ ;  /* 0x0000000308087819 */ /* 0x000fe400000012ff */
[----:B------:R-:W-:Y:S02]  /*10b90*/  SHF.R.U64 R10, R10, 0x3, RZ ;  /* 0x000000030a0a7819 */ /* 0x000fe400000012ff */
[----:B------:R-:W-:Y:S02]  /*10ba0*/  SHF.R.U64 R14, R14, 0x3, RZ ;  /* 0x000000030e0e7819 */ /* 0x000fe400000012ff */
[----:B------:R-:W-:Y:S02]  /*10bb0*/  ISETP.GE.OR P1, PT, R4, UR10, P0 ;  /* 0x0000000a04007c0c */ /* 0x000fe40008726670 */
[----:B------:R-:W-:Y:S01]  /*10bc0*/  LOP3.LUT R20, R20, R21, RZ, 0x3c, !PT ;  /* 0x0000001514147212 */ /* 0x000fe200078e3cff */
[----:B------:R-:W-:Y:S01]  /*10bd0*/  IMAD.X R21, RZ, RZ, R19, P5 ;  /* 0x000000ffff157224 */ /* 0x000fe200028e0613 */
[----:B------:R-:W-:-:S02]  /*10be0*/  LOP3.LUT R4, R5, R18, RZ, 0x3c, !PT ;  /* 0x0000001205047212 */ /* 0x000fc400078e3cff */
[----:B------:R-:W-:Y:S02]  /*10bf0*/  SHF.R.U64 R28, R28, 0x3, RZ ;  /* 0x000000031c1c7819 */ /* 0x000fe400000012ff */
[----:B------:R-:W-:Y:S02]  /*10c00*/  LOP3.LUT R8, R8, R9, RZ, 0x3c, !PT ;  /* 0x0000000908087212 */ /* 0x000fe400078e3cff */
[----:B------:R-:W-:Y:S01]  /*10c10*/  LOP3.LUT R10, R10, R11, RZ, 0x3c, !PT ;  /* 0x0000000b0a0a7212 */ /* 0x000fe200078e3cff */
[----:B------:R-:W-:Y:S01]  /*10c20*/  IMAD.X R11, RZ, RZ, R19, P2 ;  /* 0x000000ffff0b7224 */ /* 0x000fe200010e0613 */
[----:B------:R-:W-:Y:S02]  /*10c30*/  MOV R5, R19 ;  /* 0x0000001300057202 */ /* 0x000fe40000000f00 */
[----:B------:R-:W-:Y:S02]  /*10c40*/  LOP3.LUT R14, R14, R15, RZ, 0x3c, !PT ;  /* 0x0000000f0e0e7212 */ /* 0x000fe400078e3cff */
[----:B------:R-:W-:-:S02]  /*10c50*/  IADD3.X R9, RZ, R19, RZ, P3, !PT ;  /* 0x00000013ff097210 */ /* 0x000fc40001ffe4ff */
[C---:B------:R-:W-:Y:S02]  /*10c60*/  IADD3 R25, P3, R18.reuse, 0x4040, RZ ;  /* 0x0000404012197810 */ /* 0x040fe40007f7e0ff */
[C---:B------:R-:W-:Y:S02]  /*10c70*/  IADD3 R15, P2, R18.reuse, 0x4060, RZ ;  /* 0x00004060120f7810 */ /* 0x040fe40007f5e0ff */
[----:B------:R-:W-:Y:S02]  /*10c80*/  IADD3 R82, P5, R18, 0x8040, RZ ;  /* 0x0000804012527810 */ /* 0x000fe40007fbe0ff */
[----:B------:R-:W-:Y:S02]  /*10c90*/  LOP3.LUT R28, R28, R35, RZ, 0x3c, !PT ;  /* 0x000000231c1c7212 */ /* 0x000fe400078e3cff */
[----:B------:R-:W-:Y:S02]  /*10ca0*/  MOV R35, R4 ;  /* 0x0000000400237202 */ /* 0x000fe40000000f00 */
[----:B------:R-:W-:-:S02]  /*10cb0*/  MOV R125, R20 ;  /* 0x00000014007d7202 */ /* 0x000fc40000000f00 */
[----:B------:R-:W-:Y:S01]  /*10cc0*/  F2FP.F16.F32.PACK_AB R4, R122, R7 ;  /* 0x000000077a04723e */ /* 0x000fe200000000ff */
[----:B------:R-:W1:Y:S01]  /*10cd0*/  LDC.64 R20, c[0x0][0xb78] ;  /* 0x0002de00ff147b82 */ /* 0x000e620000000a00 */
[----:B------:R-:W-:Y:S02]  /*10ce0*/  LOP3.LUT R24, R25, 0x380, RZ, 0xc0, !PT ;  /* 0x0000038019187812 */ /* 0x000fe400078ec0ff */
[----:B------:R-:W-:Y:S02]  /*10cf0*/  LOP3.LUT R26, R15, 0x380, RZ, 0xc0, !PT ;  /* 0x000003800f1a7812 */ /* 0x000fe400078ec0ff */
[----:B------:R-:W-:Y:S02]  /*10d00*/  LOP3.LUT R7, R82, 0x380, RZ, 0xc0, !PT ;  /* 0x0000038052077812 */ /* 0x000fe400078ec0ff */
[----:B------:R-:W-:Y:S02]  /*10d10*/  F2FP.F16.F32.PACK_AB R6, R29, R6 ;  /* 0x000000061d06723e */ /* 0x000fe400000000ff */
[----:B------:R-:W-:-:S02]  /*10d20*/  SHF.R.U64 R24, R24, 0x3, RZ ;  /* 0x0000000318187819 */ /* 0x000fc400000012ff */
[----:B------:R-:W-:Y:S02]  /*10d30*/  SHF.R.U64 R26, R26, 0x3, RZ ;  /* 0x000000031a1a7819 */ /* 0x000fe400000012ff */
[----:B------:R-:W-:Y:S02]  /*10d40*/  SHF.R.U64 R29, R7, 0x3, RZ ;  /* 0x00000003071d7819 */ /* 0x000fe400000012ff */
[----:B------:R-:W-:Y:S01]  /*10d50*/  F2FP.F16.F32.PACK_AB R7, R27, R30 ;  /* 0x0000001e1b07723e */ /* 0x000fe200000000ff */
[--C-:B------:R-:W-:Y:S01]  /*10d60*/  IMAD.X R27, RZ, RZ, R19.reuse, P2 ;  /* 0x000000ffff1b7224 */ /* 0x100fe200010e0613 */
[----:B------:R-:W-:Y:S02]  /*10d70*/  LOP3.LUT R24, R24, R25, RZ, 0x3c, !PT ;  /* 0x0000001918187212 */ /* 0x000fe400078e3cff */
[----:B------:R-:W-:Y:S01]  /*10d80*/  LOP3.LUT R26, R26, R15, RZ, 0x3c, !PT ;  /* 0x0000000f1a1a7212 */ /* 0x000fe200078e3cff */
[--C-:B------:R-:W-:Y:S01]  /*10d90*/  IMAD.X R15, RZ, RZ, R19.reuse, P6 ;  /* 0x000000ffff0f7224 */ /* 0x100fe200030e0613 */
[----:B------:R-:W-:Y:S01]  /*10da0*/  LOP3.LUT R30, R29, R82, RZ, 0x3c, !PT ;  /* 0x000000521d1e7212 */ /* 0x000fe200078e3cff */
[----:B------:R-:W-:Y:S01]  /*10db0*/  IMAD.X R29, RZ, RZ, R19, P4 ;  /* 0x000000ffff1d7224 */ /* 0x000fe200020e0613 */
[----:B------:R-:W-:-:S02]  /*10dc0*/  IADD3.X R25, RZ, R19, RZ, P3, !PT ;  /* 0x00000013ff197210 */ /* 0x000fc40001ffe4ff */
[C---:B------:R-:W-:Y:S02]  /*10dd0*/  IADD3 R83, P6, R18.reuse, 0x8020, RZ ;  /* 0x0000802012537810 */ /* 0x040fe40007fde0ff */
[----:B------:R-:W-:Y:S02]  /*10de0*/  IADD3 R123, P3, R18, 0x8060, RZ ;  /* 0x00008060127b7810 */ /* 0x000fe40007f7e0ff */
[----:B------:R-:W-:Y:S01]  /*10df0*/  F2FP.F16.F32.PACK_AB R5, R32, R121 ;  /* 0x000000792005723e */ /* 0x000fe200000000ff */
[----:B------:R-:W-:Y:S01]  /*10e00*/  BAR.SYNC.DEFER_BLOCKING 0x1, 0x100 ;  /* 0x0044000000007b1d */ /* 0x000fe20000010000 */
[----:B------:R-:W-:Y:S02]  /*10e10*/  LOP3.LUT R34, R83, 0x380, RZ, 0xc0, !PT ;  /* 0x0000038053227812 */ /* 0x000fe400078ec0ff */
[----:B------:R-:W-:Y:S02]  /*10e20*/  LOP3.LUT R32, R123, 0x380, RZ, 0xc0, !PT ;  /* 0x000003807b207812 */ /* 0x000fe400078ec0ff */
[----:B------:R-:W-:Y:S01]  /*10e30*/  MOV R121, R28 ;  /* 0x0000001c00797202 */ /* 0x000fe20000000f00 */
[----:B------:R-:W-:Y:S01]  /*10e40*/  IMAD.U32 R29, RZ, RZ, UR7 ;  /* 0x00000007ff1d7e24 */ /* 0x000fe2000f8e00ff */
[----:B------:R-:W-:Y:S01]  /*10e50*/  SHF.R.U64 R34, R34, 0x3, RZ ;  /* 0x0000000322227819 */ /* 0x000fe200000012ff */
[----:B------:R-:W-:Y:S01]  /*10e60*/  IMAD.U32 R29, RZ, RZ, UR5 ;  /* 0x00000005ff1d7e24 */ /* 0x000fe2000f8e00ff */
[----:B------:R-:W-:Y:S01]  /*10e70*/  USHF.R.S32.HI UR5, URZ, 0x1f, UR44 ;  /* 0x0000001f3f057899 */ /* 0x000fe2000801142c */
[----:B------:R-:W-:-:S02]  /*10e80*/  SHF.R.U64 R32, R32, 0x3, RZ ;  /* 0x0000000320207819 */ /* 0x000fc400000012ff */
[----:B------:R-:W-:Y:S02]  /*10e90*/  MOV R128, R8 ;  /* 0x0000000800807202 */ /* 0x000fe40000000f00 */
[----:B------:R-:W-:Y:S02]  /*10ea0*/  LOP3.LUT R34, R34, R83, RZ, 0x3c, !PT ;  /* 0x0000005322227212 */ /* 0x000fe400078e3cff */
[----:B------:R-:W-:Y:S02]  /*10eb0*/  LOP3.LUT R32, R32, R123, RZ, 0x3c, !PT ;  /* 0x0000007b20207212 */ /* 0x000fe400078e3cff */
[----:B------:R-:W-:Y:S02]  /*10ec0*/  MOV R127, R10 ;  /* 0x0000000a007f7202 */ /* 0x000fe40000000f00 */
[----:B------:R-:W-:Y:S02]  /*10ed0*/  MOV R82, R12 ;  /* 0x0000000c00527202 */ /* 0x000fe40000000f00 */
[----:B------:R-:W-:Y:S01]  /*10ee0*/  MOV R83, R14 ;  /* 0x0000000e00537202 */ /* 0x000fe20000000f00 */
[----:B------:R2:W-:Y:S01]  /*10ef0*/  STSM.16.M88.4 [R35], R4 ;  /* 0x0000000423007844 */ /* 0x0005e20000000200 */
[----:B------:R-:W-:Y:S01]  /*10f00*/  MOV R28, UR6 ;  /* 0x00000006001c7c02 */ /* 0x000fe20008000f00 */
[----:B------:R-:W-:Y:S01]  /*10f10*/  ULDC.64 UR6, c[0x0][0xb40] ;  /* 0x0002d00000067ab9 */ /* 0x000fe20000000a00 */
[----:B------:R-:W-:-:S02]  /*10f20*/  F2FP.F16.F32.PACK_AB R8, R41, R40 ;  /* 0x000000282908723e */ /* 0x000fc400000000ff */
[----:B------:R-:W-:Y:S02]  /*10f30*/  F2FP.F16.F32.PACK_AB R9, R43, R42 ;  /* 0x0000002a2b09723e */ /* 0x000fe400000000ff */
[----:B------:R-:W-:Y:S02]  /*10f40*/  F2FP.F16.F32.PACK_AB R10, R45, R44 ;  /* 0x0000002c2d0a723e */ /* 0x000fe400000000ff */
[----:B------:R-:W-:Y:S02]  /*10f50*/  F2FP.F16.F32.PACK_AB R11, R47, R46 ;  /* 0x0000002e2f0b723e */ /* 0x000fe400000000ff */
[----:B------:R-:W-:Y:S02]  /*10f60*/  MOV R123, R24 ;  /* 0x00000018007b7202 */ /* 0x000fe40000000f00 */
[----:B------:R-:W-:Y:S02]  /*10f70*/  MOV R122, R26 ;  /* 0x0000001a007a7202 */ /* 0x000fe40000000f00 */
[----:B------:R-:W-:-:S02]  /*10f80*/  F2FP.F16.F32.PACK_AB R12, R49, R48 ;  /* 0x00000030310c723e */ /* 0x000fc400000000ff */
[----:B--2---:R-:W-:Y:S01]  /*10f90*/  F2FP.F16.F32.PACK_AB R7, R124, R31 ;  /* 0x0000001f7c07723e */ /* 0x004fe200000000ff */
[--C-:B------:R-:W-:Y:S01]  /*10fa0*/  IMAD.X R31, RZ, RZ, R19.reuse, P5 ;  /* 0x000000ffff1f7224 */ /* 0x100fe200028e0613 */
[----:B------:R-:W-:Y:S01]  /*10fb0*/  F2FP.F16.F32.PACK_AB R5, R126, R33 ;  /* 0x000000217e05723e */ /* 0x000fe200000000ff */
[----:B------:R-:W-:Y:S01]  /*10fc0*/  IMAD.X R33, RZ, RZ, R19, P3 ;  /* 0x000000ffff217224 */ /* 0x000fe200018e0613 */
[----:B------:R-:W-:Y:S02]  /*10fd0*/  F2FP.F16.F32.PACK_AB R4, R120, R3 ;  /* 0x000000037804723e */ /* 0x000fe400000000ff */
[----:B------:R-:W-:Y:S02]  /*10fe0*/  F2FP.F16.F32.PACK_AB R6, R37, R36 ;  /* 0x000000242506723e */ /* 0x000fe400000000ff */
[----:B------:R-:W-:Y:S01]  /*10ff0*/  MOV R3, R30 ;  /* 0x0000001e00037202 */ /* 0x000fe20000000f00 */
[----:B-1----:R-:W-:Y:S01]  /*11000*/  IMAD R30, R20, UR5, RZ ;  /* 0x00000005141e7c24 */ /* 0x002fe2000f8e02ff */
[----:B------:R-:W-:Y:S01]  /*11010*/  F2FP.F16.F32.PACK_AB R13, R51, R50 ;  /* 0x00000032330d723e */ /* 0x000fe200000000ff */
[----:B------:R1:W-:Y:S01]  /*11020*/  STSM.16.M88.4 [R128], R4 ;  /* 0x0000000480007844 */ /* 0x0003e20000000200 */
[----:B------:R-:W-:-:S02]  /*11030*/  F2FP.F16.F32.PACK_AB R14, R53, R52 ;  /* 0x00000034350e723e */ /* 0x000fc400000000ff */
[----:B------:R-:W-:Y:S01]  /*11040*/  F2FP.F16.F32.PACK_AB R15, R55, R54 ;  /* 0x00000036370f723e */ /* 0x000fe200000000ff */
[----:B------:R-:W-:Y:S01]  /*11050*/  STSM.16.M88.4 [R127], R8 ;  /* 0x000000087f007844 */ /* 0x000fe20000000200 */
[----:B------:R-:W-:Y:S02]  /*11060*/  F2FP.F16.F32.PACK_AB R24, R57, R56 ;  /* 0x000000383918723e */ /* 0x000fe400000000ff */
[----:B------:R-:W-:Y:S01]  /*11070*/  F2FP.F16.F32.PACK_AB R25, R59, R58 ;  /* 0x0000003a3b19723e */ /* 0x000fe200000000ff */
[----:B------:R2:W-:Y:S01]  /*11080*/  STSM.16.M88.4 [R82], R12 ;  /* 0x0000000c52007844 */ /* 0x0005e20000000200 */
[----:B------:R-:W-:Y:S02]  /*11090*/  F2FP.F16.F32.PACK_AB R26, R61, R60 ;  /* 0x0000003c3d1a723e */ /* 0x000fe400000000ff */
[----:B------:R-:W-:Y:S02]  /*110a0*/  F2FP.F16.F32.PACK_AB R27, R63, R62 ;  /* 0x0000003e3f1b723e */ /* 0x000fe400000000ff */
[----:B------:R-:W-:Y:S01]  /*110b0*/  MOV R32, R32 ;  /* 0x0000002000207202 */ /* 0x000fe20000000f00 */
[----:B------:R-:W-:Y:S01]  /*110c0*/  IMAD R33, R21, UR44, R30 ;  /* 0x0000002c15217c24 */ /* 0x000fe2000f8e021e */
[----:B------:R-:W-:Y:S01]  /*110d0*/  IADD3.X R35, RZ, R19, RZ, P6, !PT ;  /* 0x00000013ff237210 */ /* 0x000fe200037fe4ff */
[----:B------:R-:W-:Y:S01]  /*110e0*/  IMAD.WIDE.U32 R20, R20, UR44, R28 ;  /* 0x0000002c14147c25 */ /* 0x000fe2000f8e001c */
[----:B-1----:R-:W-:Y:S01]  /*110f0*/  F2FP.F16.F32.PACK_AB R4, R65, R64 ;  /* 0x000000404104723e */ /* 0x002fe200000000ff */
[----:B------:R1:W-:Y:S01]  /*11100*/  STSM.16.M88.4 [R83], R24 ;  /* 0x0000001853007844 */ /* 0x0003e20000000200 */
[----:B------:R-:W-:-:S02]  /*11110*/  F2FP.F16.F32.PACK_AB R5, R67, R66 ;  /* 0x000000424305723e */ /* 0x000fc400000000ff */
[----:B------:R-:W-:Y:S02]  /*11120*/  F2FP.F16.F32.PACK_AB R6, R69, R68 ;  /* 0x000000444506723e */ /* 0x000fe400000000ff */
[----:B------:R-:W-:Y:S02]  /*11130*/  F2FP.F16.F32.PACK_AB R7, R71, R70 ;  /* 0x000000464707723e */ /* 0x000fe400000000ff */
[----:B------:R-:W-:Y:S02]  /*11140*/  F2FP.F16.F32.PACK_AB R28, R73, R72 ;  /* 0x00000048491c723e */ /* 0x000fe400000000ff */
[----:B------:R-:W-:Y:S01]  /*11150*/  F2FP.F16.F32.PACK_AB R29, R75, R74 ;  /* 0x0000004a4b1d723e */ /* 0x000fe200000000ff */
[----:B------:R3:W-:Y:S01]  /*11160*/  STSM.16.M88.4 [R125], R4 ;  /* 0x000000047d007844 */ /* 0x0007e20000000200 */
[----:B------:R-:W-:Y:S02]  /*11170*/  F2FP.F16.F32.PACK_AB R30, R77, R76 ;  /* 0x0000004c4d1e723e */ /* 0x000fe400000000ff */
[----:B------:R-:W-:-:S02]  /*11180*/  F2FP.F16.F32.PACK_AB R31, R79, R78 ;  /* 0x0000004e4f1f723e */ /* 0x000fc400000000ff */
[----:B------:R-:W-:Y:S02]  /*11190*/  F2FP.F16.F32.PACK_AB R80, R81, R80 ;  /* 0x000000505150723e */ /* 0x000fe400000000ff */
[----:B------:R-:W-:Y:S01]  /*111a0*/  F2FP.F16.F32.PACK_AB R88, R89, R88 ;  /* 0x000000585958723e */ /* 0x000fe200000000ff */
[----:B------:R-:W-:Y:S01]  /*111b0*/  STSM.16.M88.4 [R123], R28 ;  /* 0x0000001c7b007844 */ /* 0x000fe20000000200 */
[----:B------:R-:W-:Y:S02]  /*111c0*/  F2FP.F16.F32.PACK_AB R81, R39, R38 ;  /* 0x000000262751723e */ /* 0x000fe400000000ff */
[----:B--2---:R-:W-:Y:S02]  /*111d0*/  F2FP.F16.F32.PACK_AB R82, R85, R84 ;  /* 0x000000545552723e */ /* 0x004fe400000000ff */
[----:B-1----:R-:W-:Y:S02]  /*111e0*/  F2FP.F16.F32.PACK_AB R83, R87, R86 ;  /* 0x000000565753723e */ /* 0x002fe400000000ff */
[----:B------:R-:W-:-:S02]  /*111f0*/  F2FP.F16.F32.PACK_AB R89, R91, R90 ;  /* 0x0000005a5b59723e */ /* 0x000fc400000000ff */
[----:B------:R-:W-:Y:S01]  /*11200*/  F2FP.F16.F32.PACK_AB R96, R97, R96 ;  /* 0x000000606160723e */ /* 0x000fe200000000ff */
[----:B------:R-:W-:Y:S01]  /*11210*/  STSM.16.M88.4 [R122], R80 ;  /* 0x000000507a007844 */ /* 0x000fe20000000200 */
[----:B------:R-:W-:Y:S02]  /*11220*/  F2FP.F16.F32.PACK_AB R90, R93, R92 ;  /* 0x0000005c5d5a723e */ /* 0x000fe400000000ff */
[----:B------:R-:W-:Y:S02]  /*11230*/  F2FP.F16.F32.PACK_AB R91, R95, R94 ;  /* 0x0000005e5f5b723e */ /* 0x000fe400000000ff */
[----:B------:R-:W-:Y:S02]  /*11240*/  F2FP.F16.F32.PACK_AB R97, R99, R98 ;  /* 0x000000626361723e */ /* 0x000fe400000000ff */
[----:B------:R-:W-:Y:S01]  /*11250*/  F2FP.F16.F32.PACK_AB R104, R105, R104 ;  /* 0x000000686968723e */ /* 0x000fe200000000ff */
[----:B------:R-:W-:Y:S01]  /*11260*/  STSM.16.M88.4 [R121], R88 ;  /* 0x0000005879007844 */ /* 0x000fe20000000200 */
[----:B------:R-:W-:-:S02]  /*11270*/  MOV R34, R34 ;  /* 0x0000002200227202 */ /* 0x000fc40000000f00 */
[----:B---3--:R-:W-:Y:S02]  /*11280*/  SHF.R.S32.HI R5, RZ, 0x1f, R129 ;  /* 0x0000001fff057819 */ /* 0x008fe40000011481 */
[----:B------:R-:W-:Y:S02]  /*11290*/  IADD3 R6, P2, R129, R20, RZ ;  /* 0x0000001481067210 */ /* 0x000fe40007f5e0ff */
        /* <DEDUP_REMOVED lines=11> */
[----:B------:R-:W-:Y:S02]  /*11350*/  IADD3.X R5, R5, R21, R33, P2, !PT ;  /* 0x0000001505057210 */ /* 0x000fe400017fe421 */
[----:B------:R-:W-:Y:S01]  /*11360*/  LEA R4, P2, R6, UR6, 0x2 ;  /* 0x0000000606047c11 */ /* 0x000fe2000f8410ff */
[----:B------:R-:W-:Y:S01]  /*11370*/  STSM.16.M88.4 [R32], R112 ;  /* 0x0000007020007844 */ /* 0x000fe20000000200 */
[----:B------:R-:W-:-:S02]  /*11380*/  ISETP.GE.OR P0, PT, R129, UR10, P0 ;  /* 0x0000000a81007c0c */ /* 0x000fc40008706670 */
[----:B------:R-:W-:Y:S01]  /*11390*/  LEA.HI.X R5, R6, UR7, R5, 0x2, P2 ;  /* 0x0000000706057c11 */ /* 0x000fe200090f1405 */
[----:B------:R-:W-:Y:S01]  /*113a0*/  @!PT LDS RZ, [RZ] ;  /* 0x00000000fffff984 */ /* 0x000fe20000000800 */
[----:B------:R-:W-:Y:S01]  /*113b0*/  @!PT LDS RZ, [RZ] ;  /* 0x00000000fffff984 */ /* 0x000fe20000000800 */
[----:B------:R-:W-:Y:S01]  /*113c0*/  @!PT LDS RZ, [RZ] ;  /* 0x00000000fffff984 */ /* 0x000fe20000000800 */
[----:B------:R-:W-:Y:S01]  /*113d0*/  @!PT LDS RZ, [RZ] ;  /* 0x00000000fffff984 */ /* 0x000fe20000000800 */
[----:B------:R1:W-:Y:S06]  /*113e0*/  MEMBAR.ALL.CTA ;  /* 0x0000000000007992 */ /* 0x0003ec0000008000 */
[----:B-1----:R-:W1:Y:S04]  /*113f0*/  FENCE.VIEW.ASYNC.S ;  /* 0x00000000000073c6 */ /* 0x002e680000000000 */
        /* <DEDUP_REMOVED lines=32> */
.L_x_1892:
[----:B------:R-:W-:Y:S05]  /*11600*/  BSYNC B0 ;  /* 0x0000000000007941 */ /* 0x000fea0003800000 */
.L_x_1891:
[----:B------:R-:W-:Y:S05]  /*11610*/  BRA `(.L_x_1890) ;  /* 0x0000000800607947 */ /* 0x000fea0003800000 */
.L_x_1889:
        /* <DEDUP_REMOVED lines=16> */
[----:B------:R-:W-:Y:S01]  /*11720*/  ULDC.64 UR8, c[0x0][0xb40] ;  /* 0x0002d00000087ab9 */ /* 0x000fe20000000a00 */
[----:B------:R-:W-:-:S05]  /*11730*/  ULDC.64 UR10, c[0x0][0x208] ;  /* 0x00008200000a7ab9 */ /* 0x000fca0000000a00 */
[----:B------:R-:W5:Y:S01]  /*11740*/  LDC.64 R10, c[0x0][0xb78] ;  /* 0x0002de00ff0a7b82 */ /* 0x000f620000000a00 */
[C---:B----4-:R-:W-:Y:S02]  /*11750*/  IMAD R0, R4.reuse, UR6, RZ ;  /* 0x0000000604007c24 */ /* 0x050fe4000f8e02ff */
[----:B------:R-:W-:-:S04]  /*11760*/  IMAD.WIDE.U32 R2, R4, UR43, R2 ;  /* 0x0000002b04027c25 */ /* 0x000fc8000f8e0002 */
[----:B------:R-:W-:Y:S02]  /*11770*/  IMAD R5, R5, UR43, R0 ;  /* 0x0000002b05057c24 */ /* 0x000fe4000f8e0200 */
[----:B-----5:R-:W-:-:S03]  /*11780*/  IMAD R0, R10, UR7, RZ ;  /* 0x000000070a007c24 */ /* 0x020fc6000f8e02ff */
[----:B------:R-:W-:Y:S01]  /*11790*/  IADD3 R3, R3, R5, RZ ;  /* 0x0000000503037210 */ /* 0x000fe20007ffe0ff */
[----:B------:R-:W-:Y:S02]  /*117a0*/  IMAD R5, R11, UR44, R0 ;  /* 0x0000002c0b057c24 */ /* 0x000fe4000f8e0200 */
[----:B------:R-:W-:-:S04]  /*117b0*/  IMAD.WIDE.U32 R2, R10, UR44, R2 ;  /* 0x0000002c0a027c25 */ /* 0x000fc8000f8e0002 */
[----:B------:R-:W-:Y:S01]  /*117c0*/  IMAD.IADD R3, R3, 0x1, R5 ;  /* 0x0000000103037824 */ /* 0x000fe200078e0205 */
[----:B------:R-:W-:-:S04]  /*117d0*/  LEA R4, P0, R2, UR8, 0x2 ;  /* 0x0000000802047c11 */ /* 0x000fc8000f8010ff */
[----:B------:R-:W-:Y:S01]  /*117e0*/  LEA.HI.X R5, R2, UR9, R3, 0x2, P0 ;  /* 0x0000000902057c11 */ /* 0x000fe200080f1403 */
[----:B------:R-:W-:-:S05]  /*117f0*/  IMAD.MOV.U32 R3, RZ, RZ, -0x800000 ;  /* 0xff800000ff037424 */ /* 0x000fca00078e00ff */
[----:B------:R4:W-:Y:S03]  /*11800*/  STG.E desc[UR10][R4.64], R3 ;  /* 0x0000000304007986 */ /* 0x0009e6000c10190a */
.L_x_1894:
[----:B------:R-:W-:Y:S05]  /*11810*/  BSYNC B0 ;  /* 0x0000000000007941 */ /* 0x000fea0003800000 */
.L_x_1893:
[----:B------:R-:W-:Y:S01]  /*11820*/  R2UR UR8, R208 ;  /* 0x00000000d00872ca */ /* 0x000fe200000e0000 */
[----:B------:R-:W-:Y:S01]  /*11830*/  ULDC UR5, c[0x0][0xa88] ;  /* 0x0002a20000057ab9 */ /* 0x000fe20000000800 */
[C---:B--2---:R-:W-:Y:S01]  /*11840*/  IMAD R0, R6.reuse, UR6, RZ ;  /* 0x0000000606007c24 */ /* 0x044fe2000f8e02ff */
[----:B------:R-:W-:Y:S01]  /*11850*/  UIADD3 UR42, -UR42, UR5, URZ ;  /* 0x000000052a2a7290 */ /* 0x000fe2000fffe13f */
[----:B----4-:R-:W-:Y:S01]  /*11860*/  IMAD.WIDE.U32 R2, R6, UR43, R22 ;  /* 0x0000002b06027c25 */ /* 0x010fe2000f8e0016 */
[C---:B------:R-:W-:Y:S01]  /*11870*/  IADD3 R4, R206.reuse, 0x20, RZ ;  /* 0x00000020ce047810 */ /* 0x040fe20007ffe0ff */
[----:B------:R-:W-:Y:S01]  /*11880*/  BSSY B0, `(.L_x_1895) ;  /* 0x0000026000007945 */ /* 0x000fe20003800000 */
[----:B------:R-:W-:Y:S01]  /*11890*/  SHF.R.S32.HI R207, RZ, 0x1f, R206 ;  /* 0x0000001fffcf7819 */ /* 0x000fe200000114ce */
[----:B------:R-:W-:Y:S01]  /*118a0*/  IMAD R5, R7, UR43, R0 ;  /* 0x0000002b07057c24 */ /* 0x000fe2000f8e0200 */
[C---:B------:R-:W-:Y:S01]  /*118b0*/  ISETP.GE.AND P3, PT, R206.reuse, UR42, PT ;  /* 0x0000002ace007c0c */ /* 0x040fe2000bf66270 */
[----:B------:R-:W-:Y:S01]  /*118c0*/  VIADD R0, R206, 0x40 ;  /* 0x00000040ce007836 */ /* 0x000fe20000000000 */
[----:B------:R-:W-:Y:S01]  /*118d0*/  ISETP.GE.AND P0, PT, R4, UR42, PT ;  /* 0x0000002a04007c0c */ /* 0x000fe2000bf06270 */
[----:B------:R-:W-:Y:S01]  /*118e0*/  VIADD R4, R206, 0x60 ;  /* 0x00000060ce047836 */ /* 0x000fe20000000000 */
[----:B------:R-:W-:Y:S01]  /*118f0*/  ULOP3.LUT UR5, URZ, UR8, URZ, 0x33, !UPT ;  /* 0x000000083f057292 */ /* 0x000fe2000f8e333f */
[----:B------:R-:W-:-:S02]  /*11900*/  IADD3 R3, R3, R5, RZ ;  /* 0x0000000503037210 */ /* 0x000fc40007ffe0ff */
[----:B------:R-:W-:Y:S01]  /*11910*/  ISETP.GE.AND P1, PT, R0, UR42, PT ;  /* 0x0000002a00007c0c */ /* 0x000fe2000bf26270 */
[----:B---3--:R-:W-:Y:S01]  /*11920*/  IMAD R0, R8, UR7, RZ ;  /* 0x0000000708007c24 */ /* 0x008fe2000f8e02ff */
[----:B------:R-:W-:Y:S01]  /*11930*/  ISETP.GE.AND P2, PT, R4, UR42, PT ;  /* 0x0000002a04007c0c */ /* 0x000fe2000bf46270 */
[----:B-1----:R-:W-:Y:S02]  /*11940*/  VIADD R5, R12, UR5 ;  /* 0x000000050c057c36 */ /* 0x002fe40008000000 */
[----:B------:R-:W-:Y:S02]  /*11950*/  IMAD R9, R9, UR44, R0 ;  /* 0x0000002c09097c24 */ /* 0x000fe4000f8e0200 */
[----:B------:R-:W-:-:S04]  /*11960*/  IMAD.WIDE.U32 R6, R8, UR44, R2 ;  /* 0x0000002c08067c25 */ /* 0x000fc8000f8e0002 */
[----:B------:R-:W-:-:S04]  /*11970*/  IMAD.WIDE R4, R5, 0x80, R206 ;  /* 0x0000008005047825 */ /* 0x000fc800078e02ce */
[----:B------:R-:W-:Y:S01]  /*11980*/  IMAD.IADD R11, R7, 0x1, R9 ;  /* 0x00000001070b7824 */ /* 0x000fe200078e0209 */
        /* <DEDUP_REMOVED lines=13> */
[----:B------:R-:W-:Y:S01]  /*11a60*/  ULDC.64 UR6, c[0x0][0xa80] ;  /* 0x0002a00000067ab9 */ /* 0x000fe20000000a00 */
[----:B------:R-:W-:Y:S01]  /*11a70*/  ULDC.64 UR8, c[0x0][0x208] ;  /* 0x0000820000087ab9 */ /* 0x000fe20000000a00 */
[----:B------:R-:W-:Y:S01]  /*11a80*/  IMAD.IADD R3, R3, 0x1, R9 ;  /* 0x0000000103037824 */ /* 0x000fe200078e0209 */
[----:B------:R-:W-:-:S04]  /*11a90*/  LEA R8, P6, R2, UR6, 0x1 ;  /* 0x0000000602087c11 */ /* 0x000fc8000f8c08ff */
[----:B------:R-:W-:-:S05]  /*11aa0*/  LEA.HI.X R9, R2, UR7, R3, 0x1, P6 ;  /* 0x0000000702097c11 */ /* 0x000fca000b0f0c03 */
[----:B------:R1:W-:Y:S04]  /*11ab0*/  @!P3 STG.E.128 desc[UR8][R8.64], RZ ;  /* 0x000000ff0800b986 */ /* 0x0003e8000c101d08 */
[----:B------:R1:W-:Y:S04]  /*11ac0*/  @!P4 STG.E.128 desc[UR8][R8.64+0x80], RZ ;  /* 0x000080ff0800c986 */ /* 0x0003e8000c101d08 */
[----:B------:R1:W-:Y:S02]  /*11ad0*/  @!P5 STG.E.128 desc[UR8][R8.64+0x100], RZ ;  /* 0x000100ff0800d986 */ /* 0x0003e4000c101d08 */
.L_x_1896:
[----:B------:R-:W-:Y:S05]  /*11ae0*/  BSYNC B0 ;  /* 0x0000000000007941 */ /* 0x000fea0003800000 */
.L_x_1895:
[----:B------:R-:W-:Y:S04]  /*11af0*/  BSSY B0, `(.L_x_1897) ;  /* 0x0000018000007945 */ /* 0x000fe80003800000 */
[----:B------:R-:W-:Y:S05]  /*11b00*/  @P0 BRA `(.L_x_1898) ;  /* 0x0000000000580947 */ /* 0x000fea0003800000 */
[----:B-1----:R-:W-:Y:S01]  /*11b10*/  IADD3 R9, P0, R4, 0x20, RZ ;  /* 0x0000002004097810 */ /* 0x002fe20007f1e0ff */
[----:B------:R-:W-:Y:S01]  /*11b20*/  ULDC UR5, c[0x0][0xa8c] ;  /* 0x0002a30000057ab9 */ /* 0x000fe20000000800 */
[----:B------:R-:W-:Y:S01]  /*11b30*/  IADD3 R2, R22, 0x40, RZ ;  /* 0x0000004016027810 */ /* 0x000fe20007ffe0ff */
[----:B------:R-:W-:Y:S01]  /*11b40*/  ULDC.64 UR6, c[0x0][0xad8] ;  /* 0x0002b60000067ab9 */ /* 0x000fe20000000a00 */
[----:B------:R-:W-:Y:S01]  /*11b50*/  MOV R3, R11 ;  /* 0x0000000b00037202 */ /* 0x000fe20000000f00 */
[----:B------:R-:W-:Y:S01]  /*11b60*/  IMAD.X R0, RZ, RZ, R5, P0 ;  /* 0x000000ffff007224 */ /* 0x000fe200000e0605 */
[----:B------:R-:W-:Y:S01]  /*11b70*/  ISETP.GE.AND P4, PT, R2, UR5, PT ;  /* 0x0000000502007c0c */ /* 0x000fe2000bf86270 */
[----:B------:R-:W-:Y:S01]  /*11b80*/  IMAD.MOV.U32 R2, RZ, RZ, R6 ;  /* 0x000000ffff027224 */ /* 0x000fe200078e0006 */
[C---:B------:R-:W-:Y:S01]  /*11b90*/  ISETP.GE.AND P3, PT, R22.reuse, UR5, PT ;  /* 0x0000000516007c0c */ /* 0x040fe2000bf66270 */
[----:B------:R-:W-:Y:S01]  /*11ba0*/  VIADD R8, R22, 0x80 ;  /* 0x0000008016087836 */ /* 0x000fe20000000000 */
[----:B------:R-:W-:Y:S01]  /*11bb0*/  ULDC.64 UR8, c[0x0][0x208] ;  /* 0x0000820000087ab9 */ /* 0x000fe20000000a00 */
[----:B------:R-:W-:-:S02]  /*11bc0*/  IMAD R0, R0, UR6, RZ ;  /* 0x0000000600007c24 */ /* 0x000fc4000f8e02ff */
        /* <DEDUP_REMOVED lines=10> */
.L_x_1898:
[----:B------:R-:W-:Y:S05]  /*11c70*/  BSYNC B0 ;  /* 0x0000000000007941 */ /* 0x000fea0003800000 */
.L_x_1897:
[----:B------:R-:W-:Y:S04]  /*11c80*/  BSSY B0, `(.L_x_1899) ;  /* 0x0000018000007945 */ /* 0x000fe80003800000 */
[----:B------:R-:W-:Y:S05]  /*11c90*/  @P1 BRA `(.L_x_1900) ;  /* 0x0000000000581947 */ /* 0x000fea0003800000 */
[----:B-12---:R-:W-:Y:S01]  /*11ca0*/  IADD3 R9, P0, R4, 0x40, RZ ;  /* 0x0000004004097810 */ /* 0x006fe20007f1e0ff */
        /* <DEDUP_REMOVED lines=21> */
.L_x_1900:
[----:B------:R-:W-:Y:S05]  /*11e00*/  BSYNC B0 ;  /* 0x0000000000007941 */ /* 0x000fea0003800000 */
.L_x_1899:
[----:B------:R-:W-:Y:S04]  /*11e10*/  BSSY B0, `(.L_x_1890) ;  /* 0x0000018000007945 */ /* 0x000fe80003800000 */
[----:B------:R-:W-:Y:S05]  /*11e20*/  @P2 BRA `(.L_x_1901) ;  /* 0x0000000000582947 */ /* 0x000fea0003800000 */
[----:B------:R-:W-:Y:S01]  /*11e30*/  IADD3 R7, P0, R4, 0x60, RZ ;  /* 0x0000006004077810 */ /* 0x000fe20007f1e0ff */
[----:B------:R-:W-:Y:S01]  /*11e40*/  VIADD R0, R22, 0x40 ;  /* 0x0000004016007836 */ /* 0x000fe20000000000 */
[----:B------:R-:W-:Y:S01]  /*11e50*/  MOV R2, R6 ;  /* 0x0000000600027202 */ /* 0x000fe20000000f00 */
[----:B------:R-:W-:Y:S01]  /*11e60*/  ULDC.64 UR6, c[0x0][0xad8] ;  /* 0x0002b60000067ab9 */ /* 0x000fe20000000a00 */
[----:B------:R-:W-:Y:S01]  /*11e70*/  ULDC UR5, c[0x0][0xa8c] ;  /* 0x0002a30000057ab9 */ /* 0x000fe20000000800 */
[----:B------:R-:W-:Y:S01]  /*11e80*/  IMAD.X R4, RZ, RZ, R5, P0 ;  /* 0x000000ffff047224 */ /* 0x000fe200000e0605 */
[----:B------:R-:W-:Y:S01]  /*11e90*/  ISETP.GE.AND P2, PT, R0, UR5, PT ;  /* 0x0000000500007c0c */ /* 0x000fe2000bf46270 */
[----:B------:R-:W-:Y:S01]  /*11ea0*/  IMAD.MOV.U32 R3, RZ, RZ, R11 ;  /* 0x000000ffff037224 */ /* 0x000fe200078e000b */
[----:B------:R-:W-:Y:S01]  /*11eb0*/  IADD3 R0, R22, 0x80, RZ ;  /* 0x0000008016007810 */ /* 0x000fe20007ffe0ff */
[----:B------:R-:W-:Y:S01]  /*11ec0*/  IMAD R4, R4, UR6, RZ ;  /* 0x0000000604047c24 */ /* 0x000fe2000f8e02ff */
[----:B------:R-:W-:Y:S01]  /*11ed0*/  ISETP.GE.AND P1, PT, R22, UR5, PT ;  /* 0x0000000516007c0c */ /* 0x000fe2000bf26270 */
[----:B------:R-:W-:Y:S01]  /*11ee0*/  IMAD.WIDE.U32 R2, R7, UR6, R2 ;  /* 0x0000000607027c25 */ /* 0x000fe2000f8e0002 */
[----:B------:R-:W-:Y:S01]  /*11ef0*/  ISETP.GE.AND P3, PT, R0, UR5, PT ;  /* 0x0000000500007c0c */ /* 0x000fe2000bf66270 */
[----:B------:R-:W-:-:S02]  /*11f00*/  ULDC.64 UR8, c[0x0][0x208] ;  /* 0x0000820000087ab9 */ /* 0x000fc40000000a00 */
        /* <DEDUP_REMOVED lines=8> */
.L_x_1901:
[----:B------:R-:W-:Y:S05]  /*11f90*/  BSYNC B0 ;  /* 0x0000000000007941 */ /* 0x000fea0003800000 */
.L_x_1890:
[----:B--2---:R-:W2:Y:S02]  /*11fa0*/  LDC R0, c[0x0][0xda8] ;  /* 0x00036a00ff007b82 */ /* 0x004ea40000000800 */
[----:B--2---:R-:W-:-:S13]  /*11fb0*/  ISETP.LE.AND P0, PT, R0, UR4, PT ;  /* 0x0000000400007c0c */ /* 0x004fda000bf03270 */
[----:B------:R-:W-:Y:S05]  /*11fc0*/  @!P0 BRA `(.L_x_1902) ;  /* 0xfffffeec00708947 */ /* 0x000fea000383ffff */
[----:B------:R-:W-:Y:S05]  /*11fd0*/  EXIT ;  /* 0x000000000000794d */ /* 0x000fea0003800000 */
.L_x_1854:
[----:B------:R-:W-:-:S08]  /*11fe0*/  NOP ;  /* 0x0000000000007918 */ /* 0x000fd00000000000 */
[----:B-1----:R-:W1:-:S00]  /*11ff0*/  USETMAXREG.DEALLOC.CTAPOOL 0x18 ;  /* 0x00000018000079c8 */ /* 0x002e4000080e0500 */
[----:B-1----:R-:W-:-:S06]  /*12000*/  LOP3.LUT R0, R0, 0x3, RZ, 0xc0, !PT ;  /* 0x0000000300007812 */ /* 0x002fcc00078ec0ff */
[----:B------:R-:W1:Y:S02]  /*12010*/  SHFL.IDX PT, R0, R0, RZ, 0x1f ;  /* 0x00001fff00007589 */ /* 0x000e6400000e0000 */
[----:B-1----:R-:W-:-:S13]  /*12020*/  ISETP.NE.AND P0, PT, R0, RZ, PT ;  /* 0x000000ff0000720c */ /* 0x002fda0003f05270 */
[----:B--2---:R-:W-:Y:S05]  /*12030*/  @P0 EXIT ;  /* 0x000000000000094d */ /* 0x004fea0003800000 */
[----:B------:R-:W1:Y:S01]  /*12040*/  S2UR UR4, SR_CTAID.X ;  /* 0x00000000000479c3 */ /* 0x000e620000002500 */
[----:B------:R2:W-:Y:S01]  /*12050*/  STL [R1+0x4], RZ ;  /* 0x000004ff01007387 */ /* 0x0005e20000100800 */
[----:B------:R-:W-:Y:S01]  /*12060*/  MOV R17, 0x1 ;  /* 0x0000000100117802 */ /* 0x000fe20000000f00 */
[----:B------:R-:W-:-:S05]  /*12070*/  IMAD.MOV.U32 R16, RZ, RZ, RZ ;  /* 0x000000ffff107224 */ /* 0x000fca00078e00ff */
[----:B------:R-:W1:Y:S02]  /*12080*/  LDC R0, c[0x0][0xda8] ;  /* 0x00036a00ff007b82 */ /* 0x000e640000000800 */
[----:B-1----:R-:W-:-:S13]  /*12090*/  ISETP.LE.AND P0, PT, R0, UR4, PT ;  /* 0x0000000400007c0c */ /* 0x002fda000bf03270 */
[----:B--2---:R-:W-:Y:S05]  /*120a0*/  @P0 BRA `(.L_x_1903) ;  /* 0x0000002c00980947 */ /* 0x004fea0003800000 */
[----:B------:R-:W-:Y:S01]  /*120b0*/  MOV R0, UR4 ;  /* 0x0000000400007c02 */ /* 0x000fe20008000f00 */
[----:B------:R-:W-:Y:S01]  /*120c0*/  IMAD.MOV.U32 R16, RZ, RZ, RZ ;  /* 0x000000ffff107224 */ /* 0x000fe200078e00ff */
[----:B------:R-:W-:Y:S01]  /*120d0*/  MOV R17, 0x1 ;  /* 0x0000000100117802 */ /* 0x000fe20000000f00 */
[----:B------:R-:W-:Y:S01]  /*120e0*/  ULDC UR44, c[0x0][0xc] ;  /* 0x00000300002c7ab9 */ /* 0x000fe20000000800 */
[----:B------:R-:W-:Y:S01]  /*120f0*/  ULDC.64 UR38, c[0x0][0x198] ;  /* 0x0000660000267ab9 */ /* 0x000fe20000000a00 */
[----:B------:R1:W-:Y:S04]  /*12100*/  STL [R1], R0 ;  /* 0x0000000001007387 */ /* 0x0003e80000100800 */
[----:B------:R1:W-:Y:S02]  /*12110*/  STL [R1+0x4], RZ ;  /* 0x000004ff01007387 */ /* 0x0003e40000100800 */
.L_x_1951:
[----:B------:R-:W2:Y:S01]  /*12120*/  LDL R6, [R1] ;  /* 0x0000000001067983 */ /* 0x000ea20000100800 */
[----:B------:R-:W-:Y:S01]  /*12130*/  ULDC UR8, c[0x0][0xdd0] ;  /* 0x0003740000087ab9 */ /* 0x000fe20000000800 */
[----:B-1----:R-:W1:Y:S01]  /*12140*/  LDC R0, c[0x0][0xde8] ;  /* 0x00037a00ff007b82 */ /* 0x002e620000000800 */
[----:B------:R-:W-:-:S11]  /*12150*/  UISETP.NE.AND UP0, UPT, UR8, 0x1, UPT ;  /* 0x000000010800788c */ /* 0x000fd6000bf05270 */
[----:B------:R-:W-:Y:S01]  /*12160*/  @UP0 ULDC UR4, c[0x0][0xdd4] ;  /* 0x0003750000040ab9 */ /* 0x000fe20000000800 */
[----:B------:R-:W-:Y:S01]  /*12170*/  @UP0 ULDC UR9, c[0x0][0xdd8] ;  /* 0x0003760000090ab9 */ /* 0x000fe20000000800 */
[C---:B--2---:R-:W-:Y:S02]  /*12180*/  R2UR UR6, R6.reuse ;  /* 0x00000000060672ca */ /* 0x044fe400000e0000 */
[----:B------:R-:W-:-:S11]  /*12190*/  R2UR UR7, R6 ;  /* 0x00000000060772ca */ /* 0x000fd600000e0000 */
        /* <DEDUP_REMOVED lines=14> */
.L_x_1904:
[----:B------:R-:W-:Y:S01]  /*12280*/  ULDC UR9, c[0x0][0xdc4] ;  /* 0x0003710000097ab9 */ /* 0x000fe20000000800 */
[----:B------:R-:W-:Y:S01]  /*12290*/  UMOV UR7, UR8 ;  /* 0x0000000800077c82 */ /* 0x000fe20008000000 */
[----:B------:R-:W-:-:S11]  /*122a0*/  UISETP.NE.AND UP0, UPT, UR9, 0x1, UPT ;  /* 0x000000010900788c */ /* 0x000fd6000bf05270 */
[----:B------:R-:W-:Y:S02]  /*122b0*/  @UP0 ULDC.64 UR10, c[0x0][0xdc8] ;  /* 0x00037200000a0ab9 */ /* 0x000fe40000000a00 */
[----:B------:R-:W-:-:S04]  /*122c0*/  UIMAD.WIDE.U32 UR4, UR8, UR10, URZ ;  /* 0x0000000a080472a5 */ /* 0x000fc8000f8e003f */
[----:B------:R-:W-:-:S04]  /*122d0*/  @UP0 USHF.R.U32.HI UR7, URZ, UR11, UR5 ;  /* 0x0000000b3f070299 */ /* 0x000fc80008011605 */
[----:B------:R-:W-:-:S12]  /*122e0*/  UIMAD UR4, UR7, UR9, URZ ;  /* 0x00000009070472a4 */ /* 0x000fd8000f8e023f */
.L_x_1905:
[----:B------:R-:W1:Y:S01]  /*122f0*/  LDC R0, c[0x0][0x404] ;  /* 0x00010100ff007b82 */ /* 0x000e620000000800 */
[----:B------:R-:W-:Y:S01]  /*12300*/  ULOP3.LUT UR5, URZ, UR7, URZ, 0x33, !UPT ;  /* 0x000000073f057292 */ /* 0x000fe2000f8e333f */
[----:B------:R-:W-:Y:S01]  /*12310*/  BSSY B6, `(.L_x_1906) ;  /* 0x00002ad000067945 */ /* 0x000fe20003800000 */
[----:B------:R-:W-:Y:S01]  /*12320*/  ULDC.64 UR10, c[0x0][0x3f8] ;  /* 0x0000fe00000a7ab9 */ /* 0x000fe20000000a00 */
[----:B------:R-:W-:Y:S01]  /*12330*/  ULDC UR7, c[0x0][0xdac] ;  /* 0x00036b0000077ab9 */ /* 0x000fe20000000800 */
[----:B------:R-:W-:Y:S01]  /*12340*/  ISETP.NE.U32.AND P0, PT, RZ, UR10, PT ;  /* 0x0000000aff007c0c */ /* 0x000fe2000bf05070 */
[----:B------:R-:W-:Y:S02]  /*12350*/  UIADD3 UR5, UR5, UR7, URZ ;  /* 0x0000000705057290 */ /* 0x000fe4000fffe03f */
[----:B------:R-:W2:Y:S01]  /*12360*/  LDC R2, c[0x0][0x288] ;  /* 0x0000a200ff027b82 */ /* 0x000ea20000000800 */
[----:B------:R-:W-:Y:S01]  /*12370*/  ISETP.NE.AND.EX P0, PT, RZ, UR11, PT, P0 ;  /* 0x0000000bff007c0c */ /* 0x000fe2000bf05300 */
[----:B------:R-:W-:Y:S01]  /*12380*/  USHF.L.U32 UR41, UR5, 0x7, URZ ;  /* 0x0000000705297899 */ /* 0x000fe2000800063f */
[----:B------:R-:W-:Y:S01]  /*12390*/  ULDC UR7, c[0x0][0xdb8] ;  /* 0x00036e0000077ab9 */ /* 0x000fe20000000800 */
[----:B------:R-:W-:-:S02]  /*123a0*/  UIADD3 UR4, UR8, -UR4, URZ ;  /* 0x8000000408047290 */ /* 0x000fc4000fffe03f */
[----:B------:R-:W-:Y:S02]  /*123b0*/  UISETP.NE.AND UP0, UPT, UR7, 0x1, UPT ;  /* 0x000000010700788c */ /* 0x000fe4000bf05270 */
[----:B------:R-:W3:Y:S01]  /*123c0*/  LDC R4, c[0x0][0x2e0] ;  /* 0x0000b800ff047b82 */ /* 0x000ee20000000800 */
[----:B------:R-:W-:Y:S01]  /*123d0*/  IMAD.U32 R5, RZ, RZ, UR41 ;  /* 0x00000029ff057e24 */ /* 0x000fe2000f8e00ff */
[----:B------:R-:W-:Y:S02]  /*123e0*/  ULDC UR5, c[0x0][0xdc4] ;  /* 0x0003710000057ab9 */ /* 0x000fe40000000800 */
[----:B------:R-:W-:Y:S01]  /*123f0*/  UIMAD UR6, UR6, UR5, UR4 ;  /* 0x00000005060672a4 */ /* 0x000fe2000f8e0204 */
[----:B-1----:R-:W-:-:S04]  /*12400*/  SEL R3, R0, 0x1, P0 ;  /* 0x0000000100037807 */ /* 0x002fc80000000000 */
[----:B------:R-:W-:Y:S01]  /*12410*/  @UP0 ULDC UR4, c[0x0][0xdbc] ;  /* 0x00036f0000040ab9 */ /* 0x000fe20000000800 */
[----:B------:R-:W-:Y:S01]  /*12420*/  @UP0 ULDC UR8, c[0x0][0xdc0] ;  /* 0x0003700000080ab9 */ /* 0x000fe20000000800 */
[----:B------:R-:W-:Y:S02]  /*12430*/  UIMAD.WIDE.U32 UR4, UR6, UR4, URZ ;  /* 0x00000004060472a5 */ /* 0x000fe4000f8e003f */
[----:B------:R-:W-:Y:S01]  /*12440*/  UMOV UR43, UR6 ;  /* 0x00000006002b7c82 */ /* 0x000fe20008000000 */
[----:B--2---:R-:W-:Y:S01]  /*12450*/  IADD3 R2, R5, 0xef, -R2 ;  /* 0x000000ef05027810 */ /* 0x004fe20007ffe802 */
[----:B------:R-:W-:-:S04]  /*12460*/  @UP0 USHF.R.U32.HI UR43, URZ, UR8, UR5 ;  /* 0x000000083f2b0299 */ /* 0x000fc80008011605 */
[----:B------:R-:W-:Y:S01]  /*12470*/  UIADD3 UR42, -UR43, URZ, URZ ;  /* 0x0000003f2b2a7290 */ /* 0x000fe2000fffe13f */
[----:B---3--:R-:W-:-:S03]  /*12480*/  IMAD R5, R3, R4, 0x6f ;  /* 0x0000006f03057424 */ /* 0x008fc600078e0204 */
[----:B------:R-:W-:Y:S01]  /*12490*/  UIMAD UR42, UR7, UR42, UR6 ;  /* 0x0000002a072a72a4 */ /* 0x000fe2000f8e0206 */
[----:B------:R-:W-:Y:S01]  /*124a0*/  IMAD R3, R3, R4, R2 ;  /* 0x0000000403037224 */ /* 0x000fe200078e0202 */
[----:B------:R-:W-:Y:S01]  /*124b0*/  MOV R4, RZ ;  /* 0x000000ff00047202 */ /* 0x000fe20000000f00 */
[----:B------:R-:W-:-:S04]  /*124c0*/  IMAD.MOV.U32 R2, RZ, RZ, RZ ;  /* 0x000000ffff027224 */ /* 0x000fc800078e00ff */
[----:B------:R-:W-:-:S04]  /*124d0*/  IMAD.HI R4, R5, -0x6db6db6d, R4 ;  /* 0x9249249305047827 */ /* 0x000fc800078e0204 */
[----:B------:R-:W-:Y:S01]  /*124e0*/  IMAD.HI R2, R3, -0x6db6db6d, R2 ;  /* 0x9249249303027827 */ /* 0x000fe200078e0202 */
[----:B------:R-:W-:-:S04]  /*124f0*/  SHF.R.U32.HI R3, RZ, 0x1f, R4 ;  /* 0x0000001fff037819 */ /* 0x000fc80000011604 */
[----:B------:R-:W-:Y:S02]  /*12500*/  SHF.R.U32.HI R5, RZ, 0x1f, R2 ;  /* 0x0000001fff057819 */ /* 0x000fe40000011602 */
[----:B------:R-:W-:Y:S02]  /*12510*/  LEA.HI.SX32 R3, R4, R3, 0x1a ;  /* 0x0000000304037211 */ /* 0x000fe400078fd2ff */
[----:B------:R-:W-:-:S04]  /*12520*/  LEA.HI.SX32 R2, R2, R5, 0x1a ;  /* 0x0000000502027211 */ /* 0x000fc800078fd2ff */
[----:B------:R-:W-:-:S04]  /*12530*/  VIMNMX R19, R3, R2, PT ;  /* 0x0000000203137248 */ /* 0x000fc80003fe0100 */
[----:B------:R-:W-:-:S13]  /*12540*/  ISETP.GT.AND P0, PT, R19, RZ, PT ;  /* 0x000000ff1300720c */ /* 0x000fda0003f04270 */
[----:B------:R-:W-:Y:S05]  /*12550*/  @P0 BRA `(.L_x_1907) ;  /* 0x00000000004c0947 */ /* 0x000fea0003800000 */
[----:B------:R-:W1:Y:S01]  /*12560*/  S2R R7, SR_TID.X ;  /* 0x0000000000077919 */ /* 0x000e620000002100 */
[----:B------:R-:W-:Y:S02]  /*12570*/  MOV R13, R6 ;  /* 0x00000006000d7202 */ /* 0x000fe40000000f00 */
[----:B-1----:R-:W-:-:S04]  /*12580*/  LOP3.LUT R7, R7, 0x1f, RZ, 0xc0, !PT ;  /* 0x0000001f07077812 */ /* 0x002fc800078ec0ff */
[----:B------:R-:W-:-:S13]  /*12590*/  ISETP.NE.AND P0, PT, R7, RZ, PT ;  /* 0x000000ff0700720c */ /* 0x000fda0003f05270 */
[----:B------:R-:W-:Y:S05]  /*125a0*/  @P0 BRA `(.L_x_1908) ;  /* 0x00000028000c0947 */ /* 0x000fea0003800000 */
[----:B------:R-:W1:Y:S01]  /*125b0*/  S2R R5, SR_LANEID ;  /* 0x0000000000057919 */ /* 0x000e620000000000 */
[----:B------:R-:W-:Y:S01]  /*125c0*/  VOTEU.ANY UR4, UPT, PT ;  /* 0x0000000000047886 */ /* 0x000fe200038e0100 */
[----:B------:R-:W2:Y:S01]  /*125d0*/  LDC.64 R2, c[0x0][0xdf0] ;  /* 0x00037c00ff027b82 */ /* 0x000ea20000000a00 */
[----:B------:R-:W1:Y:S01]  /*125e0*/  FLO.U32 R0, UR4 ;  /* 0x0000000400007d00 */ /* 0x000e6200080e0000 */
[----:B------:R-:W-:Y:S01]  /*125f0*/  ULDC.64 UR6, c[0x0][0x208] ;  /* 0x0000820000067ab9 */ /* 0x000fe20000000a00 */
        /* <DEDUP_REMOVED lines=9> */
.L_x_1907:
[----:B------:R-:W1:Y:S01]  /*12690*/  S2R R3, SR_CgaCtaId ;  /* 0x0000000000037919 */ /* 0x000e620000008800 */
[----:B------:R-:W-:-:S04]  /*126a0*/  MOV R18, 0x400 ;  /* 0x0000040000127802 */ /* 0x000fc80000000f00 */
[----:B-1----:R-:W-:-:S05]  /*126b0*/  LEA R18, R3, R18, 0x18 ;  /* 0x0000001203127211 */ /* 0x002fca00078ec0ff */
[----:B------:R-:W-:-:S05]  /*126c0*/  VIADD R0, R18, 0x21400 ;  /* 0x0002140012007836 */ /* 0x000fca0000000000 */
[----:B------:R-:W-:-:S13]  /*126d0*/  LOP3.LUT P0, RZ, R0, 0x3ff, RZ, 0xc0, !PT ;  /* 0x000003ff00ff7812 */ /* 0x000fda000780c0ff */
[----:B------:R-:W-:Y:S05]  /*126e0*/  @!P0 BRA `(.L_x_1909) ;  /* 0x0000000000408947 */ /* 0x000fea0003800000 */
[----:B------:R-:W-:Y:S01]  /*126f0*/  MOV R2, 0x0 ;  /* 0x0000000000027802 */ /* 0x000fe20000000f00 */
[----:B------:R-:W-:Y:S01]  /*12700*/  ULDC.64 UR6, c[0x4][0xa8] ;  /* 0x01002a0000067ab9 */ /* 0x000fe20000000a00 */
[----:B------:R-:W-:Y:S01]  /*12710*/  ULDC.64 UR8, c[0x4][0xb0] ;  /* 0x01002c0000087ab9 */ /* 0x000fe20000000a00 */
[----:B------:R-:W-:Y:S01]  /*12720*/  ULDC.64 UR4, c[0x4][0x8] ;  /* 0x0100020000047ab9 */ /* 0x000fe20000000a00 */
[----:B------:R-:W-:Y:S01]  /*12730*/  MOV R4, UR6 ;  /* 0x0000000600047c02 */ /* 0x000fe20008000f00 */
[----:B------:R-:W-:Y:S01]  /*12740*/  IMAD.U32 R5, RZ, RZ, UR7 ;  /* 0x00000007ff057e24 */ /* 0x000fe2000f8e00ff */
[----:B------:R-:W1:Y:S01]  /*12750*/  LDC.64 R2, c[0x4][R2] ;  /* 0x0100000002027b82 */ /* 0x000e620000000a00 */
[----:B------:R-:W-:Y:S01]  /*12760*/  MOV R6, UR8 ;  /* 0x0000000800067c02 */ /* 0x000fe20008000f00 */
[----:B------:R-:W-:Y:S01]  /*12770*/  IMAD.U32 R7, RZ, RZ, UR9 ;  /* 0x00000009ff077e24 */ /* 0x000fe2000f8e00ff */
[----:B------:R-:W-:Y:S01]  /*12780*/  MOV R10, UR4 ;  /* 0x00000004000a7c02 */ /* 0x000fe20008000f00 */
[----:B------:R-:W-:Y:S01]  /*12790*/  IMAD.U32 R11, RZ, RZ, UR5 ;  /* 0x00000005ff0b7e24 */ /* 0x000fe2000f8e00ff */
[----:B------:R-:W-:Y:S01]  /*127a0*/  MOV R8, 0x70 ;  /* 0x0000007000087802 */ /* 0x000fe20000000f00 */
[----:B------:R-:W-:Y:S01]  /*127b0*/  IMAD.MOV.U32 R12, RZ, RZ, 0x1 ;  /* 0x00000001ff0c7424 */ /* 0x000fe200078e00ff */
[----:B------:R-:W-:-:S07]  /*127c0*/  MOV R13, RZ ;  /* 0x000000ff000d7202 */ /* 0x000fce0000000f00 */
[----:B------:R-:W-:-:S07]  /*127d0*/  LEPC R20, `(.L_x_1909) ;  /* 0x000000001014794e */ /* 0x000fce0000000000 */
[----:B-1----:R-:W-:Y:S05]  /*127e0*/  CALL.ABS.NOINC R2 ;  /* 0x0000000002007343 */ /* 0x002fea0003c00000 */
.L_x_1909:
[----:B------:R-:W-:-:S05]  /*127f0*/  VIADD R0, R18, 0x400 ;  /* 0x0000040012007836 */ /* 0x000fca0000000000 */
        /* <DEDUP_REMOVED lines=11> */
[----:B------:R-:W-:Y:S01]  /*128b0*/  MOV R10, UR4 ;  /* 0x00000004000a7c02 */ /* 0x000fe20008000f00 */
[----:B------:R-:W-:Y:S01]  /*128c0*/  IMAD.U32 R11, RZ, RZ, UR5 ;  /* 0x00000005ff0b7e24 */ /* 0x000fe2000f8e00ff */
[----:B------:R-:W-:Y:S01]  /*128d0*/  MOV R8, 0x70 ;  /* 0x0000007000087802 */ /* 0x000fe20000000f00 */
[----:B------:R-:W-:Y:S01]  /*128e0*/  IMAD.MOV.U32 R12, RZ, RZ, 0x1 ;  /* 0x00000001ff0c7424 */ /* 0x000fe200078e00ff */
[----:B-1----:R-:W-:-:S07]  /*128f0*/  MOV R13, RZ ;  /* 0x000000ff000d7202 */ /* 0x002fce0000000f00 */
[----:B------:R-:W-:-:S07]  /*12900*/  LEPC R20, `(.L_x_1911) ;  /* 0x000000001014794e */ /* 0x000fce0000000000 */
[----:B--2---:R-:W-:Y:S05]  /*12910*/  CALL.ABS.NOINC R2 ;  /* 0x0000000002007343 */ /* 0x004fea0003c00000 */
.L_x_1911:
        /* <DEDUP_REMOVED lines=15> */
[----:B-1----:R-:W-:Y:S05]  /*12a10*/  CALL.ABS.NOINC R2 ;  /* 0x0000000002007343 */ /* 0x002fea0003c00000 */
.L_x_1910:
[----:B------:R-:W-:Y:S01]  /*12a20*/  ULDC.64 UR4, c[0x0][0x9f8] ;  /* 0x00027e0000047ab9 */ /* 0x000fe20000000a00 */
[----:B------:R-:W-:Y:S01]  /*12a30*/  MOV R5, UR43 ;  /* 0x0000002b00057c02 */ /* 0x000fe20008000f00 */
[----:B------:R-:W-:Y:S01]  /*12a40*/  IMAD.U32 R0, RZ, RZ, UR43 ;  /* 0x0000002bff007e24 */ /* 0x000fe2000f8e00ff */
[----:B------:R-:W-:Y:S01]  /*12a50*/  ISETP.NE.U32.AND P0, PT, RZ, UR4, PT ;  /* 0x00000004ff007c0c */ /* 0x000fe2000bf05070 */
[----:B------:R-:W-:Y:S01]  /*12a60*/  ULDC.64 UR6, c[0x0][0x208] ;  /* 0x0000820000067ab9 */ /* 0x000fe20000000a00 */
[----:B------:R-:W1:Y:S01]  /*12a70*/  LDC R4, c[0x0][0x428] ;  /* 0x00010a00ff047b82 */ /* 0x000e620000000800 */
[----:B------:R-:W2:Y:S01]  /*12a80*/  S2R R6, SR_TID.X ;  /* 0x0000000000067919 */ /* 0x000ea20000002100 */
[----:B------:R-:W-:-:S13]  /*12a90*/  ISETP.NE.AND.EX P0, PT, RZ, UR5, PT, P0 ;  /* 0x00000005ff007c0c */ /* 0x000fda000bf05300 */
[----:B------:R-:W3:Y:S02]  /*12aa0*/  @P0 LDC.64 R2, c[0x0][0x9f8] ;  /* 0x00027e00ff020b82 */ /* 0x000ee40000000a00 */
[----:B---3--:R-:W-:-:S05]  /*12ab0*/  @P0 IMAD.WIDE R2, R5, 0x4, R2 ;  /* 0x0000000405020825 */ /* 0x008fca00078e0202 */
[----:B------:R3:W4:Y:S01]  /*12ac0*/  @P0 LDG.E R0, desc[UR6][R2.64] ;  /* 0x0000000602000981 */ /* 0x000722000c1e1900 */
[----:B-1----:R-:W-:Y:S01]  /*12ad0*/  ISETP.NE.AND P0, PT, R4, 0x1, PT ;  /* 0x000000010400780c */ /* 0x002fe20003f05270 */
[----:B------:R-:W-:Y:S01]  /*12ae0*/  UMOV UR40, URZ ;  /* 0x0000003f00287c82 */ /* 0x000fe20008000000 */
[----:B--2---:R-:W-:Y:S01]  /*12af0*/  LOP3.LUT R7, R6, 0x1f, RZ, 0xc0, !PT ;  /* 0x0000001f06077812 */ /* 0x004fe200078ec0ff */
[----:B------:R-:W-:Y:S01]  /*12b00*/  UMOV UR8, 0x40 ;  /* 0x0000004000087882 */ /* 0x000fe20000000000 */
[----:B------:R-:W-:Y:S01]  /*12b10*/  MOV R4, UR42 ;  /* 0x0000002a00047c02 */ /* 0x000fe20008000f00 */
        /* <DEDUP_REMOVED lines=19> */
[----:B------:R-:W-:Y:S01]  /*12c50*/  VIADD R5, R19, 0xffffffff ;  /* 0xffffffff13057836 */ /* 0x000fe20000000000 */
[----:B-1----:R-:W-:Y:S01]  /*12c60*/  ISETP.NE.U32.AND P0, PT, R2, RZ, PT ;  /* 0x000000ff0200720c */ /* 0x002fe20003f05070 */
[----:B------:R2:W-:Y:S03]  /*12c70*/  @!UP1 UTMAPF.L2.4D [UR12], [UR4] ;  /* 0x0000000c040095b8 */ /* 0x0005e60008018000 */
[----:B------:R-:W-:-:S04]  /*12c80*/  ISETP.NE.AND.EX P0, PT, R3, RZ, PT, P0 ;  /* 0x000000ff0300720c */ /* 0x000fc80003f05300 */
[----:B----4-:R-:W-:Y:S01]  /*12c90*/  SEL R6, R0, RZ, !P0 ;  /* 0x000000ff00067207 */ /* 0x010fe20004000000 */
[----:B--2---:R-:W-:Y:S08]  /*12ca0*/  BRA.DIV UR6, `(.L_x_1912) ;  /* 0x0000002a060c7947 */ /* 0x004ff0000b800000 */
.L_x_1963:
[----:B------:R-:W-:Y:S01]  /*12cb0*/  UMOV UR4, 0xffffffff ;  /* 0xffffffff00047882 */ /* 0x000fe20000000000 */
[----:B------:R-:W-:Y:S02]  /*12cc0*/  SHF.R.S32.HI R12, RZ, 0x1f, R0 ;  /* 0x0000001fff0c7819 */ /* 0x000fe40000011400 */
[----:B------:R-:W-:Y:S05]  /*12cd0*/  BRA.DIV UR4, `(.L_x_1913) ;  /* 0x0000002a042c7947 */ /* 0x000fea000b800000 */
[----:B------:R-:W-:-:S13]  /*12ce0*/  ELECT P6, URZ, PT ;  /* 0x00000000003f782f */ /* 0x000fda00038c0000 */
.L_x_1966:
[----:B------:R-:W-:Y:S05]  /*12cf0*/  @!P6 BRA `(.L_x_1914) ;  /* 0x0000000000f8e947 */ /* 0x000fea0003800000 */
[----:B------:R-:W-:Y:S01]  /*12d00*/  MOV R6, R0 ;  /* 0x0000000000067202 */ /* 0x000fe20000000f00 */
        /* <DEDUP_REMOVED lines=13> */
[----:B------:R-:W-:-:S03]  /*12de0*/  SHF.R.S32.HI R7, RZ, 0x1f, R6 ;  /* 0x0000001fff077819 */ /* 0x000fc60000011406 */
[----:B------:R-:W-:-:S04]  /*12df0*/  IMAD.WIDE.U32 R6, R0, UR4, R6 ;  /* 0x0000000400067c25 */ /* 0x000fc8000f8e0006 */
[----:B------:R-:W-:Y:S01]  /*12e00*/  IMAD.IADD R9, R7, 0x1, R9 ;  /* 0x0000000107097824 */ /* 0x000fe200078e0209 */
[----:B------:R-:W-:-:S04]  /*12e10*/  LEA R8, P2, R6, R2, 0x2 ;  /* 0x0000000206087211 */ /* 0x000fc800078410ff */
[----:B------:R-:W-:-:S05]  /*12e20*/  LEA.HI.X R9, R6, R3, R9, 0x2, P2 ;  /* 0x0000000306097211 */ /* 0x000fca00010f1409 */
[----:B------:R1:W5:Y:S04]  /*12e30*/  LDG.E R6, desc[UR6][R8.64] ;  /* 0x0000000608067981 */ /* 0x000368000c1e1900 */
.L_x_1915:
[----:B-1----:R-:W-:Y:S02]  /*12e40*/  LEA R8, R16, R18, 0x3 ;  /* 0x0000001210087211 */ /* 0x002fe400078e18ff */
[----:B------:R-:W-:-:S04]  /*12e50*/  SHF.L.U32 R7, R17, 0x1f, RZ ;  /* 0x0000001f11077819 */ /* 0x000fc800000006ff */
[----:B------:R-:W1:Y:S02]  /*12e60*/  SYNCS.PHASECHK.TRANS64.TRYWAIT P2, [R8+URZ+0x36840], R7 ;  /* 0x03684007080075a7 */ /* 0x000e64000804017f */
[----:B-1----:R-:W-:Y:S05]  /*12e70*/  @!P2 BRA `(.L_x_1916) ;  /* 0x0000002400e4a947 */ /* 0x002fea0003800000 */
.L_x_1967:
        /* <DEDUP_REMOVED lines=11> */
.L_x_1917:
[----:B-1----:R-:W-:Y:S01]  /*12f30*/  IMAD R7, R16, 0xa800, R18 ;  /* 0x0000a80010077824 */ /* 0x002fe200078e0212 */
        /* <DEDUP_REMOVED lines=26> */
.L_x_1914:
[----:B------:R-:W-:Y:S05]  /*130e0*/  WARPSYNC.ALL ;  /* 0x0000000000007948 */ /* 0x000fea0003800000 */
[----:B------:R-:W2:Y:S01]  /*130f0*/  LDL.LU R8, [R1+0x4] ;  /* 0x0000040001087983 */ /* 0x000ea20000300800 */
[----:B------:R-:W-:Y:S02]  /*13100*/  ELECT P2, URZ, PT ;  /* 0x00000000003f782f */ /* 0x000fe40003840000 */
[----:B------:R-:W-:Y:S01]  /*13110*/  ISETP.GE.AND P3, PT, R19, 0x2, PT ;  /* 0x000000021300780c */ /* 0x000fe20003f66270 */
[----:B------:R-:W-:Y:S01]  /*13120*/  UIADD3 UR4, UP0, UR38, 0x270, URZ ;  /* 0x0000027026047890 */ /* 0x000fe2000ff1e03f */
[----:B------:R-:W-:Y:S01]  /*13130*/  UMOV UR11, UR41 ;  /* 0x00000029000b7c82 */ /* 0x000fe20008000000 */
[----:B------:R-:W-:-:S02]  /*13140*/  UMOV UR12, UR42 ;  /* 0x0000002a000c7c82 */ /* 0x000fc40008000000 */
[----:B------:R-:W-:Y:S01]  /*13150*/  UIADD3.X UR5, URZ, UR39, URZ, UP0, !UPT ;  /* 0x000000273f057290 */ /* 0x000fe200087fe43f */
[----:B------:R-:W-:Y:S01]  /*13160*/  UMOV UR13, UR43 ;  /* 0x0000002b000d7c82 */ /* 0x000fe20008000000 */
[----:B------:R-:W-:Y:S01]  /*13170*/  UMOV UR6, 0x0 ;  /* 0x0000000000067882 */ /* 0x000fe20000000000 */
[----:B------:R-:W-:Y:S01]  /*13180*/  UMOV UR7, 0x12f00000 ;  /* 0x12f0000000077882 */ /* 0x000fe20000000000 */
[----:B------:R-:W-:Y:S01]  /*13190*/  UMOV UR10, URZ ;  /* 0x0000003f000a7c82 */ /* 0x000fe20008000000 */
[----:B------:R-:W-:Y:S01]  /*131a0*/  UMOV UR27, UR41 ;  /* 0x00000029001b7c82 */ /* 0x000fe20008000000 */
[----:B------:R-:W-:Y:S01]  /*131b0*/  @P2 MOV R7, 0xc000 ;  /* 0x0000c00000072802 */ /* 0x000fe20000000f00 */
[----:B------:R-:W-:Y:S06]  /*131c0*/  BAR.SYNC.DEFER_BLOCKING 0x8, 0x120 ;  /* 0x0204800000007b1d */ /* 0x000fec0000010000 */
[----:B------:R-:W-:Y:S01]  /*131d0*/  UMOV UR28, UR42 ;  /* 0x0000002a001c7c82 */ /* 0x000fe20008000000 */
[----:B------:R-:W-:Y:S01]  /*131e0*/  UMOV UR29, UR43 ;  /* 0x0000002b001d7c82 */ /* 0x000fe20008000000 */
[----:B------:R-:W-:Y:S01]  /*131f0*/  UMOV UR26, 0x40 ;  /* 0x00000040001a7882 */ /* 0x000fe20000000000 */
[----:B------:R-:W-:Y:S01]  /*13200*/  UMOV UR19, UR41 ;  /* 0x0000002900137c82 */ /* 0x000fe20008000000 */
[----:B------:R-:W-:Y:S01]  /*13210*/  UMOV UR20, UR42 ;  /* 0x0000002a00147c82 */ /* 0x000fe20008000000 */
[----:B------:R-:W-:Y:S01]  /*13220*/  UMOV UR21, UR43 ;  /* 0x0000002b00157c82 */ /* 0x000fe20008000000 */
[----:B------:R-:W-:Y:S01]  /*13230*/  UMOV UR18, 0x80 ;  /* 0x0000008000127882 */ /* 0x000fe20000000000 */
[----:B------:R1:W-:Y:S02]  /*13240*/  @P2 SYNCS.ARRIVE.TRANS64 RZ, [R18+URZ+0x36800], R7 ;  /* 0x0368000712ff29a7 */ /* 0x0003e4000800003f */
[----:B-1----:R-:W-:-:S05]  /*13250*/  @P2 VIADD R7, R18, 0x15400 ;  /* 0x0001540012072836 */ /* 0x002fca0000000000 */
[----:B------:R-:W-:Y:S02]  /*13260*/  @P2 R2UR UR8, R7 ;  /* 0x00000000070822ca */ /* 0x000fe400000e0000 */
[----:B------:R-:W-:-:S04]  /*13270*/  @P2 IADD3 R7, R18, 0x36800, RZ ;  /* 0x0003680012072810 */ /* 0x000fc80007ffe0ff */
[----:B------:R-:W-:Y:S01]  /*13280*/  @P2 R2UR UR9, R7 ;  /* 0x00000000070922ca */ /* 0x000fe200000e0000 */
[----:B------:R-:W-:-:S05]  /*13290*/  @P2 VIADD R7, R18, 0x19400 ;  /* 0x0001940012072836 */ /* 0x000fca0000000000 */
[----:B------:R-:W-:Y:S02]  /*132a0*/  @P2 R2UR UR24, R7 ;  /* 0x00000000071822ca */ /* 0x000fe400000e0000 */
[----:B------:R-:W-:-:S04]  /*132b0*/  @P2 IADD3 R7, R18, 0x1d400, RZ ;  /* 0x0001d40012072810 */ /* 0x000fc80007ffe0ff */
[----:B------:R-:W-:Y:S01]  /*132c0*/  @P2 R2UR UR16, R7 ;  /* 0x00000000071022ca */ /* 0x000fe200000e0000 */
[----:B------:R-:W-:Y:S01]  /*132d0*/  UMOV UR25, UR9 ;  /* 0x0000000900197c82 */ /* 0x000fe20008000000 */
[----:B------:R1:W-:Y:S01]  /*132e0*/  UTMALDG.4D [UR8], [UR4], desc[UR6] ;  /* 0x00000608040075b4 */ /* 0x0003e20008019000 */
[----:B------:R-:W-:-:S04]  /*132f0*/  UMOV UR17, UR9 ;  /* 0x0000000900117c82 */ /* 0x000fc80008000000 */
[----:B------:R1:W-:Y:S06]  /*13300*/  UTMALDG.4D [UR24], [UR4], desc[UR6] ;  /* 0x00000618040075b4 */ /* 0x0003ec0008019000 */
[----:B------:R1:W-:Y:S01]  /*13310*/  UTMALDG.4D [UR16], [UR4], desc[UR6] ;  /* 0x00000610040075b4 */ /* 0x0003e20008019000 */
[----:B--2---:R-:W-:-:S05]  /*13320*/  VIADD R8, R8, 0x1 ;  /* 0x0000000108087836 */ /* 0x004fca0000000000 */
[----:B------:R-:W-:Y:S01]  /*13330*/  LEA.HI R7, R8, R8, RZ, 0x1 ;  /* 0x0000000808077211 */ /* 0x000fe200078f08ff */
[----:B------:R1:W-:Y:S03]  /*13340*/  STL [R1+0x4], R8 ;  /* 0x0000040801007387 */ /* 0x0003e60000100800 */
[----:B------:R-:W-:-:S04]  /*13350*/  LOP3.LUT R7, R7, 0xfffffffe, RZ, 0xc0, !PT ;  /* 0xfffffffe07077812 */ /* 0x000fc800078ec0ff */
[----:B------:R-:W-:-:S04]  /*13360*/  IADD3 R7, R8, -R7, RZ ;  /* 0x8000000708077210 */ /* 0x000fc80007ffe0ff */
[----:B------:R-:W-:-:S04]  /*13370*/  SHF.L.U32 R7, R7, 0x1f, RZ ;  /* 0x0000001f07077819 */ /* 0x000fc800000006ff */
[----:B------:R-:W2:Y:S02]  /*13380*/  SYNCS.PHASECHK.TRANS64.TRYWAIT P2, [R18+URZ+0x36820], R7 ;  /* 0x03682007120075a7 */ /* 0x000ea4000804017f */
[----:B-12---:R-:W-:Y:S05]  /*13390*/  @!P2 BRA `(.L_x_1918) ;  /* 0x0000002000b0a947 */ /* 0x006fea0003800000 */
.L_x_1968:
[----:B------:R-:W-:Y:S05]  /*133a0*/  @!P3 BRA `(.L_x_1919) ;  /* 0x00000014007cb947 */ /* 0x000fea0003800000 */
[C---:B-1----:R-:W-:Y:S01]  /*133b0*/  LOP3.LUT R7, R19.reuse, 0x1, RZ, 0xc0, !PT ;  /* 0x0000000113077812 */ /* 0x042fe200078ec0ff */
[----:B------:R-:W-:Y:S01]  /*133c0*/  VIADD R10, R19, 0xfffffffe ;  /* 0xfffffffe130a7836 */ /* 0x000fe20000000000 */
[----:B------:R-:W-:Y:S02]  /*133d0*/  ULDC.64 UR36, c[0x0][0x408] ;  /* 0x0001020000247ab9 */ /* 0x000fe40000000a00 */
[----:B------:R-:W-:Y:S02]  /*133e0*/  ISETP.NE.U32.AND P2, PT, R7, 0x1, PT ;  /* 0x000000010700780c */ /* 0x000fe40003f45070 */
[----:B------:R-:W-:-:S11]  /*133f0*/  MOV R7, R10 ;  /* 0x0000000a00077202 */ /* 0x000fd60000000f00 */
[----:B------:R-:W-:Y:S05]  /*13400*/  @!P2 BRA `(.L_x_1920) ;  /* 0x0000000400cca947 */ /* 0x000fea0003800000 */
        /* <DEDUP_REMOVED lines=8> */
[----:B------:R-:W-:Y:S01]  /*13490*/  IMAD.MOV.U32 R7, RZ, RZ, R10 ;  /* 0x000000ffff077224 */ /* 0x000fe200078e000a */
[----:B------:R-:W-:Y:S06]  /*134a0*/  @!P0 BRA `(.L_x_1923) ;  /* 0x0000000000488947 */ /* 0x000fec0003800000 */
[----:B------:R-:W1:Y:S01]  /*134b0*/  LDC R14, c[0x0][0x41c] ;  /* 0x00010700ff0e7b82 */ /* 0x000e620000000800 */
[----:B------:R-:W-:Y:S01]  /*134c0*/  ULDC.64 UR4, c[0x0][0x408] ;  /* 0x0001020000047ab9 */ /* 0x000fe20000000a00 */
[----:B------:R-:W-:Y:S01]  /*134d0*/  ULDC.64 UR6, c[0x0][0x208] ;  /* 0x0000820000067ab9 */ /* 0x000fe20000000a00 */
        /* <DEDUP_REMOVED lines=8> */
[----:B------:R-:W-:Y:S02]  /*13560*/  IMAD R14, R12, UR4, RZ ;  /* 0x000000040c0e7c24 */ /* 0x000fe4000f8e02ff */
[----:B------:R-:W-:-:S04]  /*13570*/  IMAD.WIDE.U32 R8, R0, UR4, R8 ;  /* 0x0000000400087c25 */ /* 0x000fc8000f8e0008 */
[----:B------:R-:W-:Y:S01]  /*13580*/  IMAD R14, R0, UR5, R14 ;  /* 0x00000005000e7c24 */ /* 0x000fe2000f8e020e */
[----:B------:R-:W-:-:S04]  /*13590*/  LEA R2, P2, R8, R2, 0x2 ;  /* 0x0000000208027211 */ /* 0x000fc800078410ff */
[----:B------:R-:W-:-:S04]  /*135a0*/  IADD3 R9, R14, R9, RZ ;  /* 0x000000090e097210 */ /* 0x000fc80007ffe0ff */
[----:B------:R-:W-:-:S05]  /*135b0*/  LEA.HI.X R3, R8, R3, R9, 0x2, P2 ;  /* 0x0000000308037211 */ /* 0x000fca00010f1409 */
[----:B------:R1:W5:Y:S02]  /*135c0*/  LDG.E R8, desc[UR6][R2.64] ;  /* 0x0000000602087981 */ /* 0x000364000c1e1900 */
.L_x_1923:
[----:B-1----:R-:W-:Y:S01]  /*135d0*/  IMAD R3, R11, 0x8, R18 ;  /* 0x000000080b037824 */ /* 0x002fe200078e0212 */
[----:B------:R-:W-:-:S04]  /*135e0*/  SHF.L.U32 R2, R13, 0x1f, RZ ;  /* 0x0000001f0d027819 */ /* 0x000fc800000006ff */
[----:B------:R-:W1:Y:S02]  /*135f0*/  SYNCS.PHASECHK.TRANS64.TRYWAIT P2, [R3+URZ+0x36840], R2 ;  /* 0x03684002030075a7 */ /* 0x000e64000804017f */
[----:B-1----:R-:W-:Y:S05]  /*13600*/  @!P2 BRA `(.L_x_1924) ;  /* 0x000000200028a947 */ /* 0x002fea0003800000 */
.L_x_1969:
[----:B------:R-:W2:Y:S02]  /*13610*/  S2R R9, SR_TID.X ;  /* 0x0000000000097919 */ /* 0x000ea40000002100 */
[----:B--2---:R-:W-:-:S04]  /*13620*/  LOP3.LUT R9, R9, 0x7f, RZ, 0xc0, !PT ;  /* 0x0000007f09097812 */ /* 0x004fc800078ec0ff */
[----:B------:R-:W-:-:S13]  /*13630*/  ISETP.NE.AND P3, PT, R9, RZ, PT ;  /* 0x000000ff0900720c */ /* 0x000fda0003f65270 */
        /* <DEDUP_REMOVED lines=8> */
.L_x_1925:
        /* <DEDUP_REMOVED lines=11> */
[----:B------:R-:W-:Y:S01]  /*13770*/  VIADD R3, R18, 0x36800 ;  /* 0x0003680012037836 */ /* 0x000fe20000000000 */
[----:B------:R-:W-:Y:S01]  /*13780*/  UMOV UR16, 0x40 ;  /* 0x0000004000107882 */ /* 0x000fe20000000000 */
[----:B------:R-:W-:Y:S01]  /*13790*/  UMOV UR17, 0x80 ;  /* 0x0000008000117882 */ /* 0x000fe20000000000 */
[----:B------:R-:W-:Y:S01]  /*137a0*/  UIADD3 UR9, UR9, 0x36830, URZ ;  /* 0x0003683009097890 */ /* 0x000fe2000fffe03f */
[----:B------:R-:W-:Y:S01]  /*137b0*/  SHF.L.U32 R2, R17, 0x1f, RZ ;  /* 0x0000001f11027819 */ /* 0x000fe200000006ff */
[----:B------:R-:W-:Y:S01]  /*137c0*/  UIMAD UR11, UR11, 0x70, URZ ;  /* 0x000000700b0b78a4 */ /* 0x000fe2000f8e023f */
[----:B------:R-:W-:Y:S01]  /*137d0*/  LEA R3, R16, R3, 0x3 ;  /* 0x0000000310037211 */ /* 0x000fe200078e18ff */
[----:B------:R-:W-:-:S02]  /*137e0*/  UIADD3 UR8, UR14, 0x21400, URZ ;  /* 0x000214000e087890 */ /* 0x000fc4000fffe03f */
        /* <DEDUP_REMOVED lines=11> */
.L_x_1970:
[----:B------:R-:W-:Y:S05]  /*138a0*/  @P3 BRA `(.L_x_1927) ;  /* 0x0000000000203947 */ /* 0x000fea0003800000 */
[----:B------:R-:W2:Y:S01]  /*138b0*/  S2R R9, SR_TID.X ;  /* 0x0000000000097919 */ /* 0x000ea20000002100 */
[----:B-1----:R-:W-:Y:S01]  /*138c0*/  IMAD R2, R16, 0x8, R18 ;  /* 0x0000000810027824 */ /* 0x002fe200078e0212 */
[----:B------:R-:W-:-:S04]  /*138d0*/  MOV R3, 0xa800 ;  /* 0x0000a80000037802 */ /* 0x000fc80000000f00 */
[----:B------:R3:W-:Y:S01]  /*138e0*/  SYNCS.ARRIVE.TRANS64 RZ, [R2+URZ+0x36850], R3 ;  /* 0x0368500302ff79a7 */ /* 0x0007e2000800003f */
[----:B--2---:R-:W-:-:S04]  /*138f0*/  LOP3.LUT R9, R9, 0x1f, RZ, 0xc0, !PT ;  /* 0x0000001f09097812 */ /* 0x004fc800078ec0ff */
[----:B------:R-:W-:-:S13]  /*13900*/  ISETP.NE.AND P2, PT, R9, RZ, PT ;  /* 0x000000ff0900720c */ /* 0x000fda0003f45270 */
[----:B---3--:R-:W-:Y:S05]  /*13910*/  @!P2 BRA `(.L_x_1927) ;  /* 0x000000000004a947 */ /* 0x008fea0003800000 */
[----:B------:R-:W-:Y:S01]  /*13920*/  BPT.TRAP 0x1 ;  /* 0x000000040000795c */ /* 0x000fe20000300000 */
.L_x_1927:
[--C-:B-1----:R-:W-:Y:S01]  /*13930*/  IMAD R2, R16, 0x8, R18.reuse ;  /* 0x0000000810027824 */ /* 0x102fe200078e0212 */
[----:B------:R-:W-:Y:S01]  /*13940*/  R2UR UR11, R5 ;  /* 0x00000000050b72ca */ /* 0x000fe200000e0000 */
[----:B------:R-:W-:Y:S01]  /*13950*/  UIADD3 UR4, UP0, UR38, 0x470, URZ ;  /* 0x0000047026047890 */ /* 0x000fe2000ff1e03f */
[----:B------:R-:W-:Y:S01]  /*13960*/  R2UR UR13, R6 ;  /* 0x00000000060d72ca */ /* 0x000fe200000e0000 */
[----:B------:R-:W-:Y:S01]  /*13970*/  UMOV UR10, URZ ;  /* 0x0000003f000a7c82 */ /* 0x000fe20008000000 */
[----:B------:R-:W-:Y:S01]  /*13980*/  R2UR UR9, R2 ;  /* 0x00000000020972ca */ /* 0x000fe200000e0000 */
[----:B------:R-:W-:Y:S01]  /*13990*/  IMAD R2, R16, 0xa800, R18 ;  /* 0x0000a80010027824 */ /* 0x000fe200078e0212 */
[----:B------:R-:W-:Y:S01]  /*139a0*/  R2UR UR12, R4 ;  /* 0x00000000040c72ca */ /* 0x000fe200000e0000 */
[----:B------:R-:W-:Y:S01]  /*139b0*/  UIADD3.X UR5, URZ, UR39, URZ, UP0, !UPT ;  /* 0x000000273f057290 */ /* 0x000fe200087fe43f */
[----:B------:R-:W-:Y:S01]  /*139c0*/  MOV R6, R8 ;  /* 0x0000000800067202 */ /* 0x000fe20000000f00 */
[----:B------:R-:W-:Y:S01]  /*139d0*/  UMOV UR6, 0x0 ;  /* 0x0000000000067882 */ /* 0x000fe20000000000 */
[----:B------:R-:W-:Y:S01]  /*139e0*/  R2UR UR15, R2 ;  /* 0x00000000020f72ca */ /* 0x000fe200000e0000 */
[----:B------:R-:W-:Y:S01]  /*139f0*/  UMOV UR7, 0x14f00000 ;  /* 0x14f0000000077882 */ /* 0x000fe20000000000 */
[----:B------:R-:W-:Y:S01]  /*13a00*/  UMOV UR16, 0x40 ;  /* 0x0000004000107882 */ /* 0x000fe20000000000 */
[----:B------:R-:W-:Y:S01]  /*13a10*/  UIMAD UR11, UR11, 0x70, URZ ;  /* 0x000000700b0b78a4 */ /* 0x000fe2000f8e023f */
[----:B------:R-:W-:-:S03]  /*13a20*/  IMAD.MOV.U32 R5, RZ, RZ, R7 ;  /* 0x000000ffff057224 */ /* 0x000fc600078e0007 */
        /* <DEDUP_REMOVED lines=13> */
.L_x_1922:
[----:B------:R-:W-:Y:S05]  /*13b00*/  BSYNC B0 ;  /* 0x0000000000007941 */ /* 0x000fea0003800000 */
.L_x_1921:
[----:B------:R-:W-:Y:S01]  /*13b10*/  IADD3 R7, R19, -0x3, RZ ;  /* 0xfffffffd13077810 */ /* 0x000fe20007ffe0ff */
[----:B------:R-:W-:Y:S01]  /*13b20*/  IMAD.MOV.U32 R16, RZ, RZ, R11 ;  /* 0x000000ffff107224 */ /* 0x000fe200078e000b */
[----:B------:R-:W-:-:S07]  /*13b30*/  MOV R17, R13 ;  /* 0x0000000d00117202 */ /* 0x000fce0000000f00 */
.L_x_1920:
[----:B------:R-:W-:Y:S01]  /*13b40*/  ISETP.NE.AND P2, PT, R10, RZ, PT ;  /* 0x000000ff0a00720c */ /* 0x000fe20003f45270 */
[----:B------:R-:W-:-:S12]  /*13b50*/  BSSY B0, `(.L_x_1919) ;  /* 0x00000e4000007945 */ /* 0x000fd80003800000 */
[----:B------:R-:W-:Y:S05]  /*13b60*/  @!P2 BRA `(.L_x_1928) ;  /* 0x0000000c0088a947 */ /* 0x000fea0003800000 */
[----:B------:R-:W-:-:S07]  /*13b70*/  IMAD.MOV.U32 R8, RZ, RZ, R6 ;  /* 0x000000ffff087224 */ /* 0x000fce00078e0006 */
.L_x_1943:
[----:B------:R-:W-:Y:S01]  /*13b80*/  IADD3 R10, R16, 0x1, RZ ;  /* 0x00000001100a7810 */ /* 0x000fe20007ffe0ff */
        /* <DEDUP_REMOVED lines=13> */
[----:B-1----:R-:W-:Y:S01]  /*13c60*/  @P2 IMAD.HI.U32 R14, R7, R2, RZ ;  /* 0x00000002070e2227 */ /* 0x002fe200078e00ff */
[----:B------:R-:W-:-:S04]  /*13c70*/  MOV R2, R7 ;  /* 0x0000000700027202 */ /* 0x000fc80000000f00 */
[----:B------:R-:W-:Y:S01]  /*13c80*/  @P2 SHF.R.U32.HI R2, RZ, R3, R14 ;  /* 0x00000003ff022219 */ /* 0x000fe2000001160e */
[----:B------:R-:W-:-:S03]  /*13c90*/  IMAD R14, R12, UR36, RZ ;  /* 0x000000240c0e7c24 */ /* 0x000fc6000f8e02ff */
[--C-:B------:R-:W-:Y:S01]  /*13ca0*/  SHF.R.S32.HI R3, RZ, 0x1f, R2.reuse ;  /* 0x0000001fff037819 */ /* 0x100fe20000011402 */
[----:B------:R-:W-:Y:S02]  /*13cb0*/  IMAD.MOV R13, RZ, RZ, -R2 ;  /* 0x000000ffff0d7224 */ /* 0x000fe400078e0a02 */
[----:B------:R-:W-:Y:S02]  /*13cc0*/  IMAD R14, R0, UR37, R14 ;  /* 0x00000025000e7c24 */ /* 0x000fe4000f8e020e */
[----:B------:R-:W-:Y:S02]  /*13cd0*/  IMAD R13, R8, R13, R7 ;  /* 0x0000000d080d7224 */ /* 0x000fe400078e0207 */
[----:B------:R-:W1:Y:S01]  /*13ce0*/  LDC.64 R8, c[0x0][0x3f8] ;  /* 0x0000fe00ff087b82 */ /* 0x000e620000000a00 */
[----:B------:R-:W-:-:S05]  /*13cf0*/  IMAD.WIDE.U32 R2, R0, UR36, R2 ;  /* 0x0000002400027c25 */ /* 0x000fca000f8e0002 */
[----:B------:R-:W-:Y:S02]  /*13d00*/  IADD3 R14, R14, R3, RZ ;  /* 0x000000030e0e7210 */ /* 0x000fe40007ffe0ff */
[----:B-1----:R-:W-:-:S04]  /*13d10*/  LEA R8, P2, R2, R8, 0x2 ;  /* 0x0000000802087211 */ /* 0x002fc800078410ff */
[----:B------:R-:W-:-:S05]  /*13d20*/  LEA.HI.X R9, R2, R9, R14, 0x2, P2 ;  /* 0x0000000902097211 */ /* 0x000fca00010f140e */
[----:B------:R1:W5:Y:S04]  /*13d30*/  LDG.E R8, desc[UR4][R8.64] ;  /* 0x0000000408087981 */ /* 0x000368000c1e1900 */
.L_x_1931:
[----:B------:R-:W-:Y:S01]  /*13d40*/  IMAD R2, R10, 0x8, R18 ;  /* 0x000000080a027824 */ /* 0x000fe200078e0212 */
[----:B------:R-:W-:-:S04]  /*13d50*/  SHF.L.U32 R3, R11, 0x1f, RZ ;  /* 0x0000001f0b037819 */ /* 0x000fc800000006ff */
[----:B------:R-:W2:Y:S02]  /*13d60*/  SYNCS.PHASECHK.TRANS64.TRYWAIT P2, [R2+URZ+0x36840], R3 ;  /* 0x03684003020075a7 */ /* 0x000ea4000804017f */
[----:B--2---:R-:W-:Y:S05]  /*13d70*/  @!P2 BRA `(.L_x_1932) ;  /* 0x000000180074a947 */ /* 0x004fea0003800000 */
.L_x_1971:
        /* <DEDUP_REMOVED lines=11> */
.L_x_1933:
[----:B------:R-:W-:Y:S01]  /*13e30*/  R2UR UR9, R2 ;  /* 0x00000000020972ca */ /* 0x000fe200000e0000 */
[----:B--2---:R-:W-:Y:S01]  /*13e40*/  IMAD R2, R10, 0xa800, R18 ;  /* 0x0000a8000a027824 */ /* 0x004fe200078e0212 */
[----:B------:R-:W-:Y:S01]  /*13e50*/  R2UR UR11, R13 ;  /* 0x000000000d0b72ca */ /* 0x000fe200000e0000 */
        /* <DEDUP_REMOVED lines=8> */
[----:B------:R-:W-:Y:S01]  /*13ee0*/  VIADD R3, R18, 0x36800 ;  /* 0x0003680012037836 */ /* 0x000fe20000000000 */
[----:B------:R-:W-:Y:S01]  /*13ef0*/  UMOV UR16, 0x40 ;  /* 0x0000004000107882 */ /* 0x000fe20000000000 */
[----:B------:R-:W-:Y:S01]  /*13f00*/  UIADD3 UR9, UR9, 0x36830, URZ ;  /* 0x0003683009097890 */ /* 0x000fe2000fffe03f */
[----:B------:R-:W-:Y:S01]  /*13f10*/  SHF.L.U32 R17, R17, 0x1f, RZ ;  /* 0x0000001f11117819 */ /* 0x000fe200000006ff */
[----:B------:R-:W-:Y:S01]  /*13f20*/  UIMAD UR11, UR11, 0x70, URZ ;  /* 0x000000700b0b78a4 */ /* 0x000fe2000f8e023f */
[----:B------:R-:W-:Y:S01]  /*13f30*/  LEA R2, R16, R3, 0x3 ;  /* 0x0000000310027211 */ /* 0x000fe200078e18ff */
[----:B------:R-:W-:-:S02]  /*13f40*/  UMOV UR17, 0x80 ;  /* 0x0000008000117882 */ /* 0x000fc40000000000 */
        /* <DEDUP_REMOVED lines=12> */
.L_x_1972:
        /* <DEDUP_REMOVED lines=8> */
.L_x_1935:
[----:B------:R-:W-:Y:S01]  /*14090*/  IMAD R16, R16, 0xa800, R18 ;  /* 0x0000a80010107824 */ /* 0x000fe200078e0212 */
        /* <DEDUP_REMOVED lines=12> */
[----:B------:R-:W-:Y:S01]  /*14160*/  IMAD.MOV.U32 R6, RZ, RZ, R8 ;  /* 0x000000ffff067224 */ /* 0x000fe200078e0008 */
[----:B------:R-:W-:-:S02]  /*14170*/  UIMAD UR11, UR11, 0x70, URZ ;  /* 0x000000700b0b78a4 */ /* 0x000fc4000f8e023f */
        /* <DEDUP_REMOVED lines=14> */
.L_x_1930:
[----:B------:R-:W-:Y:S05]  /*14260*/  BSYNC B1 ;  /* 0x0000000000017941 */ /* 0x000fea0003800000 */
.L_x_1929:
        /* <DEDUP_REMOVED lines=10> */
[----:B------:R-:W-:Y:S01]  /*14310*/  IMAD R14, R12, UR36, RZ ;  /* 0x000000240c0e7c24 */ /* 0x000fe2000f8e02ff */
[----:B------:R-:W-:-:S03]  /*14320*/  ULDC.64 UR4, c[0x0][0x208] ;  /* 0x0000820000047ab9 */ /* 0x000fc60000000a00 */
        /* <DEDUP_REMOVED lines=15> */
.L_x_1938:
[----:B------:R-:W-:Y:S01]  /*14420*/  IMAD R2, R16, 0x8, R18 ;  /* 0x0000000810027824 */ /* 0x000fe200078e0212 */
[----:B------:R-:W-:-:S04]  /*14430*/  SHF.L.U32 R3, R17, 0x1f, RZ ;  /* 0x0000001f11037819 */ /* 0x000fc800000006ff */
[----:B------:R-:W2:Y:S02]  /*14440*/  SYNCS.PHASECHK.TRANS64.TRYWAIT P2, [R2+URZ+0x36840], R3 ;  /* 0x03684003020075a7 */ /* 0x000ea4000804017f */
[----:B--2---:R-:W-:Y:S05]  /*14450*/  @!P2 BRA `(.L_x_1939) ;  /* 0x0000001000e4a947 */ /* 0x004fea0003800000 */
.L_x_1973:
        /* <DEDUP_REMOVED lines=11> */
.L_x_1940:
[----:B--2---:R-:W-:Y:S01]  /*14510*/  VIADD R3, R18, 0x36800 ;  /* 0x0003680012037836 */ /* 0x004fe20000000000 */
[----:B------:R-:W-:Y:S01]  /*14520*/  R2UR UR11, R13 ;  /* 0x000000000d0b72ca */ /* 0x000fe200000e0000 */
[----:B------:R-:W-:Y:S01]  /*14530*/  UIADD3 UR4, UP0, UR38, 0x370, URZ ;  /* 0x0000037026047890 */ /* 0x000fe2000ff1e03f */
[----:B------:R-:W-:Y:S01]  /*14540*/  R2UR UR12, R4 ;  /* 0x00000000040c72ca */ /* 0x000fe200000e0000 */
[----:B------:R-:W-:Y:S01]  /*14550*/  UMOV UR10, URZ ;  /* 0x0000003f000a7c82 */ /* 0x000fe20008000000 */
[----:B------:R-:W-:Y:S01]  /*14560*/  LEA R2, R16, R3, 0x3 ;  /* 0x0000000310027211 */ /* 0x000fe200078e18ff */
[----:B------:R-:W-:Y:S01]  /*14570*/  UIADD3.X UR5, URZ, UR39, URZ, UP0, !UPT ;  /* 0x000000273f057290 */ /* 0x000fe200087fe43f */
[----:B-----5:R-:W-:Y:S01]  /*14580*/  R2UR UR13, R8 ;  /* 0x00000000080d72ca */ /* 0x020fe200000e0000 */
[----:B------:R-:W-:Y:S01]  /*14590*/  UMOV UR6, 0x0 ;  /* 0x0000000000067882 */ /* 0x000fe20000000000 */
[----:B------:R-:W-:Y:S01]  /*145a0*/  R2UR UR9, R2 ;  /* 0x00000000020972ca */ /* 0x000fe200000e0000 */
[----:B------:R-:W-:Y:S01]  /*145b0*/  IMAD R2, R16, 0xa800, R18 ;  /* 0x0000a80010027824 */ /* 0x000fe200078e0212 */
[----:B------:R-:W-:Y:S01]  /*145c0*/  UMOV UR7, 0x14f00000 ;  /* 0x14f0000000077882 */ /* 0x000fe20000000000 */
[----:B------:R-:W-:Y:S01]  /*145d0*/  UMOV UR17, 0x40 ;  /* 0x0000004000117882 */ /* 0x000fe20000000000 */
[----:B------:R-:W-:Y:S01]  /*145e0*/  UMOV UR18, 0x80 ;  /* 0x0000008000127882 */ /* 0x000fe20000000000 */
[----:B------:R-:W-:Y:S01]  /*145f0*/  UIMAD UR11, UR11, 0x70, URZ ;  /* 0x000000700b0b78a4 */ /* 0x000fe2000f8e023f */
[----:B------:R-:W-:Y:S01]  /*14600*/  R2UR UR8, R2 ;  /* 0x00000000020872ca */ /* 0x000fe200000e0000 */
[----:B------:R-:W-:Y:S01]  /*14610*/  IMAD R2, R10, 0x8, R3 ;  /* 0x000000080a027824 */ /* 0x000fe200078e0203 */
        /* <DEDUP_REMOVED lines=15> */
.L_x_1974:
[----:B------:R-:W-:Y:S05]  /*14710*/  @P3 BRA `(.L_x_1942) ;  /* 0x00000000001c3947 */ /* 0x000fea0003800000 */
[----:B------:R-:W2:Y:S02]  /*14720*/  S2R R3, SR_TID.X ;  /* 0x0000000000037919 */ /* 0x000ea40000002100 */
[----:B--2---:R-:W-:Y:S02]  /*14730*/  LOP3.LUT R9, R3, 0x1f, RZ, 0xc0, !PT ;  /* 0x0000001f03097812 */ /* 0x004fe400078ec0ff */
[----:B------:R-:W-:Y:S02]  /*14740*/  MOV R3, 0xa800 ;  /* 0x0000a80000037802 */ /* 0x000fe40000000f00 */
[----:B------:R-:W-:Y:S02]  /*14750*/  ISETP.NE.AND P2, PT, R9, RZ, PT ;  /* 0x000000ff0900720c */ /* 0x000fe40003f45270 */
[----:B------:R2:W-:Y:S11]  /*14760*/  SYNCS.ARRIVE.TRANS64 RZ, [R2+URZ+0x50], R3 ;  /* 0x0000500302ff79a7 */ /* 0x0005f6000800003f */
[----:B--2---:R-:W-:Y:S05]  /*14770*/  @!P2 BRA `(.L_x_1942) ;  /* 0x000000000004a947 */ /* 0x004fea0003800000 */
[----:B------:R-:W-:Y:S01]  /*14780*/  BPT.TRAP 0x1 ;  /* 0x000000040000795c */ /* 0x000fe20000300000 */
.L_x_1942:
        /* <DEDUP_REMOVED lines=13> */
[----:B------:R-:W-:Y:S01]  /*14860*/  MOV R6, R8 ;  /* 0x0000000800067202 */ /* 0x000fe20000000f00 */
[----:B------:R-:W-:-:S02]  /*14870*/  UIMAD UR11, UR11, 0x70, URZ ;  /* 0x000000700b0b78a4 */ /* 0x000fc4000f8e023f */
        /* <DEDUP_REMOVED lines=13> */
.L_x_1937:
[----:B------:R-:W-:Y:S05]  /*14950*/  BSYNC B1 ;  /* 0x0000000000017941 */ /* 0x000fea0003800000 */
.L_x_1936:
[C---:B------:R-:W-:Y:S01]  /*14960*/  ISETP.GT.AND P2, PT, R7.reuse, 0x1, PT ;  /* 0x000000010700780c */ /* 0x040fe20003f44270 */
[----:B------:R-:W-:-:S12]  /*14970*/  VIADD R7, R7, 0xfffffffe ;  /* 0xfffffffe07077836 */ /* 0x000fd80000000000 */
[----:B------:R-:W-:Y:S05]  /*14980*/  @P2 BRA `(.L_x_1943) ;  /* 0xfffffff0007c2947 */ /* 0x000fea000383ffff */
.L_x_1928:
[----:B------:R-:W-:Y:S05]  /*14990*/  BSYNC B0 ;  /* 0x0000000000007941 */ /* 0x000fea0003800000 */
.L_x_1919:
[----:B------:R-:W-:Y:S04]  /*149a0*/  BSSY B0, `(.L_x_1944) ;  /* 0x0000010000007945 */ /* 0x000fe80003800000 */
[----:B------:R-:W-:Y:S05]  /*149b0*/  @P1 BRA `(.L_x_1945) ;  /* 0x0000000000381947 */ /* 0x000fea0003800000 */
[----:B-1----:R-:W1:Y:S01]  /*149c0*/  S2R R7, SR_LANEID ;  /* 0x0000000000077919 */ /* 0x002e620000000000 */
        /* <DEDUP_REMOVED lines=11> */
[----:B-1----:R-:W-:-:S05]  /*14a80*/  IADD3 R0, R0, UR44, R9 ;  /* 0x0000002c00007c10 */ /* 0x002fca000fffe009 */
[----:B------:R2:W-:Y:S02]  /*14a90*/  STL [R1], R0 ;  /* 0x0000000001007387 */ /* 0x0005e40000100800 */
.L_x_1945:
[----:B------:R-:W-:Y:S05]  /*14aa0*/  BSYNC B0 ;  /* 0x0000000000007941 */ /* 0x000fea0003800000 */
.L_x_1944:
[----:B------:R-:W-:Y:S04]  /*14ab0*/  BSSY B0, `(.L_x_1946) ;  /* 0x000002c000007945 */ /* 0x000fe80003800000 */
[----:B------:R-:W-:Y:S05]  /*14ac0*/  @!P6 BRA `(.L_x_1947) ;  /* 0x0000000000a8e947 */ /* 0x000fea0003800000 */
[----:B--2---:R-:W1:Y:S01]  /*14ad0*/  S2R R0, SR_TID.X ;  /* 0x0000000000007919 */ /* 0x004e620000002100 */
[----:B------:R-:W-:Y:S02]  /*14ae0*/  LEA R3, R16, R18, 0x3 ;  /* 0x0000001210037211 */ /* 0x000fe400078e18ff */
[----:B-1----:R-:W-:Y:S02]  /*14af0*/  LOP3.LUT R2, R0, 0x7f, RZ, 0xc0, !PT ;  /* 0x0000007f00027812 */ /* 0x002fe400078ec0ff */
[----:B------:R-:W-:Y:S02]  /*14b00*/  SHF.L.U32 R0, R17, 0x1f, RZ ;  /* 0x0000001f11007819 */ /* 0x000fe400000006ff */
[----:B------:R-:W-:Y:S02]  /*14b10*/  ISETP.NE.AND P1, PT, R2, RZ, PT ;  /* 0x000000ff0200720c */ /* 0x000fe40003f25270 */
[----:B------:R-:W1:Y:S02]  /*14b20*/  SYNCS.PHASECHK.TRANS64.TRYWAIT P0, [R3+URZ+0x36860], R0 ;  /* 0x03686000030075a7 */ /* 0x000e64000800017f */
[----:B-1----:R-:W-:Y:S09]  /*14b30*/  @!P0 BRA `(.L_x_1948) ;  /* 0x0000000c00548947 */ /* 0x002ff20003800000 */
.L_x_1975:
        /* <DEDUP_REMOVED lines=8> */
.L_x_1949:
        /* <DEDUP_REMOVED lines=26> */
[----:B---3--:R-:W-:Y:S01]  /*14d60*/  NOP ;  /* 0x0000000000007918 */ /* 0x008fe20000000000 */
.L_x_1947:
[----:B------:R-:W-:Y:S05]  /*14d70*/  BSYNC B0 ;  /* 0x0000000000007941 */ /* 0x000fea0003800000 */
.L_x_1946:
[----:B------:R3:W5:Y:S01]  /*14d80*/  LDL.LU R13, [R1] ;  /* 0x00000000010d7983 */ /* 0x0007620000300800 */
[----:B------:R-:W-:-:S04]  /*14d90*/  IADD3 R16, R16, 0x1, RZ ;  /* 0x0000000110107810 */ /* 0x000fc80007ffe0ff */
[----:B------:R-:W-:-:S04]  /*14da0*/  ISETP.NE.AND P0, PT, R16, 0x2, PT ;  /* 0x000000021000780c */ /* 0x000fc80003f05270 */
[----:B-12---:R-:W-:Y:S02]  /*14db0*/  SEL R0, RZ, 0x1, P0 ;  /* 0x00000001ff007807 */ /* 0x006fe40000000000 */
[----:B------:R-:W-:Y:S02]  /*14dc0*/  SEL R16, R16, RZ, P0 ;  /* 0x000000ff10107207 */ /* 0x000fe40000000000 */
[----:B---3--:R-:W-:-:S07]  /*14dd0*/  LOP3.LUT R17, R17, R0, RZ, 0x3c, !PT ;  /* 0x0000000011117212 */ /* 0x008fce00078e3cff */
.L_x_1908:
[----:B------:R-:W-:Y:S05]  /*14de0*/  BSYNC B6 ;  /* 0x0000000000067941 */ /* 0x000fea0003800000 */
.L_x_1906:
[----:B------:R-:W-:-:S03]  /*14df0*/  UMOV UR4, 0xffffffff ;  /* 0xffffffff00047882 */ /* 0x000fc60000000000 */
[----:B------:R-:W-:Y:S05]  /*14e00*/  BRA.DIV UR4, `(.L_x_1950) ;  /* 0x0000000a04b47947 */ /* 0x000fea000b800000 */
[----:B-----5:R1:W2:Y:S02]  /*14e10*/  SHFL.IDX PT, R14, R13, RZ, 0x1f ;  /* 0x00001fff0d0e7589 */ /* 0x0202a400000e0000 */
.L_x_1978:
[----:B------:R-:W3:Y:S01]  /*14e20*/  S2R R0, SR_TID.X ;  /* 0x0000000000007919 */ /* 0x000ee20000002100 */
[----:B------:R-:W-:Y:S05]  /*14e30*/  WARPSYNC.ALL ;  /* 0x0000000000007948 */ /* 0x000fea0003800000 */
[----:B------:R-:W-:Y:S01]  /*14e40*/  BAR.SYNC.DEFER_BLOCKING 0x4, 0x120 ;  /* 0x0104800000007b1d */ /* 0x000fe20000010000 */
[----:B--2---:R-:W-:-:S05]  /*14e50*/  IMAD.MOV.U32 R2, RZ, RZ, R14 ;  /* 0x000000ffff027224 */ /* 0x004fca00078e000e */
[----:B------:R-:W-:Y:S01]  /*14e60*/  ULDC UR4, c[0x0][0xda8] ;  /* 0x00036a0000047ab9 */ /* 0x000fe20000000800 */
[----:B------:R2:W-:Y:S01]  /*14e70*/  STL [R1], R2 ;  /* 0x0000000201007387 */ /* 0x0005e20000100800 */
[----:B---3--:R-:W-:-:S04]  /*14e80*/  LOP3.LUT R0, R0, 0x1f, RZ, 0xc0, !PT ;  /* 0x0000001f00007812 */ /* 0x008fc800078ec0ff */
[----:B------:R-:W-:-:S13]  /*14e90*/  ISETP.NE.AND P0, PT, R0, RZ, PT ;  /* 0x000000ff0000720c */ /* 0x000fda0003f05270 */
[----:B------:R-:W3:Y:S01]  /*14ea0*/  @!P0 S2R R3, SR_CgaCtaId ;  /* 0x0000000000038919 */ /* 0x000ee20000008800 */
[----:B------:R-:W-:-:S04]  /*14eb0*/  @!P0 MOV R0, 0x400 ;  /* 0x0000040000008802 */ /* 0x000fc80000000f00 */
[----:B---3--:R-:W-:-:S05]  /*14ec0*/  @!P0 LEA R0, R3, R0, 0x18 ;  /* 0x0000000003008211 */ /* 0x008fca00078ec0ff */
[----:B------:R2:W-:Y:S01]  /*14ed0*/  @!P0 STS [R0+0x368d0], R13 ;  /* 0x0368d00d00008388 */ /* 0x0005e20000000800 */
[----:B------:R-:W-:Y:S06]  /*14ee0*/  BAR.ARV 0x5, 0x120 ;  /* 0x0144800000007b1d */ /* 0x000fec0000002000 */
[----:B------:R-:W-:-:S13]  /*14ef0*/  ISETP.GE.AND P0, PT, R2, UR4, PT ;  /* 0x0000000402007c0c */ /* 0x000fda000bf06270 */
[----:B--2---:R-:W-:Y:S05]  /*14f00*/  @!P0 BRA `(.L_x_1951) ;  /* 0xffffffd000848947 */ /* 0x004fea000383ffff */
.L_x_1903:
[----:B------:R-:W2:Y:S01]  /*14f10*/  LDL.LU R0, [R1+0x4] ;  /* 0x0000040001007983 */ /* 0x000ea20000300800 */
[----:B------:R-:W3:Y:S01]  /*14f20*/  S2R R5, SR_CgaCtaId ;  /* 0x0000000000057919 */ /* 0x000ee20000008800 */
[----:B--2---:R-:W-:-:S04]  /*14f30*/  IADD3 R0, R0, 0x1, RZ ;  /* 0x0000000100007810 */ /* 0x004fc80007ffe0ff */
[----:B------:R-:W-:-:S04]  /*14f40*/  LEA.HI R2, R0, R0, RZ, 0x1 ;  /* 0x0000000000027211 */ /* 0x000fc800078f08ff */
[----:B------:R-:W-:Y:S02]  /*14f50*/  LOP3.LUT R3, R2, 0xfffffffe, RZ, 0xc0, !PT ;  /* 0xfffffffe02037812 */ /* 0x000fe400078ec0ff */
[----:B------:R-:W-:-:S03]  /*14f60*/  MOV R2, 0x400 ;  /* 0x0000040000027802 */ /* 0x000fc60000000f00 */
[----:B------:R-:W-:Y:S01]  /*14f70*/  IMAD.IADD R0, R0, 0x1, -R3 ;  /* 0x0000000100007824 */ /* 0x000fe200078e0a03 */
[----:B---3--:R-:W-:-:S04]  /*14f80*/  LEA R7, R5, R2, 0x18 ;  /* 0x0000000205077211 */ /* 0x008fc800078ec0ff */
[----:B------:R-:W-:-:S04]  /*14f90*/  SHF.L.U32 R0, R0, 0x1f, RZ ;  /* 0x0000001f00007819 */ /* 0x000fc800000006ff */
[----:B------:R-:W2:Y:S02]  /*14fa0*/  SYNCS.PHASECHK.TRANS64.TRYWAIT P0, [R7+URZ+0x36820], R0 ;  /* 0x03682000070075a7 */ /* 0x000ea4000800017f */
[----:B--2---:R-:W-:Y:S05]  /*14fb0*/  @!P0 BRA `(.L_x_1952) ;  /* 0x00000008006c8947 */ /* 0x004fea0003800000 */
.L_x_1979:
        /* <DEDUP_REMOVED lines=9> */
[----:B------:R-:W2:Y:S02]  /*15050*/  LDL.LU R2, [R1+0x8] ;  /* 0x0000080001027983 */ /* 0x000ea40000300800 */
[----:B--2---:R-:W-:-:S04]  /*15060*/  LOP3.LUT R0, R2, 0x2, RZ, 0xfc, !PT ;  /* 0x0000000202007812 */ /* 0x004fc800078efcff */
[----:B------:R-:W-:-:S13]  /*15070*/  ISETP.NE.AND P2, PT, R0, 0x3, PT ;  /* 0x000000030000780c */ /* 0x000fda0003f45270 */
[----:B------:R-:W-:Y:S05]  /*15080*/  @!P2 BRA `(.L_x_1955) ;  /* 0x000000000004a947 */ /* 0x000fea0003800000 */
[----:B------:R-:W-:Y:S01]  /*15090*/  BPT.TRAP 0x1 ;  /* 0x000000040000795c */ /* 0x000fe20000300000 */
.L_x_1955:
[----:B------:R-:W-:Y:S02]  /*150a0*/  IADD3 R3, R7, 0x36840, RZ ;  /* 0x0003684007037810 */ /* 0x000fe40007ffe0ff */
[----:B------:R-:W-:Y:S02]  /*150b0*/  SHF.L.U32 R4, R17, 0x1f, RZ ;  /* 0x0000001f11047819 */ /* 0x000fe400000006ff */
[C---:B------:R-:W-:Y:S01]  /*150c0*/  IADD3 R0, R16.reuse, 0x1, RZ ;  /* 0x0000000110007810 */ /* 0x040fe20007ffe0ff */
        /* <DEDUP_REMOVED lines=9> */
.L_x_1980:
[----:B------:R-:W3:Y:S02]  /*15160*/  SYNCS.PHASECHK.TRANS64.TRYWAIT P0, [R3+URZ], R0 ;  /* 0x00000000030075a7 */ /* 0x000ee4000800017f */
[----:B---3--:R-:W-:Y:S05]  /*15170*/  @!P0 BRA `(.L_x_1957) ;  /* 0x0000000800248947 */ /* 0x008fea0003800000 */
.L_x_1981:
[----:B------:R-:W-:Y:S05]  /*15180*/  @!P2 BRA `(.L_x_1958) ;  /* 0x000000000004a947 */ /* 0x000fea0003800000 */
[----:B------:R-:W-:Y:S01]  /*15190*/  BPT.TRAP 0x1 ;  /* 0x000000040000795c */ /* 0x000fe20000300000 */
.L_x_1958:
[----:B---3--:R-:W-:-:S05]  /*151a0*/  IADD3 R3, R7, 0x36860, RZ ;  /* 0x0003686007037810 */ /* 0x008fca0007ffe0ff */
[----:B--2---:R-:W-:-:S04]  /*151b0*/  IMAD R5, R16, 0x8, R3 ;  /* 0x0000000810057824 */ /* 0x004fc800078e0203 */
[----:B------:R-:W2:Y:S02]  /*151c0*/  SYNCS.PHASECHK.TRANS64.TRYWAIT P0, [R5+URZ], R4 ;  /* 0x00000004050075a7 */ /* 0x000ea4000800017f */
[----:B--2---:R-:W-:Y:S05]  /*151d0*/  @!P0 BRA `(.L_x_1959) ;  /* 0x0000000800208947 */ /* 0x004fea0003800000 */
.L_x_1982:
[----:B------:R-:W-:-:S07]  /*151e0*/  LEA R3, R2, R3, 0x3 ;  /* 0x0000000302037211 */ /* 0x000fce00078e18ff */
.L_x_1960:
[----:B---3--:R3:W4:Y:S02]  /*151f0*/  SYNCS.PHASECHK.TRANS64.TRYWAIT P0, [R3+URZ], R0 ;  /* 0x00000000030075a7 */ /* 0x008724000800017f */
[----:B----4-:R-:W-:Y:S05]  /*15200*/  @!P0 NANOSLEEP.SYNCS 0x989680 ;  /* 0x009896800000895d */ /* 0x010fea0003900000 */
[----:B------:R-:W4:Y:S02]  /*15210*/  @!P0 SYNCS.PHASECHK.TRANS64 P0, [R3+URZ], R0 ;  /* 0x00000000030085a7 */ /* 0x000f24000800007f */
[----:B----4-:R-:W-:Y:S05]  /*15220*/  @!P0 BRA `(.L_x_1960) ;  /* 0xfffffffc00f08947 */ /* 0x010fea000383ffff */
.L_x_1954:
[----:B------:R-:W-:Y:S05]  /*15230*/  BSYNC B0 ;  /* 0x0000000000007941 */ /* 0x000fea0003800000 */
.L_x_1953:
[----:B------:R-:W-:Y:S05]  /*15240*/  EXIT ;  /* 0x000000000000794d */ /* 0x000fea0003800000 */
.L_x_1860:
[----:B-1----:R-:W-:-:S04]  /*15250*/  IMAD.U32 R3, RZ, RZ, UR61 ;  /* 0x0000003dff037e24 */ /* 0x002fc8000f8e00ff */
[----:B------:R1:W2:Y:S03]  /*15260*/  SYNCS.PHASECHK.TRANS64.TRYWAIT P1, [R3+URZ+0x36800], R0 ;  /* 0x03680000030075a7 */ /* 0x0002a6000802017f */
[----:B--2---:R-:W-:Y:S05]  /*15270*/  @!P1 NANOSLEEP.SYNCS 0x989680 ;  /* 0x009896800000995d */ /* 0x004fea0003900000 */
[----:B------:R-:W2:Y:S02]  /*15280*/  @!P1 SYNCS.PHASECHK.TRANS64 P1, [R3+URZ+0x36800], R0 ;  /* 0x03680000030095a7 */ /* 0x000ea4000802007f */
[----:B--2---:R-:W-:Y:S05]  /*15290*/  @!P1 BRA `(.L_x_1860) ;  /* 0xfffffffc00ec9947 */ /* 0x004fea000383ffff */
[----:B------:R-:W-:Y:S05]  /*152a0*/  BRA `(.L_x_1961) ;  /* 0xfffffec4002c7947 */ /* 0x000fea000383ffff */
.L_x_1864:
[----:B--2---:R2:W3:Y:S02]  /*152b0*/  SYNCS.PHASECHK.TRANS64.TRYWAIT P2, [R0+URZ+0x36830], R3 ;  /* 0x03683003000075a7 */ /* 0x0044e4000804017f */
[----:B---3--:R-:W-:Y:S05]  /*152c0*/  @!P2 NANOSLEEP.SYNCS 0x989680 ;  /* 0x009896800000a95d */ /* 0x008fea0003900000 */
[----:B------:R-:W3:Y:S02]  /*152d0*/  @!P2 SYNCS.PHASECHK.TRANS64 P2, [R0+URZ+0x36830], R3 ;  /* 0x036830030000a5a7 */ /* 0x000ee4000804007f */
[----:B---3--:R-:W-:Y:S05]  /*152e0*/  @!P2 BRA `(.L_x_1864) ;  /* 0xfffffffc00f0a947 */ /* 0x008fea000383ffff */
[----:B------:R-:W-:Y:S05]  /*152f0*/  BRA `(.L_x_1863) ;  /* 0xfffffec400587947 */ /* 0x000fea000383ffff */
.L_x_1869:
[----:B--2---:R-:W-:-:S04]  /*15300*/  MOV R9, UR60 ;  /* 0x0000003c00097c02 */ /* 0x004fc80008000f00 */
[----:B------:R2:W3:Y:S03]  /*15310*/  SYNCS.PHASECHK.TRANS64.TRYWAIT P2, [R9+URZ+0x36830], R6 ;  /* 0x03683006090075a7 */ /* 0x0004e6000804017f */
[----:B---3--:R-:W-:Y:S05]  /*15320*/  @!P2 NANOSLEEP.SYNCS 0x989680 ;  /* 0x009896800000a95d */ /* 0x008fea0003900000 */
[----:B------:R-:W3:Y:S02]  /*15330*/  @!P2 SYNCS.PHASECHK.TRANS64 P2, [R9+URZ+0x36830], R6 ;  /* 0x036830060900a5a7 */ /* 0x000ee4000804007f */
[----:B---3--:R-:W-:Y:S05]  /*15340*/  @!P2 BRA `(.L_x_1869) ;  /* 0xfffffffc00eca947 */ /* 0x008fea000383ffff */
[----:B------:R-:W-:Y:S05]  /*15350*/  BRA `(.L_x_1868) ;  /* 0xffffff1400447947 */ /* 0x000fea000383ffff */
.L_x_1873:
[----:B--2---:R-:W-:-:S04]  /*15360*/  IMAD.U32 R9, RZ, RZ, UR10 ;  /* 0x0000000aff097e24 */ /* 0x004fc8000f8e00ff */
[----:B------:R2:W4:Y:S03]  /*15370*/  SYNCS.PHASECHK.TRANS64.TRYWAIT P2, [R9+URZ+0x36850], R0 ;  /* 0x03685000090075a7 */ /* 0x000526000804017f */
[----:B----4-:R-:W-:Y:S05]  /*15380*/  @!P2 NANOSLEEP.SYNCS 0x989680 ;  /* 0x009896800000a95d */ /* 0x010fea0003900000 */
[----:B------:R-:W4:Y:S02]  /*15390*/  @!P2 SYNCS.PHASECHK.TRANS64 P2, [R9+URZ+0x36850], R0 ;  /* 0x036850000900a5a7 */ /* 0x000f24000804007f */
[----:B----4-:R-:W-:Y:S05]  /*153a0*/  @!P2 BRA `(.L_x_1873) ;  /* 0xfffffffc00eca947 */ /* 0x010fea000383ffff */
[----:B------:R-:W-:Y:S05]  /*153b0*/  BRA `(.L_x_1872) ;  /* 0xffffff3800f87947 */ /* 0x000fea000383ffff */
.L_x_1879:
[----:B--2---:R-:W-:-:S04]  /*153c0*/  MOV R9, UR6 ;  /* 0x0000000600097c02 */ /* 0x004fc80008000f00 */
[----:B------:R2:W3:Y:S03]  /*153d0*/  SYNCS.PHASECHK.TRANS64.TRYWAIT P2, [R9+URZ+0x36830], R6 ;  /* 0x03683006090075a7 */ /* 0x0004e6000804017f */
[----:B---3--:R-:W-:Y:S05]  /*153e0*/  @!P2 NANOSLEEP.SYNCS 0x989680 ;  /* 0x009896800000a95d */ /* 0x008fea0003900000 */
[----:B------:R-:W3:Y:S02]  /*153f0*/  @!P2 SYNCS.PHASECHK.TRANS64 P2, [R9+URZ+0x36830], R6 ;  /* 0x036830060900a5a7 */ /* 0x000ee4000804007f */
[----:B---3--:R-:W-:Y:S05]  /*15400*/  @!P2 BRA `(.L_x_1879) ;  /* 0xfffffffc00eca947 */ /* 0x008fea000383ffff */
[----:B------:R-:W-:Y:S05]  /*15410*/  BRA `(.L_x_1878) ;  /* 0xffffff6000347947 */ /* 0x000fea000383ffff */
.L_x_1883:
[----:B--2---:R-:W-:-:S04]  /*15420*/  IMAD.U32 R9, RZ, RZ, UR7 ;  /* 0x00000007ff097e24 */ /* 0x004fc8000f8e00ff */
[----:B------:R2:W4:Y:S03]  /*15430*/  SYNCS.PHASECHK.TRANS64.TRYWAIT P2, [R9+URZ+0x36850], R0 ;  /* 0x03685000090075a7 */ /* 0x000526000804017f */
[----:B----4-:R-:W-:Y:S05]  /*15440*/  @!P2 NANOSLEEP.SYNCS 0x989680 ;  /* 0x009896800000a95d */ /* 0x010fea0003900000 */
[----:B------:R-:W4:Y:S02]  /*15450*/  @!P2 SYNCS.PHASECHK.TRANS64 P2, [R9+URZ+0x36850], R0 ;  /* 0x036850000900a5a7 */ /* 0x000f24000804007f */
[----:B----4-:R-:W-:Y:S05]  /*15460*/  @!P2 BRA `(.L_x_1883) ;  /* 0xfffffffc00eca947 */ /* 0x010fea000383ffff */
[----:B------:R-:W-:Y:S05]  /*15470*/  BRA `(.L_x_1882) ;  /* 0xffffff8400e47947 */ /* 0x000fea000383ffff */
.L_x_1888:
[----:B--2---:R-:W-:-:S04]  /*15480*/  MOV R5, UR5 ;  /* 0x0000000500057c02 */ /* 0x004fc80008000f00 */
[----:B------:R2:W3:Y:S03]  /*15490*/  SYNCS.PHASECHK.TRANS64.TRYWAIT P0, [R5+URZ+0x36850], R0 ;  /* 0x03685000050075a7 */ /* 0x0004e6000800017f */
[----:B---3--:R-:W-:Y:S05]  /*154a0*/  @!P0 NANOSLEEP.SYNCS 0x989680 ;  /* 0x009896800000895d */ /* 0x008fea0003900000 */
[----:B------:R-:W3:Y:S02]  /*154b0*/  @!P0 SYNCS.PHASECHK.TRANS64 P0, [R5+URZ+0x36850], R0 ;  /* 0x03685000050085a7 */ /* 0x000ee4000800007f */
[----:B---3--:R-:W-:Y:S05]  /*154c0*/  @!P0 BRA `(.L_x_1888) ;  /* 0xfffffffc00ec8947 */ /* 0x008fea000383ffff */
[----:B------:R-:W-:Y:S05]  /*154d0*/  BRA `(.L_x_1887) ;  /* 0xffffffa8005c7947 */ /* 0x000fea000383ffff */
.L_x_1912:
[----:B------:R-:W1:Y:S01]  /*154e0*/  S2R R7, SR_TID.X ;  /* 0x0000000000077919 */ /* 0x000e620000002100 */
        /* <DEDUP_REMOVED lines=9> */
.L_x_1962:
[----:B------:R-:W-:Y:S05]  /*15580*/  BRA `(.L_x_1963) ;  /* 0xffffffd400c87947 */ /* 0x000fea000383ffff */
.L_x_1913:
[----:B------:R-:W-:Y:S01]  /*15590*/  BSSY B0, `(.L_x_1964) ;  /* 0x0000006000007945 */ /* 0x000fe20003800000 */
[----:B------:R-:W-:-:S07]  /*155a0*/  IMAD.MOV.U32 R15, RZ, RZ, -0x1 ;  /* 0xffffffffff0f7424 */ /* 0x000fce00078e00ff */
[----:B------:R-:W-:Y:S05]  /*155b0*/  WARPSYNC.COLLECTIVE R15, `(.L_x_1965) ;  /* 0x000000000f0c7348 */ /* 0x000fea0003c00000 */
[----:B------:R-:W-:Y:S02]  /*155c0*/  ELECT P6, UR62, PT ;  /* 0x00000000003e782f */ /* 0x000fe400038c0000 */
[----:B------:R-:W-:Y:S01]  /*155d0*/  MOV R14, UR62 ;  /* 0x0000003e000e7c02 */ /* 0x000fe20008000f00 */
[----:B------:R-:W-:Y:S10]  /*155e0*/  ENDCOLLECTIVE ;  /* 0x000000000000791b */ /* 0x000ff40003800000 */
.L_x_1965:
[----:B------:R-:W-:Y:S05]  /*155f0*/  BSYNC B0 ;  /* 0x0000000000007941 */ /* 0x000fea0003800000 */
.L_x_1964:
[----:B------:R-:W-:Y:S05]  /*15600*/  BRA `(.L_x_1966) ;  /* 0xffffffd400b87947 */ /* 0x000fea000383ffff */
.L_x_1916:
[----:B-1----:R1:W2:Y:S02]  /*15610*/  SYNCS.PHASECHK.TRANS64.TRYWAIT P2, [R8+URZ+0x36840], R7 ;  /* 0x03684007080075a7 */ /* 0x0022a4000804017f */
[----:B--2---:R-:W-:Y:S05]  /*15620*/  @!P2 NANOSLEEP.SYNCS 0x989680 ;  /* 0x009896800000a95d */ /* 0x004fea0003900000 */
[----:B------:R-:W2:Y:S02]  /*15630*/  @!P2 SYNCS.PHASECHK.TRANS64 P2, [R8+URZ+0x36840], R7 ;  /* 0x036840070800a5a7 */ /* 0x000ea4000804007f */
[----:B--2---:R-:W-:Y:S05]  /*15640*/  @!P2 BRA `(.L_x_1916) ;  /* 0xfffffffc00f0a947 */ /* 0x004fea000383ffff */
[----:B------:R-:W-:Y:S05]  /*15650*/  BRA `(.L_x_1967) ;  /* 0xffffffd800087947 */ /* 0x000fea000383ffff */
.L_x_1918:
[----:B-1----:R1:W2:Y:S02]  /*15660*/  SYNCS.PHASECHK.TRANS64.TRYWAIT P2, [R18+URZ+0x36820], R7 ;  /* 0x03682007120075a7 */ /* 0x0022a4000804017f */
[----:B--2---:R-:W-:Y:S05]  /*15670*/  @!P2 NANOSLEEP.SYNCS 0x989680 ;  /* 0x009896800000a95d */ /* 0x004fea0003900000 */
[----:B------:R-:W2:Y:S02]  /*15680*/  @!P2 SYNCS.PHASECHK.TRANS64 P2, [R18+URZ+0x36820], R7 ;  /* 0x036820071200a5a7 */ /* 0x000ea4000804007f */
[----:B--2---:R-:W-:Y:S05]  /*15690*/  @!P2 BRA `(.L_x_1918) ;  /* 0xfffffffc00f0a947 */ /* 0x004fea000383ffff */
[----:B------:R-:W-:Y:S05]  /*156a0*/  BRA `(.L_x_1968) ;  /* 0xffffffdc003c7947 */ /* 0x000fea000383ffff */
.L_x_1924:
[----:B-1----:R1:W2:Y:S02]  /*156b0*/  SYNCS.PHASECHK.TRANS64.TRYWAIT P2, [R3+URZ+0x36840], R2 ;  /* 0x03684002030075a7 */ /* 0x0022a4000804017f */
[----:B--2---:R-:W-:Y:S05]  /*156c0*/  @!P2 NANOSLEEP.SYNCS 0x989680 ;  /* 0x009896800000a95d */ /* 0x004fea0003900000 */
[----:B------:R-:W2:Y:S02]  /*156d0*/  @!P2 SYNCS.PHASECHK.TRANS64 P2, [R3+URZ+0x36840], R2 ;  /* 0x036840020300a5a7 */ /* 0x000ea4000804007f */
[----:B--2---:R-:W-:Y:S05]  /*156e0*/  @!P2 BRA `(.L_x_1924) ;  /* 0xfffffffc00f0a947 */ /* 0x004fea000383ffff */
[----:B------:R-:W-:Y:S05]  /*156f0*/  BRA `(.L_x_1969) ;  /* 0xffffffdc00c47947 */ /* 0x000fea000383ffff */
.L_x_1926:
[----:B-1----:R1:W2:Y:S02]  /*15700*/  SYNCS.PHASECHK.TRANS64.TRYWAIT P2, [R3+URZ+0x60], R2 ;  /* 0x00006002030075a7 */ /* 0x0022a4000804017f */
[----:B--2---:R-:W-:Y:S05]  /*15710*/  @!P2 NANOSLEEP.SYNCS 0x989680 ;  /* 0x009896800000a95d */ /* 0x004fea0003900000 */
[----:B------:R-:W2:Y:S02]  /*15720*/  @!P2 SYNCS.PHASECHK.TRANS64 P2, [R3+URZ+0x60], R2 ;  /* 0x000060020300a5a7 */ /* 0x000ea4000804007f */
[----:B--2---:R-:W-:Y:S05]  /*15730*/  @!P2 BRA `(.L_x_1926) ;  /* 0xfffffffc00f0a947 */ /* 0x004fea000383ffff */
[----:B------:R-:W-:Y:S05]  /*15740*/  BRA `(.L_x_1970) ;  /* 0xffffffe000547947 */ /* 0x000fea000383ffff */
.L_x_1932:
[----:B--2---:R2:W3:Y:S02]  /*15750*/  SYNCS.PHASECHK.TRANS64.TRYWAIT P2, [R2+URZ+0x36840], R3 ;  /* 0x03684003020075a7 */ /* 0x0044e4000804017f */
[----:B---3--:R-:W-:Y:S05]  /*15760*/  @!P2 NANOSLEEP.SYNCS 0x989680 ;  /* 0x009896800000a95d */ /* 0x008fea0003900000 */
[----:B------:R-:W3:Y:S02]  /*15770*/  @!P2 SYNCS.PHASECHK.TRANS64 P2, [R2+URZ+0x36840], R3 ;  /* 0x036840030200a5a7 */ /* 0x000ee4000804007f */
[----:B---3--:R-:W-:Y:S05]  /*15780*/  @!P2 BRA `(.L_x_1932) ;  /* 0xfffffffc00f0a947 */ /* 0x008fea000383ffff */
[----:B------:R-:W-:Y:S05]  /*15790*/  BRA `(.L_x_1971) ;  /* 0xffffffe400787947 */ /* 0x000fea000383ffff */
.L_x_1934:
[----:B-1----:R1:W2:Y:S02]  /*157a0*/  SYNCS.PHASECHK.TRANS64.TRYWAIT P2, [R2+URZ+0x60], R17 ;  /* 0x00006011020075a7 */ /* 0x0022a4000804017f */
[----:B--2---:R-:W-:Y:S05]  /*157b0*/  @!P2 NANOSLEEP.SYNCS 0x989680 ;  /* 0x009896800000a95d */ /* 0x004fea0003900000 */
[----:B------:R-:W2:Y:S02]  /*157c0*/  @!P2 SYNCS.PHASECHK.TRANS64 P2, [R2+URZ+0x60], R17 ;  /* 0x000060110200a5a7 */ /* 0x000ea4000804007f */
[----:B--2---:R-:W-:Y:S05]  /*157d0*/  @!P2 BRA `(.L_x_1934) ;  /* 0xfffffffc00f0a947 */ /* 0x004fea000383ffff */
[----:B------:R-:W-:Y:S05]  /*157e0*/  BRA `(.L_x_1972) ;  /* 0xffffffe800087947 */ /* 0x000fea000383ffff */
.L_x_1939:
[----:B--2---:R2:W3:Y:S02]  /*157f0*/  SYNCS.PHASECHK.TRANS64.TRYWAIT P2, [R2+URZ+0x36840], R3 ;  /* 0x03684003020075a7 */ /* 0x0044e4000804017f */
[----:B---3--:R-:W-:Y:S05]  /*15800*/  @!P2 NANOSLEEP.SYNCS 0x989680 ;  /* 0x009896800000a95d */ /* 0x008fea0003900000 */
[----:B------:R-:W3:Y:S02]  /*15810*/  @!P2 SYNCS.PHASECHK.TRANS64 P2, [R2+URZ+0x36840], R3 ;  /* 0x036840030200a5a7 */ /* 0x000ee4000804007f */
[----:B---3--:R-:W-:Y:S05]  /*15820*/  @!P2 BRA `(.L_x_1939) ;  /* 0xfffffffc00f0a947 */ /* 0x008fea000383ffff */
[----:B------:R-:W-:Y:S05]  /*15830*/  BRA `(.L_x_1973) ;  /* 0xffffffec00087947 */ /* 0x000fea000383ffff */
.L_x_1941:
[----:B-1----:R1:W2:Y:S02]  /*15840*/  SYNCS.PHASECHK.TRANS64.TRYWAIT P2, [R2+URZ+0x60], R11 ;  /* 0x0000600b020075a7 */ /* 0x0022a4000804017f */
[----:B--2---:R-:W-:Y:S05]  /*15850*/  @!P2 NANOSLEEP.SYNCS 0x989680 ;  /* 0x009896800000a95d */ /* 0x004fea0003900000 */
[----:B------:R-:W2:Y:S02]  /*15860*/  @!P2 SYNCS.PHASECHK.TRANS64 P2, [R2+URZ+0x60], R11 ;  /* 0x0000600b0200a5a7 */ /* 0x000ea4000804007f */
[----:B--2---:R-:W-:Y:S05]  /*15870*/  @!P2 BRA `(.L_x_1941) ;  /* 0xfffffffc00f0a947 */ /* 0x004fea000383ffff */
[----:B------:R-:W-:Y:S05]  /*15880*/  BRA `(.L_x_1974) ;  /* 0xffffffec00a07947 */ /* 0x000fea000383ffff */
.L_x_1948:
[----:B-1----:R1:W2:Y:S02]  /*15890*/  SYNCS.PHASECHK.TRANS64.TRYWAIT P0, [R3+URZ+0x36860], R0 ;  /* 0x03686000030075a7 */ /* 0x0022a4000800017f */
[----:B--2---:R-:W-:Y:S05]  /*158a0*/  @!P0 NANOSLEEP.SYNCS 0x989680 ;  /* 0x009896800000895d */ /* 0x004fea0003900000 */
[----:B------:R-:W2:Y:S02]  /*158b0*/  @!P0 SYNCS.PHASECHK.TRANS64 P0, [R3+URZ+0x36860], R0 ;  /* 0x03686000030085a7 */ /* 0x000ea4000800007f */
[----:B--2---:R-:W-:Y:S05]  /*158c0*/  @!P0 BRA `(.L_x_1948) ;  /* 0xfffffffc00f08947 */ /* 0x004fea000383ffff */
[----:B------:R-:W-:Y:S05]  /*158d0*/  BRA `(.L_x_1975) ;  /* 0xfffffff000987947 */ /* 0x000fea000383ffff */
.L_x_1950:
[----:B------:R-:W-:Y:S01]  /*158e0*/  BSSY B0, `(.L_x_1976) ;  /* 0x0000007000007945 */ /* 0x000fe20003800000 */
[----:B------:R-:W-:Y:S01]  /*158f0*/  MOV R12, RZ ;  /* 0x000000ff000c7202 */ /* 0x000fe20000000f00 */
[----:B------:R-:W-:Y:S01]  /*15900*/  IMAD.MOV.U32 R11, RZ, RZ, 0x1f ;  /* 0x0000001fff0b7424 */ /* 0x000fe200078e00ff */
[----:B------:R-:W-:-:S07]  /*15910*/  MOV R15, 0xffffffff ;  /* 0xffffffff000f7802 */ /* 0x000fce0000000f00 */
[----:B-----5:R-:W-:Y:S05]  /*15920*/  WARPSYNC.COLLECTIVE R15, `(.L_x_1977) ;  /* 0x000000000f087348 */ /* 0x020fea0003c00000 */
[----:B-----5:R1:W2:Y:S02]  /*15930*/  SHFL.IDX P6, R14, R13, R12, R11 ;  /* 0x0000000c0d0e7389 */ /* 0x0202a400000c000b */
[----:B-12---:R-:W-:Y:S01]  /*15940*/  ENDCOLLECTIVE ;  /* 0x000000000000791b */ /* 0x006fe20003800000 */
.L_x_1977:
[----:B------:R-:W-:Y:S05]  /*15950*/  BSYNC B0 ;  /* 0x0000000000007941 */ /* 0x000fea0003800000 */
.L_x_1976:
[----:B------:R-:W-:Y:S05]  /*15960*/  BRA `(.L_x_1978) ;  /* 0xfffffff4002c7947 */ /* 0x000fea000383ffff */
.L_x_1952:
[----:B--2---:R2:W3:Y:S02]  /*15970*/  SYNCS.PHASECHK.TRANS64.TRYWAIT P0, [R7+URZ+0x36820], R0 ;  /* 0x03682000070075a7 */ /* 0x0044e4000800017f */
[----:B---3--:R-:W-:Y:S05]  /*15980*/  @!P0 NANOSLEEP.SYNCS 0x989680 ;  /* 0x009896800000895d */ /* 0x008fea0003900000 */
[----:B------:R-:W3:Y:S02]  /*15990*/  @!P0 SYNCS.PHASECHK.TRANS64 P0, [R7+URZ+0x36820], R0 ;  /* 0x03682000070085a7 */ /* 0x000ee4000800007f */
[----:B---3--:R-:W-:Y:S05]  /*159a0*/  @!P0 BRA `(.L_x_1952) ;  /* 0xfffffffc00f08947 */ /* 0x008fea000383ffff */
[----:B------:R-:W-:Y:S05]  /*159b0*/  BRA `(.L_x_1979) ;  /* 0xfffffff400807947 */ /* 0x000fea000383ffff */
.L_x_1956:
[----:B--2---:R2:W3:Y:S02]  /*159c0*/  SYNCS.PHASECHK.TRANS64.TRYWAIT P0, [R5+URZ], R4 ;  /* 0x00000004050075a7 */ /* 0x0044e4000800017f */
[----:B---3--:R-:W-:Y:S05]  /*159d0*/  @!P0 NANOSLEEP.SYNCS 0x989680 ;  /* 0x009896800000895d */ /* 0x008fea0003900000 */
[----:B------:R-:W3:Y:S02]  /*159e0*/  @!P0 SYNCS.PHASECHK.TRANS64 P0, [R5+URZ], R4 ;  /* 0x00000004050085a7 */ /* 0x000ee4000800007f */
[----:B---3--:R-:W-:Y:S05]  /*159f0*/  @!P0 BRA `(.L_x_1956) ;  /* 0xfffffffc00f08947 */ /* 0x008fea000383ffff */
[----:B------:R-:W-:Y:S05]  /*15a00*/  BRA `(.L_x_1980) ;  /* 0xfffffff400d47947 */ /* 0x000fea000383ffff */
.L_x_1957:
[----:B---3--:R3:W4:Y:S02]  /*15a10*/  SYNCS.PHASECHK.TRANS64.TRYWAIT P0, [R3+URZ], R0 ;  /* 0x00000000030075a7 */ /* 0x008724000800017f */
[----:B----4-:R-:W-:Y:S05]  /*15a20*/  @!P0 NANOSLEEP.SYNCS 0x989680 ;  /* 0x009896800000895d */ /* 0x010fea0003900000 */
[----:B------:R-:W4:Y:S02]  /*15a30*/  @!P0 SYNCS.PHASECHK.TRANS64 P0, [R3+URZ], R0 ;  /* 0x00000000030085a7 */ /* 0x000f24000800007f */
[----:B----4-:R-:W-:Y:S05]  /*15a40*/  @!P0 BRA `(.L_x_1957) ;  /* 0xfffffffc00f08947 */ /* 0x010fea000383ffff */
[----:B------:R-:W-:Y:S05]  /*15a50*/  BRA `(.L_x_1981) ;  /* 0xfffffff400c87947 */ /* 0x000fea000383ffff */
.L_x_1959:
[----:B--2---:R2:W3:Y:S02]  /*15a60*/  SYNCS.PHASECHK.TRANS64.TRYWAIT P0, [R5+URZ], R4 ;  /* 0x00000004050075a7 */ /* 0x0044e4000800017f */
[----:B---3--:R-:W-:Y:S05]  /*15a70*/  @!P0 NANOSLEEP.SYNCS 0x989680 ;  /* 0x009896800000895d */ /* 0x008fea0003900000 */
[----:B------:R-:W3:Y:S02]  /*15a80*/  @!P0 SYNCS.PHASECHK.TRANS64 P0, [R5+URZ], R4 ;  /* 0x00000004050085a7 */ /* 0x000ee4000800007f */
[----:B---3--:R-:W-:Y:S05]  /*15a90*/  @!P0 BRA `(.L_x_1959) ;  /* 0xfffffffc00f08947 */ /* 0x008fea000383ffff */
[----:B------:R-:W-:Y:S05]  /*15aa0*/  BRA `(.L_x_1982) ;  /* 0xfffffff400cc7947 */ /* 0x000fea000383ffff */
.L_x_1983:
        /* <DEDUP_REMOVED lines=13> */
.L_x_2662:


//--------------------- .text._ZN7cutlass13device_kernelIN5flash11enable_sm90INS1_16FlashAttnFwdSm90INS1_25CollectiveMainloopFwdSm90ILi2EN4cute5tupleIJNS5_1CILi1EEES8_S8_EEENS6_IJNS7_ILi128EEENS7_ILi112EEENS7_ILi192EEEEEELi192ENS_6half_tEfNS_4arch4Sm90ELb1ELb0ELb1ELb1ELb0ELb0ELb0ELb1ELb1ELb0ELb0ELb0EEENS1_21CollectiveEpilogueFwdINS6_IJSA_SC_SB_EEES9_SE_SG_Li256ELb1ELb0ELb0ELb0EEENS1_36VarlenDynamicPersistentTileSchedulerILi128ELi112ELi256ELi32ELb0ELb0ELb1ELb1ELb1ELb1EEEEEEEEEvNT_6ParamsE --------------------------
	.section	.text._ZN7cutlass13device_kernelIN5flash11enable_sm90INS1_16FlashAttnFwdSm90INS1_25CollectiveMainloopFwdSm90ILi2EN4cute5tupleIJNS5_1CILi1EEES8_S8_EEENS6_IJNS7_ILi128EEENS7_ILi112EEENS7_ILi192EEEEEELi192ENS_6half_tEfNS_4arch4Sm90ELb1ELb0ELb1ELb1ELb0ELb0ELb0ELb1ELb1ELb0ELb0ELb0EEENS1_21CollectiveEpilogueFwdINS6_IJSA_SC_SB_EEES9_SE_SG_Li256ELb1ELb0ELb0ELb0EEENS1_36VarlenDynamicPersistentTileSchedulerILi128ELi112ELi256ELi32ELb0ELb0ELb1ELb1ELb1ELb1EEEEEEEEEvNT_6ParamsE,"ax",@progbits
	.align	128
.text._ZN7cutlass13device_kernelIN5flash11enable_sm90INS1_16FlashAttnFwdSm90INS1_25CollectiveMainloopFwdSm90ILi2EN4cute5tupleIJNS5_1CILi1EEES8_S8_EEENS6_IJNS7_ILi128EEENS7_ILi112EEENS7_ILi192EEEEEELi192ENS_6half_tEfNS_4arch4Sm90ELb1ELb0ELb1ELb1ELb0ELb0ELb0ELb1ELb1ELb0ELb0ELb0EEENS1_21CollectiveEpilogueFwdINS6_IJSA_SC_SB_EEES9_SE_SG_Li256ELb1ELb0ELb0ELb0EEENS1_36VarlenDynamicPersistentTileSchedulerILi128ELi112ELi256ELi32ELb0ELb0ELb1ELb1ELb1ELb1EEEEEEEEEvNT_6ParamsE:
        .type           _ZN7cutlass13device_kernelIN5flash11enable_sm90INS1_16FlashAttnFwdSm90INS1_25CollectiveMainloopFwdSm90ILi2EN4cute5tupleIJNS5_1CILi1EEES8_S8_EEENS6_IJNS7_ILi128EEENS7_ILi112EEENS7_ILi192EEEEEELi192ENS_6half_tEfNS_4arch4Sm90ELb1ELb0ELb1ELb1ELb0ELb0ELb0ELb1ELb1ELb0ELb0ELb0EEENS1_21CollectiveEpilogueFwdINS6_IJSA_SC_SB_EEES9_SE_SG_Li256ELb1ELb0ELb0ELb0EEENS1_36VarlenDynamicPersistentTileSchedulerILi128ELi112ELi256ELi32ELb0ELb0ELb1ELb1ELb1ELb1EEEEEEEEEvNT_6ParamsE,@function
        .size           _ZN7cutlass13device_kernelIN5flash11enable_sm90INS1_16FlashAttnFwdSm90INS1_25CollectiveMainloopFwdSm90ILi2EN4cute5tupleIJNS5_1CILi1EEES8_S8_EEENS6_IJNS7_ILi128EEENS7_ILi112EEENS7_ILi192EEEEEELi192ENS_6half_tEfNS_4arch4Sm90ELb1ELb0ELb1ELb1ELb0ELb0ELb0ELb1ELb1ELb0ELb0ELb0EEENS1_21CollectiveEpilogueFwdINS6_IJSA_SC_SB_EEES9_SE_SG_Li256ELb1ELb0ELb0ELb0EEENS1_36VarlenDynamicPersistentTileSchedulerILi128ELi112ELi256ELi32ELb0ELb0ELb1ELb1ELb1ELb1EEEEEEEEEvNT_6ParamsE,(.L_x_2663 - _ZN7cutlass13device_kernelIN5flash11enable_sm90INS1_16FlashAttnFwdSm90INS1_25CollectiveMainloopFwdSm90ILi2EN4cute5tupleIJNS5_1CILi1EEES8_S8_EEENS6_IJNS7_ILi128EEENS7_ILi112EEENS7_ILi192EEEEEELi192ENS_6half_tEfNS_4arch4Sm90ELb1ELb0ELb1ELb1ELb0ELb0ELb0ELb1ELb1ELb0ELb0ELb0EEENS1_21CollectiveEpilogueFwdINS6_IJSA_SC_SB_EEES9_SE_SG_Li256ELb1ELb0ELb0ELb0EEENS1_36VarlenDynamicPersistentTileSchedulerILi128ELi112ELi256ELi32ELb0ELb0ELb1ELb1ELb1ELb1EEEEEEEEEvNT_6ParamsE)
        .other          _ZN7cutlass13device_kernelIN5flash11enable_sm90INS1_16FlashAttnFwdSm90INS1_25CollectiveMainloopFwdSm90ILi2EN4cute5tupleIJNS5_1CILi1EEES8_S8_EEENS6_IJNS7_ILi128EEENS7_ILi112EEENS7_ILi192EEEEEELi192ENS_6half_tEfNS_4arch4Sm90ELb1ELb0ELb1ELb1ELb0ELb0ELb0ELb1ELb1ELb0ELb0ELb0EEENS1_21CollectiveEpilogueFwdINS6_IJSA_SC_SB_EEES9_SE_SG_Li256ELb1ELb0ELb0ELb0EEENS1_36VarlenDynamicPersistentTileSchedulerILi128ELi112ELi256ELi32ELb0ELb0ELb1ELb1ELb1ELb1EEEEEEEEEvNT_6ParamsE,@"STO_CUDA_ENTRY STV_DEFAULT"
_ZN7cutlass13device_kernelIN5flash11enable_sm90INS1_16FlashAttnFwdSm90INS1_25CollectiveMainloopFwdSm90ILi2EN4cute5tupleIJNS5_1CILi1EEES8_S8_EEENS6_IJNS7_ILi128EEENS7_ILi112EEENS7_ILi192EEEEEELi192ENS_6half_tEfNS_4arch4Sm90ELb1ELb0ELb1ELb1ELb0ELb0ELb0ELb1ELb1ELb0ELb0ELb0EEENS1_21CollectiveEpilogueFwdINS6_IJSA_SC_SB_EEES9_SE_SG_Li256ELb1ELb0ELb0ELb0EEENS1_36VarlenDynamicPersistentTileSchedulerILi128ELi112ELi256ELi32ELb0ELb0ELb1ELb1ELb1ELb1EEEEEEEEEvNT_6ParamsE:
        /* <DEDUP_REMOVED lines=21> */
.L_x_1985:
[----:B------:R-:W-:Y:S05]  /*0150*/  BSYNC B0 ;  /* 0x0000000000007941 */ /* 0x000fea0003800000 */
.L_x_1984:
        /* <DEDUP_REMOVED lines=41> */
.L_x_1986:
        /* <DEDUP_REMOVED lines=22> */
.L_x_1987:
        /* <DEDUP_REMOVED lines=18> */
.L_x_1988:
        /* <DEDUP_REMOVED lines=22> */
.L_x_1989:
        /* <DEDUP_REMOVED lines=22> */
.L_x_1990:
        /* <DEDUP_REMOVED lines=8> */
.L_x_1992:
        /* <DEDUP_REMOVED lines=17> */
[----:B------:R-:W-:Y:S01]  /*0ac0*/  UMOV UR36, URZ ;  /* 0x0000003f00247c82 */ /* 0x000fe20008000000 */
[----:B------:R-:W0:Y:S10]  /*0ad0*/  S2R R0, SR_TID.X ;  /* 0x0000000000007919 */ /* 0x000e340000002100 */
[----:B------:R-:W-:Y:S01]  /*0ae0*/  IMAD.U32 R17, RZ, RZ, UR5 ;  /* 0x00000005ff117e24 */ /* 0x000fe2000f8e00ff */
[----:B------:R-:W-:Y:S01]  /*0af0*/  R2UR UR5, R82 ;  /* 0x00000000520572ca */ /* 0x000fe200000e0000 */
[----:B0-----:R-:W-:-:S05]  /*0b00*/  VIADD R215, R0, 0xffffff80 ;  /* 0xffffff8000d77836 */ /* 0x001fca0000000000 */
[----:B------:R-:W-:-:S04]  /*0b10*/  SHF.R.S32.HI R0, RZ, 0x1f, R215 ;  /* 0x0000001fff007819 */ /* 0x000fc800000114d7 */
[CC--:B------:R-:W-:Y:S02]  /*0b20*/  LEA.HI R3, R0.reuse, R215.reuse, RZ, 0x7 ;  /* 0x000000d700037211 */ /* 0x0c0fe400078f38ff */
[----:B------:R-:W-:Y:S02]  /*0b30*/  LEA.HI R4, R0, R215, RZ, 0x5 ;  /* 0x000000d700047211 */ /* 0x000fe400078f28ff */
[----:B------:R-:W-:Y:S02]  /*0b40*/  SHF.R.S32.HI R212, RZ, 0x7, R3 ;  /* 0x00000007ffd47819 */ /* 0x000fe40000011403 */
[----:B--2---:R-:W-:Y:S02]  /*0b50*/  R2UR UR4, R2 ;  /* 0x00000000020472ca */ /* 0x004fe400000e0000 */
[C---:B------:R-:W-:Y:S02]  /*0b60*/  LOP3.LUT R2, R3.reuse, 0xffffff80, RZ, 0xc0, !PT ;  /* 0xffffff8003027812 */ /* 0x040fe400078ec0ff */
[----:B------:R-:W-:-:S03]  /*0b70*/  LEA.HI R3, R3, R212, RZ, 0x1 ;  /* 0x000000d403037211 */ /* 0x000fc600078f08ff */
[----:B------:R-:W-:Y:S01]  /*0b80*/  IMAD.IADD R211, R215, 0x1, -R2 ;  /* 0x00000001d7d37824 */ /* 0x000fe200078e0a02 */
[----:B------:R-:W-:-:S04]  /*0b90*/  LOP3.LUT R3, R3, 0x3fffffe, RZ, 0xc0, !PT ;  /* 0x03fffffe03037812 */ /* 0x000fc800078ec0ff */
[----:B------:R-:W-:Y:S01]  /*0ba0*/  SHF.R.S32.HI R8, RZ, 0x1f, R211 ;  /* 0x0000001fff087819 */ /* 0x000fe200000114d3 */
[----:B------:R-:W-:Y:S01]  /*0bb0*/  ULOP3.LUT UR4, UR4, 0x1, URZ, 0xfc, !UPT ;  /* 0x0000000104047892 */ /* 0x000fe2000f8efc3f */
[----:B------:R-:W-:Y:S02]  /*0bc0*/  IADD3 R3, R212, -R3, RZ ;  /* 0x80000003d4037210 */ /* 0x000fe40007ffe0ff */
[CC--:B------:R-:W-:Y:S02]  /*0bd0*/  LEA.HI R9, R8.reuse, R211.reuse, RZ, 0x2 ;  /* 0x000000d308097211 */ /* 0x0c0fe400078f10ff */
[----:B------:R-:W-:Y:S01]  /*0be0*/  LEA.HI R8, R8, R211, RZ, 0x5 ;  /* 0x000000d308087211 */ /* 0x000fe200078f28ff */
[----:B------:R-:W-:Y:S01]  /*0bf0*/  IMAD.U32 R214, RZ, RZ, UR4 ;  /* 0x00000004ffd67e24 */ /* 0x000fe2000f8e00ff */
[--C-:B------:R-:W-:Y:S01]  /*0c00*/  SHF.R.S32.HI R5, RZ, 0x2, R9.reuse ;  /* 0x00000002ff057819 */ /* 0x100fe20000011409 */
[----:B------:R-:W-:Y:S01]  /*0c10*/  UMOV UR4, URZ ;  /* 0x0000003f00047c82 */ /* 0x000fe20008000000 */
[----:B------:R-:W-:-:S02]  /*0c20*/  SHF.R.S32.HI R2, RZ, 0x1f, R9 ;  /* 0x0000001fff027819 */ /* 0x000fc40000011409 */
[----:B------:R-:W-:Y:S02]  /*0c30*/  SHF.R.S32.HI R8, RZ, 0x5, R8 ;  /* 0x00000005ff087819 */ /* 0x000fe40000011408 */
[----:B------:R-:W-:Y:S02]  /*0c40*/  LEA.HI R2, R2, R5, RZ, 0x3 ;  /* 0x0000000502027211 */ /* 0x000fe400078f18ff */
[----:B------:R-:W-:Y:S02]  /*0c50*/  LOP3.LUT R204, R9, 0x7ffffffc, RZ, 0xc0, !PT ;  /* 0x7ffffffc09cc7812 */ /* 0x000fe400078ec0ff */
[----:B------:R-:W-:Y:S02]  /*0c60*/  LOP3.LUT R6, R2, 0xfffffff8, RZ, 0xc0, !PT ;  /* 0xfffffff802067812 */ /* 0x000fe400078ec0ff */
[CC--:B------:R-:W-:Y:S01]  /*0c70*/  LEA.HI R2, R0.reuse, R215.reuse, RZ, 0x4 ;  /* 0x000000d700027211 */ /* 0x0c0fe200078f20ff */
[----:B------:R-:W-:Y:S01]  /*0c80*/  IMAD.IADD R204, R211, 0x1, -R204 ;  /* 0x00000001d3cc7824 */ /* 0x000fe200078e0acc */
[----:B------:R-:W-:Y:S01]  /*0c90*/  LEA.HI R0, R0, R215, RZ, 0x3 ;  /* 0x000000d700007211 */ /* 0x000fe200078f18ff */
[----:B------:R-:W-:Y:S01]  /*0ca0*/  IMAD.IADD R11, R5, 0x1, -R6 ;  /* 0x00000001050b7824 */ /* 0x000fe200078e0a06 */
[----:B------:R-:W-:-:S02]  /*0cb0*/  SHF.R.S32.HI R5, RZ, 0x4, R2 ;  /* 0x00000004ff057819 */ /* 0x000fc40000011402 */
[----:B------:R-:W-:Y:S01]  /*0cc0*/  SHF.L.U32 R6, R4, 0x5, RZ ;  /* 0x0000000504067819 */ /* 0x000fe200000006ff */
[----:B------:R-:W-:Y:S01]  /*0cd0*/  IMAD R8, R8, 0x10, R11 ;  /* 0x0000001008087824 */ /* 0x000fe200078e020b */
[C---:B------:R-:W-:Y:S02]  /*0ce0*/  LOP3.LUT R4, R2.reuse, 0x3fffff0, RZ, 0xc0, !PT ;  /* 0x03fffff002047812 */ /* 0x040fe400078ec0ff */
[----:B------:R-:W-:Y:S01]  /*0cf0*/  LEA.HI R2, R2, R5, RZ, 0x1 ;  /* 0x0000000502027211 */ /* 0x000fe200078f08ff */
[----:B------:R-:W-:Y:S01]  /*0d00*/  IMAD R205, R3, 0x40, R8 ;  /* 0x0000004003cd7824 */ /* 0x000fe200078e0208 */
[----:B------:R-:W-:Y:S01]  /*0d10*/  LOP3.LUT R7, R6, 0xfffffc00, RZ, 0xc0, !PT ;  /* 0xfffffc0006077812 */ /* 0x000fe200078ec0ff */
[----:B------:R-:W-:Y:S01]  /*0d20*/  IMAD.IADD R4, R215, 0x1, -R4 ;  /* 0x00000001d7047824 */ /* 0x000fe200078e0a04 */
[----:B------:R-:W-:Y:S02]  /*0d30*/  LOP3.LUT R2, R2, 0x1ffffffe, RZ, 0xc0, !PT ;  /* 0x1ffffffe02027812 */ /* 0x000fe400078ec0ff */
[----:B------:R-:W-:Y:S01]  /*0d40*/  SHF.R.S32.HI R22, RZ, 0x3, R0 ;  /* 0x00000003ff167819 */ /* 0x000fe20000011400 */
[----:B------:R-:W-:Y:S01]  /*0d50*/  IMAD R7, R4, 0x40, R7 ;  /* 0x0000004004077824 */ /* 0x000fe200078e0207 */
[----:B------:R-:W-:Y:S01]  /*0d60*/  MOV R210, UR4 ;  /* 0x0000000400d27c02 */ /* 0x000fe20008000f00 */
[----:B------:R-:W-:-:S04]  /*0d70*/  IMAD.IADD R2, R5, 0x1, -R2 ;  /* 0x0000000105027824 */ /* 0x000fc800078e0a02 */
[----:B------:R-:W-:Y:S01]  /*0d80*/  IMAD R213, R2, 0x8, R7 ;  /* 0x0000000802d57824 */ /* 0x000fe200078e0207 */
[----:B------:R-:W-:-:S05]  /*0d90*/  LOP3.LUT R2, R0, 0x1ffffff8, RZ, 0xc0, !PT ;  /* 0x1ffffff800027812 */ /* 0x000fca00078ec0ff */
[----:B------:R-:W-:-:S04]  /*0da0*/  IMAD.IADD R2, R215, 0x1, -R2 ;  /* 0x00000001d7027824 */ /* 0x000fc800078e0a02 */
[----:B------:R-:W-:-:S07]  /*0db0*/  IMAD.SHL.U32 R16, R2, 0x8, RZ ;  /* 0x0000000802107824 */ /* 0x000fce00078e00ff */
.L_x_2046:
[----:B0-----:R-:W0:Y:S01]  /*0dc0*/  LDC.64 R2, c[0x0][0xc60] ;  /* 0x00031800ff027b82 */ /* 0x001e220000000a00 */
[----:B------:R-:W-:Y:S01]  /*0dd0*/  ULDC.64 UR10, c[0x0][0x208] ;  /* 0x00008200000a7ab9 */ /* 0x000fe20000000a00 */
[----:B------:R-:W-:Y:S01]  /*0de0*/  ULDC.64 UR6, c[0x0][0xa28] ;  /* 0x00028a0000067ab9 */ /* 0x000fe20000000a00 */
[----:B------:R-:W-:Y:S01]  /*0df0*/  ULDC.64 UR8, c[0x0][0xa18] ;  /* 0x0002860000087ab9 */ /* 0x000fe20000000a00 */
[----:B0-----:R-:W-:-:S06]  /*0e00*/  IMAD.WIDE R2, R83, 0x4, R2 ;  /* 0x0000000453027825 */ /* 0x001fcc00078e0202 */
[----:B--2---:R-:W2:Y:S01]  /*0e10*/  LDG.E R2, desc[UR10][R2.64] ;  /* 0x0000000a02027981 */ /* 0x004ea2000c1e1900 */
[----:B------:R-:W-:Y:S02]  /*0e20*/  UISETP.NE.U32.AND UP0, UPT, UR6, URZ, UPT ;  /* 0x0000003f0600728c */ /* 0x000fe4000bf05070 */
[----:B------:R-:W-:Y:S02]  /*0e30*/  UISETP.NE.U32.AND UP1, UPT, UR8, URZ, UPT ;  /* 0x0000003f0800728c */ /* 0x000fe4000bf25070 */
[----:B------:R-:W-:Y:S02]  /*0e40*/  UISETP.NE.AND.EX UP0, UPT, UR7, URZ, UPT, UP0 ;  /* 0x0000003f0700728c */ /* 0x000fe4000bf05300 */
[----:B------:R-:W-:-:S04]  /*0e50*/  UISETP.NE.AND.EX UP1, UPT, UR9, URZ, UPT, UP1 ;  /* 0x0000003f0900728c */ /* 0x000fc8000bf25310 */
[----:B------:R-:W-:Y:S02]  /*0e60*/  PLOP3.LUT P0, PT, PT, PT, UP0, 0x80, 0x0 ;  /* 0x000000000000781c */ /* 0x000fe40003f0f008 */
[----:B------:R-:W-:Y:S02]  /*0e70*/  PLOP3.LUT P2, PT, PT, PT, UP1, 0x80, 0x0 ;  /* 0x000000000000781c */ /* 0x000fe40003f4f018 */
[----:B--2---:R-:W-:-:S13]  /*0e80*/  R2UR UR4, R2 ;  /* 0x00000000020472ca */ /* 0x004fda00000e0000 */
[----:B------:R-:W-:Y:S02]  /*0e90*/  USHF.R.S32.HI UR12, URZ, 0x1f, UR4 ;  /* 0x0000001f3f0c7899 */ /* 0x000fe40008011404 */
[----:B------:R-:W-:Y:S01]  /*0ea0*/  IMAD.U32 R206, RZ, RZ, UR4 ;  /* 0x00000004ffce7e24 */ /* 0x000fe2000f8e00ff */
[----:B------:R-:W-:-:S04]  /*0eb0*/  @UP0 ULEA UR6, UP2, UR4, UR6, 0x2 ;  /* 0x0000000604060291 */ /* 0x000fc8000f84103f */
[----:B------:R-:W-:Y:S02]  /*0ec0*/  @UP0 ULEA.HI.X UR7, UR4, UR7, UR12, 0x2, UP2 ;  /* 0x0000000704070291 */ /* 0x000fe400090f140c */
[----:B------:R-:W-:Y:S01]  /*0ed0*/  IMAD.U32 R208, RZ, RZ, UR12 ;  /* 0x0000000cffd07e24 */ /* 0x000fe2000f8e00ff */
[----:B------:R-:W-:Y:S01]  /*0ee0*/  @UP1 ULEA UR8, UP0, UR4, UR8, 0x2 ;  /* 0x0000000804081291 */ /* 0x000fe2000f80103f */
[----:B------:R-:W-:-:S03]  /*0ef0*/  IMAD.U32 R2, RZ, RZ, UR6 ;  /* 0x00000006ff027e24 */ /* 0x000fc6000f8e00ff */
[----:B------:R-:W-:Y:S01]  /*0f00*/  @UP1 ULEA.HI.X UR9, UR4, UR9, UR12, 0x2, UP0 ;  /* 0x0000000904091291 */ /* 0x000fe200080f140c */
[----:B------:R-:W-:Y:S01]  /*0f10*/  IMAD.U32 R3, RZ, RZ, UR7 ;  /* 0x00000007ff037e24 */ /* 0x000fe2000f8e00ff */
[----:B---345:R-:W-:Y:S01]  /*0f20*/  MOV R4, UR8 ;  /* 0x0000000800047c02 */ /* 0x038fe20008000f00 */
[----:B------:R-:W-:Y:S01]  /*0f30*/  ULDC.64 UR6, c[0x0][0x3f8] ;  /* 0x0000fe0000067ab9 */ /* 0x000fe20000000a00 */
[----:B------:R-:W-:Y:S02]  /*0f40*/  ULDC UR8, c[0x0][0x2e0] ;  /* 0x0000b80000087ab9 */ /* 0x000fe40000000800 */
[----:B------:R-:W-:Y:S01]  /*0f50*/  IMAD.U32 R5, RZ, RZ, UR9 ;  /* 0x00000009ff057e24 */ /* 0x000fe2000f8e00ff */
[----:B------:R-:W2:Y:S04]  /*0f60*/  @P0 LDG.E R2, desc[UR10][R2.64] ;  /* 0x0000000a02020981 */ /* 0x000ea8000c1e1900 */
[----:B------:R-:W3:Y:S01]  /*0f70*/  @P2 LDG.E R4, desc[UR10][R4.64] ;  /* 0x0000000a04042981 */ /* 0x000ee2000c1e1900 */
[----:B------:R-:W-:Y:S01]  /*0f80*/  ULDC UR9, c[0x0][0x288] ;  /* 0x0000a20000097ab9 */ /* 0x000fe20000000800 */
[----:B------:R-:W-:Y:S01]  /*0f90*/  UISETP.NE.U32.AND UP0, UPT, UR6, URZ, UPT ;  /* 0x0000003f0600728c */ /* 0x000fe2000bf05070 */
[----:B------:R-:W-:Y:S01]  /*0fa0*/  IMAD.U32 R207, RZ, RZ, UR5 ;  /* 0x00000005ffcf7e24 */ /* 0x000fe2000f8e00ff */
[----:B------:R-:W-:Y:S01]  /*0fb0*/  ULDC.64 UR10, c[0x0][0xa20] ;  /* 0x00028800000a7ab9 */ /* 0x000fe20000000a00 */
[----:B------:R-:W-:Y:S01]  /*0fc0*/  ULDC UR6, c[0x0][0x404] ;  /* 0x0001010000067ab9 */ /* 0x000fe20000000800 */
[----:B------:R-:W-:Y:S01]  /*0fd0*/  UISETP.NE.AND.EX UP0, UPT, UR7, URZ, UPT, UP0 ;  /* 0x0000003f0700728c */ /* 0x000fe2000bf05300 */
[----:B------:R-:W-:Y:S01]  /*0fe0*/  ISETP.NE.U32.AND P1, PT, RZ, UR10, PT ;  /* 0x0000000aff007c0c */ /* 0x000fe2000bf25070 */
[----:B------:R-:W-:-:S02]  /*0ff0*/  UMOV UR4, URZ ;  /* 0x0000003f00047c82 */ /* 0x000fc40008000000 */
[----:B------:R-:W-:Y:S01]  /*1000*/  USEL UR6, UR6, 0x1, UP0 ;  /* 0x0000000106067887 */ /* 0x000fe20008000000 */
[----:B------:R-:W-:-:S03]  /*1010*/  ISETP.NE.AND.EX P1, PT, RZ, UR11, PT, P1 ;  /* 0x0000000bff007c0c */ /* 0x000fc6000bf25310 */
[----:B------:R-:W-:Y:S01]  /*1020*/  UIMAD UR8, UR6, UR8, URZ ;  /* 0x00000008060872a4 */ /* 0x000fe2000f8e023f */
[----:B--2---:R-:W-:Y:S02]  /*1030*/  @P0 R2UR UR4, R2 ;  /* 0x00000000020402ca */ /* 0x004fe400000e0000 */
[----:B---3--:R-:W-:-:S13]  /*1040*/  @P2 R2UR UR9, R4 ;  /* 0x00000000040922ca */ /* 0x008fda00000e0000 */
[----:B------:R-:W-:Y:S01]  /*1050*/  IMAD.U32 R18, RZ, RZ, UR9 ;  /* 0x00000009ff127e24 */ /* 0x000fe2000f8e00ff */
[----:B-1----:R-:W-:Y:S06]  /*1060*/  @P2 BRA `(.L_x_1993) ;  /* 0x0000000000402947 */ /* 0x002fec0003800000 */
[----:B------:R-:W-:Y:S02]  /*1070*/  ULDC.64 UR6, c[0x0][0xa00] ;  /* 0x0002800000067ab9 */ /* 0x000fe40000000a00 */
[----:B------:R-:W-:-:S04]  /*1080*/  ISETP.NE.U32.AND P0, PT, RZ, UR6, PT ;  /* 0x00000006ff007c0c */ /* 0x000fc8000bf05070 */
[----:B------:R-:W-:-:S13]  /*1090*/  ISETP.NE.AND.EX P0, PT, RZ, UR7, PT, P0 ;  /* 0x00000007ff007c0c */ /* 0x000fda000bf05300 */
[----:B------:R-:W-:Y:S05]  /*10a0*/  @!P0 BRA `(.L_x_1993) ;  /* 0x0000000000308947 */ /* 0x000fea0003800000 */
[----:B------:R-:W-:Y:S01]  /*10b0*/  R2UR UR5, R206 ;  /* 0x00000000ce0572ca */ /* 0x000fe200000e0000 */
[----:B------:R-:W-:Y:S01]  /*10c0*/  ULDC.64 UR6, c[0x0][0xa00] ;  /* 0x0002800000067ab9 */ /* 0x000fe20000000a00 */
[----:B------:R-:W-:-:S11]  /*10d0*/  ULDC.64 UR12, c[0x0][0x208] ;  /* 0x00008200000c7ab9 */ /* 0x000fd60000000a00 */
[----:B------:R-:W-:-:S06]  /*10e0*/  UIMAD.WIDE UR6, UR5, 0x4, UR6 ;  /* 0x00000004050678a5 */ /* 0x000fcc000f8e0206 */
[----:B------:R-:W-:Y:S02]  /*10f0*/  IMAD.U32 R2, RZ, RZ, UR6 ;  /* 0x00000006ff027e24 */ /* 0x000fe4000f8e00ff */
[----:B------:R-:W-:-:S05]  /*1100*/  IMAD.U32 R3, RZ, RZ, UR7 ;  /* 0x00000007ff037e24 */ /* 0x000fca000f8e00ff */
[----:B------:R-:W2:Y:S04]  /*1110*/  LDG.E R4, desc[UR12][R2.64] ;  /* 0x0000000c02047981 */ /* 0x000ea8000c1e1900 */
[----:B------:R-:W3:Y:S01]  /*1120*/  LDG.E R0, desc[UR12][R2.64+0x4] ;  /* 0x0000040c02007981 */ /* 0x000ee2000c1e1900 */
[----:B--2---:R-:W-:Y:S02]  /*1130*/  R2UR UR5, R4 ;  /* 0x00000000040572ca */ /* 0x004fe400000e0000 */
[----:B---3--:R-:W-:-:S13]  /*1140*/  R2UR UR6, R0 ;  /* 0x00000000000672ca */ /* 0x008fda00000e0000 */
[----:B------:R-:W-:-:S06]  /*1150*/  UIADD3 UR5, -UR5, UR6, URZ ;  /* 0x0000000605057290 */ /* 0x000fcc000fffe13f */
[----:B------:R-:W-:-:S07]  /*1160*/  MOV R18, UR5 ;  /* 0x0000000500127c02 */ /* 0x000fce0008000f00 */
.L_x_1993:
[----:B------:R-:W-:-:S13]  /*1170*/  R2UR UR5, R17 ;  /* 0x00000000110572ca */ /* 0x000fda00000e0000 */
[----:B------:R-:W-:Y:S01]  /*1180*/  IMAD.U32 R209, RZ, RZ, UR5 ;  /* 0x00000005ffd17e24 */ /* 0x000fe2000f8e00ff */
[----:B------:R-:W-:Y:S06]  /*1190*/  @!P1 BRA `(.L_x_1994) ;  /* 0x0000000000289947 */ /* 0x000fec0003800000 */
[----:B------:R-:W-:Y:S01]  /*11a0*/  R2UR UR6, R206 ;  /* 0x00000000ce0672ca */ /* 0x000fe200000e0000 */
[----:B------:R-:W-:Y:S01]  /*11b0*/  ULDC.64 UR8, c[0x0][0x208] ;  /* 0x0000820000087ab9 */ /* 0x000fe20000000a00 */
[----:B------:R-:W-:-:S11]  /*11c0*/  R2UR UR7, R208 ;  /* 0x00000000d00772ca */ /* 0x000fd600000e0000 */
[----:B------:R-:W-:-:S04]  /*11d0*/  ULEA UR5, UP0, UR6, UR10, 0x2 ;  /* 0x0000000a06057291 */ /* 0x000fc8000f80103f */
[----:B------:R-:W-:Y:S02]  /*11e0*/  ULEA.HI.X UR6, UR6, UR11, UR7, 0x2, UP0 ;  /* 0x0000000b06067291 */ /* 0x000fe400080f1407 */
[----:B------:R-:W-:-:S04]  /*11f0*/  IMAD.U32 R2, RZ, RZ, UR5 ;  /* 0x00000005ff027e24 */ /* 0x000fc8000f8e00ff */
[----:B------:R-:W-:-:S05]  /*1200*/  IMAD.U32 R3, RZ, RZ, UR6 ;  /* 0x00000006ff037e24 */ /* 0x000fca000f8e00ff */
[----:B------:R-:W2:Y:S02]  /*1210*/  LDG.E R2, desc[UR8][R2.64] ;  /* 0x0000000802027981 */ /* 0x000ea4000c1e1900 */
[----:B--2---:R-:W-:Y:S01]  /*1220*/  R2UR UR8, R2 ;  /* 0x00000000020872ca */ /* 0x004fe200000e0000 */
[----:B------:R-:W-:-:S14]  /*1230*/  BRA `(.L_x_1995) ;  /* 0x00000000003c7947 */ /* 0x000fdc0003800000 */
.L_x_1994:
        /* <DEDUP_REMOVED lines=14> */
[----:B------:R-:W-:-:S12]  /*1320*/  UIADD3 UR8, -UR8, UR5, URZ ;  /* 0x0000000508087290 */ /* 0x000fd8000fffe13f */
.L_x_1995:
[----:B------:R-:W-:Y:S01]  /*1330*/  R2UR UR5, R17 ;  /* 0x00000000110572ca */ /* 0x000fe200000e0000 */
[----:B------:R-:W-:Y:S01]  /*1340*/  UIADD3 UR7, -UR4, UR8, URZ ;  /* 0x0000000804077290 */ /* 0x000fe2000fffe13f */
[----:B------:R-:W-:Y:S02]  /*1350*/  R2UR UR8, R18 ;  /* 0x00000000120872ca */ /* 0x000fe400000e0000 */
[----:B------:R-:W-:Y:S01]  /*1360*/  CS2R R2, SRZ ;  /* 0x0000000000027805 */ /* 0x000fe2000001ff00 */
[----:B------:R-:W-:Y:S01]  /*1370*/  UMOV UR4, URZ ;  /* 0x0000003f00047c82 */ /* 0x000fe20008000000 */
[----:B------:R-:W-:Y:S02]  /*1380*/  PLOP3.LUT P0, PT, PT, PT, PT, 0x80, 0x0 ;  /* 0x000000000000781c */ /* 0x000fe40003f0f070 */
[----:B------:R-:W-:Y:S01]  /*1390*/  CS2R R118, SRZ ;  /* 0x0000000000767805 */ /* 0x000fe2000001ff00 */
[----:B------:R-:W-:Y:S01]  /*13a0*/  IMAD.U32 R19, RZ, RZ, UR7 ;  /* 0x00000007ff137e24 */ /* 0x000fe2000f8e00ff */
[----:B------:R-:W-:-:S02]  /*13b0*/  MOV R0, RZ ;  /* 0x000000ff00007202 */ /* 0x000fc40000000f00 */
[----:B------:R-:W-:Y:S02]  /*13c0*/  CS2R R116, SRZ ;  /* 0x0000000000747805 */ /* 0x000fe4000001ff00 */
[----:B------:R-:W-:Y:S02]  /*13d0*/  CS2R R114, SRZ ;  /* 0x0000000000727805 */ /* 0x000fe4000001ff00 */
[----:B------:R-:W-:Y:S02]  /*13e0*/  CS2R R112, SRZ ;  /* 0x0000000000707805 */ /* 0x000fe4000001ff00 */
[----:B------:R-:W-:Y:S01]  /*13f0*/  CS2R R110, SRZ ;  /* 0x00000000006e7805 */ /* 0x000fe2000001ff00 */
[----:B------:R-:W-:Y:S01]  /*1400*/  ULEA UR6, UR5, 0xef, 0x7 ;  /* 0x000000ef05067891 */ /* 0x000fe2000f8e383f */
[----:B------:R-:W-:Y:S01]  /*1410*/  CS2R R108, SRZ ;  /* 0x00000000006c7805 */ /* 0x000fe2000001ff00 */
[----:B------:R-:W-:Y:S01]  /*1420*/  UIADD3 UR5, UR7, 0x6f, URZ ;  /* 0x0000006f07057890 */ /* 0x000fe2000fffe03f */
[----:B------:R-:W-:Y:S01]  /*1430*/  CS2R R106, SRZ ;  /* 0x00000000006a7805 */ /* 0x000fe2000001ff00 */
[----:B------:R-:W-:Y:S01]  /*1440*/  UIADD3 UR7, UR7, UR6, -UR8 ;  /* 0x0000000607077290 */ /* 0x000fe2000fffe808 */
[----:B------:R-:W-:Y:S01]  /*1450*/  CS2R R104, SRZ ;  /* 0x0000000000687805 */ /* 0x000fe2000001ff00 */
[----:B------:R-:W-:Y:S01]  /*1460*/  UIMAD.WIDE UR4, UR5, -0x6db6db6d, UR4 ;  /* 0x92492493050478a5 */ /* 0x000fe2000f8e0204 */
[----:B------:R-:W-:Y:S01]  /*1470*/  CS2R R102, SRZ ;  /* 0x0000000000667805 */ /* 0x000fe2000001ff00 */
[----:B------:R-:W-:Y:S01]  /*1480*/  UMOV UR6, URZ ;  /* 0x0000003f00067c82 */ /* 0x000fe20008000000 */
[----:B------:R-:W-:Y:S01]  /*1490*/  CS2R R100, SRZ ;  /* 0x0000000000647805 */ /* 0x000fe2000001ff00 */
[----:B------:R-:W-:Y:S01]  /*14a0*/  UIMAD.WIDE UR6, UR7, -0x6db6db6d, UR6 ;  /* 0x92492493070678a5 */ /* 0x000fe2000f8e0206 */
[----:B------:R-:W-:Y:S01]  /*14b0*/  CS2R R98, SRZ ;  /* 0x0000000000627805 */ /* 0x000fe2000001ff00 */
[----:B------:R-:W-:Y:S01]  /*14c0*/  USHF.R.U32.HI UR4, URZ, 0x1f, UR5 ;  /* 0x0000001f3f047899 */ /* 0x000fe20008011605 */
[----:B------:R-:W-:Y:S01]  /*14d0*/  CS2R R96, SRZ ;  /* 0x0000000000607805 */ /* 0x000fe2000001ff00 */
[----:B------:R-:W-:Y:S01]  /*14e0*/  USHF.R.U32.HI UR6, URZ, 0x1f, UR7 ;  /* 0x0000001f3f067899 */ /* 0x000fe20008011607 */
[----:B------:R-:W-:Y:S01]  /*14f0*/  IMAD.MOV.U32 R86, RZ, RZ, RZ ;  /* 0x000000ffff567224 */ /* 0x000fe200078e00ff */
[----:B------:R-:W-:Y:S01]  /*1500*/  ULEA.HI.SX32 UR4, UR5, UR4, 0x1a ;  /* 0x0000000405047291 */ /* 0x000fe2000f8fd23f */
[----:B------:R-:W-:Y:S01]  /*1510*/  CS2R R90, SRZ ;  /* 0x00000000005a7805 */ /* 0x000fe2000001ff00 */
[----:B------:R-:W-:Y:S01]  /*1520*/  ULEA.HI.SX32 UR6, UR7, UR6, 0x1a ;  /* 0x0000000607067291 */ /* 0x000fe2000f8fd23f */
[----:B------:R-:W-:Y:S01]  /*1530*/  CS2R R92, SRZ ;  /* 0x00000000005c7805 */ /* 0x000fe2000001ff00 */
[----:B------:R-:W-:Y:S01]  /*1540*/  IMAD.MOV.U32 R43, RZ, RZ, RZ ;  /* 0x000000ffff2b7224 */ /* 0x000fe200078e00ff */
[----:B------:R-:W-:Y:S01]  /*1550*/  CS2R R88, SRZ ;  /* 0x0000000000587805 */ /* 0x000fe2000001ff00 */
[----:B------:R-:W-:Y:S01]  /*1560*/  UISETP.LT.AND UP0, UPT, UR4, UR6, UPT ;  /* 0x000000060400728c */ /* 0x000fe2000bf01270 */
[----:B------:R-:W-:-:S02]  /*1570*/  CS2R R128, SRZ ;  /* 0x0000000000807805 */ /* 0x000fc4000001ff00 */
[----:B------:R-:W-:Y:S02]  /*1580*/  CS2R R38, SRZ ;  /* 0x0000000000267805 */ /* 0x000fe4000001ff00 */
[----:B------:R-:W-:Y:S01]  /*1590*/  CS2R R84, SRZ ;  /* 0x0000000000547805 */ /* 0x000fe2000001ff00 */
[----:B------:R-:W-:Y:S01]  /*15a0*/  USEL UR37, UR4, UR6, UP0 ;  /* 0x0000000604257287 */ /* 0x000fe20008000000 */
[----:B------:R-:W-:Y:S02]  /*15b0*/  CS2R R46, SRZ ;  /* 0x00000000002e7805 */ /* 0x000fe4000001ff00 */
[----:B------:R-:W-:Y:S02]  /*15c0*/  CS2R R36, SRZ ;  /* 0x0000000000247805 */ /* 0x000fe4000001ff00 */
[----:B------:R-:W-:Y:S01]  /*15d0*/  CS2R R78, SRZ ;  /* 0x00000000004e7805 */ /* 0x000fe2000001ff00 */
[----:B------:R-:W-:Y:S01]  /*15e0*/  UISETP.GE.AND UP0, UPT, UR37, 0x1, UPT ;  /* 0x000000012500788c */ /* 0x000fe2000bf06270 */
[----:B------:R-:W-:-:S02]  /*15f0*/  CS2R R76, SRZ ;  /* 0x00000000004c7805 */ /* 0x000fc4000001ff00 */
[----:B------:R-:W-:Y:S02]  /*1600*/  CS2R R74, SRZ ;  /* 0x00000000004a7805 */ /* 0x000fe4000001ff00 */
[----:B------:R-:W-:Y:S02]  /*1610*/  CS2R R72, SRZ ;  /* 0x0000000000487805 */ /* 0x000fe4000001ff00 */
[----:B------:R-:W-:Y:S02]  /*1620*/  CS2R R70, SRZ ;  /* 0x0000000000467805 */ /* 0x000fe4000001ff00 */
[----:B------:R-:W-:Y:S02]  /*1630*/  CS2R R68, SRZ ;  /* 0x0000000000447805 */ /* 0x000fe4000001ff00 */
[----:B------:R-:W-:Y:S02]  /*1640*/  PLOP3.LUT P1, PT, PT, PT, UP0, 0x80, 0x0 ;  /* 0x000000000000781c */ /* 0x000fe40003f2f008 */
        /* <DEDUP_REMOVED lines=19> */
[----:B------:R-:W-:Y:S01]  /*1780*/  CS2R R6, SRZ ;  /* 0x0000000000067805 */ /* 0x000fe2000001ff00 */
[----:B------:R-:W-:Y:S01]  /*1790*/  IMAD.MOV.U32 R32, RZ, RZ, RZ ;  /* 0x000000ffff207224 */ /* 0x000fe200078e00ff */
[----:B------:R-:W-:Y:S01]  /*17a0*/  MOV R135, RZ ;  /* 0x000000ff00877202 */ /* 0x000fe20000000f00 */
        /* <DEDUP_REMOVED lines=32> */
.L_x_1997:
        /* <DEDUP_REMOVED lines=11> */
.L_x_2134:
[----:B------:R-:W-:Y:S05]  /*1a60*/  @!P0 BRA `(.L_x_1999) ;  /* 0x0000000000048947 */ /* 0x000fea0003800000 */
[----:B------:R-:W-:Y:S01]  /*1a70*/  BPT.TRAP 0x1 ;  /* 0x000000040000795c */ /* 0x000fe20000300000 */
.L_x_1999:
[----:B0-----:R-:W-:Y:S01]  /*1a80*/  IMAD.U32 R3, RZ, RZ, UR60 ;  /* 0x0000003cff037e24 */ /* 0x001fe2000f8e00ff */
[----:B------:R-:W-:-:S04]  /*1a90*/  MOV R0, UR36 ;  /* 0x0000002400007c02 */ /* 0x000fc80008000f00 */
[----:B------:R-:W-:Y:S02]  /*1aa0*/  LEA R0, R0, UR38, 0x3 ;  /* 0x0000002600007c11 */ /* 0x000fe4000f8e18ff */
[----:B------:R-:W-:-:S04]  /*1ab0*/  SHF.L.U32 R3, R3, 0x1f, RZ ;  /* 0x0000001f03037819 */ /* 0x000fc800000006ff */
[----:B------:R0:W1:Y:S01]  /*1ac0*/  SYNCS.PHASECHK.TRANS64.TRYWAIT P2, [R0+URZ+0x36830], R3 ;  /* 0x03683003000075a7 */ /* 0x000062000804017f */
[----:B------:R-:W-:Y:S05]  /*1ad0*/  @!P0 BRA `(.L_x_2000) ;  /* 0x0000000000048947 */ /* 0x000fea0003800000 */
[----:B------:R-:W-:Y:S01]  /*1ae0*/  BPT.TRAP 0x1 ;  /* 0x000000040000795c */ /* 0x000fe20000300000 */
.L_x_2000:
[----:B------:R-:W2:Y:S01]  /*1af0*/  S2R R2, SR_TID.X ;  /* 0x0000000000027919 */ /* 0x000ea20000002100 */
[----:B------:R-:W-:Y:S01]  /*1b00*/  IMAD.MOV.U32 R119, RZ, RZ, RZ ;  /* 0x000000ffff777224 */ /* 0x000fe200078e00ff */
[----:B--2---:R-:W-:Y:S01]  /*1b10*/  LOP3.LUT P1, RZ, R2, 0x7f, RZ, 0xc0, !PT ;  /* 0x0000007f02ff7812 */ /* 0x004fe2000782c0ff */
[----:B-1----:R-:W-:-:S12]  /*1b20*/  @P2 BRA `(.L_x_2001) ;  /* 0x0000000000082947 */ /* 0x002fd80003800000 */
[----:B------:R-:W1:Y:S02]  /*1b30*/  SYNCS.PHASECHK.TRANS64.TRYWAIT P2, [R0+URZ+0x36830], R3 ;  /* 0x03683003000075a7 */ /* 0x000e64000804017f */
[----:B-1----:R-:W-:Y:S05]  /*1b40*/  @!P2 BRA `(.L_x_2002) ;  /* 0x00000168000ca947 */ /* 0x002fea0003800000 */
.L_x_2001:
[----:B------:R-:W-:Y:S05]  /*1b50*/  WARPSYNC.ALL ;  /* 0x0000000000007948 */ /* 0x000fea0003800000 */
[----:B------:R-:W-:Y:S01]  /*1b60*/  UIADD3 UR4, UR38, 0x21400, URZ ;  /* 0x0002140026047890 */ /* 0x000fe2000fffe03f */
[----:B------:R-:W-:Y:S01]  /*1b70*/  WARPGROUP.ARRIVE ;  /* 0x00000000000079c5 */ /* 0x000fe20000000000 */
[----:B------:R-:W-:Y:S01]  /*1b80*/  ULOP3.LUT UR5, UR39, 0x10000, URZ, 0xfc, !UPT ;  /* 0x0001000027057892 */ /* 0x000fe2000f8efc3f */
[----:B------:R-:W-:Y:S01]  /*1b90*/  MOV R7, UR38 ;  /* 0x0000002600077c02 */ /* 0x000fe20008000f00 */
[----:B------:R-:W-:Y:S01]  /*1ba0*/  USHF.R.U32.HI UR4, URZ, 0x4, UR4 ;  /* 0x000000043f047899 */ /* 0x000fe20008011604 */
[----:B------:R-:W-:Y:S01]  /*1bb0*/  MOV R8, UR37 ;  /* 0x0000002500087c02 */ /* 0x000fe20008000f00 */
[----:B------:R-:W-:Y:S01]  /*1bc0*/  UMOV UR57, 0x40000040 ;  /* 0x4000004000397882 */ /* 0x000fe20000000000 */
[----:B------:R-:W-:Y:S01]  /*1bd0*/  UMOV UR59, 0x40000040 ;  /* 0x40000040003b7882 */ /* 0x000fe20000000000 */
[----:B------:R-:W-:Y:S01]  /*1be0*/  ULOP3.LUT UR4, UR4, 0x3fff, URZ, 0xc0, !UPT ;  /* 0x00003fff04047892 */ /* 0x000fe2000f8ec03f */
[----:B------:R-:W-:Y:S01]  /*1bf0*/  MOV R9, UR36 ;  /* 0x0000002400097c02 */ /* 0x000fe20008000f00 */
[----:B------:R-:W-:Y:S01]  /*1c00*/  UMOV UR56, UR5 ;  /* 0x0000000500387c82 */ /* 0x000fe20008000000 */
[----:B------:R-:W-:Y:S01]  /*1c10*/  UMOV UR9, UR57 ;  /* 0x0000003900097c82 */ /* 0x000fe20008000000 */
[----:B------:R-:W-:Y:S01]  /*1c20*/  ULOP3.LUT UR6, UR4, 0x10000, URZ, 0xfc, !UPT ;  /* 0x0001000004067892 */ /* 0x000fe2000f8efc3f */
[----:B------:R-:W-:Y:S01]  /*1c30*/  MOV R4, UR57 ;  /* 0x0000003900047c02 */ /* 0x000fe20008000f00 */
[----:B------:R-:W-:Y:S01]  /*1c40*/  UMOV UR8, UR56 ;  /* 0x0000003800087c82 */ /* 0x000fe20008000000 */
[----:B------:R-:W-:Y:S01]  /*1c50*/  UMOV UR11, 0x40000040 ;  /* 0x40000040000b7882 */ /* 0x000fe20000000000 */
[----:B------:R-:W-:Y:S01]  /*1c60*/  UIMAD UR4, UR36, 0xa80, UR6 ;  /* 0x00000a80240478a4 */ /* 0x000fe2000f8e0206 */
[----:B------:R-:W-:Y:S01]  /*1c70*/  MOV R6, UR56 ;  /* 0x0000003800067c02 */ /* 0x000fe20008000f00 */
[----:B------:R-:W-:Y:S01]  /*1c80*/  UMOV UR12, UR56 ;  /* 0x00000038000c7c82 */ /* 0x000fe20008000000 */
[----:B------:R-:W-:Y:S01]  /*1c90*/  UMOV UR13, UR57 ;  /* 0x00000039000d7c82 */ /* 0x000fe20008000000 */
[----:B------:R-:W-:Y:S01]  /*1ca0*/  UIADD3 UR10, UR4, 0x80, URZ ;  /* 0x00000080040a7890 */ /* 0x000fe2000fffe03f */
[----:B------:R-:W-:Y:S01]  /*1cb0*/  IMAD.U32 R5, RZ, RZ, UR6 ;  /* 0x00000006ff057e24 */ /* 0x000fe2000f8e00ff */
[----:B------:R-:W-:Y:S01]  /*1cc0*/  UIADD3 UR14, UR4, 0x100, URZ ;  /* 0x00000100040e7890 */ /* 0x000fe2000fffe03f */
[----:B01----:R-:W-:Y:S01]  /*1cd0*/  @!P1 VIADD R0, R0, 0x36840 ;  /* 0x0003684000009836 */ /* 0x003fe20000000000 */
[----:B------:R-:W-:Y:S01]  /*1ce0*/  UMOV UR58, UR4 ;  /* 0x00000004003a7c82 */ /* 0x000fe20008000000 */
[----:B------:R-:W-:Y:S01]  /*1cf0*/  UMOV UR15, 0x40000040 ;  /* 0x40000040000f7882 */ /* 0x000fe20000000000 */
[----:B------:R-:W-:Y:S01]  /*1d00*/  HGMMA.64x16x16.F32 R72, gdesc[UR56], RZ, !UPT, gsb0 ;  /* 0x00200000384879f0 */ /* 0x000fe2000c0008ff */
[----:B------:R-:W-:Y:S01]  /*1d10*/  UIADD3 UR18, UR4, 0x180, URZ ;  /* 0x0000018004127890 */ /* 0x000fe2000fffe03f */
[----:B------:R-:W-:Y:S01]  /*1d20*/  @!P1 PRMT R0, RZ, 0x654, R0 ;  /* 0x00000654ff009816 */ /* 0x000fe20000000000 */
[----:B------:R-:W-:Y:S01]  /*1d30*/  UMOV UR16, UR56 ;  /* 0x0000003800107c82 */ /* 0x000fe20008000000 */
[----:B------:R-:W-:Y:S01]  /*1d40*/  UMOV UR17, UR57 ;  /* 0x0000003900117c82 */ /* 0x000fe20008000000 */
[----:B------:R-:W-:Y:S01]  /*1d50*/  UMOV UR19, 0x40000040 ;  /* 0x4000004000137882 */ /* 0x000fe20000000000 */
[----:B------:R-:W-:Y:S01]  /*1d60*/  UIADD3 UR22, UR4, 0x200, URZ ;  /* 0x0000020004167890 */ /* 0x000fe2000fffe03f */
[-C--:B------:R-:W-:Y:S01]  /*1d70*/  MOV R118, R119.reuse ;  /* 0x0000007700767202 */ /* 0x080fe20000000f00 */
        /* <DEDUP_REMOVED lines=9> */
[--C-:B------:R-:W-:Y:S01]  /*1e10*/  IMAD.MOV.U32 R116, RZ, RZ, R119.reuse ;  /* 0x000000ffff747224 */ /* 0x100fe200078e0077 */
[----:B------:R-:W-:Y:S01]  /*1e20*/  UIADD3 UR7, UR4, 0x2, URZ ;  /* 0x0000000204077890 */ /* 0x000fe2000fffe03f */
[--C-:B------:R-:W-:Y:S01]  /*1e30*/  IMAD.MOV.U32 R115, RZ, RZ, R119.reuse ;  /* 0x000000ffff737224 */ /* 0x100fe200078e0077 */
        /* <DEDUP_REMOVED lines=18> */
[----:B------:R-:W-:Y:S01]  /*1f60*/  UMOV UR39, 0x40000040 ;  /* 0x4000004000277882 */ /* 0x000fe20000000000 */
[----:B------:R-:W-:Y:S01]  /*1f70*/  UMOV UR59, 0x40000040 ;  /* 0x40000040003b7882 */ /* 0x000fe20000000000 */
        /* <DEDUP_REMOVED lines=9> */
[--C-:B------:R-:W-:Y:S01]  /*2010*/  IMAD.MOV.U32 R90, RZ, RZ, R119.reuse ;  /* 0x000000ffff5a7224 */ /* 0x100fe200078e0077 */
[----:B------:R-:W-:Y:S02]  /*2020*/  WARPGROUP.DEPBAR.LE gsb0, 0x0 ;  /* 0x00008000000079c5 */ /* 0x000fe40000010000 */
[----:B------:R-:W-:Y:S01]  /*2030*/  WARPGROUP.ARRIVE ;  /* 0x00000000000079c5 */ /* 0x000fe20000000000 */
[--C-:B------:R-:W-:Y:S02]  /*2040*/  IMAD.MOV.U32 R86, RZ, RZ, R119.reuse ;  /* 0x000000ffff567224 */ /* 0x100fe400078e0077 */
[--C-:B------:R-:W-:Y:S02]  /*2050*/  IMAD.MOV.U32 R84, RZ, RZ, R119.reuse ;  /* 0x000000ffff547224 */ /* 0x100fe400078e0077 */
[----:B------:R-:W-:Y:S01]  /*2060*/  IMAD.MOV.U32 R80, RZ, RZ, R119 ;  /* 0x000000ffff507224 */ /* 0x000fe200078e0077 */
[----:B------:R-:W-:Y:S01]  /*2070*/  HGMMA.64x16x16.F32 R64, gdesc[UR8], RZ, !UPT, gsb0 ;  /* 0x00200000084079f0 */ /* 0x000fe2000c0008ff */
[----:B------:R-:W-:Y:S01]  /*2080*/  UIADD3 UR10, UR4, 0x300, URZ ;  /* 0x00000300040a7890 */ /* 0x000fe2000fffe03f */
[----:B------:R-:W-:Y:S01]  /*2090*/  UMOV UR8, UR56 ;  /* 0x0000003800087c82 */ /* 0x000fe20008000000 */
[----:B------:R-:W-:Y:S01]  /*20a0*/  UMOV UR9, UR57 ;  /* 0x0000003900097c82 */ /* 0x000fe20008000000 */
[----:B------:R-:W-:Y:S01]  /*20b0*/  UMOV UR11, 0x40000040 ;  /* 0x40000040000b7882 */ /* 0x000fe20000000000 */
[----:B------:R-:W-:-:S02]  /*20c0*/  WARPGROUP.DEPBAR.LE gsb0, 0x0 ;  /* 0x00008000000079c5 */ /* 0x000fc40000010000 */
        /* <DEDUP_REMOVED lines=382> */
[----:B------:R-:W-:Y:S02]  /*38b0*/  UIADD3 UR6, UR5, 0x804, URZ ;  /* 0x0000080405067890 */ /* 0x000fe4000fffe03f */
        /* <DEDUP_REMOVED lines=89> */
[----:B------:R-:W-:Y:S01]  /*3e50*/  UMOV UR50, UR6 ;  /* 0x0000000600327c82 */ /* 0x000fe20008000000 */
[----:B------:R-:W-:Y:S01]  /*3e60*/  UMOV UR51, 0x40000040 ;  /* 0x4000004000337882 */ /* 0x000fe20000000000 */
[----:B------:R-:W-:Y:S01]  /*3e70*/  UIMAD UR6, UR37, -0x70, UR11 ;  /* 0xffffff90250678a4 */ /* 0x000fe2000f8e020b */
[----:B------:R-:W-:Y:S02]  /*3e80*/  WARPGROUP.DEPBAR.LE gsb0, 0x0 ;  /* 0x00008000000079c5 */ /* 0x000fe40000010000 */
[----:B------:R-:W-:-:S06]  /*3e90*/  WARPGROUP.ARRIVE ;  /* 0x00000000000079c5 */ /* 0x000fcc0000000000 */
[----:B------:R-:W-:Y:S01]  /*3ea0*/  HGMMA.64x16x16.F32 R32, gdesc[UR52], R32, gsb0 ;  /* 0x00200000342079f0 */ /* 0x000fe20008000820 */
[----:B------:R-:W-:Y:S01]  /*3eb0*/  UMOV UR52, UR5 ;  /* 0x0000000500347c82 */ /* 0x000fe20008000000 */
[----:B------:R-:W-:Y:S01]  /*3ec0*/  UMOV UR53, 0x40000040 ;  /* 0x4000004000357882 */ /* 0x000fe20000000000 */
[----:B------:R-:W-:Y:S01]  /*3ed0*/  UMOV UR54, UR7 ;  /* 0x0000000700367c82 */ /* 0x000fe20008000000 */
[----:B------:R-:W-:Y:S01]  /*3ee0*/  UMOV UR55, 0x40000040 ;  /* 0x4000004000377882 */ /* 0x000fe20000000000 */
[----:B------:R-:W-:Y:S01]  /*3ef0*/  UIADD3 UR7, -UR14, 0x71, UR6 ;  /* 0x000000710e077890 */ /* 0x000fe2000fffe106 */
[----:B------:R-:W-:Y:S01]  /*3f00*/  ULDC UR5, c[0x0][0x9d8] ;  /* 0x0002760000057ab9 */ /* 0x000fe20000000800 */
[----:B------:R-:W-:-:S06]  /*3f10*/  UIADD3 UR6, UR6, 0x70, URZ ;  /* 0x0000007006067890 */ /* 0x000fcc000fffe03f */
[----:B------:R-:W-:Y:S01]  /*3f20*/  MOV R7, UR6 ;  /* 0x0000000600077c02 */ /* 0x000fe20008000f00 */
        /* <DEDUP_REMOVED lines=21> */
[----:B------:R-:W-:Y:S01]  /*4080*/  FMUL.FTZ R8, R76, UR5 ;  /* 0x000000054c087c20 */ /* 0x000fe20008410000 */
[----:B------:R-:W-:Y:S01]  /*4090*/  MOV R76, R119 ;  /* 0x00000077004c7202 */ /* 0x000fe20000000f00 */
[----:B------:R-:W-:-:S02]  /*40a0*/  IMAD.MOV.U32 R72, RZ, RZ, R119 ;  /* 0x000000ffff487224 */ /* 0x000fc400078e0077 */
[----:B------:R-:W1:Y:S08]  /*40b0*/  MUFU.TANH R75, R75 ;  /* 0x0000004b004b7308 */ /* 0x000e700000002400 */
[----:B------:R-:W2:Y:S08]  /*40c0*/  MUFU.TANH R78, R78 ;  /* 0x0000004e004e7308 */ /* 0x000eb00000002400 */
[----:B------:R-:W3:Y:S08]  /*40d0*/  MUFU.TANH R79, R79 ;  /* 0x0000004f004f7308 */ /* 0x000ef00000002400 */
        /* <DEDUP_REMOVED lines=12> */
[----:B------:R-:W4:Y:S01]  /*41a0*/  MUFU.TANH R66, R66 ;  /* 0x0000004200427308 */ /* 0x000f220000002400 */
[----:B------:R-:W-:Y:S01]  /*41b0*/  UMOV UR55, 0x40000040 ;  /* 0x4000004000377882 */ /* 0x000fe20000000000 */
[----:B------:R-:W-:Y:S01]  /*41c0*/  FMUL.FTZ R9, R64, UR5 ;  /* 0x0000000540097c20 */ /* 0x000fe20008410000 */
[----:B------:R-:W-:Y:S01]  /*41d0*/  FMUL.FTZ R11, R69, UR5 ;  /* 0x00000005450b7c20 */ /* 0x000fe20008410000 */
[----:B------:R-:W-:Y:S01]  /*41e0*/  FMUL.FTZ R12, R68, UR5 ;  /* 0x00000005440c7c20 */ /* 0x000fe20008410000 */
[----:B------:R-:W-:-:S03]  /*41f0*/  IMAD.MOV.U32 R68, RZ, RZ, R119 ;  /* 0x000000ffff447224 */ /* 0x000fc600078e0077 */
[----:B------:R-:W5:Y:S08]  /*4200*/  MUFU.TANH R67, R67 ;  /* 0x0000004300437308 */ /* 0x000f700000002400 */
[----:B------:R-:W5:Y:S08]  /*4210*/  MUFU.TANH R70, R70 ;  /* 0x0000004600467308 */ /* 0x000f700000002400 */
[----:B------:R-:W5:Y:S08]  /*4220*/  MUFU.TANH R71, R71 ;  /* 0x0000004700477308 */ /* 0x000f700000002400 */
[----:B------:R-:W-:Y:S08]  /*4230*/  MUFU.TANH R4, R4 ;  /* 0x0000000400047308 */ /* 0x000ff00000002400 */
[----:B------:R-:W-:Y:S08]  /*4240*/  MUFU.TANH R9, R9 ;  /* 0x0000000900097308 */ /* 0x000ff00000002400 */
[----:B------:R-:W-:Y:S01]  /*4250*/  MUFU.TANH R10, R10 ;  /* 0x0000000a000a7308 */ /* 0x000fe20000002400 */
[----:B------:R-:W-:-:S02]  /*4260*/  WARPGROUP.DEPBAR.LE gsb0, 0x0 ;  /* 0x00008000000079c5 */ /* 0x000fc40000010000 */
[----:B------:R-:W-:Y:S01]  /*4270*/  WARPGROUP.ARRIVE ;  /* 0x00000000000079c5 */ /* 0x000fe20000000000 */
[----:B------:R-:W-:Y:S01]  /*4280*/  FMUL.FTZ R14, R57, UR5 ;  /* 0x00000005390e7c20 */ /* 0x000fe20008410000 */
[----:B------:R-:W-:Y:S01]  /*4290*/  FMUL.FTZ R20, R60, UR5 ;  /* 0x000000053c147c20 */ /* 0x000fe20008410000 */
[----:B------:R-:W-:Y:S02]  /*42a0*/  IMAD.U32 R57, RZ, RZ, UR7 ;  /* 0x00000007ff397e24 */ /* 0x000fe4000f8e00ff */
[----:B------:R-:W-:Y:S01]  /*42b0*/  FMUL.FTZ R13, R56, UR5 ;  /* 0x00000005380d7c20 */ /* 0x000fe20008410000 */
[----:B------:R-:W-:Y:S01]  /*42c0*/  IMAD.U32 R60, RZ, RZ, UR10 ;  /* 0x0000000aff3c7e24 */ /* 0x000fe2000f8e00ff */
[----:B------:R-:W-:Y:S01]  /*42d0*/  HGMMA.64x16x16.F32 R48, gdesc[UR52], R48, gsb0 ;  /* 0x00200000343079f0 */ /* 0x000fe20008000830 */
[----:B------:R-:W-:Y:S01]  /*42e0*/  UIADD3 UR54, UR4, 0x906, URZ ;  /* 0x0000090604367890 */ /* 0x000fe2000fffe03f */
[----:B------:R-:W-:Y:S01]  /*42f0*/  IMAD R57, R204, -0x2, R57 ;  /* 0xfffffffecc397824 */ /* 0x000fe200078e0239 */
[----:B------:R-:W-:Y:S01]  /*4300*/  UMOV UR55, 0x40000040 ;  /* 0x4000004000377882 */ /* 0x000fe20000000000 */
[----:B------:R-:W-:-:S02]  /*4310*/  IMAD R60, R60, 0x80, R205 ;  /* 0x000000803c3c7824 */ /* 0x000fc400078e02cd */
[----:B------:R-:W-:Y:S01]  /*4320*/  FMUL.FTZ R15, R61, UR5 ;  /* 0x000000053d0f7c20 */ /* 0x000fe20008410000 */
[----:B------:R-:W-:Y:S02]  /*4330*/  IMAD R56, R204, -0x2, R7 ;  /* 0xfffffffecc387824 */ /* 0x000fe400078e0207 */
[----:B------:R-:W-:Y:S01]  /*4340*/  FMUL.FTZ R58, R58, UR5 ;  /* 0x000000053a3a7c20 */ /* 0x000fe20008410000 */
[----:B------:R-:W-:Y:S01]  /*4350*/  FMUL.FTZ R59, R59, UR5 ;  /* 0x000000053b3b7c20 */ /* 0x000fe20008410000 */
[----:B------:R-:W-:Y:S01]  /*4360*/  IADD3 R7, R57, 0x8, R60 ;  /* 0x0000000839077810 */ /* 0x000fe20007ffe03c */
[----:B------:R-:W-:Y:S01]  /*4370*/  FMUL.FTZ R62, R62, UR5 ;  /* 0x000000053e3e7c20 */ /* 0x000fe20008410000 */
[----:B------:R-:W-:Y:S01]  /*4380*/  FMUL.FTZ R63, R63, UR5 ;  /* 0x000000053f3f7c20 */ /* 0x000fe20008410000 */
[----:B------:R-:W-:Y:S01]  /*4390*/  MUFU.TANH R12, R12 ;  /* 0x0000000c000c7308 */ /* 0x000fe20000002400 */
[----:B------:R-:W-:Y:S01]  /*43a0*/  VIMNMX R61, R56, R7, PT ;  /* 0x00000007383d7248 */ /* 0x000fe20003fe0100 */
[----:B------:R-:W-:Y:S01]  /*43b0*/  UIADD3 UR7, UR37, -0x2, URZ ;  /* 0xfffffffe25077890 */ /* 0x000fe2000fffe03f */
[----:B------:R-:W-:Y:S01]  /*43c0*/  VIADDMNMX R56, R60, R57, R56, PT ;  /* 0x000000393c387246 */ /* 0x000fe20003800138 */
[----:B------:R-:W-:Y:S01]  /*43d0*/  IMAD.MOV.U32 R60, RZ, RZ, R119 ;  /* 0x000000ffff3c7224 */ /* 0x000fe200078e0077 */
[----:B------:R-:W-:-:S02]  /*43e0*/  ISETP.GT.AND P3, PT, R61, RZ, PT ;  /* 0x000000ff3d00720c */ /* 0x000fc40003f64270 */
[C---:B------:R-:W-:Y:S01]  /*43f0*/  ISETP.GT.AND P4, PT, R61.reuse, 0x1, PT ;  /* 0x000000013d00780c */ /* 0x040fe20003f84270 */
[----:B------:R-:W5:Y:S01]  /*4400*/  MUFU.TANH R58, R58 ;  /* 0x0000003a003a7308 */ /* 0x000f620000002400 */
[----:B------:R-:W-:Y:S02]  /*4410*/  ISETP.GT.AND P5, PT, R61, 0x8, PT ;  /* 0x000000083d00780c */ /* 0x000fe40003fa4270 */
[----:B0-----:R-:W-:Y:S01]  /*4420*/  FSEL R65, R74, -INF , P3 ;  /* 0xff8000004a417808 */ /* 0x001fe20001800000 */
[--C-:B------:R-:W-:Y:S01]  /*4430*/  IMAD.MOV.U32 R74, RZ, RZ, R119.reuse ;  /* 0x000000ffff4a7224 */ /* 0x100fe200078e0077 */
[----:B-1----:R-:W-:Y:S02]  /*4440*/  FSEL R75, R75, -INF , P4 ;  /* 0xff8000004b4b7808 */ /* 0x002fe40002000000 */
[----:B------:R-:W-:Y:S01]  /*4450*/  ISETP.GT.AND P6, PT, R61, 0x9, PT ;  /* 0x000000093d00780c */ /* 0x000fe20003fc4270 */
[----:B------:R-:W0:Y:S01]  /*4460*/  MUFU.TANH R59, R59 ;  /* 0x0000003b003b7308 */ /* 0x000e220000002400 */
[----:B--2---:R-:W-:Y:S01]  /*4470*/  FSEL R69, R78, -INF , P5 ;  /* 0xff8000004e457808 */ /* 0x004fe20002800000 */
[----:B------:R-:W-:Y:S01]  /*4480*/  IMAD.MOV.U32 R78, RZ, RZ, R119 ;  /* 0x000000ffff4e7224 */ /* 0x000fe200078e0077 */
[----:B------:R-:W-:-:S02]  /*4490*/  FMNMX.FTZ R64, R65, R75, !PT ;  /* 0x0000004b41407209 */ /* 0x000fc40007810000 */
[----:B------:R-:W-:Y:S02]  /*44a0*/  ISETP.GT.AND P2, PT, R61, 0x10, PT ;  /* 0x000000103d00780c */ /* 0x000fe40003f44270 */
[----:B---3--:R-:W-:Y:S01]  /*44b0*/  FSEL R79, R79, -INF , P6 ;  /* 0xff8000004f4f7808 */ /* 0x008fe20003000000 */
[----:B------:R-:W1:Y:S01]  /*44c0*/  MUFU.TANH R62, R62 ;  /* 0x0000003e003e7308 */ /* 0x000e620000002400 */
[----:B------:R-:W-:Y:S02]  /*44d0*/  FMNMX.FTZ R64, R69, R64, !PT ;  /* 0x0000004045407209 */ /* 0x000fe40007810000 */
[----:B------:R-:W-:Y:S02]  /*44e0*/  ISETP.GT.AND P3, PT, R61, 0x11, PT ;  /* 0x000000113d00780c */ /* 0x000fe40003f64270 */
[----:B----4-:R-:W-:Y:S01]  /*44f0*/  FSEL R73, R66, -INF , P2 ;  /* 0xff80000042497808 */ /* 0x010fe20001000000 */
[----:B------:R-:W-:Y:S01]  /*4500*/  IMAD.MOV.U32 R66, RZ, RZ, R119 ;  /* 0x000000ffff427224 */ /* 0x000fe200078e0077 */
[----:B------:R-:W-:Y:S01]  /*4510*/  FMNMX.FTZ R64, R79, R64, !PT ;  /* 0x000000404f407209 */ /* 0x000fe20007810000 */
[----:B------:R-:W2:Y:S01]  /*4520*/  MUFU.TANH R63, R63 ;  /* 0x0000003f003f7308 */ /* 0x000ea20000002400 */
[----:B------:R-:W-:-:S02]  /*4530*/  ISETP.GT.AND P2, PT, R61, 0x18, PT ;  /* 0x000000183d00780c */ /* 0x000fc40003f44270 */
[----:B-----5:R-:W-:Y:S02]  /*4540*/  FSEL R67, R67, -INF , P3 ;  /* 0xff80000043437808 */ /* 0x020fe40001800000 */
        /* <DEDUP_REMOVED lines=12> */
[----:B------:R-:W-:Y:S01]  /*4610*/  UMOV UR55, 0x40000040 ;  /* 0x4000004000377882 */ /* 0x000fe20000000000 */
[----:B------:R-:W-:Y:S01]  /*4620*/  FMNMX.FTZ R64, R77, R64, !PT ;  /* 0x000000404d407209 */ /* 0x000fe20007810000 */
[----:B------:R-:W3:Y:S01]  /*4630*/  MUFU.TANH R50, R50 ;  /* 0x0000003200327308 */ /* 0x000ee20000002400 */
[----:B------:R-:W-:Y:S01]  /*4640*/  ISETP.GT.AND P3, PT, R61, 0x21, PT ;  /* 0x000000213d00780c */ /* 0x000fe20003f64270 */
[----:B------:R-:W-:Y:S01]  /*4650*/  FMUL.FTZ R54, R54, UR5 ;  /* 0x0000000536367c20 */ /* 0x000fe20008410000 */
[----:B------:R-:W-:Y:S01]  /*4660*/  FSEL R81, R58, -INF , P2 ;  /* 0xff8000003a517808 */ /* 0x000fe20001000000 */
[----:B------:R-:W-:Y:S01]  /*4670*/  FMUL.FTZ R55, R55, UR5 ;  /* 0x0000000537377c20 */ /* 0x000fe20008410000 */
[----:B------:R-:W-:Y:S01]  /*4680*/  FMNMX.FTZ R64, R71, R64, !PT ;  /* 0x0000004047407209 */ /* 0x000fe20007810000 */
[----:B------:R-:W-:Y:S01]  /*4690*/  FMUL.FTZ R21, R48, UR5 ;  /* 0x0000000530157c20 */ /* 0x000fe20008410000 */
[----:B------:R-:W-:Y:S01]  /*46a0*/  ISETP.GT.AND P2, PT, R61, 0x28, PT ;  /* 0x000000283d00780c */ /* 0x000fe20003f44270 */
[----:B------:R-:W4:Y:S01]  /*46b0*/  MUFU.TANH R51, R51 ;  /* 0x0000003300337308 */ /* 0x000f220000002400 */
[----:B0-----:R-:W-:Y:S01]  /*46c0*/  FSEL R83, R59, -INF , P3 ;  /* 0xff8000003b537808 */ /* 0x001fe20001800000 */
[----:B------:R-:W-:Y:S01]  /*46d0*/  FMUL.FTZ R48, R49, UR5 ;  /* 0x0000000531307c20 */ /* 0x000fe20008410000 */
[----:B------:R-:W-:Y:S01]  /*46e0*/  FMNMX.FTZ R64, R81, R64, !PT ;  /* 0x0000004051407209 */ /* 0x000fe20007810000 */
[----:B------:R-:W-:Y:S01]  /*46f0*/  FMUL.FTZ R52, R52, UR5 ;  /* 0x0000000534347c20 */ /* 0x000fe20008410000 */
[----:B------:R-:W-:Y:S01]  /*4700*/  ISETP.GT.AND P3, PT, R61, 0x29, PT ;  /* 0x000000293d00780c */ /* 0x000fe20003f64270 */
[----:B------:R-:W-:Y:S01]  /*4710*/  FMUL.FTZ R53, R53, UR5 ;  /* 0x0000000535357c20 */ /* 0x000fe20008410000 */
[----:B-1----:R-:W-:Y:S01]  /*4720*/  FSEL R85, R62, -INF , P2 ;  /* 0xff8000003e557808 */ /* 0x002fe20001000000 */
[----:B------:R-:W-:Y:S01]  /*4730*/  MUFU.TANH R54, R54 ;  /* 0x0000003600367308 */ /* 0x000fe20000002400 */
[----:B------:R-:W-:Y:S01]  /*4740*/  FMNMX.FTZ R64, R83, R64, !PT ;  /* 0x0000004053407209 */ /* 0x000fe20007810000 */
[----:B------:R-:W-:Y:S01]  /*4750*/  IMAD.MOV.U32 R62, RZ, RZ, R119 ;  /* 0x000000ffff3e7224 */ /* 0x000fe200078e0077 */
[----:B------:R-:W-:-:S02]  /*4760*/  ISETP.GT.AND P2, PT, R61, 0x30, PT ;  /* 0x000000303d00780c */ /* 0x000fc40003f44270 */
[----:B--2---:R-:W-:Y:S02]  /*4770*/  FSEL R87, R63, -INF , P3 ;  /* 0xff8000003f577808 */ /* 0x004fe40001800000 */
[----:B------:R-:W-:Y:S01]  /*4780*/  FMNMX.FTZ R64, R85, R64, !PT ;  /* 0x0000004055407209 */ /* 0x000fe20007810000 */
[----:B------:R-:W0:Y:S01]  /*4790*/  MUFU.TANH R55, R55 ;  /* 0x0000003700377308 */ /* 0x000e220000002400 */
[----:B------:R-:W-:Y:S02]  /*47a0*/  ISETP.GT.AND P3, PT, R61, 0x31, PT ;  /* 0x000000313d00780c */ /* 0x000fe40003f64270 */
[----:B---3--:R-:W-:Y:S02]  /*47b0*/  FSEL R89, R50, -INF , P2 ;  /* 0xff80000032597808 */ /* 0x008fe40001000000 */
[----:B------:R-:W-:Y:S02]  /*47c0*/  FMNMX.FTZ R64, R87, R64, !PT ;  /* 0x0000004057407209 */ /* 0x000fe40007810000 */
[----:B------:R-:W-:Y:S01]  /*47d0*/  ISETP.GT.AND P2, PT, R61, 0x38, PT ;  /* 0x000000383d00780c */ /* 0x000fe20003f44270 */
[----:B------:R-:W-:Y:S01]  /*47e0*/  MUFU.TANH R11, R11 ;  /* 0x0000000b000b7308 */ /* 0x000fe20000002400 */
[----:B----4-:R-:W-:-:S02]  /*47f0*/  FSEL R91, R51, -INF , P3 ;  /* 0xff800000335b7808 */ /* 0x010fc40001800000 */
[----:B------:R-:W-:Y:S02]  /*4800*/  FMNMX.FTZ R64, R89, R64, !PT ;  /* 0x0000004059407209 */ /* 0x000fe40007810000 */
[----:B------:R-:W-:Y:S02]  /*4810*/  ISETP.GT.AND P3, PT, R61, 0x39, PT ;  /* 0x000000393d00780c */ /* 0x000fe40003f64270 */
[----:B------:R-:W-:Y:S01]  /*4820*/  FMNMX.FTZ R64, R91, R64, !PT ;  /* 0x000000405b407209 */ /* 0x000fe20007810000 */
[----:B------:R-:W-:Y:S01]  /*4830*/  MUFU.TANH R13, R13 ;  /* 0x0000000d000d7308 */ /* 0x000fe20000002400 */
[----:B------:R-:W-:Y:S02]  /*4840*/  ISETP.GT.AND P4, PT, R56, 0x8, PT ;  /* 0x000000083800780c */ /* 0x000fe40003f84270 */
[-C--:B------:R-:W-:Y:S02]  /*4850*/  MOV R70, R119.reuse ;  /* 0x0000007700467202 */ /* 0x080fe40000000f00 */
[----:B------:R-:W-:Y:S01]  /*4860*/  MOV R58, R119 ;  /* 0x00000077003a7202 */ /* 0x000fe20000000f00 */
[----:B------:R-:W-:-:S02]  /*4870*/  WARPGROUP.DEPBAR.LE gsb0, 0x0 ;  /* 0x00008000000079c5 */ /* 0x000fc40000010000 */
        /* <DEDUP_REMOVED lines=9> */
[----:B------:R-:W-:Y:S01]  /*4910*/  UMOV UR55, 0x40000040 ;  /* 0x4000004000377882 */ /* 0x000fe20000000000 */
[----:B------:R-:W-:Y:S01]  /*4920*/  ULDC UR4, c[0x0][0x988] ;  /* 0x0002620000047ab9 */ /* 0x000fe20000000800 */
[----:B------:R-:W-:Y:S01]  /*4930*/  FMUL.FTZ R41, R41, UR5 ;  /* 0x0000000529297c20 */ /* 0x000fe20008410000 */
[----:B------:R-:W-:Y:S01]  /*4940*/  FMUL.FTZ R44, R44, UR5 ;  /* 0x000000052c2c7c20 */ /* 0x000fe20008410000 */
[----:B------:R-:W-:Y:S01]  /*4950*/  MUFU.TANH R42, R42 ;  /* 0x0000002a002a7308 */ /* 0x000fe20000002400 */
[----:B------:R-:W-:-:S07]  /*4960*/  FMUL.FTZ R45, R45, UR5 ;  /* 0x000000052d2d7c20 */ /* 0x000fce0008410000 */
[----:B------:R-:W1:Y:S08]  /*4970*/  MUFU.TANH R6, R43 ;  /* 0x0000002b00067308 */ /* 0x000e700000002400 */
[----:B------:R-:W2:Y:S08]  /*4980*/  MUFU.TANH R46, R46 ;  /* 0x0000002e002e7308 */ /* 0x000eb00000002400 */
[----:B------:R1:W3:Y:S08]  /*4990*/  MUFU.TANH R7, R47 ;  /* 0x0000002f00077308 */ /* 0x0002f00000002400 */
[----:B------:R-:W-:Y:S08]  /*49a0*/  MUFU.TANH R20, R20 ;  /* 0x0000001400147308 */ /* 0x000ff00000002400 */
[----:B------:R-:W-:Y:S01]  /*49b0*/  MUFU.TANH R15, R15 ;  /* 0x0000000f000f7308 */ /* 0x000fe20000002400 */
[----:B------:R-:W-:-:S02]  /*49c0*/  WARPGROUP.DEPBAR.LE gsb0, 0x0 ;  /* 0x00008000000079c5 */ /* 0x000fc40000010000 */
[----:B------:R-:W-:Y:S01]  /*49d0*/  WARPGROUP.ARRIVE ;  /* 0x00000000000079c5 */ /* 0x000fe20000000000 */
[----:B------:R-:W-:Y:S01]  /*49e0*/  FMUL.FTZ R35, R35, UR5 ;  /* 0x0000000523237c20 */ /* 0x000fe20008410000 */
[----:B------:R-:W-:Y:S01]  /*49f0*/  FMUL.FTZ R34, R34, UR5 ;  /* 0x0000000522227c20 */ /* 0x000fe20008410000 */
[----:B------:R-:W-:Y:S01]  /*4a00*/  FMUL.FTZ R50, R39, UR5 ;  /* 0x0000000527327c20 */ /* 0x000fe20008410000 */
[----:B0-----:R-:W-:Y:S01]  /*4a10*/  FSEL R39, R55, -INF , P3 ;  /* 0xff80000037277808 */ /* 0x001fe20001800000 */
[----:B------:R0:W-:Y:S01]  /*4a20*/  MUFU.TANH R49, R35 ;  /* 0x0000002300317308 */ /* 0x0001e20000002400 */
[----:B------:R-:W-:Y:S01]  /*4a30*/  HGMMA.64x16x16.F32 R24, gdesc[UR52], R24, gsb0 ;  /* 0x00200000341879f0 */ /* 0x000fe20008000818 */
[----:B------:R-:W-:Y:S01]  /*4a40*/  ISETP.GT.AND P3, PT, R61, 0x41, PT ;  /* 0x000000413d00780c */ /* 0x000fe20003f64270 */
[----:B------:R-:W-:Y:S01]  /*4a50*/  FMUL.FTZ R38, R38, UR5 ;  /* 0x0000000526267c20 */ /* 0x000fe20008410000 */
[----:B------:R-:W-:Y:S01]  /*4a60*/  FMUL.FTZ R32, R32, UR5 ;  /* 0x0000000520207c20 */ /* 0x000fe20008410000 */
[----:B------:R-:W-:Y:S01]  /*4a70*/  FMUL.FTZ R33, R33, UR5 ;  /* 0x0000000521217c20 */ /* 0x000fe20008410000 */
[----:B-1----:R-:W-:Y:S01]  /*4a80*/  FSEL R47, R6, -INF , P3 ;  /* 0xff800000062f7808 */ /* 0x002fe20001800000 */
[----:B------:R-:W-:Y:S01]  /*4a90*/  FMUL.FTZ R36, R36, UR5 ;  /* 0x0000000524247c20 */ /* 0x000fe20008410000 */
[----:B------:R-:W1:Y:S01]  /*4aa0*/  MUFU.TANH R34, R34 ;  /* 0x0000002200227308 */ /* 0x000e620000002400 */
[----:B0-----:R-:W-:Y:S01]  /*4ab0*/  FSEL R35, R54, -INF , P2 ;  /* 0xff80000036237808 */ /* 0x001fe20001000000 */
[----:B------:R-:W-:Y:S01]  /*4ac0*/  FMUL.FTZ R37, R37, UR5 ;  /* 0x0000000525257c20 */ /* 0x000fe20008410000 */
[----:B------:R-:W-:Y:S01]  /*4ad0*/  ISETP.GT.AND P2, PT, R61, 0x40, PT ;  /* 0x000000403d00780c */ /* 0x000fe20003f44270 */
[----:B------:R-:W-:Y:S01]  /*4ae0*/  IMAD.MOV.U32 R54, RZ, RZ, R119 ;  /* 0x000000ffff367224 */ /* 0x000fe200078e0077 */
[----:B------:R-:W-:-:S02]  /*4af0*/  FMNMX.FTZ R64, R35, R64, !PT ;  /* 0x0000004023407209 */ /* 0x000fc40007810000 */
[----:B------:R-:W-:Y:S01]  /*4b00*/  FSEL R43, R42, -INF , P2 ;  /* 0xff8000002a2b7808 */ /* 0x000fe20001000000 */
[----:B------:R-:W0:Y:S01]  /*4b10*/  MUFU.TANH R38, R38 ;  /* 0x0000002600267308 */ /* 0x000e220000002400 */
[----:B------:R-:W-:Y:S02]  /*4b20*/  FMNMX.FTZ R64, R39, R64, !PT ;  /* 0x0000004027407209 */ /* 0x000fe40007810000 */
[----:B------:R-:W-:Y:S02]  /*4b30*/  ISETP.GT.AND P2, PT, R61, 0x48, PT ;  /* 0x000000483d00780c */ /* 0x000fe40003f44270 */
[----:B------:R-:W-:Y:S02]  /*4b40*/  FMNMX.FTZ R64, R43, R64, !PT ;  /* 0x000000402b407209 */ /* 0x000fe40007810000 */
[----:B------:R-:W-:Y:S01]  /*4b50*/  ISETP.GT.AND P3, PT, R61, 0x49, PT ;  /* 0x000000493d00780c */ /* 0x000fe20003f64270 */
[----:B------:R-:W4:Y:S01]  /*4b60*/  MUFU.TANH R50, R50 ;  /* 0x0000003200327308 */ /* 0x000f220000002400 */
[----:B--2---:R-:W-:-:S02]  /*4b70*/  FSEL R93, R46, -INF , P2 ;  /* 0xff8000002e5d7808 */ /* 0x004fc40001000000 */
[----:B------:R-:W-:Y:S02]  /*4b80*/  FMNMX.FTZ R64, R47, R64, !PT ;  /* 0x000000402f407209 */ /* 0x000fe40007810000 */
[----:B------:R-:W-:Y:S02]  /*4b90*/  ISETP.GT.AND P2, PT, R61, 0x50, PT ;  /* 0x000000503d00780c */ /* 0x000fe40003f44270 */
[----:B---3--:R-:W-:Y:S01]  /*4ba0*/  FSEL R95, R7, -INF , P3 ;  /* 0xff800000075f7808 */ /* 0x008fe20001800000 */
[----:B------:R-:W-:Y:S01]  /*4bb0*/  MUFU.TANH R21, R21 ;  /* 0x0000001500157308 */ /* 0x000fe20000002400 */
[----:B------:R-:W-:Y:S02]  /*4bc0*/  FMNMX.FTZ R64, R93, R64, !PT ;  /* 0x000000405d407209 */ /* 0x000fe40007810000 */
[----:B------:R-:W-:Y:S02]  /*4bd0*/  ISETP.GT.AND P3, PT, R61, 0x51, PT ;  /* 0x000000513d00780c */ /* 0x000fe40003f64270 */
[----:B-1----:R-:W-:-:S02]  /*4be0*/  FSEL R97, R34, -INF , P2 ;  /* 0xff80000022617808 */ /* 0x002fc40001000000 */
[----:B------:R-:W-:Y:S01]  /*4bf0*/  FMNMX.FTZ R64, R95, R64, !PT ;  /* 0x000000405f407209 */ /* 0x000fe20007810000 */
[----:B------:R-:W-:Y:S01]  /*4c00*/  MUFU.TANH R48, R48 ;  /* 0x0000003000307308 */ /* 0x000fe20000002400 */
[----:B------:R-:W-:Y:S02]  /*4c10*/  ISETP.GT.AND P2, PT, R61, 0x58, PT ;  /* 0x000000583d00780c */ /* 0x000fe40003f44270 */
[----:B------:R-:W-:Y:S02]  /*4c20*/  FSEL R99, R49, -INF , P3 ;  /* 0xff80000031637808 */ /* 0x000fe40001800000 */
[----:B------:R-:W-:Y:S02]  /*4c30*/  FMNMX.FTZ R64, R97, R64, !PT ;  /* 0x0000004061407209 */ /* 0x000fe40007810000 */
[----:B------:R-:W-:Y:S01]  /*4c40*/  ISETP.GT.AND P3, PT, R61, 0x59, PT ;  /* 0x000000593d00780c */ /* 0x000fe20003f64270 */
[----:B------:R-:W-:Y:S01]  /*4c50*/  MUFU.TANH R52, R52 ;  /* 0x0000003400347308 */ /* 0x000fe20000002400 */
[----:B0-----:R-:W-:-:S02]  /*4c60*/  FSEL R101, R38, -INF , P2 ;  /* 0xff80000026657808 */ /* 0x001fc40001000000 */
[----:B------:R-:W-:Y:S01]  /*4c70*/  FMNMX.FTZ R64, R99, R64, !PT ;  /* 0x0000004063407209 */ /* 0x000fe20007810000 */
[----:B------:R-:W-:Y:S02]  /*4c80*/  WARPGROUP.DEPBAR.LE gsb0, 0x0 ;  /* 0x00008000000079c5 */ /* 0x000fe40000010000 */
[----:B------:R-:W-:Y:S01]  /*4c90*/  FMUL.FTZ R26, R26, UR5 ;  /* 0x000000051a1a7c20 */ /* 0x000fe20008410000 */
[----:B------:R-:W-:Y:S01]  /*4ca0*/  FMUL.FTZ R27, R27, UR5 ;  /* 0x000000051b1b7c20 */ /* 0x000fe20008410000 */
[----:B------:R-:W-:Y:S01]  /*4cb0*/  FMUL.FTZ R30, R30, UR5 ;  /* 0x000000051e1e7c20 */ /* 0x000fe20008410000 */
[----:B------:R-:W-:Y:S01]  /*4cc0*/  FMUL.FTZ R31, R31, UR5 ;  /* 0x000000051f1f7c20 */ /* 0x000fe20008410000 */
[----:B------:R-:W-:Y:S01]  /*4cd0*/  ISETP.GT.AND P2, PT, R61, 0x60, PT ;  /* 0x000000603d00780c */ /* 0x000fe20003f44270 */
[----:B------:R-:W-:Y:S01]  /*4ce0*/  MUFU.TANH R53, R53 ;  /* 0x0000003500357308 */ /* 0x000fe20000002400 */
[----:B----4-:R-:W-:Y:S01]  /*4cf0*/  FSEL R103, R50, -INF , P3 ;  /* 0xff80000032677808 */ /* 0x010fe20001800000 */
[----:B------:R-:W-:Y:S01]  /*4d00*/  FMUL.FTZ R24, R24, UR5 ;  /* 0x0000000518187c20 */ /* 0x000fe20008410000 */
[----:B------:R-:W-:Y:S01]  /*4d10*/  FMNMX.FTZ R64, R101, R64, !PT ;  /* 0x0000004065407209 */ /* 0x000fe20007810000 */
[----:B------:R-:W-:Y:S01]  /*4d20*/  FMUL.FTZ R25, R25, UR5 ;  /* 0x0000000519197c20 */ /* 0x000fe20008410000 */
[----:B------:R-:W-:Y:S01]  /*4d30*/  ISETP.GT.AND P3, PT, R61, 0x61, PT ;  /* 0x000000613d00780c */ /* 0x000fe20003f64270 */
[----:B------:R-:W-:Y:S01]  /*4d40*/  FMUL.FTZ R28, R28, UR5 ;  /* 0x000000051c1c7c20 */ /* 0x000fe20008410000 */
[----:B------:R-:W-:Y:S01]  /*4d50*/  FMNMX.FTZ R64, R103, R64, !PT ;  /* 0x0000004067407209 */ /* 0x000fe20007810000 */
[----:B------:R-:W0:Y:S01]  /*4d60*/  MUFU.TANH R26, R26 ;  /* 0x0000001a001a7308 */ /* 0x000e220000002400 */
[----:B------:R-:W-:Y:S01]  /*4d70*/  FMUL.FTZ R29, R29, UR5 ;  /* 0x000000051d1d7c20 */ /* 0x000fe20008410000 */
[----:B------:R1:W-:Y:S01]  /*4d80*/  @!P1 SYNCS.ARRIVE.TRANS64.RED.A1T0 RZ, [R0+URZ], RZ ;  /* 0x000000ff00ff99a7 */ /* 0x0003e2000810043f */
[----:B------:R-:W-:Y:S01]  /*4d90*/  IMAD.MOV.U32 R50, RZ, RZ, R119 ;  /* 0x000000ffff327224 */ /* 0x000fe200078e0077 */
[----:B------:R-:W-:-:S04]  /*4da0*/  MOV R46, R119 ;  /* 0x00000077002e7202 */ /* 0x000fc80000000f00 */
[----:B------:R-:W2:Y:S08]  /*4db0*/  MUFU.TANH R27, R27 ;  /* 0x0000001b001b7308 */ /* 0x000eb00000002400 */
[----:B------:R-:W3:Y:S01]  /*4dc0*/  MUFU.TANH R30, R30 ;  /* 0x0000001e001e7308 */ /* 0x000ee20000002400 */
[----:B0-----:R-:W-:Y:S02]  /*4dd0*/  FSEL R105, R26, -INF , P2 ;  /* 0xff8000001a697808 */ /* 0x001fe40001000000 */
[----:B------:R-:W-:-:S02]  /*4de0*/  ISETP.GT.AND P2, PT, R61, 0x68, PT ;  /* 0x000000683d00780c */ /* 0x000fc40003f44270 */
[----:B------:R-:W-:-:S03]  /*4df0*/  FMNMX.FTZ R64, R105, R64, !PT ;  /* 0x0000004069407209 */ /* 0x000fc60007810000 */
[----:B------:R-:W0:Y:S01]  /*4e00*/  MUFU.TANH R31, R31 ;  /* 0x0000001f001f7308 */ /* 0x000e220000002400 */
[----:B--2---:R-:W-:Y:S02]  /*4e10*/  FSEL R107, R27, -INF , P3 ;  /* 0xff8000001b6b7808 */ /* 0x004fe40001800000 */
[----:B------:R-:W-:Y:S02]  /*4e20*/  ISETP.GT.AND P3, PT, R61, 0x69, PT ;  /* 0x000000693d00780c */ /* 0x000fe40003f64270 */
[----:B------:R-:W-:-:S03]  /*4e30*/  FMNMX.FTZ R64, R107, R64, !PT ;  /* 0x000000406b407209 */ /* 0x000fc60007810000 */
[----:B------:R-:W-:Y:S01]  /*4e40*/  MUFU.TANH R40, R40 ;  /* 0x0000002800287308 */ /* 0x000fe20000002400 */
[----:B---3--:R-:W-:-:S04]  /*4e50*/  FSEL R109, R30, -INF , P2 ;  /* 0xff8000001e6d7808 */ /* 0x008fc80001000000 */
[----:B------:R-:W-:-:S03]  /*4e60*/  FMNMX.FTZ R64, R109, R64, !PT ;  /* 0x000000406d407209 */ /* 0x000fc60007810000 */
[----:B------:R-:W-:Y:S01]  /*4e70*/  MUFU.TANH R41, R41 ;  /* 0x0000002900297308 */ /* 0x000fe20000002400 */
[----:B0-----:R-:W-:Y:S02]  /*4e80*/  FSEL R111, R31, -INF , P3 ;  /* 0xff8000001f6f7808 */ /* 0x001fe40001800000 */
[----:B------:R-:W-:Y:S02]  /*4e90*/  ISETP.GT.AND P3, PT, R56, 0x1, PT ;  /* 0x000000013800780c */ /* 0x000fe40003f64270 */
[----:B------:R-:W-:Y:S02]  /*4ea0*/  FMNMX.FTZ R64, R111, R64, !PT ;  /* 0x000000406f407209 */ /* 0x000fe40007810000 */
[----:B------:R-:W-:Y:S01]  /*4eb0*/  FSEL R3, R3, -INF , P3 ;  /* 0xff80000003037808 */ /* 0x000fe20001800000 */
[----:B------:R-:W-:Y:S01]  /*4ec0*/  MUFU.TANH R44, R44 ;  /* 0x0000002c002c7308 */ /* 0x000fe20000002400 */
[----:B------:R-:W-:Y:S01]  /*4ed0*/  FSEL R31, R8, -INF , P4 ;  /* 0xff800000081f7808 */ /* 0x000fe20002000000 */
[----:B------:R-:W0:Y:S01]  /*4ee0*/  SHFL.BFLY PT, R7, R64, 0x2, 0x1f ;  /* 0x0c401f0040077f89 */ /* 0x000e2200000e0000 */
[----:B------:R-:W-:-:S04]  /*4ef0*/  ISETP.GT.AND P3, PT, R56, 0x10, PT ;  /* 0x000000103800780c */ /* 0x000fc80003f64270 */
[----:B------:R-:W-:Y:S01]  /*4f00*/  FSEL R9, R9, -INF , P3 ;  /* 0xff80000009097808 */ /* 0x000fe20001800000 */
[----:B------:R-:W-:Y:S01]  /*4f10*/  MUFU.TANH R45, R45 ;  /* 0x0000002d002d7308 */ /* 0x000fe20000002400 */
[----:B------:R-:W-:-:S04]  /*4f20*/  ISETP.GT.AND P3, PT, R56, 0x18, PT ;  /* 0x000000183800780c */ /* 0x000fc80003f64270 */
[----:B------:R-:W-:Y:S02]  /*4f30*/  FSEL R55, R12, -INF , P3 ;  /* 0xff8000000c377808 */ /* 0x000fe40001800000 */
[C---:B------:R-:W-:Y:S01]  /*4f40*/  ISETP.GT.AND P3, PT, R56.reuse, 0x20, PT ;  /* 0x000000203800780c */ /* 0x040fe20003f64270 */
[----:B------:R-:W-:Y:S03]  /*4f50*/  MUFU.TANH R32, R32 ;  /* 0x0000002000207308 */ /* 0x000fe60000002400 */
[----:B------:R-:W-:Y:S02]  /*4f60*/  FSEL R13, R13, -INF , P3 ;  /* 0xff8000000d0d7808 */ /* 0x000fe40001800000 */
[----:B------:R-:W-:-:S03]  /*4f70*/  ISETP.GT.AND P3, PT, R56, 0x28, PT ;  /* 0x000000283800780c */ /* 0x000fc60003f64270 */
[----:B------:R-:W-:Y:S01]  /*4f80*/  MUFU.TANH R33, R33 ;  /* 0x0000002100217308 */ /* 0x000fe20000002400 */
[----:B------:R-:W-:Y:S02]  /*4f90*/  FSEL R59, R20, -INF , P3 ;  /* 0xff800000143b7808 */ /* 0x000fe40001800000 */
[----:B0-----:R-:W-:Y:S02]  /*4fa0*/  FMNMX.FTZ R6, R64, R7, !PT ;  /* 0x0000000740067209 */ /* 0x001fe40007810000 */
[C---:B------:R-:W-:Y:S02]  /*4fb0*/  ISETP.GT.AND P3, PT, R56.reuse, 0x30, PT ;  /* 0x000000303800780c */ /* 0x040fe40003f64270 */
[----:B------:R-:W-:Y:S01]  /*4fc0*/  MOV R64, R119 ;  /* 0x0000007700407202 */ /* 0x000fe20000000f00 */
[----:B------:R-:W0:Y:S01]  /*4fd0*/  SHFL.BFLY PT, R7, R6, 0x1, 0x1f ;  /* 0x0c201f0006077f89 */ /* 0x000e2200000e0000 */
[----:B------:R-:W-:Y:S01]  /*4fe0*/  FSEL R21, R21, -INF , P3 ;  /* 0xff80000015157808 */ /* 0x000fe20001800000 */
[----:B------:R-:W-:Y:S01]  /*4ff0*/  MUFU.TANH R36, R36 ;  /* 0x0000002400247308 */ /* 0x000fe20000002400 */
[----:B------:R-:W-:-:S04]  /*5000*/  ISETP.GT.AND P3, PT, R56, 0x38, PT ;  /* 0x000000383800780c */ /* 0x000fc80003f64270 */
[----:B------:R-:W-:Y:S02]  /*5010*/  FSEL R63, R52, -INF , P3 ;  /* 0xff800000343f7808 */ /* 0x000fe40001800000 */
[----:B------:R-:W-:Y:S01]  /*5020*/  ISETP.GT.AND P3, PT, R56, 0x40, PT ;  /* 0x000000403800780c */ /* 0x000fe20003f64270 */
[----:B------:R-:W-:Y:S01]  /*5030*/  MUFU.TANH R37, R37 ;  /* 0x0000002500257308 */ /* 0x000fe20000002400 */
[----:B------:R-:W-:-:S07]  /*5040*/  MOV R52, R119 ;  /* 0x0000007700347202 */ /* 0x000fce0000000f00 */
[----:B------:R-:W-:Y:S01]  /*5050*/  MUFU.TANH R24, R24 ;  /* 0x0000001800187308 */ /* 0x000fe20000002400 */
[----:B0-----:R-:W-:Y:S01]  /*5060*/  FMNMX.FTZ R7, R6, R7, !PT ;  /* 0x0000000706077209 */ /* 0x001fe20007810000 */
[----:B------:R-:W-:-:S06]  /*5070*/  IMAD.U32 R6, RZ, RZ, UR4 ;  /* 0x00000004ff067e24 */ /* 0x000fcc000f8e00ff */
[----:B------:R-:W-:Y:S01]  /*5080*/  MUFU.TANH R25, R25 ;  /* 0x0000001900197308 */ /* 0x000fe20000002400 */
[----:B------:R-:W-:Y:S01]  /*5090*/  UIADD3 UR4, UR11, -UR14, URZ ;  /* 0x8000000e0b047290 */ /* 0x000fe2000fffe03f */
[C---:B------:R-:W-:Y:S01]  /*50a0*/  FSETP.NEU.FTZ.AND P2, PT, R7.reuse, -INF , PT ;  /* 0xff8000000700780b */ /* 0x040fe20003f5d000 */
[----:B------:R-:W-:Y:S02]  /*50b0*/  FMUL.FTZ R26, R7, R6 ;  /* 0x00000006071a7220 */ /* 0x000fe40000410000 */
[----:B------:R-:W-:-:S03]  /*50c0*/  ULEA UR5, UR10, UR4, 0x7 ;  /* 0x000000040a057291 */ /* 0x000fc6000f8e383f */
[----:B------:R-:W-:Y:S01]  /*50d0*/  FSEL R26, R26, RZ, P2 ;  /* 0x000000ff1a1a7208 */ /* 0x000fe20001000000 */
[----:B------:R-:W-:Y:S01]  /*50e0*/  MUFU.TANH R28, R28 ;  /* 0x0000001c001c7308 */ /* 0x000fe20000002400 */
[----:B------:R-:W-:Y:S01]  /*50f0*/  ISETP.GT.AND P2, PT, R56, RZ, PT ;  /* 0x000000ff3800720c */ /* 0x000fe20003f44270 */
[----:B------:R-:W-:Y:S02]  /*5100*/  UMOV UR4, URZ ;  /* 0x0000003f00047c82 */ /* 0x000fe40008000000 */
[-CC-:B------:R-:W-:Y:S01]  /*5110*/  FFMA.FTZ R201, R65, R6.reuse, -R26.reuse ;  /* 0x0000000641c97223 */ /* 0x180fe2000001081a */
[----:B------:R-:W-:Y:S01]  /*5120*/  FSEL R27, R2, -INF , P2 ;  /* 0xff800000021b7808 */ /* 0x000fe20001000000 */
[-CC-:B------:R-:W-:Y:S01]  /*5130*/  FFMA.FTZ R203, R69, R6.reuse, -R26.reuse ;  /* 0x0000000645cb7223 */ /* 0x180fe2000001081a */
[----:B------:R-:W-:Y:S01]  /*5140*/  ISETP.GT.AND P2, PT, R56, 0x9, PT ;  /* 0x000000093800780c */ /* 0x000fe20003f44270 */
[-CC-:B------:R-:W-:Y:S01]  /*5150*/  FFMA.FTZ R12, R71, R6.reuse, -R26.reuse ;  /* 0x00000006470c7223 */ /* 0x180fe2000001081a */
[----:B------:R-:W-:Y:S01]  /*5160*/  FMNMX.FTZ R8, R27, R3, !PT ;  /* 0x000000031b087209 */ /* 0x000fe20007810000 */
[----:B------:R-:W-:Y:S01]  /*5170*/  MUFU.TANH R29, R29 ;  /* 0x0000001d001d7308 */ /* 0x000fe20000002400 */
[----:B------:R-:W-:Y:S01]  /*5180*/  FSEL R49, R4, -INF , P2 ;  /* 0xff80000004317808 */ /* 0x000fe20001000000 */
[--C-:B------:R-:W-:Y:S01]  /*5190*/  FFMA.FTZ R197, R73, R6, -R26.reuse ;  /* 0x0000000649c57223 */ /* 0x100fe2000001081a */
[----:B------:R-:W-:Y:S01]  /*51a0*/  FMNMX.FTZ R8, R31, R8, !PT ;  /* 0x000000081f087209 */ /* 0x000fe20007810000 */
[-CC-:B------:R-:W-:Y:S01]  /*51b0*/  FFMA.FTZ R2, R75, R6.reuse, -R26.reuse ;  /* 0x000000064b027223 */ /* 0x180fe2000001081a */
[----:B------:R-:W-:Y:S01]  /*51c0*/  ISETP.GT.AND P2, PT, R56, 0x11, PT ;  /* 0x000000113800780c */ /* 0x000fe20003f44270 */
[--C-:B------:R-:W-:Y:S01]  /*51d0*/  FFMA.FTZ R20, R35, R6, -R26.reuse ;  /* 0x0000000623147223 */ /* 0x100fe2000001081a */
[----:B------:R-:W-:Y:S01]  /*51e0*/  FMNMX.FTZ R8, R49, R8, !PT ;  /* 0x0000000831087209 */ /* 0x000fe20007810000 */
[----:B------:R-:W-:Y:S01]  /*51f0*/  MUFU.EX2 R201, R201 ;  /* 0x000000c900c97308 */ /* 0x000fe20000000800 */
[----:B------:R-:W-:Y:S01]  /*5200*/  FSEL R51, R10, -INF , P2 ;  /* 0xff8000000a337808 */ /* 0x000fe20001000000 */
[--C-:B------:R-:W-:Y:S01]  /*5210*/  FFMA.FTZ R10, R67, R6, -R26.reuse ;  /* 0x00000006430a7223 */ /* 0x100fe2000001081a */
[----:B------:R-:W-:Y:S01]  /*5220*/  FMNMX.FTZ R8, R9, R8, !PT ;  /* 0x0000000809087209 */ /* 0x000fe20007810000 */
[-CC-:B------:R-:W-:Y:S01]  /*5230*/  FFMA.FTZ R4, R79, R6.reuse, -R26.reuse ;  /* 0x000000064f047223 */ /* 0x180fe2000001081a */
[C---:B------:R-:W-:Y:S01]  /*5240*/  ISETP.GT.AND P2, PT, R56.reuse, 0x19, PT ;  /* 0x000000193800780c */ /* 0x040fe20003f44270 */
[--C-:B------:R-:W-:Y:S01]  /*5250*/  FFMA.FTZ R199, R77, R6, -R26.reuse ;  /* 0x000000064dc77223 */ /* 0x100fe2000001081a */
[----:B------:R-:W-:Y:S01]  /*5260*/  FMNMX.FTZ R8, R51, R8, !PT ;  /* 0x0000000833087209 */ /* 0x000fe20007810000 */
[----:B------:R-:W0:Y:S01]  /*5270*/  MUFU.EX2 R2, R2 ;  /* 0x0000000200027308 */ /* 0x000e220000000800 */
        /* <DEDUP_REMOVED lines=13> */
[----:B------:R-:W-:Y:S01]  /*5350*/  FFMA.FTZ R91, R91, R6, -R26 ;  /* 0x000000065b5b7223 */ /* 0x000fe2000001081a */
[----:B------:R-:W-:Y:S01]  /*5360*/  FMNMX.FTZ R8, R57, R8, !PT ;  /* 0x0000000839087209 */ /* 0x000fe20007810000 */
[----:B------:R-:W-:Y:S01]  /*5370*/  MUFU.EX2 R191, R20 ;  /* 0x0000001400bf7308 */ /* 0x000fe20000000800 */
[----:B------:R-:W-:Y:S01]  /*5380*/  FSEL R15, R15, -INF , P2 ;  /* 0xff8000000f0f7808 */ /* 0x000fe20001000000 */
[----:B0-----:R-:W-:Y:S01]  /*5390*/  FADD.FTZ R42, R201, R2 ;  /* 0x00000002c92a7221 */ /* 0x001fe20000010000 */
        /* <DEDUP_REMOVED lines=33> */
[----:B------:R-:W-:Y:S01]  /*55b0*/  FFMA.FTZ R26, R111, R6, -R26 ;  /* 0x000000066f1a7223 */ /* 0x000fe2000001081a */
[----:B------:R-:W-:Y:S01]  /*55c0*/  FMNMX.FTZ R8, R41, R8, !PT ;  /* 0x0000000829087209 */ /* 0x000fe20007810000 */
[----:B------:R-:W-:Y:S01]  /*55d0*/  UIMAD.WIDE UR4, UR5, -0x6db6db6d, UR4 ;  /* 0x92492493050478a5 */ /* 0x000fe2000f8e0204 */
[C---:B------:R-:W-:Y:S01]  /*55e0*/  ISETP.GT.AND P3, PT, R56.reuse, 0x50, PT ;  /* 0x000000503800780c */ /* 0x040fe20003f64270 */
[----:B------:R-:W-:Y:S01]  /*55f0*/  MUFU.EX2 R12, R12 ;  /* 0x0000000c000c7308 */ /* 0x000fe20000000800 */
[----:B------:R-:W-:Y:S01]  /*5600*/  FSEL R45, R45, -INF , P2 ;  /* 0xff8000002d2d7808 */ /* 0x000fe20001000000 */
[----:B------:R-:W-:Y:S01]  /*5610*/  USHF.R.U32.HI UR4, URZ, 0x1f, UR5 ;  /* 0x0000001f3f047899 */ /* 0x000fe20008011605 */
[----:B------:R-:W-:Y:S01]  /*5620*/  FMNMX.FTZ R8, R67, R8, !PT ;  /* 0x0000000843087209 */ /* 0x000fe20007810000 */
[--C-:B------:R-:W-:Y:S01]  /*5630*/  IMAD.MOV.U32 R111, RZ, RZ, R119.reuse ;  /* 0x000000ffff6f7224 */ /* 0x100fe200078e0077 */
[----:B------:R-:W-:Y:S01]  /*5640*/  ISETP.GT.AND P2, PT, R56, 0x51, PT ;  /* 0x000000513800780c */ /* 0x000fe20003f44270 */
[----:B------:R-:W-:Y:S01]  /*5650*/  ULEA.HI.SX32 UR4, UR5, UR4, 0x1a ;  /* 0x0000000405047291 */ /* 0x000fe2000f8fd23f */
[----:B------:R-:W-:Y:S01]  /*5660*/  FSEL R69, R32, -INF , P3 ;  /* 0xff80000020457808 */ /* 0x000fe20001800000 */
[----:B------:R-:W-:Y:S01]  /*5670*/  MUFU.EX2 R193, R193 ;  /* 0x000000c100c17308 */ /* 0x000fe20000000800 */
[----:B------:R-:W-:Y:S01]  /*5680*/  FMNMX.FTZ R8, R45, R8, !PT ;  /* 0x000000082d087209 */ /* 0x000fe20007810000 */
[----:B------:R-:W-:Y:S01]  /*5690*/  UISETP.LT.AND UP0, UPT, URZ, UR4, UPT ;  /* 0x000000043f00728c */ /* 0x000fe2000bf01270 */
[C---:B------:R-:W-:Y:S01]  /*56a0*/  ISETP.GT.AND P3, PT, R56.reuse, 0x58, PT ;  /* 0x000000583800780c */ /* 0x040fe20003f64270 */
[--C-:B------:R-:W-:Y:S01]  /*56b0*/  IMAD.MOV.U32 R83, RZ, RZ, R119.reuse ;  /* 0x000000ffff537224 */ /* 0x100fe200078e0077 */
[----:B------:R-:W-:Y:S01]  /*56c0*/  FSEL R33, R33, -INF , P2 ;  /* 0xff80000021217808 */ /* 0x000fe20001000000 */
[----:B------:R-:W-:Y:S01]  /*56d0*/  USEL UR61, URZ, UR4, !UP0 ;  /* 0x000000043f3d7287 */ /* 0x000fe2000c000000 */
[----:B------:R-:W-:Y:S01]  /*56e0*/  FMNMX.FTZ R8, R69, R8, !PT ;  /* 0x0000000845087209 */ /* 0x000fe20007810000 */
[----:B------:R-:W-:Y:S01]  /*56f0*/  MUFU.EX2 R14, R14 ;  /* 0x0000000e000e7308 */ /* 0x000fe20000000800 */
[----:B------:R-:W-:Y:S01]  /*5700*/  ISETP.GT.AND P2, PT, R56, 0x59, PT ;  /* 0x000000593800780c */ /* 0x000fe20003f44270 */
[----:B------:R-:W-:Y:S01]  /*5710*/  UISETP.GE.AND UP0, UPT, UR7, UR61, UPT ;  /* 0x0000003d0700728c */ /* 0x000fe2000bf06270 */
[----:B------:R-:W-:Y:S01]  /*5720*/  FSEL R71, R36, -INF , P3 ;  /* 0xff80000024477808 */ /* 0x000fe20001800000 */
[--C-:B------:R-:W-:Y:S01]  /*5730*/  IMAD.MOV.U32 R81, RZ, RZ, R119.reuse ;  /* 0x000000ffff517224 */ /* 0x100fe200078e0077 */
[----:B------:R-:W-:Y:S01]  /*5740*/  FMNMX.FTZ R8, R33, R8, !PT ;  /* 0x0000000821087209 */ /* 0x000fe20007810000 */
[--C-:B------:R-:W-:Y:S01]  /*5750*/  IMAD.MOV.U32 R79, RZ, RZ, R119.reuse ;  /* 0x000000ffff4f7224 */ /* 0x100fe200078e0077 */
[C---:B------:R-:W-:Y:S01]  /*5760*/  ISETP.GT.AND P3, PT, R56.reuse, 0x60, PT ;  /* 0x000000603800780c */ /* 0x040fe20003f64270 */
[----:B------:R-:W-:Y:S01]  /*5770*/  MUFU.EX2 R85, R85 ;  /* 0x0000005500557308 */ /* 0x000fe20000000800 */
[----:B------:R-:W-:Y:S01]  /*5780*/  FSEL R37, R37, -INF , P2 ;  /* 0xff80000025257808 */ /* 0x000fe20001000000 */
[--C-:B------:R-:W-:Y:S01]  /*5790*/  IMAD.MOV.U32 R77, RZ, RZ, R119.reuse ;  /* 0x000000ffff4d7224 */ /* 0x100fe200078e0077 */
[----:B------:R-:W-:Y:S01]  /*57a0*/  FMNMX.FTZ R8, R71, R8, !PT ;  /* 0x0000000847087209 */ /* 0x000fe20007810000 */
[----:B------:R-:W-:Y:S01]  /*57b0*/  IMAD.MOV.U32 R48, RZ, RZ, R119 ;  /* 0x000000ffff307224 */ /* 0x000fe200078e0077 */
[----:B------:R-:W-:-:S02]  /*57c0*/  ISETP.GT.AND P2, PT, R56, 0x61, PT ;  /* 0x000000613800780c */ /* 0x000fc40003f44270 */
[----:B------:R-:W-:Y:S01]  /*57d0*/  FSEL R73, R24, -INF , P3 ;  /* 0xff80000018497808 */ /* 0x000fe20001800000 */
[----:B------:R0:W2:Y:S01]  /*57e0*/  MUFU.EX2 R30, R87 ;  /* 0x00000057001e7308 */ /* 0x0000a20000000800 */
[----:B------:R-:W-:Y:S02]  /*57f0*/  FMNMX.FTZ R8, R37, R8, !PT ;  /* 0x0000000825087209 */ /* 0x000fe40007810000 */
[C---:B------:R-:W-:Y:S02]  /*5800*/  ISETP.GT.AND P3, PT, R56.reuse, 0x68, PT ;  /* 0x000000683800780c */ /* 0x040fe40003f64270 */
[----:B------:R-:W-:Y:S02]  /*5810*/  FSEL R25, R25, -INF , P2 ;  /* 0xff80000019197808 */ /* 0x000fe40001000000 */
[----:B------:R-:W-:Y:S01]  /*5820*/  FMNMX.FTZ R8, R73, R8, !PT ;  /* 0x0000000849087209 */ /* 0x000fe20007810000 */
[----:B------:R-:W-:Y:S01]  /*5830*/  MUFU.EX2 R89, R89 ;  /* 0x0000005900597308 */ /* 0x000fe20000000800 */
[----:B------:R-:W-:Y:S01]  /*5840*/  ISETP.GT.AND P2, PT, R56, 0x69, PT ;  /* 0x000000693800780c */ /* 0x000fe20003f44270 */
[--C-:B0-----:R-:W-:Y:S01]  /*5850*/  IMAD.MOV.U32 R87, RZ, RZ, R119.reuse ;  /* 0x000000ffff577224 */ /* 0x101fe200078e0077 */
[----:B------:R-:W-:Y:S01]  /*5860*/  FSEL R75, R28, -INF , P3 ;  /* 0xff8000001c4b7808 */ /* 0x000fe20001800000 */
[----:B------:R-:W-:Y:S01]  /*5870*/  IMAD.MOV.U32 R56, RZ, RZ, R119 ;  /* 0x000000ffff387224 */ /* 0x000fe200078e0077 */
[----:B------:R-:W-:-:S02]  /*5880*/  FMNMX.FTZ R8, R25, R8, !PT ;  /* 0x0000000819087209 */ /* 0x000fc40007810000 */
[----:B------:R-:W-:Y:S01]  /*5890*/  FSEL R29, R29, -INF , P2 ;  /* 0xff8000001d1d7808 */ /* 0x000fe20001000000 */
[----:B------:R0:W3:Y:S01]  /*58a0*/  MUFU.EX2 R24, R91 ;  /* 0x0000005b00187308 */ /* 0x0000e20000000800 */
[----:B------:R-:W-:Y:S02]  /*58b0*/  FMNMX.FTZ R8, R75, R8, !PT ;  /* 0x000000084b087209 */ /* 0x000fe40007810000 */
[----:B------:R-:W-:Y:S02]  /*58c0*/  F2FP.F16.F32.PACK_AB R201, R2, R201 ;  /* 0x000000c902c9723e */ /* 0x000fe400000000ff */
[----:B------:R-:W-:Y:S02]  /*58d0*/  FMNMX.FTZ R8, R29, R8, !PT ;  /* 0x000000081d087209 */ /* 0x000fe40007810000 */
[----:B--2---:R-:W-:Y:S01]  /*58e0*/  F2FP.F16.F32.PACK_AB R195, R30, R85 ;  /* 0x000000551ec3723e */ /* 0x004fe200000000ff */
[----:B------:R2:W-:Y:S01]  /*58f0*/  MUFU.EX2 R28, R39 ;  /* 0x00000027001c7308 */ /* 0x0005e20000000800 */
[--C-:B0-----:R-:W-:Y:S01]  /*5900*/  IMAD.MOV.U32 R91, RZ, RZ, R119.reuse ;  /* 0x000000ffff5b7224 */ /* 0x101fe200078e0077 */
[----:B------:R-:W0:Y:S06]  /*5910*/  SHFL.BFLY PT, R35, R8, 0x2, 0x1f ;  /* 0x0c401f0008237f89 */ /* 0x000e2c00000e0000 */
[----:B------:R-:W-:Y:S01]  /*5920*/  MUFU.EX2 R43, R43 ;  /* 0x0000002b002b7308 */ /* 0x000fe20000000800 */
[----:B---3--:R-:W-:Y:S01]  /*5930*/  F2FP.F16.F32.PACK_AB R189, R24, R89 ;  /* 0x0000005918bd723e */ /* 0x008fe200000000ff */
[----:B--2---:R-:W-:-:S06]  /*5940*/  IMAD.MOV.U32 R39, RZ, RZ, R119 ;  /* 0x000000ffff277224 */ /* 0x004fcc00078e0077 */
[----:B------:R2:W3:Y:S08]  /*5950*/  MUFU.EX2 R32, R47 ;  /* 0x0000002f00207308 */ /* 0x0004f00000000800 */
[----:B------:R-:W-:Y:S01]  /*5960*/  MUFU.EX2 R93, R93 ;  /* 0x0000005d005d7308 */ /* 0x000fe20000000800 */
[----:B--2---:R-:W-:Y:S01]  /*5970*/  IMAD.MOV.U32 R47, RZ, RZ, R119 ;  /* 0x000000ffff2f7224 */ /* 0x004fe200078e0077 */
[----:B0-----:R-:W-:-:S05]  /*5980*/  FMNMX.FTZ R35, R8, R35, !PT ;  /* 0x0000002308237209 */ /* 0x001fca0007810000 */
[----:B------:R-:W0:Y:S01]  /*5990*/  SHFL.BFLY PT, R8, R35, 0x1, 0x1f ;  /* 0x0c201f0023087f89 */ /* 0x000e2200000e0000 */
[----:B------:R2:W4:Y:S01]  /*59a0*/  MUFU.EX2 R34, R95 ;  /* 0x0000005f00227308 */ /* 0x0005220000000800 */
[----:B---3--:R-:W-:-:S07]  /*59b0*/  F2FP.F16.F32.PACK_AB R185, R32, R43 ;  /* 0x0000002b20b9723e */ /* 0x008fce00000000ff */
[----:B------:R-:W-:Y:S01]  /*59c0*/  MUFU.EX2 R97, R97 ;  /* 0x0000006100617308 */ /* 0x000fe20000000800 */
[----:B--2---:R-:W-:-:S07]  /*59d0*/  IMAD.MOV.U32 R95, RZ, RZ, R119 ;  /* 0x000000ffff5f7224 */ /* 0x004fce00078e0077 */
[----:B------:R2:W3:Y:S01]  /*59e0*/  MUFU.EX2 R36, R99 ;  /* 0x0000006300247308 */ /* 0x0004e20000000800 */
[----:B----4-:R-:W-:Y:S02]  /*59f0*/  F2FP.F16.F32.PACK_AB R187, R34, R93 ;  /* 0x0000005d22bb723e */ /* 0x010fe400000000ff */
[----:B0-----:R-:W-:-:S05]  /*5a00*/  FMNMX.FTZ R8, R35, R8, !PT ;  /* 0x0000000823087209 */ /* 0x001fca0007810000 */
[----:B------:R-:W-:Y:S01]  /*5a10*/  MUFU.EX2 R101, R101 ;  /* 0x0000006500657308 */ /* 0x000fe20000000800 */
[--C-:B--2---:R-:W-:Y:S01]  /*5a20*/  IMAD.MOV.U32 R99, RZ, RZ, R119.reuse ;  /* 0x000000ffff637224 */ /* 0x104fe200078e0077 */
[C---:B------:R-:W-:Y:S01]  /*5a30*/  FSETP.NEU.FTZ.AND P2, PT, R8.reuse, -INF , PT ;  /* 0xff8000000800780b */ /* 0x040fe20003f5d000 */
[----:B------:R-:W-:Y:S01]  /*5a40*/  FMUL.FTZ R20, R8, R6 ;  /* 0x0000000608147220 */ /* 0x000fe20000410000 */
[----:B------:R-:W-:-:S04]  /*5a50*/  IMAD.MOV.U32 R35, RZ, RZ, R119 ;  /* 0x000000ffff237224 */ /* 0x000fc800078e0077 */
[----:B------:R-:W-:Y:S01]  /*5a60*/  MUFU.EX2 R38, R103 ;  /* 0x0000006700267308 */ /* 0x000fe20000000800 */
[----:B------:R-:W-:Y:S02]  /*5a70*/  FSEL R20, R20, RZ, P2 ;  /* 0x000000ff14147208 */ /* 0x000fe40001000000 */
[----:B------:R-:W-:Y:S02]  /*5a80*/  PLOP3.LUT P2, PT, PT, PT, UP0, 0x80, 0x0 ;  /* 0x000000000000781c */ /* 0x000fe40003f4f008 */
[----:B---3--:R-:W-:Y:S01]  /*5a90*/  F2FP.F16.F32.PACK_AB R181, R36, R97 ;  /* 0x0000006124b5723e */ /* 0x008fe200000000ff */
        /* <DEDUP_REMOVED lines=29> */
[----:B------:R3:W4:Y:S01]  /*5c70*/  MUFU.EX2 R202, R49 ;  /* 0x0000003100ca7308 */ /* 0x0007220000000800 */
[----:B------:R-:W-:Y:S01]  /*5c80*/  FADD.FTZ R3, R199, R42 ;  /* 0x0000002ac7037221 */ /* 0x000fe20000010000 */
[----:B--2---:R-:W-:Y:S01]  /*5c90*/  FADD.FTZ R42, R27, R200 ;  /* 0x000000c81b2a7221 */ /* 0x004fe20000010000 */
[-CC-:B------:R-:W-:Y:S01]  /*5ca0*/  FFMA.FTZ R71, R71, R6.reuse, -R20.reuse ;  /* 0x0000000647477223 */ /* 0x180fe20000010814 */
[-CC-:B------:R-:W-:Y:S01]  /*5cb0*/  FFMA.FTZ R37, R37, R6.reuse, -R20.reuse ;  /* 0x0000000625257223 */ /* 0x180fe20000010814 */
[----:B------:R-:W-:Y:S01]  /*5cc0*/  FADD.FTZ R44, R12, R3 ;  /* 0x000000030c2c7221 */ /* 0x000fe20000010000 */
[-CC-:B------:R-:W-:Y:S01]  /*5cd0*/  FFMA.FTZ R73, R73, R6.reuse, -R20.reuse ;  /* 0x0000000649497223 */ /* 0x180fe20000010814 */
[-C--:B------:R-:W-:Y:S01]  /*5ce0*/  FFMA.FTZ R25, R25, R6.reuse, -R20 ;  /* 0x0000000619197223 */ /* 0x080fe20000010814 */
[----:B------:R-:W2:Y:S01]  /*5cf0*/  MUFU.EX2 R9, R9 ;  /* 0x0000000900097308 */ /* 0x000ea20000000800 */
[----:B0-----:R-:W-:Y:S01]  /*5d00*/  FADD.FTZ R3, R31, R42 ;  /* 0x0000002a1f037221 */ /* 0x001fe20000010000 */
[-CC-:B------:R-:W-:Y:S01]  /*5d10*/  FFMA.FTZ R75, R75, R6.reuse, -R20.reuse ;  /* 0x000000064b4b7223 */ /* 0x180fe20000010814 */
[----:B------:R-:W-:Y:S01]  /*5d20*/  FFMA.FTZ R20, R29, R6, -R20 ;  /* 0x000000061d147223 */ /* 0x000fe20000010814 */
[----:B------:R-:W-:Y:S01]  /*5d30*/  F2FP.F16.F32.PACK_AB R203, R4, R203 ;  /* 0x000000cb04cb723e */ /* 0x000fe200000000ff */
[--C-:B------:R-:W-:Y:S01]  /*5d40*/  IMAD.MOV.U32 R103, RZ, RZ, R119.reuse ;  /* 0x000000ffff677224 */ /* 0x100fe200078e0077 */
[----:B------:R-:W-:Y:S01]  /*5d50*/  F2FP.F16.F32.PACK_AB R183, R38, R101 ;  /* 0x0000006526b7723e */ /* 0x000fe200000000ff */
[----:B---3--:R-:W-:Y:S01]  /*5d60*/  IMAD.MOV.U32 R49, RZ, RZ, R119 ;  /* 0x000000ffff317224 */ /* 0x008fe200078e0077 */
[----:B------:R0:W3:Y:S01]  /*5d70*/  MUFU.EX2 R196, R51 ;  /* 0x0000003300c47308 */ /* 0x0000e20000000800 */
[----:B----4-:R-:W-:Y:S01]  /*5d80*/  FADD.FTZ R42, R202, R3 ;  /* 0x00000003ca2a7221 */ /* 0x010fe20000010000 */
[----:B------:R-:W-:Y:S01]  /*5d90*/  F2FP.F16.F32.PACK_AB R200, R200, R27 ;  /* 0x0000001bc8c8723e */ /* 0x000fe200000000ff */
[--C-:B------:R-:W-:Y:S01]  /*5da0*/  IMAD.MOV.U32 R29, RZ, RZ, R119.reuse ;  /* 0x000000ffff1d7224 */ /* 0x100fe200078e0077 */
[----:B------:R-:W-:Y:S01]  /*5db0*/  F2FP.F16.F32.PACK_AB R202, R202, R31 ;  /* 0x0000001fcaca723e */ /* 0x000fe200000000ff */
[--C-:B------:R-:W-:Y:S01]  /*5dc0*/  IMAD.MOV.U32 R31, RZ, RZ, R119.reuse ;  /* 0x000000ffff1f7224 */ /* 0x100fe200078e0077 */
[----:B------:R-:W-:Y:S01]  /*5dd0*/  F2FP.F16.F32.PACK_AB R197, R10, R197 ;  /* 0x000000c50ac5723e */ /* 0x000fe200000000ff */
[--C-:B------:R-:W-:Y:S01]  /*5de0*/  IMAD.MOV.U32 R27, RZ, RZ, R119.reuse ;  /* 0x000000ffff1b7224 */ /* 0x100fe200078e0077 */
[----:B------:R-:W4:Y:S01]  /*5df0*/  MUFU.EX2 R55, R55 ;  /* 0x0000003700377308 */ /* 0x000f220000000800 */
[----:B--2---:R-:W-:Y:S01]  /*5e00*/  FADD.FTZ R3, R9, R42 ;  /* 0x0000002a09037221 */ /* 0x004fe20000010000 */
[----:B------:R-:W-:Y:S01]  /*5e10*/  F2FP.F16.F32.PACK_AB R199, R12, R199 ;  /* 0x000000c70cc7723e */ /* 0x000fe200000000ff */
[----:B0-----:R-:W-:-:S05]  /*5e20*/  IMAD.MOV.U32 R51, RZ, RZ, R119 ;  /* 0x000000ffff337224 */ /* 0x001fca00078e0077 */
[----:B------:R0:W2:Y:S01]  /*5e30*/  MUFU.EX2 R198, R11 ;  /* 0x0000000b00c67308 */ /* 0x0000a20000000800 */
[C---:B---3--:R-:W-:Y:S01]  /*5e40*/  FADD.FTZ R42, R196.reuse, R3 ;  /* 0x00000003c42a7221 */ /* 0x048fe20000010000 */
[----:B------:R-:W-:-:S06]  /*5e50*/  F2FP.F16.F32.PACK_AB R196, R196, R9 ;  /* 0x00000009c4c4723e */ /* 0x000fcc00000000ff */
[----:B------:R-:W3:Y:S01]  /*5e60*/  MUFU.EX2 R13, R13 ;  /* 0x0000000d000d7308 */ /* 0x000ee20000000800 */
[----:B0-----:R-:W-:Y:S01]  /*5e70*/  FADD.FTZ R11, R193, R44 ;  /* 0x0000002cc10b7221 */ /* 0x001fe20000010000 */
[----:B----4-:R-:W-:Y:S01]  /*5e80*/  FADD.FTZ R3, R55, R42 ;  /* 0x0000002a37037221 */ /* 0x010fe20000010000 */
[C---:B------:R-:W-:Y:S02]  /*5e90*/  F2FP.F16.F32.PACK_AB R193, R14.reuse, R193 ;  /* 0x000000c10ec1723e */ /* 0x040fe400000000ff */
[----:B------:R-:W-:-:S03]  /*5ea0*/  FADD.FTZ R44, R14, R11 ;  /* 0x0000000b0e2c7221 */ /* 0x000fc60000010000 */
[----:B------:R0:W4:Y:S01]  /*5eb0*/  MUFU.EX2 R192, R57 ;  /* 0x0000003900c07308 */ /* 0x0001220000000800 */
[----:B------:R-:W-:Y:S01]  /*5ec0*/  FADD.FTZ R11, R85, R44 ;  /* 0x0000002c550b7221 */ /* 0x000fe20000010000 */
[C---:B--2---:R-:W-:Y:S01]  /*5ed0*/  FADD.FTZ R42, R198.reuse, R3 ;  /* 0x00000003c62a7221 */ /* 0x044fe20000010000 */
[----:B------:R-:W-:Y:S01]  /*5ee0*/  F2FP.F16.F32.PACK_AB R198, R198, R55 ;  /* 0x00000037c6c6723e */ /* 0x000fe200000000ff */
[----:B------:R-:W-:Y:S02]  /*5ef0*/  IMAD.MOV.U32 R85, RZ, RZ, R119 ;  /* 0x000000ffff557224 */ /* 0x000fe400078e0077 */
[----:B------:R-:W-:Y:S01]  /*5f00*/  FADD.FTZ R44, R30, R11 ;  /* 0x0000000b1e2c7221 */ /* 0x000fe20000010000 */
[--C-:B------:R-:W-:Y:S01]  /*5f10*/  IMAD.MOV.U32 R55, RZ, RZ, R119.reuse ;  /* 0x000000ffff377224 */ /* 0x100fe200078e0077 */
[----:B------:R-:W2:Y:S02]  /*5f20*/  MUFU.EX2 R59, R59 ;  /* 0x0000003b003b7308 */ /* 0x000ea40000000800 */
[----:B------:R-:W-:Y:S01]  /*5f30*/  FADD.FTZ R11, R89, R44 ;  /* 0x0000002c590b7221 */ /* 0x000fe20000010000 */
[----:B---3--:R-:W-:Y:S01]  /*5f40*/  FADD.FTZ R3, R13, R42 ;  /* 0x0000002a0d037221 */ /* 0x008fe20000010000 */
[----:B------:R-:W-:-:S02]  /*5f50*/  IMAD.MOV.U32 R89, RZ, RZ, R119 ;  /* 0x000000ffff597224 */ /* 0x000fc400078e0077 */
[----:B-1----:R-:W-:Y:S01]  /*5f60*/  FADD.FTZ R0, R24, R11 ;  /* 0x0000000b18007221 */ /* 0x002fe20000010000 */
[----:B0-----:R-:W-:Y:S01]  /*5f70*/  IMAD.MOV.U32 R57, RZ, RZ, R119 ;  /* 0x000000ffff397224 */ /* 0x001fe200078e0077 */
[----:B------:R-:W0:Y:S02]  /*5f80*/  MUFU.EX2 R194, R15 ;  /* 0x0000000f00c27308 */ /* 0x000e240000000800 */
[----:B------:R-:W-:Y:S01]  /*5f90*/  FADD.FTZ R11, R191, R0 ;  /* 0x00000000bf0b7221 */ /* 0x000fe20000010000 */
[----:B----4-:R-:W-:Y:S01]  /*5fa0*/  FADD.FTZ R0, R192, R3 ;  /* 0x00000003c0007221 */ /* 0x010fe20000010000 */
[C---:B------:R-:W-:Y:S01]  /*5fb0*/  F2FP.F16.F32.PACK_AB R191, R28.reuse, R191 ;  /* 0x000000bf1cbf723e */ /* 0x040fe200000000ff */
[----:B------:R-:W-:Y:S02]  /*5fc0*/  IMAD.MOV.U32 R44, RZ, RZ, R119 ;  /* 0x000000ffff2c7224 */ /* 0x000fe400078e0077 */
[----:B------:R-:W-:Y:S01]  /*5fd0*/  FADD.FTZ R42, R28, R11 ;  /* 0x0000000b1c2a7221 */ /* 0x000fe20000010000 */
[----:B------:R-:W-:Y:S01]  /*5fe0*/  F2FP.F16.F32.PACK_AB R192, R192, R13 ;  /* 0x0000000dc0c0723e */ /* 0x000fe200000000ff */
[--C-:B------:R-:W-:Y:S01]  /*5ff0*/  IMAD.MOV.U32 R30, RZ, RZ, R119.reuse ;  /* 0x000000ffff1e7224 */ /* 0x100fe200078e0077 */
[----:B------:R-:W1:Y:S01]  /*6000*/  MUFU.EX2 R21, R21 ;  /* 0x0000001500157308 */ /* 0x000e620000000800 */
[----:B--2---:R-:W-:Y:S01]  /*6010*/  FADD.FTZ R3, R59, R0 ;  /* 0x000000003b037221 */ /* 0x004fe20000010000 */
[----:B------:R-:W-:Y:S01]  /*6020*/  FADD.FTZ R11, R43, R42 ;  /* 0x0000002a2b0b7221 */ /* 0x000fe20000010000 */
[--C-:B------:R-:W-:Y:S01]  /*6030*/  IMAD.MOV.U32 R43, RZ, RZ, R119.reuse ;  /* 0x000000ffff2b7224 */ /* 0x100fe200078e0077 */
[----:B------:R-:W-:Y:S01]  /*6040*/  MOV R28, R119 ;  /* 0x00000077001c7202 */ /* 0x000fe20000000f00 */
[----:B------:R-:W-:-:S02]  /*6050*/  IMAD.MOV.U32 R24, RZ, RZ, R119 ;  /* 0x000000ffff187224 */ /* 0x000fc400078e0077 */
[----:B------:R-:W-:Y:S01]  /*6060*/  FADD.FTZ R42, R32, R11 ;  /* 0x0000000b202a7221 */ /* 0x000fe20000010000 */
[----:B------:R-:W-:Y:S01]  /*6070*/  IMAD.MOV.U32 R32, RZ, RZ, R119 ;  /* 0x000000ffff207224 */ /* 0x000fe200078e0077 */
[----:B------:R2:W3:Y:S01]  /*6080*/  MUFU.EX2 R188, R61 ;  /* 0x0000003d00bc7308 */ /* 0x0004e20000000800 */
[C---:B0-----:R-:W-:Y:S01]  /*6090*/  FADD.FTZ R0, R194.reuse, R3 ;  /* 0x00000003c2007221 */ /* 0x041fe20000010000 */
[----:B------:R-:W-:Y:S01]  /*60a0*/  FADD.FTZ R11, R93, R42 ;  /* 0x0000002a5d0b7221 */ /* 0x000fe20000010000 */
[----:B------:R-:W-:Y:S01]  /*60b0*/  F2FP.F16.F32.PACK_AB R194, R194, R59 ;  /* 0x0000003bc2c2723e */ /* 0x000fe200000000ff */
[----:B------:R-:W-:Y:S02]  /*60c0*/  IMAD.MOV.U32 R93, RZ, RZ, R119 ;  /* 0x000000ffff5d7224 */ /* 0x000fe400078e0077 */
[----:B------:R-:W-:Y:S01]  /*60d0*/  FADD.FTZ R2, R34, R11 ;  /* 0x0000000b22027221 */ /* 0x000fe20000010000 */
[--C-:B------:R-:W-:Y:S01]  /*60e0*/  IMAD.MOV.U32 R59, RZ, RZ, R119.reuse ;  /* 0x000000ffff3b7224 */ /* 0x100fe200078e0077 */
[----:B------:R-:W0:Y:S01]  /*60f0*/  MUFU.EX2 R63, R63 ;  /* 0x0000003f003f7308 */ /* 0x000e220000000800 */
[----:B-1----:R-:W-:Y:S01]  /*6100*/  FADD.FTZ R3, R21, R0 ;  /* 0x0000000015037221 */ /* 0x002fe20000010000 */
[----:B------:R-:W-:Y:S01]  /*6110*/  FADD.FTZ R11, R97, R2 ;  /* 0x00000002610b7221 */ /* 0x000fe20000010000 */
[--C-:B------:R-:W-:Y:S01]  /*6120*/  IMAD.MOV.U32 R97, RZ, RZ, R119.reuse ;  /* 0x000000ffff617224 */ /* 0x100fe200078e0077 */
[----:B------:R-:W-:Y:S01]  /*6130*/  MOV R34, R119 ;  /* 0x0000007700227202 */ /* 0x000fe20000000f00 */
[----:B--2---:R-:W-:-:S02]  /*6140*/  IMAD.MOV.U32 R61, RZ, RZ, R119 ;  /* 0x000000ffff3d7224 */ /* 0x004fc400078e0077 */
[----:B------:R-:W-:Y:S01]  /*6150*/  FADD.FTZ R2, R36, R11 ;  /* 0x0000000b24027221 */ /* 0x000fe20000010000 */
[----:B------:R-:W-:Y:S01]  /*6160*/  IMAD.MOV.U32 R42, RZ, RZ, R119 ;  /* 0x000000ffff2a7224 */ /* 0x000fe200078e0077 */
[----:B------:R1:W2:Y:S01]  /*6170*/  MUFU.EX2 R190, R53 ;  /* 0x0000003500be7308 */ /* 0x0002a20000000800 */
[C---:B---3--:R-:W-:Y:S01]  /*6180*/  FADD.FTZ R0, R188.reuse, R3 ;  /* 0x00000003bc007221 */ /* 0x048fe20000010000 */
[----:B------:R-:W-:Y:S01]  /*6190*/  FADD.FTZ R11, R101, R2 ;  /* 0x00000002650b7221 */ /* 0x000fe20000010000 */
[----:B------:R-:W-:Y:S01]  /*61a0*/  F2FP.F16.F32.PACK_AB R188, R188, R21 ;  /* 0x00000015bcbc723e */ /* 0x000fe200000000ff */
[----:B------:R-:W-:Y:S02]  /*61b0*/  IMAD.MOV.U32 R101, RZ, RZ, R119 ;  /* 0x000000ffff657224 */ /* 0x000fe400078e0077 */
[----:B------:R-:W-:Y:S01]  /*61c0*/  FADD.FTZ R2, R38, R11 ;  /* 0x0000000b26027221 */ /* 0x000fe20000010000 */
[--C-:B------:R-:W-:Y:S01]  /*61d0*/  IMAD.MOV.U32 R38, RZ, RZ, R119.reuse ;  /* 0x000000ffff267224 */ /* 0x100fe200078e0077 */
[----:B------:R-:W3:Y:S01]  /*61e0*/  MUFU.EX2 R65, R65 ;  /* 0x0000004100417308 */ /* 0x000ee20000000800 */
[----:B0-----:R-:W-:Y:S01]  /*61f0*/  FADD.FTZ R3, R63, R0 ;  /* 0x000000003f037221 */ /* 0x001fe20000010000 */
[----:B-1----:R-:W-:-:S02]  /*6200*/  IMAD.MOV.U32 R53, RZ, RZ, R119 ;  /* 0x000000ffff357224 */ /* 0x002fc400078e0077 */
[----:B------:R-:W-:-:S04]  /*6210*/  IMAD.MOV.U32 R36, RZ, RZ, R119 ;  /* 0x000000ffff247224 */ /* 0x000fc800078e0077 */
[----:B------:R0:W1:Y:S01]  /*6220*/  MUFU.EX2 R184, R41 ;  /* 0x0000002900b87308 */ /* 0x0000620000000800 */
[C---:B--2---:R-:W-:Y:S01]  /*6230*/  FADD.FTZ R0, R190.reuse, R3 ;  /* 0x00000003be007221 */ /* 0x044fe20000010000 */
[----:B------:R-:W-:Y:S01]  /*6240*/  F2FP.F16.F32.PACK_AB R190, R190, R63 ;  /* 0x0000003fbebe723e */ /* 0x000fe200000000ff */
[----:B------:R-:W-:-:S05]  /*6250*/  IMAD.MOV.U32 R63, RZ, RZ, R119 ;  /* 0x000000ffff3f7224 */ /* 0x000fca00078e0077 */
[----:B------:R-:W2:Y:S01]  /*6260*/  MUFU.EX2 R67, R67 ;  /* 0x0000004300437308 */ /* 0x000ea20000000800 */
[----:B---3--:R-:W-:Y:S01]  /*6270*/  FADD.FTZ R3, R65, R0 ;  /* 0x0000000041037221 */ /* 0x008fe20000010000 */
[----:B0-----:R-:W-:-:S06]  /*6280*/  IMAD.MOV.U32 R41, RZ, RZ, R119 ;  /* 0x000000ffff297224 */ /* 0x001fcc00078e0077 */
[----:B------:R-:W0:Y:S01]  /*6290*/  MUFU.EX2 R105, R105 ;  /* 0x0000006900697308 */ /* 0x000e220000000800 */
[C---:B-1----:R-:W-:Y:S01]  /*62a0*/  FADD.FTZ R0, R184.reuse, R3 ;  /* 0x00000003b8007221 */ /* 0x042fe20000010000 */
[----:B------:R-:W-:Y:S01]  /*62b0*/  F2FP.F16.F32.PACK_AB R184, R184, R65 ;  /* 0x00000041b8b8723e */ /* 0x000fe200000000ff */
[----:B------:R-:W-:-:S05]  /*62c0*/  IMAD.MOV.U32 R65, RZ, RZ, R119 ;  /* 0x000000ffff417224 */ /* 0x000fca00078e0077 */
[----:B------:R1:W3:Y:S01]  /*62d0*/  MUFU.EX2 R186, R45 ;  /* 0x0000002d00ba7308 */ /* 0x0002e20000000800 */
[----:B--2---:R-:W-:-:S07]  /*62e0*/  FADD.FTZ R3, R67, R0 ;  /* 0x0000000043037221 */ /* 0x004fce0000010000 */
[----:B------:R2:W4:Y:S01]  /*62f0*/  MUFU.EX2 R40, R107 ;  /* 0x0000006b00287308 */ /* 0x0005220000000800 */
[----:B0-----:R-:W-:Y:S01]  /*6300*/  FADD.FTZ R11, R105, R2 ;  /* 0x00000002690b7221 */ /* 0x001fe20000010000 */
[----:B-1----:R-:W-:-:S06]  /*6310*/  IMAD.MOV.U32 R45, RZ, RZ, R119 ;  /* 0x000000ffff2d7224 */ /* 0x002fcc00078e0077 */
[----:B------:R-:W0:Y:S01]  /*6320*/  MUFU.EX2 R69, R69 ;  /* 0x0000004500457308 */ /* 0x000e220000000800 */
[C---:B---3--:R-:W-:Y:S01]  /*6330*/  FADD.FTZ R0, R186.reuse, R3 ;  /* 0x00000003ba007221 */ /* 0x048fe20000010000 */
[----:B------:R-:W-:Y:S01]  /*6340*/  F2FP.F16.F32.PACK_AB R186, R186, R67 ;  /* 0x00000043baba723e */ /* 0x000fe200000000ff */
[--C-:B--2---:R-:W-:Y:S02]  /*6350*/  IMAD.MOV.U32 R107, RZ, RZ, R119.reuse ;  /* 0x000000ffff6b7224 */ /* 0x104fe400078e0077 */
[----:B------:R-:W-:-:S03]  /*6360*/  IMAD.MOV.U32 R67, RZ, RZ, R119 ;  /* 0x000000ffff437224 */ /* 0x000fc600078e0077 */
[----:B------:R-:W1:Y:S01]  /*6370*/  MUFU.EX2 R109, R109 ;  /* 0x0000006d006d7308 */ /* 0x000e620000000800 */
[C---:B----4-:R-:W-:Y:S01]  /*6380*/  FADD.FTZ R2, R40.reuse, R11 ;  /* 0x0000000b28027221 */ /* 0x050fe20000010000 */
[----:B------:R-:W-:Y:S01]  /*6390*/  F2FP.F16.F32.PACK_AB R177, R40, R105 ;  /* 0x0000006928b1723e */ /* 0x000fe200000000ff */
[----:B------:R-:W-:Y:S01]  /*63a0*/  IMAD.MOV.U32 R105, RZ, RZ, R119 ;  /* 0x000000ffff697224 */ /* 0x000fe200078e0077 */
[----:B------:R-:W-:-:S04]  /*63b0*/  MOV R40, R119 ;  /* 0x0000007700287202 */ /* 0x000fc80000000f00 */
[----:B------:R2:W3:Y:S01]  /*63c0*/  MUFU.EX2 R180, R33 ;  /* 0x0000002100b47308 */ /* 0x0004e20000000800 */
[----:B0-----:R-:W-:-:S07]  /*63d0*/  FADD.FTZ R3, R69, R0 ;  /* 0x0000000045037221 */ /* 0x001fce0000010000 */
[----:B------:R-:W0:Y:S01]  /*63e0*/  MUFU.EX2 R26, R26 ;  /* 0x0000001a001a7308 */ /* 0x000e220000000800 */
[----:B-1----:R-:W-:Y:S01]  /*63f0*/  FADD.FTZ R11, R109, R2 ;  /* 0x000000026d0b7221 */ /* 0x002fe20000010000 */
[----:B------:R-:W-:Y:S02]  /*6400*/  IMAD.MOV.U32 R2, RZ, RZ, 0x3f800000 ;  /* 0x3f800000ff027424 */ /* 0x000fe400078e00ff */
[----:B--2---:R-:W-:-:S04]  /*6410*/  IMAD.MOV.U32 R33, RZ, RZ, R119 ;  /* 0x000000ffff217224 */ /* 0x004fc800078e0077 */
[----:B------:R-:W1:Y:S01]  /*6420*/  MUFU.EX2 R71, R71 ;  /* 0x0000004700477308 */ /* 0x000e620000000800 */
[C---:B---3--:R-:W-:Y:S01]  /*6430*/  FADD.FTZ R0, R180.reuse, R3 ;  /* 0x00000003b4007221 */ /* 0x048fe20000010000 */
[----:B------:R-:W-:Y:S01]  /*6440*/  F2FP.F16.F32.PACK_AB R180, R180, R69 ;  /* 0x00000045b4b4723e */ /* 0x000fe200000000ff */
[----:B------:R-:W-:-:S05]  /*6450*/  IMAD.MOV.U32 R69, RZ, RZ, R119 ;  /* 0x000000ffff457224 */ /* 0x000fca00078e0077 */
[----:B------:R2:W3:Y:S01]  /*6460*/  MUFU.EX2 R182, R37 ;  /* 0x0000002500b67308 */ /* 0x0004e20000000800 */
[C---:B0-----:R-:W-:Y:S01]  /*6470*/  FADD.FTZ R3, R26.reuse, R11 ;  /* 0x0000000b1a037221 */ /* 0x041fe20000010000 */
[----:B------:R-:W-:Y:S01]  /*6480*/  F2FP.F16.F32.PACK_AB R179, R26, R109 ;  /* 0x0000006d1ab3723e */ /* 0x000fe200000000ff */
[--C-:B------:R-:W-:Y:S02]  /*6490*/  IMAD.MOV.U32 R109, RZ, RZ, R119.reuse ;  /* 0x000000ffff6d7224 */ /* 0x100fe400078e0077 */
[----:B------:R-:W-:-:S03]  /*64a0*/  IMAD.MOV.U32 R26, RZ, RZ, R119 ;  /* 0x000000ffff1a7224 */ /* 0x000fc600078e0077 */
[----:B------:R-:W0:Y:S01]  /*64b0*/  MUFU.EX2 R73, R73 ;  /* 0x0000004900497308 */ /* 0x000e220000000800 */
[----:B-1----:R-:W-:Y:S01]  /*64c0*/  FADD.FTZ R11, R71, R0 ;  /* 0x00000000470b7221 */ /* 0x002fe20000010000 */
[----:B--2---:R-:W-:-:S06]  /*64d0*/  IMAD.MOV.U32 R37, RZ, RZ, R119 ;  /* 0x000000ffff257224 */ /* 0x004fcc00078e0077 */
[----:B------:R1:W2:Y:S01]  /*64e0*/  MUFU.EX2 R176, R25 ;  /* 0x0000001900b07308 */ /* 0x0002a20000000800 */
[C---:B---3--:R-:W-:Y:S01]  /*64f0*/  FADD.FTZ R0, R182.reuse, R11 ;  /* 0x0000000bb6007221 */ /* 0x048fe20000010000 */
[----:B------:R-:W-:Y:S01]  /*6500*/  F2FP.F16.F32.PACK_AB R182, R182, R71 ;  /* 0x00000047b6b6723e */ /* 0x000fe200000000ff */
[----:B------:R-:W-:-:S05]  /*6510*/  IMAD.MOV.U32 R71, RZ, RZ, R119 ;  /* 0x000000ffff477224 */ /* 0x000fca00078e0077 */
[----:B------:R-:W3:Y:S01]  /*6520*/  MUFU.EX2 R75, R75 ;  /* 0x0000004b004b7308 */ /* 0x000ee20000000800 */
[----:B0-----:R-:W-:Y:S01]  /*6530*/  FADD.FTZ R9, R73, R0 ;  /* 0x0000000049097221 */ /* 0x001fe20000010000 */
[----:B-1----:R-:W-:-:S06]  /*6540*/  IMAD.MOV.U32 R25, RZ, RZ, R119 ;  /* 0x000000ffff197224 */ /* 0x002fcc00078e0077 */
[----:B------:R-:W0:Y:S01]  /*6550*/  MUFU.EX2 R20, R20 ;  /* 0x0000001400147308 */ /* 0x000e220000000800 */
[C---:B--2---:R-:W-:Y:S01]  /*6560*/  FADD.FTZ R0, R176.reuse, R9 ;  /* 0x00000009b0007221 */ /* 0x044fe20000010000 */
[----:B------:R-:W-:Y:S01]  /*6570*/  F2FP.F16.F32.PACK_AB R176, R176, R73 ;  /* 0x00000049b0b0723e */ /* 0x000fe200000000ff */
[----:B------:R-:W-:Y:S02]  /*6580*/  IMAD.MOV.U32 R73, RZ, RZ, R119 ;  /* 0x000000ffff497224 */ /* 0x000fe400078e0077 */
[----:B---3--:R-:W-:Y:S01]  /*6590*/  FADD.FTZ R9, R75, R0 ;  /* 0x000000004b097221 */ /* 0x008fe20000010000 */
[----:B------:R-:W-:Y:S01]  /*65a0*/  IMAD.MOV.U32 R0, RZ, RZ, 0x3f800000 ;  /* 0x3f800000ff007424 */ /* 0x000fe200078e00ff */
[C---:B0-----:R-:W-:Y:S02]  /*65b0*/  F2FP.F16.F32.PACK_AB R178, R20.reuse, R75 ;  /* 0x0000004b14b2723e */ /* 0x041fe400000000ff */
[----:B------:R-:W-:Y:S01]  /*65c0*/  FADD.FTZ R4, R20, R9 ;  /* 0x0000000914047221 */ /* 0x000fe20000010000 */
[----:B------:R-:W-:Y:S01]  /*65d0*/  IMAD.MOV.U32 R75, RZ, RZ, R119 ;  /* 0x000000ffff4b7224 */ /* 0x000fe200078e0077 */
[----:B------:R-:W-:Y:S06]  /*65e0*/  @!P2 BRA `(.L_x_2003) ;  /* 0x0000004c0054a947 */ /* 0x000fec0003800000 */
[----:B------:R-:W-:Y:S01]  /*65f0*/  IMAD.MOV.U32 R9, RZ, RZ, R7 ;  /* 0x000000ffff097224 */ /* 0x000fe200078e0007 */
[----:B------:R-:W-:Y:S01]  /*6600*/  MOV R10, R8 ;  /* 0x00000008000a7202 */ /* 0x000fe20000000f00 */
[----:B------:R-:W-:Y:S01]  /*6610*/  IMAD.MOV.U32 R2, RZ, RZ, 0x3f800000 ;  /* 0x3f800000ff027424 */ /* 0x000fe200078e00ff */
        /* <DEDUP_REMOVED lines=48> */
[----:B------:R-:W-:Y:S01]  /*6920*/  UMOV UR39, UR60 ;  /* 0x0000003c00277c82 */ /* 0x000fe20008000000 */
[----:B------:R-:W-:Y:S01]  /*6930*/  UMOV UR6, UR36 ;  /* 0x0000002400067c82 */ /* 0x000fe20008000000 */
[----:B------:R-:W-:-:S05]  /*6940*/  ULDC UR5, c[0x0][0x9d8] ;  /* 0x0002760000057ab9 */ /* 0x000fca0000000800 */
.L_x_2012:
[----:B------:R-:W-:-:S04]  /*6950*/  UIADD3 UR4, UR6, 0x1, URZ ;  /* 0x0000000106047890 */ /* 0x000fc8000fffe03f */
[----:B------:R-:W-:-:S04]  /*6960*/  UISETP.NE.AND UP0, UPT, UR4, 0x2, UPT ;  /* 0x000000020400788c */ /* 0x000fc8000bf05270 */
[----:B------:R-:W-:Y:S02]  /*6970*/  USEL UR60, URZ, 0x1, UP0 ;  /* 0x000000013f3c7887 */ /* 0x000fe40008000000 */
[----:B------:R-:W-:Y:S02]  /*6980*/  USEL UR36, UR4, URZ, UP0 ;  /* 0x0000003f04247287 */ /* 0x000fe40008000000 */
[----:B------:R-:W-:Y:S01]  /*6990*/  ULOP3.LUT UR60, UR39, UR60, URZ, 0x3c, !UPT ;  /* 0x0000003c273c7292 */ /* 0x000fe2000f8e3c3f */
[----:B------:R-:W-:Y:S11]  /*69a0*/  @!P0 BRA `(.L_x_2004) ;  /* 0x0000000000048947 */ /* 0x000ff60003800000 */
[----:B------:R-:W-:Y:S01]  /*69b0*/  BPT.TRAP 0x1 ;  /* 0x000000040000795c */ /* 0x000fe20000300000 */
.L_x_2004:
[----:B------:R-:W-:Y:S01]  /*69c0*/  ULEA UR37, UR36, UR38, 0x3 ;  /* 0x0000002624257291 */ /* 0x000fe2000f8e183f */
[----:B------:R-:W-:-:S05]  /*69d0*/  IMAD.U32 R6, RZ, RZ, UR60 ;  /* 0x0000003cff067e24 */ /* 0x000fca000f8e00ff */
[----:B------:R-:W-:-:S04]  /*69e0*/  SHF.L.U32 R6, R6, 0x1f, RZ ;  /* 0x0000001f06067819 */ /* 0x000fc800000006ff */
[----:B------:R0:W1:Y:S01]  /*69f0*/  SYNCS.PHASECHK.TRANS64.TRYWAIT P2, [UR37+0x36830], R6 ;  /* 0x03683006ff0075a7 */ /* 0x0000620008040165 */
[----:B------:R-:W-:Y:S05]  /*6a00*/  @!P0 BRA `(.L_x_2005) ;  /* 0x0000000000048947 */ /* 0x000fea0003800000 */
[----:B------:R-:W-:Y:S01]  /*6a10*/  BPT.TRAP 0x1 ;  /* 0x000000040000795c */ /* 0x000fe20000300000 */
.L_x_2005:
[----:B-1----:R-:W-:Y:S05]  /*6a20*/  @P2 BRA `(.L_x_2006) ;  /* 0x0000000000082947 */ /* 0x002fea0003800000 */
[----:B------:R-:W1:Y:S02]  /*6a30*/  SYNCS.PHASECHK.TRANS64.TRYWAIT P2, [UR37+0x36830], R6 ;  /* 0x03683006ff0075a7 */ /* 0x000e640008040165 */
[----:B-1----:R-:W-:Y:S05]  /*6a40*/  @!P2 BRA `(.L_x_2007) ;  /* 0x000001180060a947 */ /* 0x002fea0003800000 */
.L_x_2006:
        /* <DEDUP_REMOVED lines=12> */
[-C--:B------:R-:W-:Y:S01]  /*6b10*/  FMUL.FTZ R24, R24, R0.reuse ;  /* 0x0000000018187220 */ /* 0x080fe20000410000 */
[----:B------:R-:W-:Y:S01]  /*6b20*/  UIMAD UR4, UR36, 0xa80, UR4 ;  /* 0x00000a80240478a4 */ /* 0x000fe2000f8e0204 */
[-C--:B------:R-:W-:Y:S01]  /*6b30*/  FMUL.FTZ R25, R25, R0.reuse ;  /* 0x0000000019197220 */ /* 0x080fe20000410000 */
[-C--:B------:R-:W-:Y:S01]  /*6b40*/  FMUL.FTZ R28, R28, R0.reuse ;  /* 0x000000001c1c7220 */ /* 0x080fe20000410000 */
[-C--:B------:R-:W-:Y:S01]  /*6b50*/  FMUL.FTZ R29, R29, R0.reuse ;  /* 0x000000001d1d7220 */ /* 0x080fe20000410000 */
        /* <DEDUP_REMOVED lines=63> */
[----:B------:R-:W-:Y:S01]  /*6f50*/  FMUL.FTZ R117, R117, R0 ;  /* 0x0000000075757220 */ /* 0x000fe20000410000 */
        /* <DEDUP_REMOVED lines=75> */
[----:B------:R-:W-:Y:S01]  /*7410*/  UMOV UR11, 0x40000040 ;  /* 0x40000040000b7882 */ /* 0x000fe20000000000 */
        /* <DEDUP_REMOVED lines=435> */
.L_x_2008:
[----:B------:R-:W-:Y:S01]  /*8f50*/  ULEA UR4, UR6, UR38, 0x3 ;  /* 0x0000002606047291 */ /* 0x000fe2000f8e183f */
[----:B------:R-:W-:-:S05]  /*8f60*/  IMAD.U32 R0, RZ, RZ, UR39 ;  /* 0x00000027ff007e24 */ /* 0x000fca000f8e00ff */
[----:B------:R-:W-:-:S04]  /*8f70*/  SHF.L.U32 R0, R0, 0x1f, RZ ;  /* 0x0000001f00007819 */ /* 0x000fc800000006ff */
[----:B------:R2:W3:Y:S01]  /*8f80*/  SYNCS.PHASECHK.TRANS64.TRYWAIT P2, [UR4+0x36850], R0 ;  /* 0x03685000ff0075a7 */ /* 0x0004e20008040144 */
[----:B------:R-:W-:Y:S05]  /*8f90*/  @!P0 BRA `(.L_x_2009) ;  /* 0x0000000000048947 */ /* 0x000fea0003800000 */
[----:B------:R-:W-:Y:S01]  /*8fa0*/  BPT.TRAP 0x1 ;  /* 0x000000040000795c */ /* 0x000fe20000300000 */
.L_x_2009:
[----:B---3--:R-:W-:Y:S05]  /*8fb0*/  @P2 BRA `(.L_x_2010) ;  /* 0x0000000000082947 */ /* 0x008fea0003800000 */
[----:B------:R-:W3:Y:S02]  /*8fc0*/  SYNCS.PHASECHK.TRANS64.TRYWAIT P2, [UR4+0x36850], R0 ;  /* 0x03685000ff0075a7 */ /* 0x000ee40008040144 */
[----:B---3--:R-:W-:Y:S05]  /*8fd0*/  @!P2 BRA `(.L_x_2011) ;  /* 0x000000f40014a947 */ /* 0x008fea0003800000 */
.L_x_2010:
[----:B------:R-:W-:Y:S01]  /*8fe0*/  UIADD3 UR10, UR38, 0x400, URZ ;  /* 0x00000400260a7890 */ /* 0x000fe2000fffe03f */
[----:B------:R-:W-:Y:S01]  /*8ff0*/  WARPGROUP.ARRIVE ;  /* 0x00000000000079c5 */ /* 0x000fe20000000000 */
[----:B------:R-:W-:Y:S01]  /*9000*/  UMOV UR11, 0x40000040 ;  /* 0x40000040000b7882 */ /* 0x000fe20000000000 */
[----:B------:R-:W-:Y:S01]  /*9010*/  R2UR UR18, R17 ;  /* 0x00000000111272ca */ /* 0x000fe200000e0000 */
[----:B------:R-:W-:Y:S01]  /*9020*/  USHF.R.U32.HI UR10, URZ, 0x4, UR10 ;  /* 0x000000043f0a7899 */ /* 0x000fe2000801160a */
[----:B------:R-:W-:Y:S01]  /*9030*/  R2UR UR15, R19 ;  /* 0x00000000130f72ca */ /* 0x000fe200000e0000 */
[----:B------:R-:W-:Y:S01]  /*9040*/  FMUL.FTZ R11, R175, UR5 ;  /* 0x00000005af0b7c20 */ /* 0x000fe20008410000 */
[----:B------:R-:W-:Y:S01]  /*9050*/  R2UR UR14, R18 ;  /* 0x00000000120e72ca */ /* 0x000fe200000e0000 */
[----:B------:R-:W-:Y:S01]  /*9060*/  ULOP3.LUT UR10, UR10, 0x3fff, URZ, 0xc0, !UPT ;  /* 0x00003fff0a0a7892 */ /* 0x000fe2000f8ec03f */
[----:B------:R-:W-:Y:S01]  /*9070*/  FMUL.FTZ R175, R152, UR5 ;  /* 0x0000000598af7c20 */ /* 0x000fe20008410000 */
[----:B------:R-:W-:Y:S01]  /*9080*/  FMUL.FTZ R152, R154, UR5 ;  /* 0x000000059a987c20 */ /* 0x000fe20008410000 */
[----:B------:R-:W-:Y:S01]  /*9090*/  FMUL.FTZ R154, R144, UR5 ;  /* 0x00000005909a7c20 */ /* 0x000fe20008410000 */
[----:B------:R-:W-:Y:S01]  /*90a0*/  ULOP3.LUT UR10, UR10, 0x3800000, URZ, 0xfc, !UPT ;  /* 0x038000000a0a7892 */ /* 0x000fe2000f8efc3f */
[----:B------:R-:W-:Y:S01]  /*90b0*/  FMUL.FTZ R144, R147, UR5 ;  /* 0x0000000593907c20 */ /* 0x000fe20008410000 */
[----:B01----:R-:W-:Y:S01]  /*90c0*/  FMUL.FTZ R6, R168, UR5 ;  /* 0x00000005a8067c20 */ /* 0x003fe20008410000 */
[----:B------:R-:W-:Y:S01]  /*90d0*/  FMUL.FTZ R8, R169, UR5 ;  /* 0x00000005a9087c20 */ /* 0x000fe20008410000 */
[----:B------:R-:W-:Y:S01]  /*90e0*/  UIMAD UR6, UR6, 0xa80, UR10 ;  /* 0x00000a80060678a4 */ /* 0x000fe2000f8e020a */
[----:B------:R-:W-:Y:S01]  /*90f0*/  FMUL.FTZ R168, R172, UR5 ;  /* 0x00000005aca87c20 */ /* 0x000fe20008410000 */
[----:B------:R-:W-:Y:S01]  /*9100*/  FMUL.FTZ R169, R173, UR5 ;  /* 0x00000005ada97c20 */ /* 0x000fe20008410000 */
[----:B------:R-:W-:Y:S01]  /*9110*/  FMUL.FTZ R173, R153, UR5 ;  /* 0x0000000599ad7c20 */ /* 0x000fe20008410000 */
[----:B------:R-:W0:Y:S01]  /*9120*/  MUFU.TANH R6, R6 ;  /* 0x0000000600067308 */ /* 0x000e220000002400 */
        /* <DEDUP_REMOVED lines=19> */
[----:B------:R-:W-:Y:S01]  /*9260*/  FMUL.FTZ R124, R124, UR5 ;  /* 0x000000057c7c7c20 */ /* 0x000fe20008410000 */
[----:B------:R-:W-:Y:S01]  /*9270*/  FMUL.FTZ R2, R171, UR5 ;  /* 0x00000005ab027c20 */ /* 0x000fe20008410000 */
[----:B------:R-:W-:Y:S01]  /*9280*/  FMUL.FTZ R12, R163, UR5 ;  /* 0x00000005a30c7c20 */ /* 0x000fe20008410000 */
[----:B------:R-:W-:Y:S01]  /*9290*/  FMUL.FTZ R13, R167, UR5 ;  /* 0x00000005a70d7c20 */ /* 0x000fe20008410000 */
[----:B--2---:R-:W-:Y:S01]  /*92a0*/  FMUL.FTZ R0, R170, UR5 ;  /* 0x00000005aa007c20 */ /* 0x004fe20008410000 */
[----:B------:R-:W2:Y:S01]  /*92b0*/  MUFU.TANH R169, R169 ;  /* 0x000000a900a97308 */ /* 0x000ea20000002400 */
[----:B------:R-:W-:Y:S01]  /*92c0*/  FMUL.FTZ R7, R174, UR5 ;  /* 0x00000005ae077c20 */ /* 0x000fe20008410000 */
[----:B------:R-:W-:Y:S01]  /*92d0*/  FMUL.FTZ R14, R162, UR5 ;  /* 0x00000005a20e7c20 */ /* 0x000fe20008410000 */
[----:B------:R-:W-:Y:S01]  /*92e0*/  FMUL.FTZ R20, R166, UR5 ;  /* 0x00000005a6147c20 */ /* 0x000fe20008410000 */
[----:B------:R-:W-:Y:S01]  /*92f0*/  FMUL.FTZ R153, R158, UR5 ;  /* 0x000000059e997c20 */ /* 0x000fe20008410000 */
[----:B------:R-:W-:Y:S01]  /*9300*/  FMUL.FTZ R130, R130, UR5 ;  /* 0x0000000582827c20 */ /* 0x000fe20008410000 */
[----:B------:R-:W-:Y:S01]  /*9310*/  FMUL.FTZ R134, R134, UR5 ;  /* 0x0000000586867c20 */ /* 0x000fe20008410000 */
[----:B------:R-:W-:Y:S01]  /*9320*/  UISETP.GT.AND UP0, UPT, UR7, UR61, UPT ;  /* 0x0000003d0700728c */ /* 0x000fe2000bf04270 */
[----:B------:R-:W-:Y:S01]  /*9330*/  MUFU.TANH R175, R175 ;  /* 0x000000af00af7308 */ /* 0x000fe20000002400 */
[----:B------:R-:W-:-:S07]  /*9340*/  UMOV UR39, UR60 ;  /* 0x0000003c00277c82 */ /* 0x000fce0008000000 */
        /* <DEDUP_REMOVED lines=11> */
[----:B------:R4:W-:Y:S08]  /*9400*/  MUFU.TANH R171, R124 ;  /* 0x0000007c00ab7308 */ /* 0x0009f00000002400 */
[----:B------:R-:W-:Y:S01]  /*9410*/  MUFU.TANH R0, R0 ;  /* 0x0000000000007308 */ /* 0x000fe20000002400 */
[----:B----4-:R-:W-:Y:S01]  /*9420*/  FMUL.FTZ R124, R150, UR5 ;  /* 0x00000005967c7c20 */ /* 0x010fe20008410000 */
[----:B------:R-:W-:-:S06]  /*9430*/  FMUL.FTZ R150, R122, UR5 ;  /* 0x000000057a967c20 */ /* 0x000fcc0008410000 */
        /* <DEDUP_REMOVED lines=24> */
[----:B------:R-:W-:Y:S01]  /*95c0*/  USHF.L.U32 UR10, UR18, 0x7, URZ ;  /* 0x00000007120a7899 */ /* 0x000fe2000800063f */
[----:B------:R-:W-:-:S03]  /*95d0*/  UMOV UR11, 0x40000040 ;  /* 0x40000040000b7882 */ /* 0x000fc60000000000 */
[----:B------:R-:W-:Y:S02]  /*95e0*/  UIMAD UR10, UR7, -0x70, UR10 ;  /* 0xffffff90070a78a4 */ /* 0x000fe4000f8e020a */
[----:B------:R-:W-:Y:S02]  /*95f0*/  UIADD3 UR7, UR7, -0x1, URZ ;  /* 0xffffffff07077890 */ /* 0x000fe4000fffe03f */
[----:B------:R-:W-:-:S04]  /*9600*/  UIADD3 UR10, UR10, 0x1, UR15 ;  /* 0x000000010a0a7890 */ /* 0x000fc8000fffe00f */
[----:B------:R-:W-:-:S06]  /*9610*/  UIADD3 UR10, UR10, -UR14, URZ ;  /* 0x8000000e0a0a7290 */ /* 0x000fcc000fffe03f */
[----:B------:R-:W-:Y:S01]  /*9620*/  IMAD.U32 R147, RZ, RZ, UR10 ;  /* 0x0000000aff937e24 */ /* 0x000fe2000f8e00ff */
[----:B------:R-:W-:Y:S01]  /*9630*/  UIADD3 UR10, UR6, 0x180, URZ ;  /* 0x00000180060a7890 */ /* 0x000fe2000fffe03f */
        /* <DEDUP_REMOVED lines=9> */
[----:B------:R-:W-:Y:S01]  /*96d0*/  IMAD R146, R204, -0x2, R147 ;  /* 0xfffffffecc927824 */ /* 0x000fe200078e0293 */
[----:B------:R-:W-:Y:S01]  /*96e0*/  UMOV UR11, 0x40000040 ;  /* 0x40000040000b7882 */ /* 0x000fe20000000000 */
[----:B------:R-:W-:Y:S01]  /*96f0*/  FMUL.FTZ R195, R160, UR5 ;  /* 0x00000005a0c37c20 */ /* 0x000fe20008410000 */
[----:B------:R-:W-:Y:S01]  /*9700*/  FMUL.FTZ R160, R164, UR5 ;  /* 0x00000005a4a07c20 */ /* 0x000fe20008410000 */
[----:B------:R-:W-:Y:S01]  /*9710*/  IMAD.IADD R146, R205, 0x1, R146 ;  /* 0x00000001cd927824 */ /* 0x000fe200078e0292 */
[----:B------:R-:W-:Y:S04]  /*9720*/  MUFU.TANH R193, R193 ;  /* 0x000000c100c17308 */ /* 0x000fe80000002400 */
[----:B------:R-:W-:-:S02]  /*9730*/  ISETP.GT.AND P2, PT, R146, RZ, PT ;  /* 0x000000ff9200720c */ /* 0x000fc40003f44270 */
[----:B------:R-:W-:Y:S02]  /*9740*/  ISETP.GT.AND P3, PT, R146, 0x1, PT ;  /* 0x000000019200780c */ /* 0x000fe40003f64270 */
[----:B------:R-:W4:Y:S01]  /*9750*/  MUFU.TANH R195, R195 ;  /* 0x000000c300c37308 */ /* 0x000f220000002400 */
[----:B0-----:R-:W-:Y:S02]  /*9760*/  FSEL R201, R6, -INF , P2 ;  /* 0xff80000006c97808 */ /* 0x001fe40001000000 */
[----:B------:R-:W-:Y:S02]  /*9770*/  ISETP.GT.AND P2, PT, R146, 0x8, PT ;  /* 0x000000089200780c */ /* 0x000fe40003f44270 */
[----:B-1----:R-:W-:Y:S02]  /*9780*/  FSEL R203, R8, -INF , P3 ;  /* 0xff80000008cb7808 */ /* 0x002fe40001800000 */
[----:B------:R-:W-:Y:S01]  /*9790*/  FMNMX.FTZ R6, R201, R10, !PT ;  /* 0x0000000ac9067209 */ /* 0x000fe20007810000 */
[----:B------:R-:W0:Y:S01]  /*97a0*/  MUFU.TANH R160, R160 ;  /* 0x000000a000a07308 */ /* 0x000e220000002400 */
[----:B------:R-:W-:-:S02]  /*97b0*/  ISETP.GT.AND P3, PT, R146, 0x9, PT ;  /* 0x000000099200780c */ /* 0x000fc40003f64270 */
[----:B---3--:R-:W-:Y:S02]  /*97c0*/  FSEL R199, R168, -INF , P2 ;  /* 0xff800000a8c77808 */ /* 0x008fe40001000000 */
[----:B------:R-:W-:Y:S02]  /*97d0*/  FMNMX.FTZ R8, R203, R6, !PT ;  /* 0x00000006cb087209 */ /* 0x000fe40007810000 */
[C---:B------:R-:W-:Y:S01]  /*97e0*/  ISETP.GT.AND P2, PT, R146.reuse, 0x10, PT ;  /* 0x000000109200780c */ /* 0x040fe20003f44270 */
[----:B------:R-:W1:Y:S01]  /*97f0*/  MUFU.TANH R161, R161 ;  /* 0x000000a100a17308 */ /* 0x000e620000002400 */
[----:B--2---:R-:W-:Y:S02]  /*9800*/  FSEL R197, R169, -INF , P3 ;  /* 0xff800000a9c57808 */ /* 0x004fe40001800000 */
[----:B------:R-:W-:Y:S02]  /*9810*/  FMNMX.FTZ R8, R199, R8, !PT ;  /* 0x00000008c7087209 */ /* 0x000fe40007810000 */
[----:B------:R-:W-:-:S02]  /*9820*/  ISETP.GT.AND P3, PT, R146, 0x11, PT ;  /* 0x000000119200780c */ /* 0x000fc40003f64270 */
[----:B----4-:R-:W-:Y:S01]  /*9830*/  FSEL R195, R195, -INF , P2 ;  /* 0xff800000c3c37808 */ /* 0x010fe20001000000 */
[----:B------:R-:W2:Y:S01]  /*9840*/  MUFU.TANH R165, R165 ;  /* 0x000000a500a57308 */ /* 0x000ea20000002400 */
[----:B------:R-:W-:Y:S02]  /*9850*/  FMNMX.FTZ R8, R197, R8, !PT ;  /* 0x00000008c5087209 */ /* 0x000fe40007810000 */
[C---:B------:R-:W-:Y:S02]  /*9860*/  ISETP.GT.AND P2, PT, R146.reuse, 0x18, PT ;  /* 0x000000189200780c */ /* 0x040fe40003f44270 */
[----:B------:R-:W-:Y:S02]  /*9870*/  FSEL R193, R193, -INF , P3 ;  /* 0xff800000c1c17808 */ /* 0x000fe40001800000 */
[----:B------:R-:W-:Y:S01]  /*9880*/  FMNMX.FTZ R8, R195, R8, !PT ;  /* 0x00000008c3087209 */ /* 0x000fe20007810000 */
[----:B------:R-:W3:Y:S01]  /*9890*/  MUFU.TANH R156, R156 ;  /* 0x0000009c009c7308 */ /* 0x000ee20000002400 */
[----:B------:R-:W-:-:S02]  /*98a0*/  ISETP.GT.AND P3, PT, R146, 0x19, PT ;  /* 0x000000199200780c */ /* 0x000fc40003f64270 */
[----:B------:R-:W-:-:S05]  /*98b0*/  FMNMX.FTZ R8, R193, R8, !PT ;  /* 0x00000008c1087209 */ /* 0x000fca0007810000 */
[----:B------:R3:W4:Y:S08]  /*98c0*/  MUFU.TANH R6, R137 ;  /* 0x0000008900067308 */ /* 0x0007300000002400 */
[----:B------:R-:W-:Y:S01]  /*98d0*/  MUFU.TANH R145, R145 ;  /* 0x0000009100917308 */ /* 0x000fe20000002400 */
[----:B------:R-:W-:Y:S02]  /*98e0*/  WARPGROUP.DEPBAR.LE gsb0, 0x0 ;  /* 0x00008000000079c5 */ /* 0x000fe40000010000 */
[----:B------:R-:W-:Y:S01]  /*98f0*/  WARPGROUP.ARRIVE ;  /* 0x00000000000079c5 */ /* 0x000fe20000000000 */
[----:B0-----:R-:W-:-:S02]  /*9900*/  FSEL R191, R160, -INF , P2 ;  /* 0xff800000a0bf7808 */ /* 0x001fc40001000000 */
[C---:B------:R-:W-:Y:S02]  /*9910*/  ISETP.GT.AND P2, PT, R146.reuse, 0x20, PT ;  /* 0x000000209200780c */ /* 0x040fe40003f44270 */
[----:B-1----:R-:W-:Y:S01]  /*9920*/  FSEL R189, R161, -INF , P3 ;  /* 0xff800000a1bd7808 */ /* 0x002fe20001800000 */
[----:B------:R-:W-:Y:S01]  /*9930*/  HGMMA.64x192x16.F32 R24, R184, gdesc[UR8].tnspB, R24, gsb0 ;  /* 0x42e00008b8187df0 */ /* 0x000fe20008000818 */
[----:B------:R-:W-:Y:S01]  /*9940*/  FMNMX.FTZ R8, R191, R8, !PT ;  /* 0x00000008bf087209 */ /* 0x000fe20007810000 */
[----:B------:R0:W1:Y:S01]  /*9950*/  MUFU.TANH R161, R129 ;  /* 0x0000008100a17308 */ /* 0x0000620000002400 */
        /* <DEDUP_REMOVED lines=9> */
[----:B--2---:R-:W-:Y:S02]  /*99f0*/  FSEL R165, R165, -INF , P2 ;  /* 0xff800000a5a57808 */ /* 0x004fe40001000000 */
        /* <DEDUP_REMOVED lines=8> */
[----:B---3--:R-:W-:Y:S01]  /*9a80*/  FSEL R137, R156, -INF , P3 ;  /* 0xff8000009c897808 */ /* 0x008fe20001800000 */
[----:B------:R-:W-:Y:S01]  /*9a90*/  FMUL.FTZ R156, R126, UR5 ;  /* 0x000000057e9c7c20 */ /* 0x000fe20008410000 */
[----:B------:R-:W-:Y:S01]  /*9aa0*/  FMNMX.FTZ R154, R147, R8, !PT ;  /* 0x00000008939a7209 */ /* 0x000fe20007810000 */
[----:B------:R-:W-:Y:S01]  /*9ab0*/  FMUL.FTZ R8, R133, UR5 ;  /* 0x0000000585087c20 */ /* 0x000fe20008410000 */
[----:B------:R-:W-:Y:S01]  /*9ac0*/  ISETP.GT.AND P3, PT, R146, 0x39, PT ;  /* 0x000000399200780c */ /* 0x000fe20003f64270 */
[----:B------:R-:W-:Y:S01]  /*9ad0*/  FMUL.FTZ R126, R127, UR5 ;  /* 0x000000057f7e7c20 */ /* 0x000fe20008410000 */
[----:B0-----:R-:W-:Y:S01]  /*9ae0*/  FSEL R129, R148, -INF , P2 ;  /* 0xff80000094817808 */ /* 0x001fe20001000000 */
[----:B------:R-:W-:Y:S01]  /*9af0*/  FMUL.FTZ R148, R135, UR5 ;  /* 0x0000000587947c20 */ /* 0x000fe20008410000 */
[----:B------:R-:W-:Y:S01]  /*9b00*/  FMNMX.FTZ R154, R137, R154, !PT ;  /* 0x0000009a899a7209 */ /* 0x000fe20007810000 */
[----:B------:R-:W0:Y:S01]  /*9b10*/  MUFU.TANH R8, R8 ;  /* 0x0000000800087308 */ /* 0x000e220000002400 */
[----:B------:R-:W-:-:S02]  /*9b20*/  ISETP.GT.AND P2, PT, R146, 0x40, PT ;  /* 0x000000409200780c */ /* 0x000fc40003f44270 */
[----:B------:R-:W-:Y:S02]  /*9b30*/  FSEL R133, R149, -INF , P3 ;  /* 0xff80000095857808 */ /* 0x000fe40001800000 */
[----:B------:R-:W-:Y:S02]  /*9b40*/  FMNMX.FTZ R154, R129, R154, !PT ;  /* 0x0000009a819a7209 */ /* 0x000fe40007810000 */
[----:B------:R-:W-:Y:S01]  /*9b50*/  ISETP.GT.AND P3, PT, R146, 0x41, PT ;  /* 0x000000419200780c */ /* 0x000fe20003f64270 */
[----:B------:R-:W-:Y:S01]  /*9b60*/  MUFU.TANH R148, R148 ;  /* 0x0000009400947308 */ /* 0x000fe20000002400 */
[----:B------:R-:W-:Y:S01]  /*9b70*/  FSEL R141, R136, -INF , P2 ;  /* 0xff800000888d7808 */ /* 0x000fe20001000000 */
[----:B------:R-:W-:Y:S01]  /*9b80*/  FMUL.FTZ R136, R139, UR5 ;  /* 0x000000058b887c20 */ /* 0x000fe20008410000 */
[----:B------:R-:W-:Y:S02]  /*9b90*/  FMNMX.FTZ R154, R133, R154, !PT ;  /* 0x0000009a859a7209 */ /* 0x000fe40007810000 */
[----:B------:R-:W-:-:S02]  /*9ba0*/  ISETP.GT.AND P2, PT, R146, 0x48, PT ;  /* 0x000000489200780c */ /* 0x000fc40003f44270 */
[----:B----4-:R-:W-:Y:S01]  /*9bb0*/  FSEL R149, R6, -INF , P3 ;  /* 0xff80000006957808 */ /* 0x010fe20001800000 */
[----:B------:R-:W-:Y:S01]  /*9bc0*/  FMUL.FTZ R6, R121, UR5 ;  /* 0x0000000579067c20 */ /* 0x000fe20008410000 */
[----:B------:R-:W-:Y:S01]  /*9bd0*/  FMNMX.FTZ R154, R141, R154, !PT ;  /* 0x0000009a8d9a7209 */ /* 0x000fe20007810000 */
[----:B------:R-:W-:Y:S01]  /*9be0*/  MUFU.TANH R136, R136 ;  /* 0x0000008800887308 */ /* 0x000fe20000002400 */
[----:B------:R-:W-:Y:S02]  /*9bf0*/  ISETP.GT.AND P3, PT, R146, 0x49, PT ;  /* 0x000000499200780c */ /* 0x000fe40003f64270 */
[----:B------:R-:W-:Y:S01]  /*9c00*/  FSEL R121, R140, -INF , P2 ;  /* 0xff8000008c797808 */ /* 0x000fe20001000000 */
[----:B------:R-:W-:Y:S01]  /*9c10*/  FMUL.FTZ R140, R143, UR5 ;  /* 0x000000058f8c7c20 */ /* 0x000fe20008410000 */
[----:B------:R-:W-:Y:S02]  /*9c20*/  FMNMX.FTZ R154, R149, R154, !PT ;  /* 0x0000009a959a7209 */ /* 0x000fe40007810000 */
[----:B------:R-:W-:Y:S01]  /*9c30*/  ISETP.GT.AND P2, PT, R146, 0x50, PT ;  /* 0x000000509200780c */ /* 0x000fe20003f44270 */
[----:B------:R-:W2:Y:S01]  /*9c40*/  MUFU.TANH R6, R6 ;  /* 0x0000000600067308 */ /* 0x000ea20000002400 */
[----:B------:R-:W-:-:S02]  /*9c50*/  FSEL R157, R157, -INF , P3 ;  /* 0xff8000009d9d7808 */ /* 0x000fc40001800000 */
[----:B------:R-:W-:Y:S02]  /*9c60*/  FMNMX.FTZ R154, R121, R154, !PT ;  /* 0x0000009a799a7209 */ /* 0x000fe40007810000 */
[----:B------:R-:W-:Y:S02]  /*9c70*/  ISETP.GT.AND P3, PT, R146, 0x51, PT ;  /* 0x000000519200780c */ /* 0x000fe40003f64270 */
[----:B------:R-:W-:Y:S01]  /*9c80*/  FSEL R159, R128, -INF , P2 ;  /* 0xff800000809f7808 */ /* 0x000fe20001000000 */
[----:B------:R-:W-:Y:S01]  /*9c90*/  FMUL.FTZ R128, R125, UR5 ;  /* 0x000000057d807c20 */ /* 0x000fe20008410000 */
[----:B------:R-:W-:Y:S01]  /*9ca0*/  FMNMX.FTZ R154, R157, R154, !PT ;  /* 0x0000009a9d9a7209 */ /* 0x000fe20007810000 */
[----:B------:R-:W-:Y:S01]  /*9cb0*/  MUFU.TANH R140, R140 ;  /* 0x0000008c008c7308 */ /* 0x000fe20000002400 */
[----:B------:R-:W-:Y:S02]  /*9cc0*/  ISETP.GT.AND P2, PT, R146, 0x58, PT ;  /* 0x000000589200780c */ /* 0x000fe40003f44270 */
[----:B-1----:R-:W-:-:S02]  /*9cd0*/  FSEL R161, R161, -INF , P3 ;  /* 0xff800000a1a17808 */ /* 0x002fc40001800000 */
[----:B------:R-:W-:Y:S02]  /*9ce0*/  FMNMX.FTZ R154, R159, R154, !PT ;  /* 0x0000009a9f9a7209 */ /* 0x000fe40007810000 */
[----:B------:R-:W-:Y:S01]  /*9cf0*/  ISETP.GT.AND P3, PT, R146, 0x59, PT ;  /* 0x000000599200780c */ /* 0x000fe20003f64270 */
[----:B------:R-:W-:Y:S01]  /*9d00*/  MUFU.TANH R156, R156 ;  /* 0x0000009c009c7308 */ /* 0x000fe20000002400 */
[----:B------:R-:W-:Y:S02]  /*9d10*/  FSEL R125, R132, -INF , P2 ;  /* 0xff800000847d7808 */ /* 0x000fe40001000000 */
[----:B------:R-:W-:Y:S02]  /*9d20*/  FMNMX.FTZ R154, R161, R154, !PT ;  /* 0x0000009aa19a7209 */ /* 0x000fe40007810000 */
[----:B------:R-:W-:Y:S02]  /*9d30*/  ISETP.GT.AND P2, PT, R146, 0x60, PT ;  /* 0x000000609200780c */ /* 0x000fe40003f44270 */
[----:B0-----:R-:W-:Y:S01]  /*9d40*/  FSEL R163, R8, -INF , P3 ;  /* 0xff80000008a37808 */ /* 0x001fe20001800000 */
[----:B------:R0:W1:Y:S01]  /*9d50*/  MUFU.TANH R132, R128 ;  /* 0x0000008000847308 */ /* 0x0000620000002400 */
[----:B------:R-:W-:-:S02]  /*9d60*/  FMNMX.FTZ R154, R125, R154, !PT ;  /* 0x0000009a7d9a7209 */ /* 0x000fc40007810000 */
[----:B------:R-:W-:Y:S02]  /*9d70*/  ISETP.GT.AND P3, PT, R146, 0x61, PT ;  /* 0x000000619200780c */ /* 0x000fe40003f64270 */
[----:B------:R-:W-:Y:S02]  /*9d80*/  FSEL R167, R120, -INF , P2 ;  /* 0xff80000078a77808 */ /* 0x000fe40001000000 */
[----:B------:R-:W-:Y:S01]  /*9d90*/  FMNMX.FTZ R154, R163, R154, !PT ;  /* 0x0000009aa39a7209 */ /* 0x000fe20007810000 */
[----:B------:R-:W-:Y:S01]  /*9da0*/  MUFU.TANH R126, R126 ;  /* 0x0000007e007e7308 */ /* 0x000fe20000002400 */
[----:B------:R-:W-:Y:S01]  /*9db0*/  ISETP.GT.AND P2, PT, R146, 0x68, PT ;  /* 0x000000689200780c */ /* 0x000fe20003f44270 */
[----:B0-----:R-:W-:Y:S01]  /*9dc0*/  FMUL.FTZ R128, R151, UR5 ;  /* 0x0000000597807c20 */ /* 0x001fe20008410000 */
[----:B--2---:R-:W-:Y:S02]  /*9dd0*/  FSEL R169, R6, -INF , P3 ;  /* 0xff80000006a97808 */ /* 0x004fe40001800000 */
[----:B------:R-:W-:Y:S01]  /*9de0*/  FMNMX.FTZ R154, R167, R154, !PT ;  /* 0x0000009aa79a7209 */ /* 0x000fe20007810000 */
[----:B------:R-:W0:Y:S01]  /*9df0*/  LDC R6, c[0x0][0x988] ;  /* 0x00026200ff067b82 */ /* 0x000e220000000800 */
[----:B------:R-:W-:Y:S01]  /*9e00*/  ISETP.GT.AND P3, PT, R146, 0x69, PT ;  /* 0x000000699200780c */ /* 0x000fe20003f64270 */
[----:B------:R-:W2:Y:S01]  /*9e10*/  MUFU.TANH R128, R128 ;  /* 0x0000008000807308 */ /* 0x000ea20000002400 */
[----:B------:R-:W-:-:S02]  /*9e20*/  FSEL R171, R171, -INF , P2 ;  /* 0xff800000abab7808 */ /* 0x000fc40001000000 */
[----:B------:R-:W-:Y:S02]  /*9e30*/  FMNMX.FTZ R154, R169, R154, !PT ;  /* 0x0000009aa99a7209 */ /* 0x000fe40007810000 */
[----:B-1----:R-:W-:Y:S01]  /*9e40*/  FSEL R151, R132, -INF , P3 ;  /* 0xff80000084977808 */ /* 0x002fe20001800000 */
[----:B------:R-:W-:Y:S01]  /*9e50*/  FMUL.FTZ R132, R138, UR5 ;  /* 0x000000058a847c20 */ /* 0x000fe20008410000 */
[----:B------:R-:W-:Y:S01]  /*9e60*/  FMNMX.FTZ R154, R171, R154, !PT ;  /* 0x0000009aab9a7209 */ /* 0x000fe20007810000 */
[----:B------:R-:W-:Y:S01]  /*9e70*/  FMUL.FTZ R138, R142, UR5 ;  /* 0x000000058e8a7c20 */ /* 0x000fe20008410000 */
[----:B------:R-:W-:Y:S01]  /*9e80*/  IADD3 R146, R146, 0x8, RZ ;  /* 0x0000000892927810 */ /* 0x000fe20007ffe0ff */
[----:B------:R-:W-:Y:S01]  /*9e90*/  FMUL.FTZ R142, R131, UR5 ;  /* 0x00000005838e7c20 */ /* 0x000fe20008410000 */
[----:B------:R-:W-:Y:S01]  /*9ea0*/  FMNMX.FTZ R154, R151, R154, !PT ;  /* 0x0000009a979a7209 */ /* 0x000fe20007810000 */
[----:B------:R-:W1:Y:S01]  /*9eb0*/  MUFU.TANH R132, R132 ;  /* 0x0000008400847308 */ /* 0x000e620000002400 */
[----:B------:R-:W-:-:S02]  /*9ec0*/  ISETP.GT.AND P3, PT, R146, RZ, PT ;  /* 0x000000ff9200720c */ /* 0x000fc40003f64270 */
[----:B------:R-:W-:Y:S01]  /*9ed0*/  ISETP.GT.AND P4, PT, R146, 0x1, PT ;  /* 0x000000019200780c */ /* 0x000fe20003f84270 */
[----:B------:R-:W3:Y:S01]  /*9ee0*/  SHFL.BFLY PT, R217, R154, 0x2, 0x1f ;  /* 0x0c401f009ad97f89 */ /* 0x000ee200000e0000 */
[----:B------:R-:W-:Y:S02]  /*9ef0*/  FSEL R122, R0, -INF , P3 ;  /* 0xff800000007a7808 */ /* 0x000fe40001800000 */
[----:B------:R-:W-:Y:S01]  /*9f00*/  ISETP.GT.AND P3, PT, R146, 0x8, PT ;  /* 0x000000089200780c */ /* 0x000fe20003f64270 */
[----:B------:R-:W4:Y:S01]  /*9f10*/  MUFU.TANH R138, R138 ;  /* 0x0000008a008a7308 */ /* 0x000f220000002400 */
[----:B------:R-:W-:Y:S02]  /*9f20*/  FSEL R127, R2, -INF , P4 ;  /* 0xff800000027f7808 */ /* 0x000fe40002000000 */
[----:B------:R-:W-:Y:S02]  /*9f30*/  FMNMX.FTZ R0, R122, R9, !PT ;  /* 0x000000097a007209 */ /* 0x000fe40007810000 */
[----:B------:R-:W-:-:S02]  /*9f40*/  ISETP.GT.AND P4, PT, R146, 0x9, PT ;  /* 0x000000099200780c */ /* 0x000fc40003f84270 */
[----:B------:R-:W-:Y:S01]  /*9f50*/  FSEL R131, R7, -INF , P3 ;  /* 0xff80000007837808 */ /* 0x000fe20001800000 */
[----:B------:R-:W5:Y:S01]  /*9f60*/  MUFU.TANH R142, R142 ;  /* 0x0000008e008e7308 */ /* 0x000f620000002400 */
[----:B------:R-:W-:Y:S02]  /*9f70*/  FMNMX.FTZ R0, R127, R0, !PT ;  /* 0x000000007f007209 */ /* 0x000fe40007810000 */
[C---:B------:R-:W-:Y:S02]  /*9f80*/  ISETP.GT.AND P3, PT, R146.reuse, 0x10, PT ;  /* 0x000000109200780c */ /* 0x040fe40003f64270 */
[----:B------:R-:W-:Y:S02]  /*9f90*/  FSEL R135, R11, -INF , P4 ;  /* 0xff8000000b877808 */ /* 0x000fe40002000000 */
[----:B------:R-:W-:Y:S02]  /*9fa0*/  FMNMX.FTZ R0, R131, R0, !PT ;  /* 0x0000000083007209 */ /* 0x000fe40007810000 */
[----:B------:R-:W-:-:S02]  /*9fb0*/  ISETP.GT.AND P4, PT, R146, 0x11, PT ;  /* 0x000000119200780c */ /* 0x000fc40003f84270 */
[----:B------:R-:W-:Y:S02]  /*9fc0*/  FSEL R139, R14, -INF , P3 ;  /* 0xff8000000e8b7808 */ /* 0x000fe40001800000 */
[----:B---3--:R-:W-:Y:S01]  /*9fd0*/  FMNMX.FTZ R217, R154, R217, !PT ;  /* 0x000000d99ad97209 */ /* 0x008fe20007810000 */
[----:B------:R-:W-:Y:S01]  /*9fe0*/  FMUL.FTZ R154, R123, UR5 ;  /* 0x000000057b9a7c20 */ /* 0x000fe20008410000 */
[----:B------:R-:W-:Y:S02]  /*9ff0*/  FMNMX.FTZ R0, R135, R0, !PT ;  /* 0x0000000087007209 */ /* 0x000fe40007810000 */
[----:B------:R-:W-:Y:S01]  /*a000*/  ISETP.GT.AND P3, PT, R146, 0x18, PT ;  /* 0x000000189200780c */ /* 0x000fe20003f64270 */
[----:B------:R-:W3:Y:S01]  /*a010*/  SHFL.BFLY PT, R8, R217, 0x1, 0x1f ;  /* 0x0c201f00d9087f89 */ /* 0x000ee200000e0000 */
[----:B------:R-:W-:Y:S01]  /*a020*/  FSEL R143, R12, -INF , P4 ;  /* 0xff8000000c8f7808 */ /* 0x000fe20002000000 */
[----:B------:R-:W5:Y:S01]  /*a030*/  MUFU.TANH R154, R154 ;  /* 0x0000009a009a7308 */ /* 0x000f620000002400 */
[----:B------:R-:W-:-:S02]  /*a040*/  FMNMX.FTZ R0, R139, R0, !PT ;  /* 0x000000008b007209 */ /* 0x000fc40007810000 */
[----:B------:R-:W-:Y:S02]  /*a050*/  ISETP.GT.AND P4, PT, R146, 0x19, PT ;  /* 0x000000199200780c */ /* 0x000fe40003f84270 */
[----:B------:R-:W-:Y:S02]  /*a060*/  FMNMX.FTZ R0, R143, R0, !PT ;  /* 0x000000008f007209 */ /* 0x000fe40007810000 */
[----:B---3--:R-:W-:-:S04]  /*a070*/  FMNMX.FTZ R8, R217, R8, !PT ;  /* 0x00000008d9087209 */ /* 0x008fc80007810000 */
[C---:B------:R-:W-:Y:S01]  /*a080*/  FSETP.NEU.FTZ.AND P2, PT, R8.reuse, -INF , PT ;  /* 0xff8000000800780b */ /* 0x040fe20003f5d000 */
[----:B0-----:R-:W-:-:S05]  /*a090*/  FMUL.FTZ R120, R8, R6 ;  /* 0x0000000608787220 */ /* 0x001fca0000410000 */
[----:B------:R-:W-:-:S05]  /*a0a0*/  FSEL R120, R120, RZ, P2 ;  /* 0x000000ff78787208 */ /* 0x000fca0001000000 */
        /* <DEDUP_REMOVED lines=9> */
[----:B------:R-:W-:Y:S02]  /*a140*/  WARPGROUP.DEPBAR.LE gsb0, 0x0 ;  /* 0x00008000000079c5 */ /* 0x000fe40000010000 */
[----:B------:R-:W-:Y:S01]  /*a150*/  WARPGROUP.ARRIVE ;  /* 0x00000000000079c5 */ /* 0x000fe20000000000 */
[----:B------:R-:W-:Y:S01]  /*a160*/  FSEL R185, R20, -INF , P3 ;  /* 0xff80000014b97808 */ /* 0x000fe20001800000 */
[-CC-:B------:R-:W-:Y:S01]  /*a170*/  FFMA.FTZ R186, R121, R6.reuse, -R120.reuse ;  /* 0x0000000679ba7223 */ /* 0x180fe20000010878 */
[C---:B------:R-:W-:Y:S01]  /*a180*/  ISETP.GT.AND P3, PT, R146.reuse, 0x20, PT ;  /* 0x000000209200780c */ /* 0x040fe20003f64270 */
[--C-:B------:R-:W-:Y:S01]  /*a190*/  FFMA.FTZ R121, R157, R6, -R120.reuse ;  /* 0x000000069d797223 */ /* 0x100fe20000010878 */
[----:B------:R-:W-:Y:S01]  /*a1a0*/  FSEL R187, R13, -INF , P4 ;  /* 0xff8000000dbb7808 */ /* 0x000fe20002000000 */
[----:B------:R-:W-:Y:S01]  /*a1b0*/  HGMMA.64x192x16.F32 R24, R180, gdesc[UR8].tnspB, R24, gsb0 ;  /* 0x42e00008b4187df0 */ /* 0x000fe20008000818 */
[----:B------:R-:W-:Y:S01]  /*a1c0*/  FMNMX.FTZ R0, R185, R0, !PT ;  /* 0x00000000b9007209 */ /* 0x000fe20007810000 */
[--C-:B------:R-:W-:Y:S01]  /*a1d0*/  FFMA.FTZ R13, R193, R6, -R120.reuse ;  /* 0x00000006c10d7223 */ /* 0x100fe20000010878 */
[----:B------:R-:W-:Y:S01]  /*a1e0*/  ISETP.GT.AND P4, PT, R146, 0x21, PT ;  /* 0x000000219200780c */ /* 0x000fe20003f84270 */
[----:B------:R-:W-:Y:S01]  /*a1f0*/  UIADD3 UR10, UR6, 0x300, URZ ;  /* 0x00000300060a7890 */ /* 0x000fe2000fffe03f */
[----:B------:R-:W-:Y:S01]  /*a200*/  FSEL R193, R152, -INF , P3 ;  /* 0xff80000098c17808 */ /* 0x000fe20001800000 */
[----:B------:R-:W-:Y:S01]  /*a210*/  UMOV UR11, 0x40000040 ;  /* 0x40000040000b7882 */ /* 0x000fe20000000000 */
[----:B------:R-:W-:Y:S01]  /*a220*/  FMNMX.FTZ R0, R187, R0, !PT ;  /* 0x00000000bb007209 */ /* 0x000fe20007810000 */
[----:B------:R-:W-:Y:S01]  /*a230*/  MUFU.EX2 R123, R123 ;  /* 0x0000007b007b7308 */ /* 0x000fe20000000800 */
[C---:B------:R-:W-:Y:S01]  /*a240*/  ISETP.GT.AND P3, PT, R146.reuse, 0x28, PT ;  /* 0x000000289200780c */ /* 0x040fe20003f64270 */
        /* <DEDUP_REMOVED lines=23> */
[----:B------:R-:W-:Y:S01]  /*a3c0*/  ISETP.GT.AND P3, PT, R146, 0x38, PT ;  /* 0x000000389200780c */ /* 0x000fe20003f64270 */
        /* <DEDUP_REMOVED lines=10> */
[----:B------:R-:W-:Y:S01]  /*a470*/  FFMA.FTZ R151, R151, R6, -R120 ;  /* 0x0000000697977223 */ /* 0x000fe20000010878 */
[----:B------:R-:W-:Y:S01]  /*a480*/  ISETP.GT.AND P3, PT, R146, 0x40, PT ;  /* 0x000000409200780c */ /* 0x000fe20003f64270 */
[----:B------:R-:W-:Y:S01]  /*a490*/  UMOV UR6, UR36 ;  /* 0x0000002400067c82 */ /* 0x000fe20008000000 */
[----:B--2---:R-:W-:-:S02]  /*a4a0*/  FSEL R195, R128, -INF , P4 ;  /* 0xff80000080c37808 */ /* 0x004fc40002000000 */
[----:B------:R-:W-:Y:S01]  /*a4b0*/  FMNMX.FTZ R0, R175, R0, !PT ;  /* 0x00000000af007209 */ /* 0x000fe20007810000 */
[----:B------:R-:W-:Y:S01]  /*a4c0*/  MUFU.EX2 R13, R13 ;  /* 0x0000000d000d7308 */ /* 0x000fe20000000800 */
[----:B------:R-:W-:Y:S02]  /*a4d0*/  ISETP.GT.AND P4, PT, R146, 0x41, PT ;  /* 0x000000419200780c */ /* 0x000fe40003f84270 */
[----:B-1----:R-:W-:Y:S02]  /*a4e0*/  FSEL R197, R132, -INF , P3 ;  /* 0xff80000084c57808 */ /* 0x002fe40001800000 */
[----:B------:R-:W-:Y:S02]  /*a4f0*/  FMNMX.FTZ R0, R195, R0, !PT ;  /* 0x00000000c3007209 */ /* 0x000fe40007810000 */
[----:B------:R-:W-:Y:S01]  /*a500*/  ISETP.GT.AND P3, PT, R146, 0x48, PT ;  /* 0x000000489200780c */ /* 0x000fe20003f64270 */
[----:B------:R-:W-:Y:S01]  /*a510*/  MUFU.EX2 R198, R198 ;  /* 0x000000c600c67308 */ /* 0x000fe20000000800 */
[----:B------:R-:W-:Y:S01]  /*a520*/  FSEL R199, R136, -INF , P4 ;  /* 0xff80000088c77808 */ /* 0x000fe20002000000 */
[----:B------:R-:W-:Y:S01]  /*a530*/  IMAD.U32 R136, RZ, RZ, UR37 ;  /* 0x00000025ff887e24 */ /* 0x000fe2000f8e00ff */
[----:B------:R-:W-:-:S02]  /*a540*/  FMNMX.FTZ R0, R197, R0, !PT ;  /* 0x00000000c5007209 */ /* 0x000fc40007810000 */
[----:B------:R-:W-:Y:S02]  /*a550*/  ISETP.GT.AND P4, PT, R146, 0x49, PT ;  /* 0x000000499200780c */ /* 0x000fe40003f84270 */
[----:B----4-:R-:W-:Y:S01]  /*a560*/  FSEL R201, R138, -INF , P3 ;  /* 0xff8000008ac97808 */ /* 0x010fe20001800000 */
[----:B------:R-:W-:Y:S01]  /*a570*/  MUFU.EX2 R21, R21 ;  /* 0x0000001500157308 */ /* 0x000fe20000000800 */
[----:B------:R-:W-:Y:S02]  /*a580*/  FMNMX.FTZ R0, R199, R0, !PT ;  /* 0x00000000c7007209 */ /* 0x000fe40007810000 */
[----:B------:R-:W-:Y:S02]  /*a590*/  ISETP.GT.AND P3, PT, R146, 0x50, PT ;  /* 0x000000509200780c */ /* 0x000fe40003f64270 */
[----:B------:R-:W-:Y:S02]  /*a5a0*/  FSEL R165, R140, -INF , P4 ;  /* 0xff8000008ca57808 */ /* 0x000fe40002000000 */
[----:B------:R-:W-:Y:S01]  /*a5b0*/  FMNMX.FTZ R0, R201, R0, !PT ;  /* 0x00000000c9007209 */ /* 0x000fe20007810000 */
[----:B------:R-:W-:Y:S01]  /*a5c0*/  MUFU.EX2 R192, R192 ;  /* 0x000000c000c07308 */ /* 0x000fe20000000800 */
[----:B------:R-:W-:-:S02]  /*a5d0*/  ISETP.GT.AND P4, PT, R146, 0x51, PT ;  /* 0x000000519200780c */ /* 0x000fc40003f84270 */
[----:B------:R-:W-:Y:S02]  /*a5e0*/  FSEL R203, R130, -INF , P3 ;  /* 0xff80000082cb7808 */ /* 0x000fe40001800000 */
[----:B------:R-:W-:Y:S02]  /*a5f0*/  FMNMX.FTZ R0, R165, R0, !PT ;  /* 0x00000000a5007209 */ /* 0x000fe40007810000 */
[----:B------:R-:W-:Y:S01]  /*a600*/  ISETP.GT.AND P3, PT, R146, 0x58, PT ;  /* 0x000000589200780c */ /* 0x000fe20003f64270 */
[----:B------:R-:W-:Y:S01]  /*a610*/  MUFU.EX2 R173, R173 ;  /* 0x000000ad00ad7308 */ /* 0x000fe20000000800 */
[----:B-----5:R-:W-:Y:S02]  /*a620*/  FSEL R217, R142, -INF , P4 ;  /* 0xff8000008ed97808 */ /* 0x020fe40002000000 */
[----:B------:R-:W-:Y:S02]  /*a630*/  FMNMX.FTZ R0, R203, R0, !PT ;  /* 0x00000000cb007209 */ /* 0x000fe40007810000 */
[----:B------:R-:W-:-:S02]  /*a640*/  ISETP.GT.AND P4, PT, R146, 0x59, PT ;  /* 0x000000599200780c */ /* 0x000fc40003f84270 */
[----:B------:R-:W-:Y:S01]  /*a650*/  FSEL R147, R134, -INF , P3 ;  /* 0xff80000086937808 */ /* 0x000fe20001800000 */
        /* <DEDUP_REMOVED lines=11> */
[----:B------:R-:W-:Y:S02]  /*a710*/  FSEL R223, R154, -INF , P4 ;  /* 0xff8000009adf7808 */ /* 0x000fe40002000000 */
[----:B------:R-:W-:Y:S02]  /*a720*/  FMNMX.FTZ R0, R221, R0, !PT ;  /* 0x00000000dd007209 */ /* 0x000fe40007810000 */
[----:B------:R-:W-:-:S02]  /*a730*/  ISETP.GT.AND P4, PT, R146, 0x69, PT ;  /* 0x000000699200780c */ /* 0x000fc40003f84270 */
[----:B------:R-:W-:Y:S01]  /*a740*/  FSEL R225, R156, -INF , P3 ;  /* 0xff8000009ce17808 */ /* 0x000fe20001800000 */
[----:B------:R-:W-:Y:S01]  /*a750*/  MUFU.EX2 R137, R137 ;  /* 0x0000008900897308 */ /* 0x000fe20000000800 */
[----:B------:R-:W-:Y:S02]  /*a760*/  FMNMX.FTZ R0, R223, R0, !PT ;  /* 0x00000000df007209 */ /* 0x000fe40007810000 */
[----:B------:R-:W-:Y:S02]  /*a770*/  FSEL R227, R126, -INF , P4 ;  /* 0xff8000007ee37808 */ /* 0x000fe40002000000 */
[----:B------:R-:W-:Y:S02]  /*a780*/  FMNMX.FTZ R0, R225, R0, !PT ;  /* 0x00000000e1007209 */ /* 0x000fe40007810000 */
[----:B------:R-:W-:Y:S01]  /*a790*/  FSEL R157, R8, RZ, P2 ;  /* 0x000000ff089d7208 */ /* 0x000fe20001000000 */
[----:B------:R-:W-:Y:S01]  /*a7a0*/  MUFU.EX2 R190, R190 ;  /* 0x000000be00be7308 */ /* 0x000fe20000000800 */
[----:B------:R-:W-:-:S03]  /*a7b0*/  FMNMX.FTZ R0, R227, R0, !PT ;  /* 0x00000000e3007209 */ /* 0x000fc60007810000 */
[----:B------:R-:W-:Y:S02]  /*a7c0*/  FADD.FTZ R157, -R157, R10 ;  /* 0x0000000a9d9d7221 */ /* 0x000fe40000010100 */
[----:B------:R-:W0:Y:S02]  /*a7d0*/  SHFL.BFLY PT, R7, R0, 0x2, 0x1f ;  /* 0x0c401f0000077f89 */ /* 0x000e2400000e0000 */
[----:B------:R-:W-:Y:S08]  /*a7e0*/  MUFU.EX2 R129, R129 ;  /* 0x0000008100817308 */ /* 0x000ff00000000800 */
[----:B------:R-:W-:Y:S08]  /*a7f0*/  MUFU.EX2 R184, R184 ;  /* 0x000000b800b87308 */ /* 0x000ff00000000800 */
[----:B------:R-:W-:Y:S01]  /*a800*/  MUFU.EX2 R133, R133 ;  /* 0x0000008500857308 */ /* 0x000fe20000000800 */
[----:B0-----:R-:W-:-:S07]  /*a810*/  FMNMX.FTZ R0, R0, R7, !PT ;  /* 0x0000000700007209 */ /* 0x001fce0007810000 */
[----:B------:R-:W-:Y:S01]  /*a820*/  MUFU.EX2 R186, R186 ;  /* 0x000000ba00ba7308 */ /* 0x000fe20000000800 */
[----:B------:R-:W0:Y:S07]  /*a830*/  SHFL.BFLY PT, R7, R0, 0x1, 0x1f ;  /* 0x0c201f0000077f89 */ /* 0x000e2e00000e0000 */
[----:B------:R-:W-:Y:S08]  /*a840*/  MUFU.EX2 R121, R121 ;  /* 0x0000007900797308 */ /* 0x000ff00000000800 */
[----:B------:R-:W-:Y:S08]  /*a850*/  MUFU.EX2 R12, R12 ;  /* 0x0000000c000c7308 */ /* 0x000ff00000000800 */
[----:B------:R-:W-:Y:S01]  /*a860*/  MUFU.EX2 R141, R141 ;  /* 0x0000008d008d7308 */ /* 0x000fe20000000800 */
[----:B0-----:R-:W-:Y:S01]  /*a870*/  FMNMX.FTZ R7, R0, R7, !PT ;  /* 0x0000000700077209 */ /* 0x001fe20007810000 */
[----:B------:R-:W-:-:S03]  /*a880*/  FMUL.FTZ R0, R157, R6 ;  /* 0x000000069d007220 */ /* 0x000fc60000410000 */
[C---:B------:R-:W-:Y:S01]  /*a890*/  FSETP.NEU.FTZ.AND P2, PT, R7.reuse, -INF , PT ;  /* 0xff8000000700780b */ /* 0x040fe20003f5d000 */
[CC--:B------:R-:W-:Y:S02]  /*a8a0*/  FMUL.FTZ R124, R7.reuse, R6.reuse ;  /* 0x00000006077c7220 */ /* 0x0c0fe40000410000 */
[----:B------:R-:W-:Y:S01]  /*a8b0*/  MUFU.EX2 R14, R14 ;  /* 0x0000000e000e7308 */ /* 0x000fe20000000800 */
[----:B------:R-:W-:Y:S02]  /*a8c0*/  FSEL R2, R7, RZ, P2 ;  /* 0x000000ff07027208 */ /* 0x000fe40001000000 */
[----:B------:R-:W-:Y:S02]  /*a8d0*/  FSEL R124, R124, RZ, P2 ;  /* 0x000000ff7c7c7208 */ /* 0x000fe40001000000 */
[----:B------:R-:W-:Y:S01]  /*a8e0*/  PLOP3.LUT P2, PT, PT, PT, UP0, 0x80, 0x0 ;  /* 0x000000000000781c */ /* 0x000fe20003f4f008 */
[----:B------:R-:W-:Y:S02]  /*a8f0*/  FADD.FTZ R9, -R2, R9 ;  /* 0x0000000902097221 */ /* 0x000fe40000010100 */
[----:B------:R-:W0:Y:S01]  /*a900*/  MUFU.EX2 R0, R0 ;  /* 0x0000000000007308 */ /* 0x000e220000000800 */
        /* <DEDUP_REMOVED lines=9> */
[----:B------:R-:W-:Y:S01]  /*a9a0*/  FFMA.FTZ R128, R15, R6, -R124 ;  /* 0x000000060f807223 */ /* 0x000fe2000001087c */
[----:B------:R-:W-:-:S02]  /*a9b0*/  WARPGROUP.DEPBAR.LE gsb0, 0x0 ;  /* 0x00008000000079c5 */ /* 0x000fc40000010000 */
[----:B------:R-:W-:Y:S01]  /*a9c0*/  WARPGROUP.ARRIVE ;  /* 0x00000000000079c5 */ /* 0x000fe20000000000 */
[-CC-:B------:R-:W-:Y:S01]  /*a9d0*/  FFMA.FTZ R182, R125, R6.reuse, -R120.reuse ;  /* 0x000000067db67223 */ /* 0x180fe20000010878 */
[----:B------:R-:W-:Y:S01]  /*a9e0*/  FFMA.FTZ R125, R163, R6, -R120 ;  /* 0x00000006a37d7223 */ /* 0x000fe20000010878 */
[----:B------:R-:W1:Y:S01]  /*a9f0*/  MUFU.EX2 R2, R9 ;  /* 0x0000000900027308 */ /* 0x000e620000000800 */
[----:B0-----:R-:W-:Y:S01]  /*aa00*/  FFMA.FTZ R139, R0, R4, R123 ;  /* 0x00000004008b7223 */ /* 0x001fe2000001007b */
[-CC-:B------:R-:W-:Y:S01]  /*aa10*/  FFMA.FTZ R120, R131, R6.reuse, -R124.reuse ;  /* 0x0000000683787223 */ /* 0x180fe2000001087c */
[----:B------:R-:W-:Y:S01]  /*aa20*/  HGMMA.64x192x16.F32 R24, R176, gdesc[UR8].tnspB, R24, gsb0 ;  /* 0x42e00008b0187df0 */ /* 0x000fe20008000818 */
[-CC-:B------:R-:W-:Y:S01]  /*aa30*/  FFMA.FTZ R131, R143, R6.reuse, -R124.reuse ;  /* 0x000000068f837223 */ /* 0x180fe2000001087c */
[----:B------:R-:W-:Y:S01]  /*aa40*/  FADD.FTZ R139, R200, R139 ;  /* 0x0000008bc88b7221 */ /* 0x000fe20000010000 */
[-CC-:B------:R-:W-:Y:S01]  /*aa50*/  FFMA.FTZ R15, R153, R6.reuse, -R124.reuse ;  /* 0x00000006990f7223 */ /* 0x180fe2000001087c */
[-CC-:B------:R-:W-:Y:S01]  /*aa60*/  FFMA.FTZ R130, R191, R6.reuse, -R124.reuse ;  /* 0x00000006bf827223 */ /* 0x180fe2000001087c */
[----:B------:R-:W0:Y:S01]  /*aa70*/  MUFU.EX2 R10, R10 ;  /* 0x0000000a000a7308 */ /* 0x000e220000000800 */
[----:B------:R-:W-:Y:S01]  /*aa80*/  FADD.FTZ R4, R202, R139 ;  /* 0x0000008bca047221 */ /* 0x000fe20000010000 */
[-CC-:B------:R-:W-:Y:S01]  /*aa90*/  FFMA.FTZ R132, R145, R6.reuse, -R124.reuse ;  /* 0x0000000691847223 */ /* 0x180fe2000001087c */
[-CC-:B------:R-:W-:Y:S01]  /*aaa0*/  FFMA.FTZ R189, R189, R6.reuse, -R124.reuse ;  /* 0x00000006bdbd7223 */ /* 0x180fe2000001087c */
[-C--:B------:R-:W-:Y:S01]  /*aab0*/  FFMA.FTZ R191, R175, R6.reuse, -R124 ;  /* 0x00000006afbf7223 */ /* 0x080fe2000001087c */
[----:B------:R-:W-:Y:S01]  /*aac0*/  FADD.FTZ R139, R11, R4 ;  /* 0x000000040b8b7221 */ /* 0x000fe20000010000 */
[-CC-:B------:R-:W-:Y:S01]  /*aad0*/  FFMA.FTZ R134, R195, R6.reuse, -R124.reuse ;  /* 0x00000006c3867223 */ /* 0x180fe2000001087c */
[----:B------:R-:W-:Y:S01]  /*aae0*/  FFMA.FTZ R185, R197, R6, -R124 ;  /* 0x00000006c5b97223 */ /* 0x000fe2000001087c */
[----:B------:R-:W2:Y:S01]  /*aaf0*/  MUFU.EX2 R120, R120 ;  /* 0x0000007800787308 */ /* 0x000ea20000000800 */
[----:B------:R-:W-:Y:S01]  /*ab00*/  FADD.FTZ R4, R196, R139 ;  /* 0x0000008bc4047221 */ /* 0x000fe20000010000 */
[----:B-1----:R-:W-:Y:S01]  /*ab10*/  FFMA.FTZ R9, R2, R3, R157 ;  /* 0x0000000302097223 */ /* 0x002fe2000001009d */
[----:B------:R-:W-:-:S02]  /*ab20*/  @!P1 VIADD R3, R136, 0x36840 ;  /* 0x0003684088039836 */ /* 0x000fc40000000000 */
[-C--:B------:R-:W-:Y:S01]  /*ab30*/  FFMA.FTZ R136, R199, R6.reuse, -R124 ;  /* 0x00000006c7887223 */ /* 0x080fe2000001087c */
[----:B------:R-:W-:Y:S01]  /*ab40*/  FADD.FTZ R139, R13, R4 ;  /* 0x000000040d8b7221 */ /* 0x000fe20000010000 */
[-CC-:B------:R-:W-:Y:S01]  /*ab50*/  FFMA.FTZ R187, R201, R6.reuse, -R124.reuse ;  /* 0x00000006c9bb7223 */ /* 0x180fe2000001087c */
[-CC-:B------:R-:W-:Y:S01]  /*ab60*/  FFMA.FTZ R181, R203, R6.reuse, -R124.reuse ;  /* 0x00000006cbb57223 */ /* 0x180fe2000001087c */
[----:B------:R-:W1:Y:S01]  /*ab70*/  MUFU.EX2 R127, R127 ;  /* 0x0000007f007f7308 */ /* 0x000e620000000800 */
[----:B------:R-:W-:Y:S01]  /*ab80*/  FADD.FTZ R4, R198, R139 ;  /* 0x0000008bc6047221 */ /* 0x000fe20000010000 */
[----:B0-----:R-:W-:Y:S01]  /*ab90*/  FADD.FTZ R9, R10, R9 ;  /* 0x000000090a097221 */ /* 0x001fe20000010000 */
[----:B------:R-:W-:Y:S01]  /*aba0*/  @!P1 PRMT R3, RZ, 0x654, R3 ;  /* 0x00000654ff039816 */ /* 0x000fe20000000003 */
[-C--:B------:R-:W-:Y:S01]  /*abb0*/  FFMA.FTZ R147, R147, R6.reuse, -R124 ;  /* 0x0000000693937223 */ /* 0x080fe2000001087c */
[----:B------:R-:W-:Y:S01]  /*abc0*/  FADD.FTZ R139, R21, R4 ;  /* 0x00000004158b7221 */ /* 0x000fe20000010000 */
[-CC-:B------:R-:W-:Y:S01]  /*abd0*/  FFMA.FTZ R219, R219, R6.reuse, -R124.reuse ;  /* 0x00000006dbdb7223 */ /* 0x180fe2000001087c */
[-CC-:B------:R-:W-:Y:S01]  /*abe0*/  FFMA.FTZ R221, R221, R6.reuse, -R124.reuse ;  /* 0x00000006dddd7223 */ /* 0x180fe2000001087c */
[----:B------:R-:W-:Y:S01]  /*abf0*/  MUFU.EX2 R122, R122 ;  /* 0x0000007a007a7308 */ /* 0x000fe20000000800 */
[----:B--2---:R-:W-:Y:S01]  /*ac00*/  FADD.FTZ R4, R120, R9 ;  /* 0x0000000978047221 */ /* 0x004fe20000010000 */
[----:B------:R-:W-:Y:S01]  /*ac10*/  FADD.FTZ R138, R192, R139 ;  /* 0x0000008bc08a7221 */ /* 0x000fe20000010000 */
[-CC-:B------:R-:W-:Y:S01]  /*ac20*/  FFMA.FTZ R223, R223, R6.reuse, -R124.reuse ;  /* 0x00000006dfdf7223 */ /* 0x180fe2000001087c */
[----:B------:R-:W-:Y:S01]  /*ac30*/  FFMA.FTZ R225, R225, R6, -R124 ;  /* 0x00000006e1e17223 */ /* 0x000fe2000001087c */
[----:B------:R-:W-:Y:S01]  /*ac40*/  F2FP.F16.F32.PACK_AB R180, R141, R12 ;  /* 0x0000000c8db4723e */ /* 0x000fe200000000ff */
[----:B------:R-:W-:Y:S01]  /*ac50*/  FADD.FTZ R9, R173, R138 ;  /* 0x0000008aad097221 */ /* 0x000fe20000010000 */
[----:B------:R-:W-:Y:S01]  /*ac60*/  IMAD.U32 R139, RZ, RZ, UR4 ;  /* 0x00000004ff8b7e24 */ /* 0x000fe2000f8e00ff */
[----:B------:R-:W0:Y:S01]  /*ac70*/  MUFU.EX2 R131, R131 ;  /* 0x0000008300837308 */ /* 0x000e220000000800 */
[----:B------:R-:W-:Y:S01]  /*ac80*/  F2FP.F16.F32.PACK_AB R201, R10, R157 ;  /* 0x0000009d0ac9723e */ /* 0x000fe200000000ff */
[----:B------:R-:W-:Y:S01]  /*ac90*/  FADD.FTZ R138, R194, R9 ;  /* 0x00000009c28a7221 */ /* 0x000fe20000010000 */
[----:B------:R-:W-:Y:S01]  /*aca0*/  @!P1 VIADD R139, R139, 0x36860 ;  /* 0x000368608b8b9836 */ /* 0x000fe20000000000 */
[----:B------:R-:W-:Y:S01]  /*acb0*/  F2FP.F16.F32.PACK_AB R200, R200, R123 ;  /* 0x0000007bc8c8723e */ /* 0x000fe200000000ff */
[----:B------:R-:W-:-:S02]  /*acc0*/  IMAD.MOV.U32 R10, RZ, RZ, R8 ;  /* 0x000000ffff0a7224 */ /* 0x000fc400078e0008 */
[----:B------:R-:W-:Y:S01]  /*acd0*/  FADD.FTZ R9, R155, R138 ;  /* 0x0000008a9b097221 */ /* 0x000fe20000010000 */
[----:B------:R-:W-:Y:S01]  /*ace0*/  FFMA.FTZ R138, R165, R6, -R124 ;  /* 0x00000006a58a7223 */ /* 0x000fe2000001087c */
[----:B------:R-:W-:Y:S01]  /*acf0*/  MUFU.EX2 R126, R126 ;  /* 0x0000007e007e7308 */ /* 0x000fe20000000800 */
[----:B------:R-:W-:Y:S01]  /*ad00*/  @!P1 PRMT R139, RZ, 0x654, R139 ;  /* 0x00000654ff8b9816 */ /* 0x000fe2000000008b */
[----:B------:R-:W-:Y:S01]  /*ad10*/  FADD.FTZ R140, R188, R9 ;  /* 0x00000009bc8c7221 */ /* 0x000fe20000010000 */
[----:B------:R-:W-:Y:S02]  /*ad20*/  F2FP.F16.F32.PACK_AB R202, R11, R202 ;  /* 0x000000ca0bca723e */ /* 0x000fe400000000ff */
[----:B------:R-:W-:Y:S01]  /*ad30*/  F2FP.F16.F32.PACK_AB R196, R13, R196 ;  /* 0x000000c40dc4723e */ /* 0x000fe200000000ff */
[----:B------:R-:W-:Y:S01]  /*ad40*/  FADD.FTZ R9, R137, R140 ;  /* 0x0000008c89097221 */ /* 0x000fe20000010000 */
[-CC-:B------:R-:W-:Y:S01]  /*ad50*/  FFMA.FTZ R140, R217, R6.reuse, -R124.reuse ;  /* 0x00000006d98c7223 */ /* 0x180fe2000001087c */
[----:B------:R-:W2:Y:S01]  /*ad60*/  MUFU.EX2 R135, R135 ;  /* 0x0000008700877308 */ /* 0x000ea20000000800 */
[----:B------:R-:W-:Y:S01]  /*ad70*/  FFMA.FTZ R124, R227, R6, -R124 ;  /* 0x00000006e37c7223 */ /* 0x000fe2000001087c */
[----:B------:R-:W-:Y:S01]  /*ad80*/  FADD.FTZ R142, R190, R9 ;  /* 0x00000009be8e7221 */ /* 0x000fe20000010000 */
[----:B------:R-:W-:-:S02]  /*ad90*/  F2FP.F16.F32.PACK_AB R198, R21, R198 ;  /* 0x000000c615c6723e */ /* 0x000fc400000000ff */
[----:B------:R-:W-:Y:S01]  /*ada0*/  F2FP.F16.F32.PACK_AB R192, R173, R192 ;  /* 0x000000c0adc0723e */ /* 0x000fe200000000ff */
[----:B------:R-:W-:Y:S01]  /*adb0*/  FADD.FTZ R9, R129, R142 ;  /* 0x0000008e81097221 */ /* 0x000fe20000010000 */
[----:B------:R-:W-:Y:S01]  /*adc0*/  F2FP.F16.F32.PACK_AB R194, R155, R194 ;  /* 0x000000c29bc2723e */ /* 0x000fe200000000ff */
[----:B------:R-:W-:Y:S01]  /*add0*/  MUFU.EX2 R193, R193 ;  /* 0x000000c100c17308 */ /* 0x000fe20000000800 */
[----:B------:R-:W-:Y:S02]  /*ade0*/  F2FP.F16.F32.PACK_AB R188, R137, R188 ;  /* 0x000000bc89bc723e */ /* 0x000fe400000000ff */
[----:B------:R-:W-:Y:S02]  /*adf0*/  F2FP.F16.F32.PACK_AB R190, R129, R190 ;  /* 0x000000be81be723e */ /* 0x000fe400000000ff */
[----:B-1----:R-:W-:Y:S02]  /*ae00*/  F2FP.F16.F32.PACK_AB R203, R127, R120 ;  /* 0x000000787fcb723e */ /* 0x002fe400000000ff */
[----:B0-----:R-:W-:Y:S01]  /*ae10*/  F2FP.F16.F32.PACK_AB R197, R131, R122 ;  /* 0x0000007a83c5723e */ /* 0x001fe200000000ff */
[----:B------:R-:W-:Y:S01]  /*ae20*/  MUFU.EX2 R128, R128 ;  /* 0x0000008000807308 */ /* 0x000fe20000000800 */
[----:B--2---:R-:W-:-:S07]  /*ae30*/  F2FP.F16.F32.PACK_AB R199, R135, R126 ;  /* 0x0000007e87c7723e */ /* 0x004fce00000000ff */
[----:B------:R-:W-:Y:S08]  /*ae40*/  MUFU.EX2 R15, R15 ;  /* 0x0000000f000f7308 */ /* 0x000ff00000000800 */
[----:B------:R-:W0:Y:S08]  /*ae50*/  MUFU.EX2 R130, R130 ;  /* 0x0000008200827308 */ /* 0x000e300000000800 */
        /* <DEDUP_REMOVED lines=17> */
[----:B------:R0:W-:Y:S05]  /*af70*/  @!P1 SYNCS.ARRIVE.TRANS64.RED.A1T0 RZ, [R3+URZ], RZ ;  /* 0x000000ff03ff99a7 */ /* 0x0001ea000810043f */
[----:B------:R-:W1:Y:S01]  /*af80*/  MUFU.EX2 R149, R149 ;  /* 0x0000009500957308 */ /* 0x000e620000000800 */
[----:B0-----:R-:W-:Y:S01]  /*af90*/  FADD.FTZ R3, R127, R4 ;  /* 0x000000047f037221 */ /* 0x001fe20000010000 */
[----:B------:R0:W-:Y:S03]  /*afa0*/  @!P1 SYNCS.ARRIVE.TRANS64.RED.A1T0 RZ, [R139+URZ], RZ ;  /* 0x000000ff8bff99a7 */ /* 0x0001e6000810043f */
[----:B------:R-:W-:-:S03]  /*afb0*/  FADD.FTZ R4, R122, R3 ;  /* 0x000000037a047221 */ /* 0x000fc60000010000 */
[----:B------:R-:W-:Y:S01]  /*afc0*/  MUFU.EX2 R177, R223 ;  /* 0x000000df00b17308 */ /* 0x000fe20000000800 */
[----:B------:R-:W-:-:S04]  /*afd0*/  FADD.FTZ R3, R131, R4 ;  /* 0x0000000483037221 */ /* 0x000fc80000010000 */
[----:B------:R-:W-:-:S03]  /*afe0*/  FADD.FTZ R4, R126, R3 ;  /* 0x000000037e047221 */ /* 0x000fc60000010000 */
[----:B------:R-:W-:Y:S01]  /*aff0*/  MUFU.EX2 R20, R20 ;  /* 0x0000001400147308 */ /* 0x000fe20000000800 */
[----:B-1----:R-:W-:Y:S01]  /*b000*/  F2FP.F16.F32.PACK_AB R176, R149, R14 ;  /* 0x0000000e95b0723e */ /* 0x002fe200000000ff */
[----:B------:R-:W-:-:S04]  /*b010*/  FADD.FTZ R4, R135, R4 ;  /* 0x0000000487047221 */ /* 0x000fc80000010000 */
[----:B------:R-:W-:Y:S02]  /*b020*/  FADD.FTZ R3, R193, R4 ;  /* 0x00000004c1037221 */ /* 0x000fe40000010000 */
[----:B------:R-:W1:Y:S01]  /*b030*/  MUFU.EX2 R151, R151 ;  /* 0x0000009700977308 */ /* 0x000e620000000800 */
[C---:B------:R-:W-:Y:S01]  /*b040*/  F2FP.F16.F32.PACK_AB R193, R128.reuse, R193 ;  /* 0x000000c180c1723e */ /* 0x040fe200000000ff */
[----:B------:R-:W-:-:S04]  /*b050*/  FADD.FTZ R4, R128, R3 ;  /* 0x0000000380047221 */ /* 0x000fc80000010000 */
[----:B------:R-:W-:Y:S01]  /*b060*/  FADD.FTZ R3, R15, R4 ;  /* 0x000000040f037221 */ /* 0x000fe20000010000 */
[----:B------:R-:W-:Y:S01]  /*b070*/  FADD.FTZ R4, R184, R9 ;  /* 0x00000009b8047221 */ /* 0x000fe20000010000 */
[----:B------:R-:W-:Y:S01]  /*b080*/  MUFU.EX2 R124, R124 ;  /* 0x0000007c007c7308 */ /* 0x000fe20000000800 */
[C---:B------:R-:W-:Y:S01]  /*b090*/  F2FP.F16.F32.PACK_AB R184, R133.reuse, R184 ;  /* 0x000000b885b8723e */ /* 0x040fe200000000ff */
[----:B------:R-:W-:Y:S01]  /*b0a0*/  FADD.FTZ R3, R130, R3 ;  /* 0x0000000382037221 */ /* 0x000fe20000010000 */
[----:B------:R-:W-:-:S03]  /*b0b0*/  FADD.FTZ R9, R133, R4 ;  /* 0x0000000485097221 */ /* 0x000fc60000010000 */
        /* <DEDUP_REMOVED lines=8> */
[----:B------:R-:W-:Y:S01]  /*b140*/  F2FP.F16.F32.PACK_AB R189, R189, R132 ;  /* 0x00000084bdbd723e */ /* 0x000fe200000000ff */
[----:B------:R-:W1:Y:S01]  /*b150*/  MUFU.EX2 R12, R225 ;  /* 0x000000e1000c7308 */ /* 0x000e620000000800 */
[C---:B------:R-:W-:Y:S01]  /*b160*/  FADD.FTZ R4, R134.reuse, R3 ;  /* 0x0000000386047221 */ /* 0x040fe20000010000 */
[----:B------:R-:W-:Y:S01]  /*b170*/  FADD.FTZ R9, R141, R142 ;  /* 0x0000008e8d097221 */ /* 0x000fe20000010000 */
[----:B------:R-:W-:-:S02]  /*b180*/  F2FP.F16.F32.PACK_AB R191, R134, R191 ;  /* 0x000000bf86bf723e */ /* 0x000fc400000000ff */
        /* <DEDUP_REMOVED lines=9> */
[----:B------:R-:W-:Y:S01]  /*b220*/  FADD.FTZ R4, R138, R3 ;  /* 0x000000038a047221 */ /* 0x000fe20000010000 */
[----:B------:R-:W-:Y:S01]  /*b230*/  FADD.FTZ R9, R149, R142 ;  /* 0x0000008e95097221 */ /* 0x000fe20000010000 */
[----:B-1----:R-:W-:Y:S02]  /*b240*/  F2FP.F16.F32.PACK_AB R179, R124, R12 ;  /* 0x0000000c7cb3723e */ /* 0x002fe400000000ff */
[----:B------:R-:W-:Y:S01]  /*b250*/  FADD.FTZ R3, R181, R4 ;  /* 0x00000004b5037221 */ /* 0x000fe20000010000 */
[----:B------:R-:W-:Y:S01]  /*b260*/  FADD.FTZ R4, R20, R9 ;  /* 0x0000000914047221 */ /* 0x000fe20000010000 */
[C---:B------:R-:W-:Y:S02]  /*b270*/  F2FP.F16.F32.PACK_AB R181, R140.reuse, R181 ;  /* 0x000000b58cb5723e */ /* 0x040fe400000000ff */
[----:B------:R-:W-:Y:S01]  /*b280*/  FADD.FTZ R3, R140, R3 ;  /* 0x000000038c037221 */ /* 0x000fe20000010000 */
[----:B------:R-:W-:Y:S01]  /*b290*/  FADD.FTZ R4, R151, R4 ;  /* 0x0000000497047221 */ /* 0x000fe20000010000 */
[----:B------:R-:W-:-:S02]  /*b2a0*/  MOV R9, R7 ;  /* 0x0000000700097202 */ /* 0x000fc40000000f00 */
[----:B------:R-:W-:-:S04]  /*b2b0*/  FADD.FTZ R3, R144, R3 ;  /* 0x0000000390037221 */ /* 0x000fc80000010000 */
[C---:B------:R-:W-:Y:S01]  /*b2c0*/  FADD.FTZ R3, R183.reuse, R3 ;  /* 0x00000003b7037221 */ /* 0x040fe20000010000 */
[----:B------:R-:W-:-:S03]  /*b2d0*/  F2FP.F16.F32.PACK_AB R183, R183, R144 ;  /* 0x00000090b7b7723e */ /* 0x000fc600000000ff */
[----:B------:R-:W-:-:S04]  /*b2e0*/  FADD.FTZ R3, R146, R3 ;  /* 0x0000000392037221 */ /* 0x000fc80000010000 */
[C---:B------:R-:W-:Y:S01]  /*b2f0*/  FADD.FTZ R3, R177.reuse, R3 ;  /* 0x00000003b1037221 */ /* 0x040fe20000010000 */
[----:B------:R-:W-:-:S03]  /*b300*/  F2FP.F16.F32.PACK_AB R177, R177, R146 ;  /* 0x00000092b1b1723e */ /* 0x000fc600000000ff */
[----:B------:R-:W-:-:S04]  /*b310*/  FADD.FTZ R3, R12, R3 ;  /* 0x000000030c037221 */ /* 0x000fc80000010000 */
[----:B------:R-:W-:Y:S01]  /*b320*/  FADD.FTZ R3, R124, R3 ;  /* 0x000000037c037221 */ /* 0x000fe20000010000 */
[----:B0-----:R-:W-:Y:S06]  /*b330*/  @P2 BRA `(.L_x_2012) ;  /* 0xffffffb400842947 */ /* 0x001fec000383ffff */
.L_x_2003:
[----:B------:R-:W-:-:S13]  /*b340*/  ISETP.LE.AND P2, PT, RZ, UR7, PT ;  /* 0x00000007ff007c0c */ /* 0x000fda000bf43270 */
[----:B------:R-:W-:Y:S05]  /*b350*/  @!P2 BRA `(.L_x_2013) ;  /* 0x000000400090a947 */ /* 0x000fea0003800000 */
[----:B------:R-:W-:Y:S01]  /*b360*/  IMAD.MOV.U32 R10, RZ, RZ, R7 ;  /* 0x000000ffff0a7224 */ /* 0x000fe200078e0007 */
[----:B------:R-:W-:Y:S01]  /*b370*/  UMOV UR37, UR60 ;  /* 0x0000003c00257c82 */ /* 0x000fe20008000000 */
[----:B------:R-:W-:Y:S01]  /*b380*/  IMAD.MOV.U32 R9, RZ, RZ, R8 ;  /* 0x000000ffff097224 */ /* 0x000fe200078e0008 */
[----:B------:R-:W-:Y:S01]  /*b390*/  UMOV UR6, UR36 ;  /* 0x0000002400067c82 */ /* 0x000fe20008000000 */
[----:B------:R-:W-:-:S05]  /*b3a0*/  ULDC UR5, c[0x0][0x9d8] ;  /* 0x0002760000057ab9 */ /* 0x000fca0000000800 */
.L_x_2022:
[----:B------:R-:W-:-:S04]  /*b3b0*/  UIADD3 UR36, UR6, 0x1, URZ ;  /* 0x0000000106247890 */ /* 0x000fc8000fffe03f */
[----:B------:R-:W-:-:S04]  /*b3c0*/  UISETP.NE.AND UP0, UPT, UR36, 0x2, UPT ;  /* 0x000000022400788c */ /* 0x000fc8000bf05270 */
[----:B------:R-:W-:Y:S02]  /*b3d0*/  USEL UR60, URZ, 0x1, UP0 ;  /* 0x000000013f3c7887 */ /* 0x000fe40008000000 */
[----:B------:R-:W-:Y:S02]  /*b3e0*/  USEL UR36, UR36, URZ, UP0 ;  /* 0x0000003f24247287 */ /* 0x000fe40008000000 */
[----:B------:R-:W-:Y:S01]  /*b3f0*/  ULOP3.LUT UR60, UR37, UR60, URZ, 0x3c, !UPT ;  /* 0x0000003c253c7292 */ /* 0x000fe2000f8e3c3f */
[----:B------:R-:W-:Y:S11]  /*b400*/  @!P0 BRA `(.L_x_2014) ;  /* 0x0000000000048947 */ /* 0x000ff60003800000 */
[----:B------:R-:W-:Y:S01]  /*b410*/  BPT.TRAP 0x1 ;  /* 0x000000040000795c */ /* 0x000fe20000300000 */
.L_x_2014:
[----:B------:R-:W-:Y:S01]  /*b420*/  ULEA UR4, UR36, UR38, 0x3 ;  /* 0x0000002624047291 */ /* 0x000fe2000f8e183f */
[----:B------:R-:W-:-:S05]  /*b430*/  IMAD.U32 R6, RZ, RZ, UR60 ;  /* 0x0000003cff067e24 */ /* 0x000fca000f8e00ff */
[----:B------:R-:W-:-:S04]  /*b440*/  SHF.L.U32 R6, R6, 0x1f, RZ ;  /* 0x0000001f06067819 */ /* 0x000fc800000006ff */
[----:B------:R0:W1:Y:S01]  /*b450*/  SYNCS.PHASECHK.TRANS64.TRYWAIT P2, [UR4+0x36830], R6 ;  /* 0x03683006ff0075a7 */ /* 0x0000620008040144 */
[----:B------:R-:W-:Y:S05]  /*b460*/  @!P0 BRA `(.L_x_2015) ;  /* 0x0000000000048947 */ /* 0x000fea0003800000 */
[----:B------:R-:W-:Y:S01]  /*b470*/  BPT.TRAP 0x1 ;  /* 0x000000040000795c */ /* 0x000fe20000300000 */
.L_x_2015:
[----:B-1----:R-:W-:Y:S05]  /*b480*/  @P2 BRA `(.L_x_2016) ;  /* 0x0000000000082947 */ /* 0x002fea0003800000 */
[----:B------:R-:W1:Y:S02]  /*b490*/  SYNCS.PHASECHK.TRANS64.TRYWAIT P2, [UR4+0x36830], R6 ;  /* 0x03683006ff0075a7 */ /* 0x000e640008040144 */
[----:B-1----:R-:W-:Y:S05]  /*b4a0*/  @!P2 BRA `(.L_x_2017) ;  /* 0x000000cc00f8a947 */ /* 0x002fea0003800000 */
.L_x_2016:
        /* <DEDUP_REMOVED lines=592> */
.L_x_2018:
[----:B------:R-:W-:Y:S01]  /*d9b0*/  ULEA UR14, UR6, UR38, 0x3 ;  /* 0x00000026060e7291 */ /* 0x000fe2000f8e183f */
[----:B------:R-:W-:-:S05]  /*d9c0*/  IMAD.U32 R0, RZ, RZ, UR37 ;  /* 0x00000025ff007e24 */ /* 0x000fca000f8e00ff */
[----:B------:R-:W-:-:S04]  /*d9d0*/  SHF.L.U32 R0, R0, 0x1f, RZ ;  /* 0x0000001f00007819 */ /* 0x000fc800000006ff */
[----:B------:R2:W3:Y:S01]  /*d9e0*/  SYNCS.PHASECHK.TRANS64.TRYWAIT P2, [UR14+0x36850], R0 ;  /* 0x03685000ff0075a7 */ /* 0x0004e2000804014e */
[----:B------:R-:W-:Y:S05]  /*d9f0*/  @!P0 BRA `(.L_x_2019) ;  /* 0x0000000000048947 */ /* 0x000fea0003800000 */
[----:B------:R-:W-:Y:S01]  /*da00*/  BPT.TRAP 0x1 ;  /* 0x000000040000795c */ /* 0x000fe20000300000 */
.L_x_2019:
[----:B---3--:R-:W-:Y:S05]  /*da10*/  @P2 BRA `(.L_x_2020) ;  /* 0x0000000000082947 */ /* 0x008fea0003800000 */
[----:B------:R-:W3:Y:S02]  /*da20*/  SYNCS.PHASECHK.TRANS64.TRYWAIT P2, [UR14+0x36850], R0 ;  /* 0x03685000ff0075a7 */ /* 0x000ee4000804014e */
[----:B---3--:R-:W-:Y:S05]  /*da30*/  @!P2 BRA `(.L_x_2021) ;  /* 0x000000a800aca947 */ /* 0x008fea0003800000 */
.L_x_2020:
[----:B------:R-:W-:Y:S01]  /*da40*/  UIADD3 UR4, UR38, 0x400, URZ ;  /* 0x0000040026047890 */ /* 0x000fe2000fffe03f */
[----:B------:R-:W-:Y:S01]  /*da50*/  WARPGROUP.ARRIVE ;  /* 0x00000000000079c5 */ /* 0x000fe20000000000 */
[----:B------:R-:W-:Y:S01]  /*da60*/  UMOV UR11, 0x40000040 ;  /* 0x40000040000b7882 */ /* 0x000fe20000000000 */
[----:B------:R-:W-:Y:S01]  /*da70*/  FMUL.FTZ R2, R168, UR5 ;  /* 0x00000005a8027c20 */ /* 0x000fe20008410000 */
[----:B------:R-:W-:Y:S01]  /*da80*/  USHF.R.U32.HI UR4, URZ, 0x4, UR4 ;  /* 0x000000043f047899 */ /* 0x000fe20008011604 */
[----:B-1----:R-:W-:Y:S01]  /*da90*/  FMUL.FTZ R7, R169, UR5 ;  /* 0x00000005a9077c20 */ /* 0x002fe20008410000 */
        /* <DEDUP_REMOVED lines=21> */
[----:B------:R-:W3:Y:S01]  /*dbf0*/  MUFU.TANH R17, R17 ;  /* 0x0000001100117308 */ /* 0x000ee20000002400 */
[----:B------:R-:W-:Y:S01]  /*dc00*/  UMOV UR11, 0x40000040 ;  /* 0x40000040000b7882 */ /* 0x000fe20000000000 */
[----:B--2---:R-:W-:Y:S01]  /*dc10*/  FMNMX.FTZ R0, R2, R9, !PT ;  /* 0x0000000902007209 */ /* 0x004fe20007810000 */
[----:B------:R-:W-:Y:S01]  /*dc20*/  FMUL.FTZ R235, R141, UR5 ;  /* 0x000000058deb7c20 */ /* 0x000fe20008410000 */
[----:B------:R-:W-:Y:S01]  /*dc30*/  FMUL.FTZ R237, R128, UR5 ;  /* 0x0000000580ed7c20 */ /* 0x000fe20008410000 */
[----:B------:R-:W-:Y:S01]  /*dc40*/  FMUL.FTZ R231, R129, UR5 ;  /* 0x0000000581e77c20 */ /* 0x000fe20008410000 */
[----:B------:R-:W-:Y:S01]  /*dc50*/  FMUL.FTZ R227, R132, UR5 ;  /* 0x0000000584e37c20 */ /* 0x000fe20008410000 */
[----:B-1----:R-:W-:Y:S01]  /*dc60*/  FMNMX.FTZ R0, R7, R0, !PT ;  /* 0x0000000007007209 */ /* 0x002fe20007810000 */
[----:B------:R-:W1:Y:S01]  /*dc70*/  MUFU.TANH R19, R19 ;  /* 0x0000001300137308 */ /* 0x000e620000002400 */
[----:B------:R-:W-:Y:S01]  /*dc80*/  FMUL.FTZ R233, R133, UR5 ;  /* 0x0000000585e97c20 */ /* 0x000fe20008410000 */
[----:B------:R-:W-:Y:S01]  /*dc90*/  FMUL.FTZ R229, R120, UR5 ;  /* 0x0000000578e57c20 */ /* 0x000fe20008410000 */
[----:B------:R-:W-:Y:S01]  /*dca0*/  FMUL.FTZ R12, R121, UR5 ;  /* 0x00000005790c7c20 */ /* 0x000fe20008410000 */
[----:B0-----:R-:W0:Y:S01]  /*dcb0*/  LDC R6, c[0x0][0x988] ;  /* 0x00026200ff067b82 */ /* 0x001e220000000800 */
[----:B------:R-:W-:Y:S01]  /*dcc0*/  FMUL.FTZ R11, R170, UR5 ;  /* 0x00000005aa0b7c20 */ /* 0x000fe20008410000 */
[----:B------:R-:W-:Y:S01]  /*dcd0*/  FMUL.FTZ R15, R174, UR5 ;  /* 0x00000005ae0f7c20 */ /* 0x000fe20008410000 */
[----:B------:R-:W-:Y:S01]  /*dce0*/  FMUL.FTZ R161, R162, UR5 ;  /* 0x00000005a2a17c20 */ /* 0x000fe20008410000 */
        /* <DEDUP_REMOVED lines=22> */
[----:B------:R-:W-:Y:S01]  /*de50*/  ISETP.LT.AND P2, PT, RZ, UR7, PT ;  /* 0x00000007ff007c0c */ /* 0x000fe2000bf41270 */
[----:B------:R-:W-:Y:S01]  /*de60*/  UMOV UR37, UR60 ;  /* 0x0000003c00257c82 */ /* 0x000fe20008000000 */
[----:B------:R-:W2:Y:S01]  /*de70*/  MUFU.TANH R175, R175 ;  /* 0x000000af00af7308 */ /* 0x000ea20000002400 */
[----:B---3--:R-:W-:Y:S01]  /*de80*/  FMNMX.FTZ R0, R171, R0, !PT ;  /* 0x00000000ab007209 */ /* 0x008fe20007810000 */
[----:B------:R-:W-:-:S06]  /*de90*/  UMOV UR6, UR36 ;  /* 0x0000002400067c82 */ /* 0x000fcc0008000000 */
[----:B------:R-:W-:Y:S01]  /*dea0*/  MUFU.TANH R217, R217 ;  /* 0x000000d900d97308 */ /* 0x000fe20000002400 */
[----:B-1----:R-:W-:-:S07]  /*deb0*/  FMNMX.FTZ R0, R173, R0, !PT ;  /* 0x00000000ad007209 */ /* 0x002fce0007810000 */
        /* <DEDUP_REMOVED lines=23> */
[----:B------:R-:W-:-:S03]  /*e030*/  FMUL.FTZ R203, R145, UR5 ;  /* 0x0000000591cb7c20 */ /* 0x000fc60008410000 */
[----:B------:R-:W-:Y:S01]  /*e040*/  MUFU.TANH R155, R155 ;  /* 0x0000009b009b7308 */ /* 0x000fe20000002400 */
[----:B------:R-:W-:Y:S01]  /*e050*/  FMUL.FTZ R145, R146, UR5 ;  /* 0x0000000592917c20 */ /* 0x000fe20008410000 */
[----:B------:R-:W-:Y:S01]  /*e060*/  HGMMA.64x192x16.F32 R24, R196, gdesc[UR8].tnspB, R24, gsb0 ;  /* 0x42e00008c4187df0 */ /* 0x000fe20008000818 */
[----:B------:R-:W-:Y:S01]  /*e070*/  UIADD3 UR10, UR4, 0x100, URZ ;  /* 0x00000100040a7890 */ /* 0x000fe2000fffe03f */
[----:B------:R-:W-:-:S04]  /*e080*/  UMOV UR11, 0x40000040 ;  /* 0x40000040000b7882 */ /* 0x000fc80000000000 */
        /* <DEDUP_REMOVED lines=27> */
[----:B--2---:R-:W-:Y:S01]  /*e240*/  FMNMX.FTZ R0, R199, R0, !PT ;  /* 0x00000000c7007209 */ /* 0x004fe20007810000 */
        /* <DEDUP_REMOVED lines=27> */
[----:B------:R-:W-:Y:S01]  /*e400*/  FMUL.FTZ R129, R139, UR5 ;  /* 0x000000058b817c20 */ /* 0x000fe20008410000 */
[----:B------:R-:W-:-:S05]  /*e410*/  FMUL.FTZ R139, R130, UR5 ;  /* 0x00000005828b7c20 */ /* 0x000fca0008410000 */
[----:B------:R-:W-:Y:S08]  /*e420*/  MUFU.TANH R129, R129 ;  /* 0x0000008100817308 */ /* 0x000ff00000002400 */
[----:B------:R-:W-:Y:S01]  /*e430*/  MUFU.TANH R139, R139 ;  /* 0x0000008b008b7308 */ /* 0x000fe20000002400 */
        /* <DEDUP_REMOVED lines=10> */
[----:B------:R-:W3:Y:S01]  /*e4e0*/  MUFU.TANH R125, R125 ;  /* 0x0000007d007d7308 */ /* 0x000ee20000002400 */
[----:B-1----:R-:W-:-:S04]  /*e4f0*/  FMNMX.FTZ R0, R191, R0, !PT ;  /* 0x00000000bf007209 */ /* 0x002fc80007810000 */
[----:B--2---:R-:W-:-:S05]  /*e500*/  FMNMX.FTZ R0, R189, R0, !PT ;  /* 0x00000000bd007209 */ /* 0x004fca0007810000 */
[----:B------:R-:W1:Y:S02]  /*e510*/  SHFL.BFLY PT, R141, R0, 0x2, 0x1f ;  /* 0x0c401f00008d7f89 */ /* 0x000e6400000e0000 */
[----:B-1----:R-:W-:Y:S01]  /*e520*/  FMNMX.FTZ R8, R0, R141, !PT ;  /* 0x0000008d00087209 */ /* 0x002fe20007810000 */
[----:B------:R-:W-:-:S04]  /*e530*/  FMUL.FTZ R141, R134, UR5 ;  /* 0x00000005868d7c20 */ /* 0x000fc80008410000 */
[----:B------:R-:W1:Y:S02]  /*e540*/  SHFL.BFLY PT, R0, R8, 0x1, 0x1f ;  /* 0x0c201f0008007f89 */ /* 0x000e6400000e0000 */
[----:B------:R-:W2:Y:S01]  /*e550*/  MUFU.TANH R141, R141 ;  /* 0x0000008d008d7308 */ /* 0x000ea20000002400 */
[----:B-1----:R-:W-:-:S05]  /*e560*/  FMNMX.FTZ R8, R8, R0, !PT ;  /* 0x0000000008087209 */ /* 0x002fca0007810000 */
[C---:B------:R-:W-:Y:S01]  /*e570*/  FADD.FTZ R9, -R8.reuse, R9 ;  /* 0x0000000908097221 */ /* 0x040fe20000010100 */
[----:B0-----:R-:W-:-:S03]  /*e580*/  FMUL.FTZ R14, R8, R6 ;  /* 0x00000006080e7220 */ /* 0x001fc60000410000 */
[-C--:B------:R-:W-:Y:S01]  /*e590*/  FMUL.FTZ R0, R9, R6.reuse ;  /* 0x0000000609007220 */ /* 0x080fe20000410000 */
        /* <DEDUP_REMOVED lines=22> */
[----:B------:R-:W-:Y:S01]  /*e700*/  FFMA.FTZ R18, R229, R6, -R14 ;  /* 0x00000006e5127223 */ /* 0x000fe2000001080e */
[----:B------:R-:W-:Y:S02]  /*e710*/  MUFU.EX2 R0, R0 ;  /* 0x0000000000007308 */ /* 0x000fe40000000800 */
[----:B------:R-:W-:-:S04]  /*e720*/  FMNMX.FTZ R2, R165, R2, !PT ;  /* 0x00000002a5027209 */ /* 0x000fc80007810000 */
[----:B------:R-:W-:Y:S02]  /*e730*/  FMNMX.FTZ R2, R167, R2, !PT ;  /* 0x00000002a7027209 */ /* 0x000fe40007810000 */
        /* <DEDUP_REMOVED lines=13> */
[----:B---3--:R-:W-:-:S04]  /*e810*/  FMNMX.FTZ R2, R125, R2, !PT ;  /* 0x000000027d027209 */ /* 0x008fc80007810000 */
        /* <DEDUP_REMOVED lines=8> */
[----:B--2---:R-:W-:-:S04]  /*e8a0*/  FMNMX.FTZ R2, R141, R2, !PT ;  /* 0x000000028d027209 */ /* 0x004fc80007810000 */
[----:B------:R-:W-:Y:S02]  /*e8b0*/  FMNMX.FTZ R2, R135, R2, !PT ;  /* 0x0000000287027209 */ /* 0x000fe40007810000 */
[----:B------:R-:W-:Y:S02]  /*e8c0*/  MUFU.EX2 R192, R192 ;  /* 0x000000c000c07308 */ /* 0x000fe40000000800 */
[----:B------:R-:W-:-:S04]  /*e8d0*/  FMNMX.FTZ R2, R143, R2, !PT ;  /* 0x000000028f027209 */ /* 0x000fc80007810000 */
[----:B------:R-:W-:Y:S02]  /*e8e0*/  FMNMX.FTZ R2, R123, R2, !PT ;  /* 0x000000027b027209 */ /* 0x000fe40007810000 */
[----:B------:R-:W-:Y:S02]  /*e8f0*/  MUFU.EX2 R171, R171 ;  /* 0x000000ab00ab7308 */ /* 0x000fe40000000800 */
[----:B------:R-:W-:-:S04]  /*e900*/  FMNMX.FTZ R2, R151, R2, !PT ;  /* 0x0000000297027209 */ /* 0x000fc80007810000 */
[----:B------:R-:W-:Y:S02]  /*e910*/  FMNMX.FTZ R2, R127, R2, !PT ;  /* 0x000000027f027209 */ /* 0x000fe40007810000 */
[----:B------:R-:W-:Y:S01]  /*e920*/  MUFU.EX2 R194, R194 ;  /* 0x000000c200c27308 */ /* 0x000fe20000000800 */
[----:B------:R-:W-:Y:S02]  /*e930*/  WARPGROUP.DEPBAR.LE gsb0, 0x0 ;  /* 0x00008000000079c5 */ /* 0x000fe40000010000 */
[----:B------:R-:W-:Y:S01]  /*e940*/  WARPGROUP.ARRIVE ;  /* 0x00000000000079c5 */ /* 0x000fe20000000000 */
[----:B------:R-:W0:Y:S01]  /*e950*/  SHFL.BFLY PT, R7, R2, 0x2, 0x1f ;  /* 0x0c401f0002077f89 */ /* 0x000e2200000e0000 */
        /* <DEDUP_REMOVED lines=10> */
[----:B------:R-:W-:Y:S01]  /*ea00*/  MUFU.EX2 R173, R173 ;  /* 0x000000ad00ad7308 */ /* 0x000fe20000000800 */
[----:B------:R-:W-:-:S07]  /*ea10*/  UIADD3 UR4, UR7, -0x1, URZ ;  /* 0xffffffff07047890 */ /* 0x000fce000fffe03f */
[----:B------:R-:W-:Y:S01]  /*ea20*/  MUFU.EX2 R188, R188 ;  /* 0x000000bc00bc7308 */ /* 0x000fe20000000800 */
[----:B------:R-:W-:Y:S01]  /*ea30*/  UMOV UR7, UR4 ;  /* 0x0000000400077c82 */ /* 0x000fe20008000000 */
[----:B0-----:R-:W-:-:S06]  /*ea40*/  FMNMX.FTZ R20, R2, R7, !PT ;  /* 0x0000000702147209 */ /* 0x001fcc0007810000 */
[----:B------:R-:W-:Y:S01]  /*ea50*/  MUFU.EX2 R175, R175 ;  /* 0x000000af00af7308 */ /* 0x000fe20000000800 */
[----:B------:R-:W0:Y:S07]  /*ea60*/  SHFL.BFLY PT, R7, R20, 0x1, 0x1f ;  /* 0x0c201f0014077f89 */ /* 0x000e2e00000e0000 */
[----:B------:R-:W-:Y:S08]  /*ea70*/  MUFU.EX2 R190, R190 ;  /* 0x000000be00be7308 */ /* 0x000ff00000000800 */
[----:B------:R-:W-:Y:S08]  /*ea80*/  MUFU.EX2 R185, R185 ;  /* 0x000000b900b97308 */ /* 0x000ff00000000800 */
[----:B------:R-:W-:Y:S01]  /*ea90*/  MUFU.EX2 R184, R184 ;  /* 0x000000b800b87308 */ /* 0x000fe20000000800 */
[----:B0-----:R-:W-:-:S05]  /*eaa0*/  FMNMX.FTZ R7, R20, R7, !PT ;  /* 0x0000000714077209 */ /* 0x001fca0007810000 */
[C---:B------:R-:W-:Y:S01]  /*eab0*/  FADD.FTZ R189, -R7.reuse, R10 ;  /* 0x0000000a07bd7221 */ /* 0x040fe20000010100 */
[-C--:B------:R-:W-:Y:S01]  /*eac0*/  FMUL.FTZ R10, R7, R6.reuse ;  /* 0x00000006070a7220 */ /* 0x080fe20000410000 */
[----:B------:R-:W-:Y:S02]  /*ead0*/  MUFU.EX2 R187, R187 ;  /* 0x000000bb00bb7308 */ /* 0x000fe40000000800 */
[-C--:B------:R-:W-:Y:S01]  /*eae0*/  FMUL.FTZ R189, R189, R6.reuse ;  /* 0x00000006bdbd7220 */ /* 0x080fe20000410000 */
[-CC-:B------:R-:W-:Y:S01]  /*eaf0*/  FFMA.FTZ R201, R11, R6.reuse, -R10.reuse ;  /* 0x000000060bc97223 */ /* 0x180fe2000001080a */
[----:B------:R-:W-:Y:S02]  /*eb00*/  IMAD.U32 R11, RZ, RZ, UR36 ;  /* 0x00000024ff0b7e24 */ /* 0x000fe4000f8e00ff */
[-CC-:B------:R-:W-:Y:S01]  /*eb10*/  FFMA.FTZ R203, R15, R6.reuse, -R10.reuse ;  /* 0x000000060fcb7223 */ /* 0x180fe2000001080a */
[-CC-:B------:R-:W-:Y:S01]  /*eb20*/  FFMA.FTZ R20, R21, R6.reuse, -R10.reuse ;  /* 0x0000000615147223 */ /* 0x180fe2000001080a */
[-CC-:B------:R-:W-:Y:S01]  /*eb30*/  FFMA.FTZ R197, R161, R6.reuse, -R10.reuse ;  /* 0x00000006a1c57223 */ /* 0x180fe2000001080a */
[----:B------:R0:W-:Y:S01]  /*eb40*/  MUFU.EX2 R2, R189 ;  /* 0x000000bd00027308 */ /* 0x0001e20000000800 */
[----:B------:R-:W-:Y:S01]  /*eb50*/  @!P1 LEA R11, R11, UR38, 0x3 ;  /* 0x000000260b0b9c11 */ /* 0x000fe2000f8e18ff */
[----:B------:R-:W-:Y:S01]  /*eb60*/  FFMA.FTZ R120, R163, R6, -R10 ;  /* 0x00000006a3787223 */ /* 0x000fe2000001080a */
[----:B------:R-:W-:-:S02]  /*eb70*/  IMAD.U32 R15, RZ, RZ, UR14 ;  /* 0x0000000eff0f7e24 */ /* 0x000fc4000f8e00ff */
[-CC-:B------:R-:W-:Y:S01]  /*eb80*/  FFMA.FTZ R199, R165, R6.reuse, -R10.reuse ;  /* 0x00000006a5c77223 */ /* 0x180fe2000001080a */
[----:B------:R-:W-:Y:S01]  /*eb90*/  @!P1 IADD3 R11, R11, 0x36840, RZ ;  /* 0x000368400b0b9810 */ /* 0x000fe20007ffe0ff */
[-CC-:B------:R-:W-:Y:S01]  /*eba0*/  FFMA.FTZ R122, R167, R6.reuse, -R10.reuse ;  /* 0x00000006a77a7223 */ /* 0x180fe2000001080a */
[----:B------:R-:W-:Y:S01]  /*ebb0*/  @!P1 VIADD R15, R15, 0x36860 ;  /* 0x000368600f0f9836 */ /* 0x000fe20000000000 */
[----:B------:R-:W1:Y:S01]  /*ebc0*/  MUFU.EX2 R201, R201 ;  /* 0x000000c900c97308 */ /* 0x000e620000000800 */
[----:B------:R-:W-:Y:S01]  /*ebd0*/  @!P1 PRMT R11, RZ, 0x654, R11 ;  /* 0x00000654ff0b9816 */ /* 0x000fe2000000000b */
[-CC-:B------:R-:W-:Y:S01]  /*ebe0*/  FFMA.FTZ R193, R153, R6.reuse, -R10.reuse ;  /* 0x0000000699c17223 */ /* 0x180fe2000001080a */
[-CC-:B------:R-:W-:Y:S01]  /*ebf0*/  FFMA.FTZ R124, R155, R6.reuse, -R10.reuse ;  /* 0x000000069b7c7223 */ /* 0x180fe2000001080a */
[----:B------:R-:W-:Y:S01]  /*ec00*/  @!P1 PRMT R15, RZ, 0x654, R15 ;  /* 0x00000654ff0f9816 */ /* 0x000fe2000000000f */
[-CC-:B------:R-:W-:Y:S01]  /*ec10*/  FFMA.FTZ R195, R157, R6.reuse, -R10.reuse ;  /* 0x000000069dc37223 */ /* 0x180fe2000001080a */
[-CC-:B------:R-:W-:Y:S01]  /*ec20*/  FFMA.FTZ R126, R159, R6.reuse, -R10.reuse ;  /* 0x000000069f7e7223 */ /* 0x180fe2000001080a */
[-CC-:B0-----:R-:W-:Y:S01]  /*ec30*/  FFMA.FTZ R189, R145, R6.reuse, -R10.reuse ;  /* 0x0000000691bd7223 */ /* 0x181fe2000001080a */
        /* <DEDUP_REMOVED lines=13> */
[----:B------:R-:W-:-:S03]  /*ed10*/  FFMA.FTZ R151, R151, R6, -R10 ;  /* 0x0000000697977223 */ /* 0x000fc6000001080a */
        /* <DEDUP_REMOVED lines=22> */
[----:B-1----:R-:W-:Y:S01]  /*ee80*/  FFMA.FTZ R13, R2, R3, R201 ;  /* 0x00000003020d7223 */ /* 0x002fe200000100c9 */
[----:B------:R-:W-:Y:S08]  /*ee90*/  MUFU.EX2 R217, R217 ;  /* 0x000000d900d97308 */ /* 0x000ff00000000800 */
[----:B------:R-:W0:Y:S08]  /*eea0*/  MUFU.EX2 R14, R14 ;  /* 0x0000000e000e7308 */ /* 0x000e300000000800 */
[----:B------:R-:W-:Y:S08]  /*eeb0*/  MUFU.EX2 R3, R125 ;  /* 0x0000007d00037308 */ /* 0x000ff00000000800 */
[----:B------:R-:W-:Y:S01]  /*eec0*/  MUFU.EX2 R139, R139 ;  /* 0x0000008b008b7308 */ /* 0x000fe20000000800 */
[C---:B0-----:R-:W-:Y:S01]  /*eed0*/  FADD.FTZ R132, R14.reuse, R13 ;  /* 0x0000000d0e847221 */ /* 0x041fe20000010000 */
[----:B------:R-:W-:-:S03]  /*eee0*/  F2FP.F16.F32.PACK_AB R201, R14, R201 ;  /* 0x000000c90ec9723e */ /* 0x000fc600000000ff */
[----:B------:R-:W-:Y:S01]  /*eef0*/  FADD.FTZ R13, R203, R132 ;  /* 0x00000084cb0d7221 */ /* 0x000fe20000010000 */
[C---:B------:R-:W-:Y:S02]  /*ef00*/  F2FP.F16.F32.PACK_AB R203, R20.reuse, R203 ;  /* 0x000000cb14cb723e */ /* 0x040fe400000000ff */
[----:B------:R-:W-:Y:S01]  /*ef10*/  MUFU.EX2 R180, R180 ;  /* 0x000000b400b47308 */ /* 0x000fe20000000800 */
[----:B------:R-:W-:-:S04]  /*ef20*/  FADD.FTZ R132, R20, R13 ;  /* 0x0000000d14847221 */ /* 0x000fc80000010000 */
        /* <DEDUP_REMOVED lines=11> */
[----:B------:R-:W-:-:S07]  /*efe0*/  FADD.FTZ R132, R124, R13 ;  /* 0x0000000d7c847221 */ /* 0x000fce0000010000 */
[----:B------:R-:W-:Y:S08]  /*eff0*/  MUFU.EX2 R182, R182 ;  /* 0x000000b600b67308 */ /* 0x000ff00000000800 */
[----:B------:R-:W-:Y:S08]  /*f000*/  MUFU.EX2 R135, R135 ;  /* 0x0000008700877308 */ /* 0x000ff00000000800 */
[----:B------:R-:W-:Y:S08]  /*f010*/  MUFU.EX2 R183, R183 ;  /* 0x000000b700b77308 */ /* 0x000ff00000000800 */
[----:B------:R-:W-:Y:S08]  /*f020*/  MUFU.EX2 R143, R143 ;  /* 0x0000008f008f7308 */ /* 0x000ff00000000800 */
[----:B------:R-:W-:Y:S08]  /*f030*/  MUFU.EX2 R18, R18 ;  /* 0x0000001200127308 */ /* 0x000ff00000000800 */
[----:B------:R-:W-:Y:S08]  /*f040*/  MUFU.EX2 R123, R123 ;  /* 0x0000007b007b7308 */ /* 0x000ff00000000800 */
[----:B------:R-:W0:Y:S08]  /*f050*/  MUFU.EX2 R219, R219 ;  /* 0x000000db00db7308 */ /* 0x000e300000000800 */
[----:B------:R-:W-:Y:S08]  /*f060*/  MUFU.EX2 R151, R151 ;  /* 0x0000009700977308 */ /* 0x000ff00000000800 */
[----:B------:R-:W-:Y:S08]  /*f070*/  MUFU.EX2 R12, R12 ;  /* 0x0000000c000c7308 */ /* 0x000ff00000000800 */
[----:B------:R-:W1:Y:S01]  /*f080*/  MUFU.EX2 R221, R221 ;  /* 0x000000dd00dd7308 */ /* 0x000e620000000800 */
[----:B------:R-:W-:-:S02]  /*f090*/  WARPGROUP.DEPBAR.LE gsb0, 0x0 ;  /* 0x00008000000079c5 */ /* 0x000fc40000010000 */
[----:B------:R2:W-:Y:S01]  /*f0a0*/  @!P1 SYNCS.ARRIVE.TRANS64.RED.A1T0 RZ, [R11+URZ], RZ ;  /* 0x000000ff0bff99a7 */ /* 0x0005e2000810043f */
[----:B0-----:R-:W-:Y:S02]  /*f0b0*/  F2FP.F16.F32.PACK_AB R176, R219, R18 ;  /* 0x00000012dbb0723e */ /* 0x001fe400000000ff */
[----:B------:R-:W-:Y:S02]  /*f0c0*/  F2FP.F16.F32.PACK_AB R177, R123, R143 ;  /* 0x0000008f7bb1723e */ /* 0x000fe400000000ff */
[----:B-1----:R-:W-:Y:S01]  /*f0d0*/  F2FP.F16.F32.PACK_AB R178, R221, R12 ;  /* 0x0000000cddb2723e */ /* 0x002fe200000000ff */
[----:B--2---:R-:W-:Y:S01]  /*f0e0*/  FFMA.FTZ R11, R0, R4, R9 ;  /* 0x00000004000b7223 */ /* 0x004fe20000010009 */
[----:B------:R0:W-:Y:S01]  /*f0f0*/  @!P1 SYNCS.ARRIVE.TRANS64.RED.A1T0 RZ, [R15+URZ], RZ ;  /* 0x000000ff0fff99a7 */ /* 0x0001e2000810043f */
[-C--:B------:R-:W-:Y:S02]  /*f100*/  FFMA.FTZ R4, R129, R6.reuse, -R10 ;  /* 0x0000000681047223 */ /* 0x080fe4000001080a */
[C---:B------:R-:W-:Y:S01]  /*f110*/  FADD.FTZ R11, R200.reuse, R11 ;  /* 0x0000000bc80b7221 */ /* 0x040fe20000010000 */
[----:B------:R-:W-:Y:S01]  /*f120*/  F2FP.F16.F32.PACK_AB R200, R200, R9 ;  /* 0x00000009c8c8723e */ /* 0x000fe200000000ff */
[----:B------:R-:W-:Y:S01]  /*f130*/  FADD.FTZ R9, R195, R132 ;  /* 0x00000084c3097221 */ /* 0x000fe20000010000 */
[----:B------:R-:W-:Y:S01]  /*f140*/  F2FP.F16.F32.PACK_AB R195, R126, R195 ;  /* 0x000000c37ec3723e */ /* 0x000fe200000000ff */
[----:B------:R-:W-:Y:S01]  /*f150*/  FADD.FTZ R134, R202, R11 ;  /* 0x0000000bca867221 */ /* 0x000fe20000010000 */
[-C--:B------:R-:W-:Y:S01]  /*f160*/  FFMA.FTZ R11, R133, R6.reuse, -R10 ;  /* 0x00000006850b7223 */ /* 0x080fe2000001080a */
[----:B------:R-:W-:Y:S01]  /*f170*/  FADD.FTZ R132, R126, R9 ;  /* 0x000000097e847221 */ /* 0x000fe20000010000 */
[----:B------:R-:W-:Y:S01]  /*f180*/  MUFU.EX2 R4, R4 ;  /* 0x0000000400047308 */ /* 0x000fe20000000800 */
[----:B0-----:R-:W-:Y:S01]  /*f190*/  FADD.FTZ R15, R17, R134 ;  /* 0x00000086110f7221 */ /* 0x001fe20000010000 */
[----:B------:R-:W-:Y:S01]  /*f1a0*/  FFMA.FTZ R10, R127, R6, -R10 ;  /* 0x000000067f0a7223 */ /* 0x000fe2000001080a */
[----:B------:R-:W-:Y:S01]  /*f1b0*/  FADD.FTZ R9, R189, R132 ;  /* 0x00000084bd097221 */ /* 0x000fe20000010000 */
[----:B------:R-:W-:Y:S01]  /*f1c0*/  F2FP.F16.F32.PACK_AB R202, R17, R202 ;  /* 0x000000ca11ca723e */ /* 0x000fe200000000ff */
[----:B------:R-:W-:Y:S01]  /*f1d0*/  FADD.FTZ R134, R196, R15 ;  /* 0x0000000fc4867221 */ /* 0x000fe20000010000 */
[----:B------:R-:W-:-:S02]  /*f1e0*/  F2FP.F16.F32.PACK_AB R196, R19, R196 ;  /* 0x000000c413c4723e */ /* 0x000fc400000000ff */
[----:B------:R-:W-:Y:S01]  /*f1f0*/  MUFU.EX2 R11, R11 ;  /* 0x0000000b000b7308 */ /* 0x000fe20000000800 */
[----:B------:R-:W-:Y:S01]  /*f200*/  FADD.FTZ R15, R19, R134 ;  /* 0x00000086130f7221 */ /* 0x000fe20000010000 */
[----:B------:R-:W-:-:S03]  /*f210*/  F2FP.F16.F32.PACK_AB R189, R128, R189 ;  /* 0x000000bd80bd723e */ /* 0x000fc600000000ff */
[----:B------:R-:W-:Y:S01]  /*f220*/  FADD.FTZ R134, R198, R15 ;  /* 0x0000000fc6867221 */ /* 0x000fe20000010000 */
[C---:B------:R-:W-:Y:S02]  /*f230*/  F2FP.F16.F32.PACK_AB R198, R169.reuse, R198 ;  /* 0x000000c6a9c6723e */ /* 0x040fe400000000ff */
[----:B------:R-:W0:Y:S01]  /*f240*/  MUFU.EX2 R10, R10 ;  /* 0x0000000a000a7308 */ /* 0x000e220000000800 */
[----:B------:R-:W-:-:S04]  /*f250*/  FADD.FTZ R15, R169, R134 ;  /* 0x00000086a90f7221 */ /* 0x000fc80000010000 */
[----:B------:R-:W-:Y:S01]  /*f260*/  FADD.FTZ R134, R192, R15 ;  /* 0x0000000fc0867221 */ /* 0x000fe20000010000 */
[----:B------:R-:W-:-:S03]  /*f270*/  F2FP.F16.F32.PACK_AB R192, R171, R192 ;  /* 0x000000c0abc0723e */ /* 0x000fc600000000ff */
[----:B------:R-:W-:-:S04]  /*f280*/  FADD.FTZ R15, R171, R134 ;  /* 0x00000086ab0f7221 */ /* 0x000fc80000010000 */
[----:B------:R-:W-:Y:S01]  /*f290*/  FADD.FTZ R134, R194, R15 ;  /* 0x0000000fc2867221 */ /* 0x000fe20000010000 */
[----:B------:R-:W-:-:S03]  /*f2a0*/  F2FP.F16.F32.PACK_AB R194, R173, R194 ;  /* 0x000000c2adc2723e */ /* 0x000fc600000000ff */
[----:B------:R-:W-:Y:S01]  /*f2b0*/  FADD.FTZ R13, R173, R134 ;  /* 0x00000086ad0d7221 */ /* 0x000fe20000010000 */
[----:B0-----:R-:W-:-:S03]  /*f2c0*/  F2FP.F16.F32.PACK_AB R179, R10, R151 ;  /* 0x000000970ab3723e */ /* 0x001fc600000000ff */
[----:B------:R-:W-:Y:S01]  /*f2d0*/  FADD.FTZ R14, R188, R13 ;  /* 0x0000000dbc0e7221 */ /* 0x000fe20000010000 */
[----:B------:R-:W-:-:S03]  /*f2e0*/  F2FP.F16.F32.PACK_AB R188, R175, R188 ;  /* 0x000000bcafbc723e */ /* 0x000fc600000000ff */
[----:B------:R-:W-:Y:S01]  /*f2f0*/  FADD.FTZ R13, R175, R14 ;  /* 0x0000000eaf0d7221 */ /* 0x000fe20000010000 */
[----:B------:R-:W-:-:S03]  /*f300*/  FADD.FTZ R14, R128, R9 ;  /* 0x00000009800e7221 */ /* 0x000fc60000010000 */
        /* <DEDUP_REMOVED lines=16> */
[C---:B------:R-:W-:Y:S01]  /*f410*/  FADD.FTZ R14, R137.reuse, R14 ;  /* 0x0000000e890e7221 */ /* 0x040fe20000010000 */
[----:B------:R-:W-:-:S02]  /*f420*/  F2FP.F16.F32.PACK_AB R187, R137, R11 ;  /* 0x0000000b89bb723e */ /* 0x000fc400000000ff */
[----:B------:R-:W-:Y:S01]  /*f430*/  FADD.FTZ R20, R180, R9 ;  /* 0x00000009b4147221 */ /* 0x000fe20000010000 */
[----:B------:R-:W-:Y:S01]  /*f440*/  FADD.FTZ R14, R139, R14 ;  /* 0x0000000e8b0e7221 */ /* 0x000fe20000010000 */
[C---:B------:R-:W-:Y:S01]  /*f450*/  F2FP.F16.F32.PACK_AB R180, R181.reuse, R180 ;  /* 0x000000b4b5b4723e */ /* 0x040fe200000000ff */
[----:B------:R-:W-:Y:S02]  /*f460*/  IMAD.MOV.U32 R9, RZ, RZ, R8 ;  /* 0x000000ffff097224 */ /* 0x000fe400078e0008 */
        /* <DEDUP_REMOVED lines=10> */
[----:B------:R-:W-:-:S03]  /*f510*/  FADD.FTZ R14, R143, R14 ;  /* 0x0000000e8f0e7221 */ /* 0x000fc60000010000 */
[----:B------:R-:W-:Y:S01]  /*f520*/  FADD.FTZ R3, R219, R4 ;  /* 0x00000004db037221 */ /* 0x000fe20000010000 */
[----:B------:R-:W-:-:S03]  /*f530*/  FADD.FTZ R14, R123, R14 ;  /* 0x0000000e7b0e7221 */ /* 0x000fc60000010000 */
[----:B------:R-:W-:Y:S01]  /*f540*/  FADD.FTZ R4, R12, R3 ;  /* 0x000000030c047221 */ /* 0x000fe20000010000 */
[----:B------:R-:W-:-:S03]  /*f550*/  FADD.FTZ R14, R151, R14 ;  /* 0x0000000e970e7221 */ /* 0x000fc60000010000 */
[----:B------:R-:W-:Y:S01]  /*f560*/  FADD.FTZ R4, R221, R4 ;  /* 0x00000004dd047221 */ /* 0x000fe20000010000 */
[----:B------:R-:W-:Y:S01]  /*f570*/  FADD.FTZ R3, R10, R14 ;  /* 0x0000000e0a037221 */ /* 0x000fe20000010000 */
[----:B------:R-:W-:Y:S01]  /*f580*/  IMAD.MOV.U32 R10, RZ, RZ, R7 ;  /* 0x000000ffff0a7224 */ /* 0x000fe200078e0007 */
[----:B------:R-:W-:Y:S06]  /*f590*/  @P2 BRA `(.L_x_2022) ;  /* 0xffffffbc00842947 */ /* 0x000fec000383ffff */
.L_x_2013:
        /* <DEDUP_REMOVED lines=99> */
.L_x_2023:
[----:B------:R-:W-:Y:S01]  /*fbd0*/  ULEA UR5, UR36, UR38, 0x3 ;  /* 0x0000002624057291 */ /* 0x000fe2000f8e183f */
[----:B------:R-:W-:-:S05]  /*fbe0*/  IMAD.U32 R0, RZ, RZ, UR60 ;  /* 0x0000003cff007e24 */ /* 0x000fca000f8e00ff */
[----:B------:R-:W-:-:S04]  /*fbf0*/  SHF.L.U32 R0, R0, 0x1f, RZ ;  /* 0x0000001f00007819 */ /* 0x000fc800000006ff */
[----:B------:R0:W1:Y:S01]  /*fc00*/  SYNCS.PHASECHK.TRANS64.TRYWAIT P2, [UR5+0x36850], R0 ;  /* 0x03685000ff0075a7 */ /* 0x0000620008040145 */
[----:B------:R-:W-:Y:S05]  /*fc10*/  @!P0 BRA `(.L_x_2024) ;  /* 0x0000000000048947 */ /* 0x000fea0003800000 */
[----:B------:R-:W-:Y:S01]  /*fc20*/  BPT.TRAP 0x1 ;  /* 0x000000040000795c */ /* 0x000fe20000300000 */
.L_x_2024:
[----:B-1----:R-:W-:Y:S05]  /*fc30*/  @P2 BRA `(.L_x_2025) ;  /* 0x0000000000082947 */ /* 0x002fea0003800000 */
[----:B------:R-:W1:Y:S02]  /*fc40*/  SYNCS.PHASECHK.TRANS64.TRYWAIT P0, [UR5+0x36850], R0 ;  /* 0x03685000ff0075a7 */ /* 0x000e640008000145 */
[----:B-1----:R-:W-:Y:S05]  /*fc50*/  @!P0 BRA `(.L_x_2026) ;  /* 0x00000088003c8947 */ /* 0x002fea0003800000 */
.L_x_2025:
[----:B------:R-:W-:Y:S01]  /*fc60*/  UIADD3 UR38, UR38, 0x400, URZ ;  /* 0x0000040026267890 */ /* 0x000fe2000fffe03f */
[----:B------:R-:W-:Y:S01]  /*fc70*/  WARPGROUP.ARRIVE ;  /* 0x00000000000079c5 */ /* 0x000fe20000000000 */
[----:B------:R-:W-:Y:S01]  /*fc80*/  UMOV UR7, 0x40000040 ;  /* 0x4000004000077882 */ /* 0x000fe20000000000 */
[----:B-1----:R-:W1:Y:S01]  /*fc90*/  SHFL.BFLY PT, R5, R4, 0x2, 0x1f ;  /* 0x0c401f0004057f89 */ /* 0x002e6200000e0000 */
[----:B------:R-:W-:Y:S01]  /*fca0*/  USHF.R.U32.HI UR38, URZ, 0x4, UR38 ;  /* 0x000000043f267899 */ /* 0x000fe20008011626 */
[----:B------:R-:W-:Y:S01]  /*fcb0*/  IMAD.MOV.U32 R10, RZ, RZ, RZ ;  /* 0x000000ffff0a7224 */ /* 0x000fe200078e00ff */
[----:B------:R-:W-:Y:S01]  /*fcc0*/  R2UR UR8, R210 ;  /* 0x00000000d20872ca */ /* 0x000fe200000e0000 */
[----:B0-----:R-:W0:Y:S01]  /*fcd0*/  SHFL.BFLY PT, R0, R3, 0x2, 0x1f ;  /* 0x0c401f0003007f89 */ /* 0x001e2200000e0000 */
[----:B------:R-:W-:-:S04]  /*fce0*/  ULOP3.LUT UR38, UR38, 0x3fff, URZ, 0xc0, !UPT ;  /* 0x00003fff26267892 */ /* 0x000fc8000f8ec03f */
        /* <DEDUP_REMOVED lines=10> */
[----:B------:R-:W-:Y:S01]  /*fd90*/  MOV R4, RZ ;  /* 0x000000ff00047202 */ /* 0x000fe20000000f00 */
[----:B0-----:R-:W-:Y:S01]  /*fda0*/  FADD.FTZ R2, R0, R3 ;  /* 0x0000000300027221 */ /* 0x001fe20000010000 */
[----:B------:R-:W-:Y:S01]  /*fdb0*/  MOV R210, UR8 ;  /* 0x0000000800d27c02 */ /* 0x000fe20008000f00 */
[----:B------:R-:W0:Y:S01]  /*fdc0*/  SHFL.BFLY PT, R0, R5, 0x1, 0x1f ;  /* 0x0c201f0005007f89 */ /* 0x000e2200000e0000 */
[----:B------:R-:W-:-:S03]  /*fdd0*/  USEL UR36, UR36, URZ, UP0 ;  /* 0x0000003f24247287 */ /* 0x000fc60008000000 */
[----:B------:R-:W1:Y:S01]  /*fde0*/  SHFL.BFLY PT, R9, R2, 0x1, 0x1f ;  /* 0x0c201f0002097f89 */ /* 0x000e6200000e0000 */
[----:B0-----:R-:W-:Y:S01]  /*fdf0*/  FADD.FTZ R13, R5, R0 ;  /* 0x00000000050d7221 */ /* 0x001fe20000010000 */
[----:B------:R-:W-:Y:S02]  /*fe00*/  IMAD.U32 R5, RZ, RZ, UR5 ;  /* 0x00000005ff057e24 */ /* 0x000fe4000f8e00ff */
[----:B------:R-:W-:Y:S02]  /*fe10*/  IMAD.MOV.U32 R0, RZ, RZ, -0x800000 ;  /* 0xff800000ff007424 */ /* 0x000fe400078e00ff */
[----:B-1----:R-:W-:Y:S01]  /*fe20*/  FADD.FTZ R14, R2, R9 ;  /* 0x00000009020e7221 */ /* 0x002fe20000010000 */
[----:B------:R-:W-:Y:S01]  /*fe30*/  FSETP.NE.FTZ.AND P0, PT, R13, RZ, PT ;  /* 0x000000ff0d00720b */ /* 0x000fe20003f15000 */
[----:B------:R-:W-:Y:S02]  /*fe40*/  @!P1 VIADD R5, R5, 0x36860 ;  /* 0x0003686005059836 */ /* 0x000fe40000000000 */
[----:B------:R-:W-:Y:S01]  /*fe50*/  IMAD.MOV.U32 R2, RZ, RZ, -0x800000 ;  /* 0xff800000ff027424 */ /* 0x000fe200078e00ff */
[----:B------:R-:W-:-:S02]  /*fe60*/  FSETP.NE.FTZ.AND P2, PT, R14, RZ, PT ;  /* 0x000000ff0e00720b */ /* 0x000fc40003f55000 */
[----:B------:R-:W-:-:S07]  /*fe70*/  @!P1 PRMT R5, RZ, 0x654, R5 ;  /* 0x00000654ff059816 */ /* 0x000fce0000000005 */
[----:B------:R-:W0:Y:S01]  /*fe80*/  @P0 MUFU.LG2 R9, R13 ;  /* 0x0000000d00090308 */ /* 0x000e220000000c00 */
[----:B------:R-:W-:-:S03]  /*fe90*/  @P0 FMUL.FTZ R3, R6, 0.69314718246459960938 ;  /* 0x3f31721806030820 */ /* 0x000fc60000410000 */
[----:B------:R-:W-:-:S04]  /*fea0*/  @P2 FMUL.FTZ R15, R6, 0.69314718246459960938 ;  /* 0x3f317218060f2820 */ /* 0x000fc80000410000 */
[----:B------:R-:W1:Y:S08]  /*feb0*/  @P2 MUFU.LG2 R11, R14 ;  /* 0x0000000e000b2308 */ /* 0x000e700000000c00 */
[----:B------:R-:W2:Y:S01]  /*fec0*/  @P2 MUFU.RCP R10, R14 ;  /* 0x0000000e000a2308 */ /* 0x000ea20000001000 */
[----:B0-----:R-:W-:-:S04]  /*fed0*/  @P0 FMUL.FTZ R6, R9, 0.69314718246459960938 ;  /* 0x3f31721809060820 */ /* 0x001fc80000410000 */
[----:B------:R-:W-:-:S03]  /*fee0*/  @P0 FFMA.FTZ R2, R3, R8, R6 ;  /* 0x0000000803020223 */ /* 0x000fc60000010006 */
[----:B------:R-:W0:Y:S01]  /*fef0*/  @P0 MUFU.RCP R4, R13 ;  /* 0x0000000d00040308 */ /* 0x000e220000001000 */
[----:B-1----:R-:W-:Y:S01]  /*ff00*/  @P2 FMUL.FTZ R12, R11, 0.69314718246459960938 ;  /* 0x3f3172180b0c2820 */ /* 0x002fe20000410000 */
        /* <DEDUP_REMOVED lines=36> */
[----:B------:R-:W-:Y:S01]  /*10150*/  FMUL.FTZ R130, R43, R10 ;  /* 0x0000000a2b827220 */ /* 0x000fe20000410000 */
[-C--:B0-----:R-:W-:Y:S01]  /*10160*/  FMUL.FTZ R120, R32, R4.reuse ;  /* 0x0000000420787220 */ /* 0x081fe20000410000 */
[-C--:B------:R-:W-:Y:S01]  /*10170*/  FMUL.FTZ R3, R36, R4.reuse ;  /* 0x0000000424037220 */ /* 0x080fe20000410000 */
[----:B------:R-:W-:Y:S01]  /*10180*/  FMUL.FTZ R122, R37, R4 ;  /* 0x00000004257a7220 */ /* 0x000fe20000410000 */
        /* <DEDUP_REMOVED lines=91> */
.L_x_1996:
[----:B------:R-:W0:Y:S01]  /*10740*/  S2R R5, SR_CgaCtaId ;  /* 0x0000000000057919 */ /* 0x000e220000008800 */
[----:B------:R-:W-:Y:S01]  /*10750*/  MOV R42, 0x400 ;  /* 0x00000400002a7802 */ /* 0x000fe20000000f00 */
[----:B------:R-:W-:Y:S01]  /*10760*/  BSSY B0, `(.L_x_2027) ;  /* 0x0000274000007945 */ /* 0x000fe20003800000 */
[----:B------:R-:W-:Y:S02]  /*10770*/  BAR.SYNC.DEFER_BLOCKING 0x5, 0x120 ;  /* 0x0144800000007b1d */ /* 0x000fe40000010000 */
[----:B0-----:R-:W-:-:S05]  /*10780*/  LEA R42, R5, R42, 0x18 ;  /* 0x0000002a052a7211 */ /* 0x001fca00078ec0ff */
[----:B------:R-:W0:Y:S02]  /*10790*/  LDS.128 R80, [R42+0x368d0] ;  /* 0x0368d0002a507984 */ /* 0x000e240000000c00 */
[----:B0-----:R-:W-:Y:S02]  /*107a0*/  R2UR UR4, R81 ;  /* 0x00000000510472ca */ /* 0x001fe400000e0000 */
[----:B------:R-:W-:-:S11]  /*107b0*/  R2UR UR5, R82 ;  /* 0x00000000520572ca */ /* 0x000fd600000e0000 */
[----:B------:R-:W-:Y:S01]  /*107c0*/  IMAD.U32 R17, RZ, RZ, UR4 ;  /* 0x00000004ff117e24 */ /* 0x000fe2000f8e00ff */
[----:B------:R-:W-:Y:S06]  /*107d0*/  BAR.ARV 0x4, 0x120 ;  /* 0x0104800000007b1d */ /* 0x000fec0000002000 */
[----:B------:R-:W-:Y:S05]  /*107e0*/  @P0 BRA `(.L_x_2028) ;  /* 0x0000001800800947 */ /* 0x000fea0003800000 */
[----:B------:R-:W0:Y:S01]  /*107f0*/  S2R R5, SR_SWINHI ;  /* 0x0000000000057919 */ /* 0x000e220000002f00 */
[----:B------:R-:W-:Y:S01]  /*10800*/  F2FP.F16.F32.PACK_AB R6, R123, R6 ;  /* 0x000000067b06723e */ /* 0x000fe200000000ff */
[----:B------:R-:W-:Y:S01]  /*10810*/  ULDC.64 UR8, c[0x0][0xbe0] ;  /* 0x0002f80000087ab9 */ /* 0x000fe20000000a00 */
[----:B------:R-:W-:Y:S01]  /*10820*/  R2UR UR6, R208 ;  /* 0x00000000d00672ca */ /* 0x000fe200000e0000 */
[----:B------:R-:W-:Y:S01]  /*10830*/  UISETP.NE.U32.AND UP0, UPT, UR8, URZ, UPT ;  /* 0x0000003f0800728c */ /* 0x000fe2000bf05070 */
[----:B------:R-:W-:Y:S01]  /*10840*/  R2UR UR4, R206 ;  /* 0x00000000ce0472ca */ /* 0x000fe200000e0000 */
[----:B------:R-:W-:Y:S01]  /*10850*/  ULDC.64 UR12, c[0x0][0x208] ;  /* 0x00008200000c7ab9 */ /* 0x000fe20000000a00 */
[----:B------:R-:W-:Y:S01]  /*10860*/  F2FP.F16.F32.PACK_AB R36, R37, R36 ;  /* 0x000000242524723e */ /* 0x000fe200000000ff */
[----:B------:R-:W-:Y:S01]  /*10870*/  UISETP.NE.AND.EX UP0, UPT, UR9, URZ, UPT, UP0 ;  /* 0x0000003f0900728c */ /* 0x000fe2000bf05300 */
[----:B------:R-:W-:Y:S02]  /*10880*/  F2FP.F16.F32.PACK_AB R37, R47, R38 ;  /* 0x000000262f25723e */ /* 0x000fe400000000ff */
[----:B------:R-:W-:-:S02]  /*10890*/  F2FP.F16.F32.PACK_AB R88, R89, R88 ;  /* 0x000000585958723e */ /* 0x000fc400000000ff */
[----:B------:R-:W-:Y:S02]  /*108a0*/  F2FP.F16.F32.PACK_AB R38, R85, R84 ;  /* 0x000000545526723e */ /* 0x000fe400000000ff */
[----:B------:R-:W-:Y:S02]  /*108b0*/  F2FP.F16.F32.PACK_AB R39, R128, R39 ;  /* 0x000000278027723e */ /* 0x000fe400000000ff */
[----:B------:R-:W-:Y:S01]  /*108c0*/  F2FP.F16.F32.PACK_AB R89, R43, R90 ;  /* 0x0000005a2b59723e */ /* 0x000fe200000000ff */
[----:B------:R-:W-:Y:S01]  /*108d0*/  USHF.L.U64.HI UR11, UR4, 0x2, UR6 ;  /* 0x00000002040b7899 */ /* 0x000fe20008010206 */
[----:B------:R-:W-:Y:S01]  /*108e0*/  F2FP.F16.F32.PACK_AB R96, R97, R96 ;  /* 0x000000606160723e */ /* 0x000fe200000000ff */
[----:B------:R-:W-:Y:S01]  /*108f0*/  USHF.L.U32 UR10, UR4, 0x2, URZ ;  /* 0x00000002040a7899 */ /* 0x000fe2000800063f */
[----:B------:R-:W-:Y:S01]  /*10900*/  F2FP.F16.F32.PACK_AB R90, R93, R92 ;  /* 0x0000005c5d5a723e */ /* 0x000fe200000000ff */
[----:B------:R-:W-:Y:S01]  /*10910*/  ULDC.64 UR6, c[0x0][0xbd8] ;  /* 0x0002f60000067ab9 */ /* 0x000fe20000000a00 */
[----:B------:R-:W-:Y:S01]  /*10920*/  F2FP.F16.F32.PACK_AB R91, R86, R91 ;  /* 0x0000005b565b723e */ /* 0x000fe200000000ff */
[----:B------:R-:W-:Y:S01]  /*10930*/  UISETP.NE.U32.AND UP1, UPT, UR6, URZ, UPT ;  /* 0x0000003f0600728c */ /* 0x000fe2000bf25070 */
[----:B------:R-:W-:Y:S01]  /*10940*/  F2FP.F16.F32.PACK_AB R97, R99, R98 ;  /* 0x000000626361723e */ /* 0x000fe200000000ff */
[----:B------:R-:W-:Y:S01]  /*10950*/  UIADD3 UR4, UP2, UR10, UR6, URZ ;  /* 0x000000060a047290 */ /* 0x000fe2000ff5e03f */
[----:B------:R-:W-:Y:S01]  /*10960*/  F2FP.F16.F32.PACK_AB R104, R105, R104 ;  /* 0x000000686968723e */ /* 0x000fe200000000ff */
[----:B------:R-:W-:Y:S01]  /*10970*/  UISETP.NE.AND.EX UP1, UPT, UR7, URZ, UPT, UP1 ;  /* 0x0000003f0700728c */ /* 0x000fe2000bf25310 */
[----:B------:R-:W-:Y:S01]  /*10980*/  F2FP.F16.F32.PACK_AB R98, R101, R100 ;  /* 0x000000646562723e */ /* 0x000fe200000000ff */
[----:B------:R-:W-:Y:S01]  /*10990*/  @UP0 UIADD3 UR6, UP3, UR10, UR8, URZ ;  /* 0x000000080a060290 */ /* 0x000fe2000ff7e03f */
[----:B------:R-:W-:Y:S01]  /*109a0*/  F2FP.F16.F32.PACK_AB R99, R103, R102 ;  /* 0x000000666763723e */ /* 0x000fe200000000ff */
[----:B------:R-:W-:Y:S01]  /*109b0*/  UIADD3.X UR8, UR11, UR7, URZ, UP2, !UPT ;  /* 0x000000070b087290 */ /* 0x000fe200097fe43f */
[----:B------:R-:W-:-:S02]  /*109c0*/  MOV R18, R42 ;  /* 0x0000002a00127202 */ /* 0x000fc40000000f00 */
[----:B0-----:R-:W-:Y:S01]  /*109d0*/  MOV R19, R5 ;  /* 0x0000000500137202 */ /* 0x001fe20000000f00 */
[----:B------:R-:W-:Y:S01]  /*109e0*/  @UP0 UIADD3.X UR7, UR11, UR9, URZ, UP3, !UPT ;  /* 0x000000090b070290 */ /* 0x000fe20009ffe43f */
[----:B------:R-:W-:Y:S02]  /*109f0*/  F2FP.F16.F32.PACK_AB R105, R107, R106 ;  /* 0x0000006a6b69723e */ /* 0x000fe400000000ff */
[----:B------:R-:W-:Y:S01]  /*10a00*/  F2FP.F16.F32.PACK_AB R112, R113, R112 ;  /* 0x000000707170723e */ /* 0x000fe200000000ff */
[----:B------:R-:W-:Y:S01]  /*10a10*/  IMAD.WIDE R4, R213, 0x2, R18 ;  /* 0x00000002d5047825 */ /* 0x000fe200078e0212 */
[----:B------:R-:W-:Y:S02]  /*10a20*/  F2FP.F16.F32.PACK_AB R106, R109, R108 ;  /* 0x0000006c6d6a723e */ /* 0x000fe400000000ff */
[----:B------:R-:W-:Y:S02]  /*10a30*/  F2FP.F16.F32.PACK_AB R107, R111, R110 ;  /* 0x0000006e6f6b723e */ /* 0x000fe400000000ff */
[----:B------:R-:W-:-:S02]  /*10a40*/  LOP3.LUT R29, R4, 0x380, RZ, 0xc0, !PT ;  /* 0x00000380041d7812 */ /* 0x000fc400078ec0ff */
        /* <DEDUP_REMOVED lines=9> */
[----:B------:R-:W-:Y:S01]  /*10ae0*/  IMAD.X R15, RZ, RZ, R5, P5 ;  /* 0x000000ffff0f7224 */ /* 0x000fe200028e0605 */
[----:B------:R-:W-:-:S02]  /*10af0*/  IADD3 R141, P4, R4, 0x4040, RZ ;  /* 0x00004040048d7810 */ /* 0x000fc40007f9e0ff */
[C---:B------:R-:W-:Y:S02]  /*10b00*/  IADD3 R143, P3, R4.reuse, 0x4060, RZ ;  /* 0x00004060048f7810 */ /* 0x040fe40007f7e0ff */
[C---:B------:R-:W-:Y:S01]  /*10b10*/  IADD3 R145, P2, R4.reuse, 0x8000, RZ ;  /* 0x0000800004917810 */ /* 0x040fe20007f5e0ff */
[--C-:B------:R-:W-:Y:S01]  /*10b20*/  IMAD.X R25, RZ, RZ, R5.reuse, P4 ;  /* 0x000000ffff197224 */ /* 0x100fe200020e0605 */
[C---:B------:R-:W-:Y:S01]  /*10b30*/  IADD3 R147, P1, R4.reuse, 0x8020, RZ ;  /* 0x0000802004937810 */ /* 0x040fe20007f3e0ff */
[--C-:B------:R-:W-:Y:S01]  /*10b40*/  IMAD.X R27, RZ, RZ, R5.reuse, P3 ;  /* 0x000000ffff1b7224 */ /* 0x100fe200018e0605 */
[C---:B------:R-:W-:Y:S02]  /*10b50*/  IADD3 R149, P6, R4.reuse, 0x8040, RZ ;  /* 0x0000804004957810 */ /* 0x040fe40007fde0ff */
[----:B------:R-:W-:Y:S01]  /*10b60*/  IADD3 R151, P5, R4, 0x8060, RZ ;  /* 0x0000806004977810 */ /* 0x000fe20007fbe0ff */
[--C-:B------:R-:W-:Y:S01]  /*10b70*/  IMAD.X R31, RZ, RZ, R5.reuse, P1 ;  /* 0x000000ffff1f7224 */ /* 0x100fe200008e0605 */
[----:B------:R-:W-:Y:S01]  /*10b80*/  LOP3.LUT R4, R29, R4, RZ, 0x3c, !PT ;  /* 0x000000041d047212 */ /* 0x000fe200078e3cff */
[--C-:B------:R-:W-:Y:S01]  /*10b90*/  IMAD.X R29, RZ, RZ, R5.reuse, P2 ;  /* 0x000000ffff1d7224 */ /* 0x100fe200010e0605 */
[-C--:B------:R-:W-:Y:S01]  /*10ba0*/  IADD3.X R21, RZ, R5.reuse, RZ, P0, !PT ;  /* 0x00000005ff157210 */ /* 0x080fe200007fe4ff */
[----:B------:R-:W-:Y:S01]  /*10bb0*/  IMAD.X R33, RZ, RZ, R5, P6 ;  /* 0x000000ffff217224 */ /* 0x000fe200030e0605 */
[----:B------:R-:W-:-:S02]  /*10bc0*/  IADD3.X R35, RZ, R5, RZ, P5, !PT ;  /* 0x00000005ff237210 */ /* 0x000fc40002ffe4ff */
[----:B------:R-:W-:Y:S02]  /*10bd0*/  LOP3.LUT R8, R81, 0x380, RZ, 0xc0, !PT ;  /* 0x0000038051087812 */ /* 0x000fe400078ec0ff */
[----:B------:R-:W-:Y:S02]  /*10be0*/  LOP3.LUT R10, R87, 0x380, RZ, 0xc0, !PT ;  /* 0x00000380570a7812 */ /* 0x000fe400078ec0ff */
[----:B------:R-:W-:Y:S02]  /*10bf0*/  MOV R134, R4 ;  /* 0x0000000400867202 */ /* 0x000fe40000000f00 */
[----:B------:R-:W-:Y:S02]  /*10c00*/  LOP3.LUT R12, R95, 0x380, RZ, 0xc0, !PT ;  /* 0x000003805f0c7812 */ /* 0x000fe400078ec0ff */
[----:B------:R-:W-:Y:S02]  /*10c10*/  LOP3.LUT R14, R137, 0x380, RZ, 0xc0, !PT ;  /* 0x00000380890e7812 */ /* 0x000fe400078ec0ff */
[----:B------:R-:W-:-:S02]  /*10c20*/  F2FP.F16.F32.PACK_AB R5, R32, R135 ;  /* 0x000000872005723e */ /* 0x000fc400000000ff */
[----:B------:R-:W-:Y:S02]  /*10c30*/  LOP3.LUT R24, R141, 0x380, RZ, 0xc0, !PT ;  /* 0x000003808d187812 */ /* 0x000fe400078ec0ff */
[----:B------:R-:W-:Y:S02]  /*10c40*/  LOP3.LUT R26, R143, 0x380, RZ, 0xc0, !PT ;  /* 0x000003808f1a7812 */ /* 0x000fe400078ec0ff */
[----:B------:R-:W-:Y:S02]  /*10c50*/  LOP3.LUT R32, R147, 0x380, RZ, 0xc0, !PT ;  /* 0x0000038093207812 */ /* 0x000fe400078ec0ff */
[----:B------:R-:W-:Y:S02]  /*10c60*/  LOP3.LUT R20, R139, 0x380, RZ, 0xc0, !PT ;  /* 0x000003808b147812 */ /* 0x000fe400078ec0ff */
[----:B------:R-:W-:Y:S02]  /*10c70*/  LOP3.LUT R28, R145, 0x380, RZ, 0xc0, !PT ;  /* 0x00000380911c7812 */ /* 0x000fe400078ec0ff */
[----:B------:R-:W-:-:S02]  /*10c80*/  LOP3.LUT R34, R149, 0x380, RZ, 0xc0, !PT ;  /* 0x0000038095227812 */ /* 0x000fc400078ec0ff */
[----:B------:R-:W-:Y:S02]  /*10c90*/  SHF.R.U64 R8, R8, 0x3, RZ ;  /* 0x0000000308087819 */ /* 0x000fe400000012ff */
[----:B------:R-:W-:Y:S02]  /*10ca0*/  SHF.R.U64 R10, R10, 0x3, RZ ;  /* 0x000000030a0a7819 */ /* 0x000fe400000012ff */
[----:B------:R-:W-:Y:S02]  /*10cb0*/  LOP3.LUT R80, R151, 0x380, RZ, 0xc0, !PT ;  /* 0x0000038097507812 */ /* 0x000fe400078ec0ff */
[----:B------:R-:W-:Y:S02]  /*10cc0*/  SHF.R.U64 R12, R12, 0x3, RZ ;  /* 0x000000030c0c7819 */ /* 0x000fe400000012ff */
[----:B------:R-:W-:Y:S02]  /*10cd0*/  SHF.R.U64 R14, R14, 0x3, RZ ;  /* 0x000000030e0e7819 */ /* 0x000fe400000012ff */
[----:B------:R-:W-:-:S02]  /*10ce0*/  F2FP.F16.F32.PACK_AB R4, R124, R7 ;  /* 0x000000077c04723e */ /* 0x000fc400000000ff */
[----:B------:R-:W-:Y:S02]  /*10cf0*/  SHF.R.U64 R24, R24, 0x3, RZ ;  /* 0x0000000318187819 */ /* 0x000fe400000012ff */
[----:B------:R-:W-:Y:S02]  /*10d00*/  SHF.R.U64 R26, R26, 0x3, RZ ;  /* 0x000000031a1a7819 */ /* 0x000fe400000012ff */
[----:B------:R-:W-:Y:S02]  /*10d10*/  SHF.R.U64 R32, R32, 0x3, RZ ;  /* 0x0000000320207819 */ /* 0x000fe400000012ff */
[----:B------:R-:W-:Y:S01]  /*10d20*/  F2FP.F16.F32.PACK_AB R7, R133, R30 ;  /* 0x0000001e8507723e */ /* 0x000fe200000000ff */
[----:B------:R-:W-:Y:S01]  /*10d30*/  BAR.SYNC.DEFER_BLOCKING 0x1, 0x100 ;  /* 0x0044000000007b1d */ /* 0x000fe20000010000 */
[----:B------:R-:W-:Y:S02]  /*10d40*/  SHF.R.U64 R20, R20, 0x3, RZ ;  /* 0x0000000314147819 */ /* 0x000fe400000012ff */
[----:B------:R-:W-:-:S02]  /*10d50*/  SHF.R.U64 R28, R28, 0x3, RZ ;  /* 0x000000031c1c7819 */ /* 0x000fc400000012ff */
[----:B------:R-:W-:Y:S02]  /*10d60*/  SHF.R.U64 R34, R34, 0x3, RZ ;  /* 0x0000000322227819 */ /* 0x000fe400000012ff */
[----:B------:R-:W-:Y:S02]  /*10d70*/  LOP3.LUT R8, R8, R81, RZ, 0x3c, !PT ;  /* 0x0000005108087212 */ /* 0x000fe400078e3cff */
[----:B------:R-:W-:Y:S02]  /*10d80*/  LOP3.LUT R10, R10, R87, RZ, 0x3c, !PT ;  /* 0x000000570a0a7212 */ /* 0x000fe400078e3cff */
[----:B------:R-:W-:Y:S02]  /*10d90*/  SHF.R.U64 R80, R80, 0x3, RZ ;  /* 0x0000000350507819 */ /* 0x000fe400000012ff */
[----:B------:R-:W-:Y:S02]  /*10da0*/  LOP3.LUT R12, R12, R95, RZ, 0x3c, !PT ;  /* 0x0000005f0c0c7212 */ /* 0x000fe400078e3cff */
[----:B------:R-:W-:-:S02]  /*10db0*/  LOP3.LUT R14, R14, R137, RZ, 0x3c, !PT ;  /* 0x000000890e0e7212 */ /* 0x000fc400078e3cff */
[----:B------:R-:W-:Y:S02]  /*10dc0*/  LOP3.LUT R24, R24, R141, RZ, 0x3c, !PT ;  /* 0x0000008d18187212 */ /* 0x000fe400078e3cff */
[----:B------:R-:W-:Y:S02]  /*10dd0*/  LOP3.LUT R26, R26, R143, RZ, 0x3c, !PT ;  /* 0x0000008f1a1a7212 */ /* 0x000fe400078e3cff */
[----:B------:R-:W-:Y:S02]  /*10de0*/  LOP3.LUT R30, R32, R147, RZ, 0x3c, !PT ;  /* 0x00000093201e7212 */ /* 0x000fe400078e3cff */
[----:B------:R-:W-:Y:S01]  /*10df0*/  LOP3.LUT R20, R20, R139, RZ, 0x3c, !PT ;  /* 0x0000008b14147212 */ /* 0x000fe200078e3cff */
[----:B------:R0:W-:Y:S01]  /*10e00*/  STSM.16.M88.4 [R134], R4 ;  /* 0x0000000486007844 */ /* 0x0001e20000000200 */
[----:B------:R-:W-:Y:S02]  /*10e10*/  LOP3.LUT R28, R28, R145, RZ, 0x3c, !PT ;  /* 0x000000911c1c7212 */ /* 0x000fe400078e3cff */
[----:B------:R-:W-:-:S02]  /*10e20*/  LOP3.LUT R32, R34, R149, RZ, 0x3c, !PT ;  /* 0x0000009522207212 */ /* 0x000fc400078e3cff */
[----:B------:R-:W-:Y:S02]  /*10e30*/  LOP3.LUT R34, R80, R151, RZ, 0x3c, !PT ;  /* 0x0000009750227212 */ /* 0x000fe400078e3cff */
[----:B------:R-:W-:Y:S02]  /*10e40*/  MOV R133, R8 ;  /* 0x0000000800857202 */ /* 0x000fe40000000f00 */
[----:B------:R-:W-:Y:S02]  /*10e50*/  MOV R124, R10 ;  /* 0x0000000a007c7202 */ /* 0x000fe40000000f00 */
[----:B------:R-:W-:Y:S02]  /*10e60*/  MOV R123, R12 ;  /* 0x0000000c007b7202 */ /* 0x000fe40000000f00 */
[----:B------:R-:W-:Y:S02]  /*10e70*/  MOV R95, R14 ;  /* 0x0000000e005f7202 */ /* 0x000fe40000000f00 */
[----:B------:R-:W-:-:S02]  /*10e80*/  F2FP.F16.F32.PACK_AB R8, R41, R40 ;  /* 0x000000282908723e */ /* 0x000fc400000000ff */
[----:B0-----:R-:W-:Y:S02]  /*10e90*/  F2FP.F16.F32.PACK_AB R4, R121, R120 ;  /* 0x000000787904723e */ /* 0x001fe400000000ff */
[----:B------:R-:W-:Y:S02]  /*10ea0*/  F2FP.F16.F32.PACK_AB R5, R132, R127 ;  /* 0x0000007f8405723e */ /* 0x000fe400000000ff */
[----:B------:R-:W-:Y:S02]  /*10eb0*/  F2FP.F16.F32.PACK_AB R6, R122, R3 ;  /* 0x000000037a06723e */ /* 0x000fe400000000ff */
[----:B------:R-:W-:Y:S02]  /*10ec0*/  F2FP.F16.F32.PACK_AB R7, R131, R126 ;  /* 0x0000007e8307723e */ /* 0x000fe400000000ff */
[----:B------:R-:W-:Y:S02]  /*10ed0*/  F2FP.F16.F32.PACK_AB R9, R130, R125 ;  /* 0x0000007d8209723e */ /* 0x000fe400000000ff */
[----:B------:R-:W-:Y:S01]  /*10ee0*/  F2FP.F16.F32.PACK_AB R10, R45, R44 ;  /* 0x0000002c2d0a723e */ /* 0x000fe200000000ff */
[----:B------:R0:W-:Y:S01]  /*10ef0*/  STSM.16.M88.4 [R133], R4 ;  /* 0x0000000485007844 */ /* 0x0001e20000000200 */
[----:B------:R-:W-:-:S02]  /*10f00*/  F2FP.F16.F32.PACK_AB R11, R129, R46 ;  /* 0x0000002e810b723e */ /* 0x000fc400000000ff */
[----:B------:R-:W-:Y:S02]  /*10f10*/  MOV R87, R24 ;  /* 0x0000001800577202 */ /* 0x000fe40000000f00 */
[----:B------:R-:W-:Y:S01]  /*10f20*/  MOV R82, R26 ;  /* 0x0000001a00527202 */ /* 0x000fe20000000f00 */
[----:B------:R1:W-:Y:S01]  /*10f30*/  STSM.16.M88.4 [R124], R8 ;  /* 0x000000087c007844 */ /* 0x0003e20000000200 */
[----:B------:R-:W-:Y:S02]  /*10f40*/  F2FP.F16.F32.PACK_AB R12, R49, R48 ;  /* 0x00000030310c723e */ /* 0x000fe400000000ff */
[----:B------:R-:W-:Y:S02]  /*10f50*/  F2FP.F16.F32.PACK_AB R13, R51, R50 ;  /* 0x00000032330d723e */ /* 0x000fe400000000ff */
[----:B------:R-:W-:Y:S02]  /*10f60*/  F2FP.F16.F32.PACK_AB R14, R53, R52 ;  /* 0x00000034350e723e */ /* 0x000fe400000000ff */
[----:B------:R-:W-:-:S02]  /*10f70*/  F2FP.F16.F32.PACK_AB R15, R55, R54 ;  /* 0x00000036370f723e */ /* 0x000fc400000000ff */
[----:B------:R-:W-:Y:S01]  /*10f80*/  MOV R94, R20 ;  /* 0x00000014005e7202 */ /* 0x000fe20000000f00 */
[----:B0-----:R-:W-:Y:S01]  /*10f90*/  IMAD.U32 R4, RZ, RZ, UR4 ;  /* 0x00000004ff047e24 */ /* 0x001fe2000f8e00ff */
[----:B------:R-:W-:Y:S01]  /*10fa0*/  MOV R81, R28 ;  /* 0x0000001c00517202 */ /* 0x000fe20000000f00 */
[----:B------:R-:W-:Y:S01]  /*10fb0*/  STSM.16.M88.4 [R123], R12 ;  /* 0x0000000c7b007844 */ /* 0x000fe20000000200 */
[----:B------:R-:W-:Y:S01]  /*10fc0*/  MOV R80, R30 ;  /* 0x0000001e00507202 */ /* 0x000fe20000000f00 */
[----:B------:R-:W-:Y:S01]  /*10fd0*/  IMAD.U32 R5, RZ, RZ, UR8 ;  /* 0x00000008ff057e24 */ /* 0x000fe2000f8e00ff */
[----:B------:R-:W-:Y:S02]  /*10fe0*/  F2FP.F16.F32.PACK_AB R24, R57, R56 ;  /* 0x000000383918723e */ /* 0x000fe400000000ff */
[----:B------:R-:W-:Y:S02]  /*10ff0*/  F2FP.F16.F32.PACK_AB R25, R59, R58 ;  /* 0x0000003a3b19723e */ /* 0x000fe400000000ff */
[----:B------:R-:W-:-:S02]  /*11000*/  F2FP.F16.F32.PACK_AB R26, R61, R60 ;  /* 0x0000003c3d1a723e */ /* 0x000fc400000000ff */
[----:B------:R-:W-:Y:S02]  /*11010*/  F2FP.F16.F32.PACK_AB R27, R63, R62 ;  /* 0x0000003e3f1b723e */ /* 0x000fe400000000ff */
[----:B------:R-:W-:Y:S02]  /*11020*/  MOV R21, R32 ;  /* 0x0000002000157202 */ /* 0x000fe40000000f00 */
[----:B------:R-:W-:Y:S01]  /*11030*/  MOV R20, R34 ;  /* 0x0000002200147202 */ /* 0x000fe20000000f00 */
[----:B------:R-:W-:Y:S01]  /*11040*/  STSM.16.M88.4 [R95], R24 ;  /* 0x000000185f007844 */ /* 0x000fe20000000200 */
[----:B------:R-:W-:Y:S02]  /*11050*/  F2FP.F16.F32.PACK_AB R28, R65, R64 ;  /* 0x00000040411c723e */ /* 0x000fe400000000ff */
[----:B------:R-:W-:Y:S02]  /*11060*/  F2FP.F16.F32.PACK_AB R29, R67, R66 ;  /* 0x00000042431d723e */ /* 0x000fe400000000ff */
        /* <DEDUP_REMOVED lines=9> */
[----:B------:R0:W-:Y:S01]  /*11100*/  STSM.16.M88.4 [R87], R32 ;  /* 0x0000002057007844 */ /* 0x0001e20000000200 */
[----:B------:R-:W-:Y:S02]  /*11110*/  F2FP.F16.F32.PACK_AB R115, R119, R118 ;  /* 0x000000767773723e */ /* 0x000fe400000000ff */
[----:B------:R-:W-:Y:S01]  /*11120*/  PLOP3.LUT P0, PT, PT, PT, UP1, 0x80, 0x0 ;  /* 0x000000000000781c */ /* 0x000fe20003f0f018 */
[----:B------:R2:W-:Y:S01]  /*11130*/  STSM.16.M88.4 [R82], R36 ;  /* 0x0000002452007844 */ /* 0x0005e20000000200 */
[----:B------:R-:W-:-:S03]  /*11140*/  PLOP3.LUT P1, PT, PT, PT, UP0, 0x80, 0x0 ;  /* 0x000000000000781c */ /* 0x000fc60003f2f008 */
[----:B------:R2:W-:Y:S04]  /*11150*/  STSM.16.M88.4 [R81], R88 ;  /* 0x0000005851007844 */ /* 0x0005e80000000200 */
[----:B------:R2:W-:Y:S04]  /*11160*/  STSM.16.M88.4 [R80], R96 ;  /* 0x0000006050007844 */ /* 0x0005e80000000200 */
[----:B------:R2:W-:Y:S04]  /*11170*/  STSM.16.M88.4 [R21], R104 ;  /* 0x0000006815007844 */ /* 0x0005e80000000200 */
[----:B------:R2:W-:Y:S01]  /*11180*/  STSM.16.M88.4 [R20], R112 ;  /* 0x0000007014007844 */ /* 0x0005e20000000200 */
[----:B------:R-:W-:Y:S01]  /*11190*/  BAR.SYNC.DEFER_BLOCKING 0x1, 0x100 ;  /* 0x0044000000007b1d */ /* 0x000fe20000010000 */
[----:B------:R-:W-:-:S02]  /*111a0*/  IMAD.U32 R6, RZ, RZ, UR6 ;  /* 0x00000006ff067e24 */ /* 0x000fc4000f8e00ff */
[----:B------:R-:W-:-:S03]  /*111b0*/  IMAD.U32 R7, RZ, RZ, UR7 ;  /* 0x00000007ff077e24 */ /* 0x000fc6000f8e00ff */
[----:B------:R-:W3:Y:S04]  /*111c0*/  @P0 LDG.E R3, desc[UR12][R4.64] ;  /* 0x0000000c04030981 */ /* 0x000ee8000c1e1900 */
[----:B------:R-:W4:Y:S01]  /*111d0*/  @P1 LDG.E R6, desc[UR12][R6.64] ;  /* 0x0000000c06061981 */ /* 0x000f22000c1e1900 */
[----:B-1----:R-:W-:Y:S01]  /*111e0*/  IMAD R9, R22, 0x40, R16 ;  /* 0x0000004016097824 */ /* 0x002fe200078e0210 */
[----:B------:R-:W-:Y:S01]  /*111f0*/  UMOV UR4, URZ ;  /* 0x0000003f00047c82 */ /* 0x000fe20008000000 */
[----:B------:R-:W-:Y:S02]  /*11200*/  ULDC UR10, c[0x0][0xa88] ;  /* 0x0002a200000a7ab9 */ /* 0x000fe40000000800 */
[----:B------:R-:W-:-:S03]  /*11210*/  IMAD.WIDE R18, R9, 0x2, R18 ;  /* 0x0000000209127825 */ /* 0x000fc600078e0212 */
[----:B0-----:R-:W-:Y:S02]  /*11220*/  IADD3 R33, P5, R18, 0x1000, RZ ;  /* 0x0000100012217810 */ /* 0x001fe40007fbe0ff */
[----:B---3--:R-:W-:Y:S02]  /*11230*/  @P0 R2UR UR4, R3 ;  /* 0x00000000030402ca */ /* 0x008fe400000e0000 */
[----:B----4-:R-:W-:Y:S01]  /*11240*/  @P1 R2UR UR10, R6 ;  /* 0x00000000060a12ca */ /* 0x010fe200000e0000 */
[----:B--2---:R-:W-:-:S14]  /*11250*/  @P1 BRA `(.L_x_2029) ;  /* 0x00000000001c1947 */ /* 0x004fdc0003800000 */
[----:B------:R-:W-:Y:S05]  /*11260*/  @!P0 BRA `(.L_x_2029) ;  /* 0x0000000000188947 */ /* 0x000fea0003800000 */
[----:B------:R-:W-:Y:S02]  /*11270*/  ULDC.64 UR6, c[0x0][0x208] ;  /* 0x0000820000067ab9 */ /* 0x000fe40000000a00 */
[----:B------:R-:W2:Y:S04]  /*11280*/  LDG.E R6, desc[UR6][R4.64] ;  /* 0x0000000604067981 */ /* 0x000ea8000c1e1900 */
[----:B------:R-:W3:Y:S01]  /*11290*/  LDG.E R3, desc[UR6][R4.64+0x4] ;  /* 0x0000040604037981 */ /* 0x000ee2000c1e1900 */
[----:B--2---:R-:W-:Y:S02]  /*112a0*/  R2UR UR6, R6 ;  /* 0x00000000060672ca */ /* 0x004fe400000e0000 */
[----:B---3--:R-:W-:-:S13]  /*112b0*/  R2UR UR10, R3 ;  /* 0x00000000030a72ca */ /* 0x008fda00000e0000 */
[----:B------:R-:W-:-:S12]  /*112c0*/  UIADD3 UR10, -UR6, UR10, URZ ;  /* 0x0000000a060a7290 */ /* 0x000fd8000fffe13f */
.L_x_2029:
[----:B------:R-:W-:Y:S01]  /*112d0*/  R2UR UR18, R207 ;  /* 0x00000000cf1272ca */ /* 0x000fe200000e0000 */
[----:B------:R-:W-:Y:S01]  /*112e0*/  ULDC.64 UR12, c[0x0][0xb70] ;  /* 0x0002dc00000c7ab9 */ /* 0x000fe20000000a00 */
[----:B------:R-:W-:Y:S01]  /*112f0*/  R2UR UR16, R208 ;  /* 0x00000000d01072ca */ /* 0x000fe200000e0000 */
[----:B------:R-:W-:Y:S01]  /*11300*/  USHF.R.S32.HI UR9, URZ, 0x1f, UR4 ;  /* 0x0000001f3f097899 */ /* 0x000fe20008011404 */
[----:B------:R-:W-:Y:S01]  /*11310*/  R2UR UR15, R206 ;  /* 0x00000000ce0f72ca */ /* 0x000fe200000e0000 */
[----:B------:R-:W-:Y:S01]  /*11320*/  UMOV UR8, UR4 ;  /* 0x0000000400087c82 */ /* 0x000fe20008000000 */
[----:B------:R-:W-:Y:S01]  /*11330*/  R2UR UR17, R209 ;  /* 0x00000000d11172ca */ /* 0x000fe200000e0000 */
[----:B------:R-:W-:Y:S01]  /*11340*/  ULDC.64 UR20, c[0x0][0x208] ;  /* 0x0000820000147ab9 */ /* 0x000fe20000000a00 */
[C---:B------:R-:W-:Y:S02]  /*11350*/  IADD3 R5, P3, R18.reuse, 0x3000, RZ ;  /* 0x0000300012057810 */ /* 0x040fe40007f7e0ff */
[----:B------:R-:W-:-:S02]  /*11360*/  IADD3 R57, P0, R18, 0x4000, RZ ;  /* 0x0000400012397810 */ /* 0x000fc40007f1e0ff */
[----:B------:R-:W-:Y:S01]  /*11370*/  LOP3.LUT R4, R5, 0x380, RZ, 0xc0, !PT ;  /* 0x0000038005047812 */ /* 0x000fe200078ec0ff */
[----:B------:R-:W-:Y:S01]  /*11380*/  USHF.R.S32.HI UR14, URZ, 0x1f, UR18 ;  /* 0x0000001f3f0e7899 */ /* 0x000fe20008011412 */
[----:B------:R-:W-:Y:S01]  /*11390*/  IADD3 R13, P4, R18, 0x2000, RZ ;  /* 0x00002000120d7810 */ /* 0x000fe20007f9e0ff */
[----:B------:R-:W-:Y:S01]  /*113a0*/  USEL UR16, UR16, URZ, !UP1 ;  /* 0x0000003f10107287 */ /* 0x000fe2000c800000 */
[----:B------:R-:W-:Y:S01]  /*113b0*/  SHF.R.U64 R4, R4, 0x3, RZ ;  /* 0x0000000304047819 */ /* 0x000fe200000012ff */
[----:B------:R-:W-:Y:S01]  /*113c0*/  UIMAD UR11, UR14, UR12, URZ ;  /* 0x0000000c0e0b72a4 */ /* 0x000fe2000f8e023f */
[----:B------:R-:W-:Y:S01]  /*113d0*/  IADD3 R45, P1, R18, 0x5000, RZ ;  /* 0x00005000122d7810 */ /* 0x000fe20007f3e0ff */
[----:B------:R-:W-:Y:S01]  /*113e0*/  UIMAD.WIDE.U32 UR6, UR18, UR12, UR8 ;  /* 0x0000000c120672a5 */ /* 0x000fe2000f8e0008 */
[----:B------:R-:W-:Y:S01]  /*113f0*/  MOV R6, UR17 ;  /* 0x0000001100067c02 */ /* 0x000fe20008000f00 */
[----:B------:R-:W-:Y:S01]  /*11400*/  UIMAD UR11, UR18, UR13, UR11 ;  /* 0x0000000d120b72a4 */ /* 0x000fe2000f8e020b */
[----:B------:R-:W-:Y:S01]  /*11410*/  LOP3.LUT R4, R4, R5, RZ, 0x3c, !PT ;  /* 0x0000000504047212 */ /* 0x000fe200078e3cff */
[----:B------:R-:W-:Y:S01]  /*11420*/  USEL UR15, UR15, URZ, !UP1 ;  /* 0x0000003f0f0f7287 */ /* 0x000fe2000c800000 */
[----:B------:R-:W-:Y:S01]  /*11430*/  IADD3 R29, P2, R18, 0x6000, RZ ;  /* 0x00006000121d7810 */ /* 0x000fe20007f5e0ff */
[----:B------:R-:W-:Y:S01]  /*11440*/  ULDC.64 UR12, c[0x0][0xb78] ;  /* 0x0002de00000c7ab9 */ /* 0x000fe20000000a00 */
[----:B------:R-:W-:Y:S01]  /*11450*/  UIADD3 UR7, UR7, UR11, URZ ;  /* 0x0000000b07077290 */ /* 0x000fe2000fffe03f */
[----:B------:R-:W-:Y:S01]  /*11460*/  IMAD R7, R6, 0x80, R205 ;  /* 0x0000008006077824 */ /* 0x000fe200078e02cd */
[----:B------:R-:W-:Y:S01]  /*11470*/  UIMAD UR8, UR16, UR12, URZ ;  /* 0x0000000c100872a4 */ /* 0x000fe2000f8e023f */
[----:B------:R-:W-:Y:S01]  /*11480*/  LOP3.LUT R56, R57, 0x380, RZ, 0xc0, !PT ;  /* 0x0000038039387812 */ /* 0x000fe200078ec0ff */
[----:B------:R-:W-:Y:S01]  /*11490*/  UIMAD.WIDE.U32 UR6, UR15, UR12, UR6 ;  /* 0x0000000c0f0672a5 */ /* 0x000fe2000f8e0006 */
[----:B------:R-:W-:Y:S01]  /*114a0*/  LOP3.LUT R32, R33, 0x380, RZ, 0xc0, !PT ;  /* 0x0000038021207812 */ /* 0x000fe200078ec0ff */
[----:B------:R-:W-:Y:S01]  /*114b0*/  UIMAD UR8, UR15, UR13, UR8 ;  /* 0x0000000d0f0872a4 */ /* 0x000fe2000f8e0208 */
[----:B------:R-:W-:-:S02]  /*114c0*/  SHF.R.S32.HI R3, RZ, 0x1f, R7 ;  /* 0x0000001fff037819 */ /* 0x000fc40000011407 */
[----:B------:R-:W-:Y:S01]  /*114d0*/  LOP3.LUT R12, R13, 0x380, RZ, 0xc0, !PT ;  /* 0x000003800d0c7812 */ /* 0x000fe200078ec0ff */
[----:B------:R-:W-:Y:S01]  /*114e0*/  ULDC.64 UR12, c[0x0][0xaa0] ;  /* 0x0002a800000c7ab9 */ /* 0x000fe20000000a00 */
[----:B------:R-:W-:Y:S01]  /*114f0*/  IADD3 R5, P6, R7, UR6, RZ ;  /* 0x0000000607057c10 */ /* 0x000fe2000ffde0ff */
[----:B------:R-:W-:Y:S01]  /*11500*/  IMAD.U32 R6, RZ, RZ, UR8 ;  /* 0x00000008ff067e24 */ /* 0x000fe2000f8e00ff */
[----:B------:R-:W-:Y:S02]  /*11510*/  LOP3.LUT R44, R45, 0x380, RZ, 0xc0, !PT ;  /* 0x000003802d2c7812 */ /* 0x000fe400078ec0ff */
[----:B------:R-:W-:Y:S02]  /*11520*/  LOP3.LUT R28, R29, 0x380, RZ, 0xc0, !PT ;  /* 0x000003801d1c7812 */ /* 0x000fe400078ec0ff */
[----:B------:R-:W-:Y:S01]  /*11530*/  IADD3.X R6, R3, UR7, R6, P6, !PT ;  /* 0x0000000703067c10 */ /* 0x000fe2000b7fe406 */
[----:B------:R-:W-:Y:S01]  /*11540*/  ULDC.64 UR6, c[0x0][0xb40] ;  /* 0x0002d00000067ab9 */ /* 0x000fe20000000a00 */
[----:B------:R-:W-:Y:S01]  /*11550*/  SHF.R.U64 R56, R56, 0x3, RZ ;  /* 0x0000000338387819 */ /* 0x000fe200000012ff */
[----:B------:R-:W-:Y:S01]  /*11560*/  VIADD R3, R7, 0x8 ;  /* 0x0000000807037836 */ /* 0x000fe20000000000 */
[----:B------:R-:W-:-:S02]  /*11570*/  SHF.R.U64 R32, R32, 0x3, RZ ;  /* 0x0000000320207819 */ /* 0x000fc400000012ff */
[----:B------:R-:W-:Y:S02]  /*11580*/  SHF.R.U64 R12, R12, 0x3, RZ ;  /* 0x000000030c0c7819 */ /* 0x000fe400000012ff */
[----:B------:R-:W-:Y:S02]  /*11590*/  LEA R20, P6, R5, UR6, 0x2 ;  /* 0x0000000605147c11 */ /* 0x000fe4000f8c10ff */
[----:B------:R-:W-:Y:S02]  /*115a0*/  SHF.R.U64 R44, R44, 0x3, RZ ;  /* 0x000000032c2c7819 */ /* 0x000fe400000012ff */
[----:B------:R-:W-:Y:S02]  /*115b0*/  SHF.R.U64 R28, R28, 0x3, RZ ;  /* 0x000000031c1c7819 */ /* 0x000fe400000012ff */
[----:B------:R-:W-:Y:S02]  /*115c0*/  LOP3.LUT R56, R56, R57, RZ, 0x3c, !PT ;  /* 0x0000003938387212 */ /* 0x000fe400078e3cff */
[----:B------:R-:W-:-:S02]  /*115d0*/  IADD3.X R57, RZ, R19, RZ, P0, !PT ;  /* 0x00000013ff397210 */ /* 0x000fc400007fe4ff */
[----:B------:R-:W-:Y:S02]  /*115e0*/  LOP3.LUT P0, RZ, R211, 0x3, RZ, 0xc0, !PT ;  /* 0x00000003d3ff7812 */ /* 0x000fe4000780c0ff */
[----:B------:R-:W-:Y:S01]  /*115f0*/  LOP3.LUT R32, R32, R33, RZ, 0x3c, !PT ;  /* 0x0000002120207212 */ /* 0x000fe200078e3cff */
[--C-:B------:R-:W-:Y:S01]  /*11600*/  IMAD.X R33, RZ, RZ, R19.reuse, P5 ;  /* 0x000000ffff217224 */ /* 0x100fe200028e0613 */
[----:B------:R-:W-:Y:S01]  /*11610*/  LOP3.LUT R12, R12, R13, RZ, 0x3c, !PT ;  /* 0x0000000d0c0c7212 */ /* 0x000fe200078e3cff */
[--C-:B------:R-:W-:Y:S01]  /*11620*/  IMAD.X R13, RZ, RZ, R19.reuse, P4 ;  /* 0x000000ffff0d7224 */ /* 0x100fe200020e0613 */
[----:B------:R-:W-:Y:S01]  /*11630*/  LEA.HI.X R21, R5, UR7, R6, 0x2, P6 ;  /* 0x0000000705157c11 */ /* 0x000fe2000b0f1406 */
[--C-:B------:R-:W-:Y:S01]  /*11640*/  IMAD.X R5, RZ, RZ, R19.reuse, P3 ;  /* 0x000000ffff057224 */ /* 0x100fe200018e0613 */
[----:B------:R-:W-:Y:S01]  /*11650*/  LOP3.LUT R44, R44, R45, RZ, 0x3c, !PT ;  /* 0x0000002d2c2c7212 */ /* 0x000fe200078e3cff */
[--C-:B------:R-:W-:Y:S01]  /*11660*/  IMAD.X R45, RZ, RZ, R19.reuse, P1 ;  /* 0x000000ffff2d7224 */ /* 0x100fe200008e0613 */
[----:B------:R-:W-:Y:S01]  /*11670*/  LOP3.LUT R28, R28, R29, RZ, 0x3c, !PT ;  /* 0x0000001d1c1c7212 */ /* 0x000fe200078e3cff */
[----:B------:R-:W-:Y:S01]  /*11680*/  IMAD.X R29, RZ, RZ, R19, P2 ;  /* 0x000000ffff1d7224 */ /* 0x000fe200010e0613 */
[----:B------:R-:W-:-:S02]  /*11690*/  IADD3 R9, P6, R18, 0x7000, RZ ;  /* 0x0000700012097810 */ /* 0x000fc40007fde0ff */
[C---:B------:R-:W-:Y:S02]  /*116a0*/  IADD3 R61, P5, R18.reuse, 0x8000, RZ ;  /* 0x00008000123d7810 */ /* 0x040fe40007fbe0ff */
[C---:B------:R-:W-:Y:S02]  /*116b0*/  IADD3 R53, P4, R18.reuse, 0x9000, RZ ;  /* 0x0000900012357810 */ /* 0x040fe40007f9e0ff */
[C---:B------:R-:W-:Y:S02]  /*116c0*/  IADD3 R37, P3, R18.reuse, 0xa000, RZ ;  /* 0x0000a00012257810 */ /* 0x040fe40007f7e0ff */
[----:B------:R-:W-:Y:S02]  /*116d0*/  ISETP.GE.OR P1, PT, R7, UR10, P0 ;  /* 0x0000000a07007c0c */ /* 0x000fe40008726670 */
[----:B------:R-:W-:Y:S02]  /*116e0*/  IADD3 R6, P2, R18, 0xb000, RZ ;  /* 0x0000b00012067810 */ /* 0x000fe40007f5e0ff */
[----:B------:R-:W-:-:S02]  /*116f0*/  ISETP.GE.OR P0, PT, R3, UR10, P0 ;  /* 0x0000000a03007c0c */ /* 0x000fc40008706670 */
[----:B------:R-:W-:Y:S01]  /*11700*/  LOP3.LUT R7, R18, 0x380, RZ, 0xc0, !PT ;  /* 0x0000038012077812 */ /* 0x000fe200078ec0ff */
[----:B------:R-:W-:Y:S01]  /*11710*/  IMAD.X R25, RZ, RZ, R19, P2 ;  /* 0x000000ffff197224 */ /* 0x000fe200010e0613 */
[----:B------:R-:W-:Y:S02]  /*11720*/  LOP3.LUT R8, R9, 0x380, RZ, 0xc0, !PT ;  /* 0x0000038009087812 */ /* 0x000fe400078ec0ff */
[----:B------:R-:W-:Y:S02]  /*11730*/  LOP3.LUT R60, R61, 0x380, RZ, 0xc0, !PT ;  /* 0x000003803d3c7812 */ /* 0x000fe400078ec0ff */
[----:B------:R-:W-:Y:S01]  /*11740*/  LOP3.LUT R52, R53, 0x380, RZ, 0xc0, !PT ;  /* 0x0000038035347812 */ /* 0x000fe200078ec0ff */
[----:B------:R0:W-:Y:S01]  /*11750*/  @!P1 STG.E desc[UR20][R20.64], R2 ;  /* 0x0000000214009986 */ /* 0x0001e2000c101914 */
[----:B------:R-:W-:Y:S02]  /*11760*/  LOP3.LUT R36, R37, 0x380, RZ, 0xc0, !PT ;  /* 0x0000038025247812 */ /* 0x000fe400078ec0ff */
[----:B------:R-:W-:Y:S01]  /*11770*/  LOP3.LUT R3, R6, 0x380, RZ, 0xc0, !PT ;  /* 0x0000038006037812 */ /* 0x000fe200078ec0ff */
[----:B------:R1:W-:Y:S01]  /*11780*/  @!P0 STG.E desc[UR20][R20.64+0x20], R0 ;  /* 0x0000200014008986 */ /* 0x0003e2000c101914 */
[----:B------:R-:W-:-:S02]  /*11790*/  SHF.R.U64 R7, R7, 0x3, RZ ;  /* 0x0000000307077819 */ /* 0x000fc400000012ff */
[----:B------:R-:W-:Y:S01]  /*117a0*/  SHF.R.U64 R8, R8, 0x3, RZ ;  /* 0x0000000308087819 */ /* 0x000fe200000012ff */
[----:B------:R-:W-:Y:S01]  /*117b0*/  UIMAD UR6, UR9, UR12, URZ ;  /* 0x0000000c090672a4 */ /* 0x000fe2000f8e023f */
[----:B------:R-:W-:Y:S01]  /*117c0*/  SHF.R.U64 R60, R60, 0x3, RZ ;  /* 0x000000033c3c7819 */ /* 0x000fe200000012ff */
[----:B------:R-:W5:Y:S01]  /*117d0*/  LD.E.128 R32, desc[UR20][R32.64] ;  /* 0x0000001420207980 */ /* 0x000f62000c101d00 */
[----:B------:R-:W-:Y:S01]  /*117e0*/  SHF.R.U64 R52, R52, 0x3, RZ ;  /* 0x0000000334347819 */ /* 0x000fe200000012ff */
[----:B0-----:R-:W-:Y:S01]  /*117f0*/  IMAD.MOV.U32 R2, RZ, RZ, R16 ;  /* 0x000000ffff027224 */ /* 0x001fe200078e0010 */
[----:B------:R-:W-:Y:S01]  /*11800*/  SHF.R.U64 R36, R36, 0x3, RZ ;  /* 0x0000000324247819 */ /* 0x000fe200000012ff */
[----:B------:R-:W5:Y:S01]  /*11810*/  LD.E.128 R12, desc[UR20][R12.64] ;  /* 0x000000140c0c7980 */ /* 0x000f62000c101d00 */
[----:B------:R-:W-:Y:S01]  /*11820*/  SHF.R.U64 R3, R3, 0x3, RZ ;  /* 0x0000000303037819 */ /* 0x000fe200000012ff */
[----:B------:R-:W-:Y:S01]  /*11830*/  ULDC.64 UR8, c[0x0][0xae0] ;  /* 0x0002b80000087ab9 */ /* 0x000fe20000000a00 */
[----:B------:R-:W-:Y:S01]  /*11840*/  LOP3.LUT R18, R7, R18, RZ, 0x3c, !PT ;  /* 0x0000001207127212 */ /* 0x000fe200078e3cff */
[----:B------:R-:W5:Y:S01]  /*11850*/  LD.E.128 R56, desc[UR20][R56.64] ;  /* 0x0000001438387980 */ /* 0x000f62000c101d00 */
[----:B------:R-:W-:Y:S01]  /*11860*/  LOP3.LUT R8, R8, R9, RZ, 0x3c, !PT ;  /* 0x0000000908087212 */ /* 0x000fe200078e3cff */
[--C-:B------:R-:W-:Y:S01]  /*11870*/  IMAD.X R9, RZ, RZ, R19.reuse, P6 ;  /* 0x000000ffff097224 */ /* 0x100fe200030e0613 */
[----:B------:R-:W-:Y:S01]  /*11880*/  LOP3.LUT R60, R60, R61, RZ, 0x3c, !PT ;  /* 0x0000003d3c3c7212 */ /* 0x000fe200078e3cff */
[--C-:B------:R-:W-:Y:S01]  /*11890*/  IMAD.X R61, RZ, RZ, R19.reuse, P5 ;  /* 0x000000ffff3d7224 */ /* 0x100fe200028e0613 */
[----:B------:R-:W-:Y:S01]  /*118a0*/  LOP3.LUT R52, R52, R53, RZ, 0x3c, !PT ;  /* 0x0000003534347212 */ /* 0x000fe200078e3cff */
[----:B------:R0:W5:Y:S01]  /*118b0*/  LD.E.128 R48, desc[UR20][R18.64] ;  /* 0x0000001412307980 */ /* 0x000162000c101d00 */
[----:B------:R-:W-:Y:S01]  /*118c0*/  LOP3.LUT R36, R36, R37, RZ, 0x3c, !PT ;  /* 0x0000002524247212 */ /* 0x000fe200078e3cff */
[----:B------:R-:W-:Y:S01]  /*118d0*/  IMAD.X R37, RZ, RZ, R19, P3 ;  /* 0x000000ffff257224 */ /* 0x000fe200018e0613 */
[----:B------:R-:W-:Y:S01]  /*118e0*/  IADD3.X R53, RZ, R19, RZ, P4, !PT ;  /* 0x00000013ff357210 */ /* 0x000fe200027fe4ff */
[----:B------:R-:W5:Y:S01]  /*118f0*/  LD.E.128 R44, desc[UR20][R44.64] ;  /* 0x000000142c2c7980 */ /* 0x000f62000c101d00 */
[----:B------:R-:W-:-:S02]  /*11900*/  LOP3.LUT R24, R3, R6, RZ, 0x3c, !PT ;  /* 0x0000000603187212 */ /* 0x000fc400078e3cff */
[----:B------:R-:W-:Y:S01]  /*11910*/  SHF.R.S32.HI R3, RZ, 0x1f, R16 ;  /* 0x0000001fff037819 */ /* 0x000fe20000011410 */
[----:B------:R-:W5:Y:S01]  /*11920*/  LD.E.128 R4, desc[UR20][R4.64] ;  /* 0x0000001404047980 */ /* 0x000f62000c101d00 */
[----:B0-----:R-:W-:Y:S01]  /*11930*/  IMAD.U32 R19, RZ, RZ, UR12 ;  /* 0x0000000cff137e24 */ /* 0x001fe2000f8e00ff */
[----:B------:R-:W-:Y:S02]  /*11940*/  UIMAD UR6, UR4, UR13, UR6 ;  /* 0x0000000d040672a4 */ /* 0x000fe4000f8e0206 */
[----:B------:R-:W5:Y:S01]  /*11950*/  LD.E.128 R28, desc[UR20][R28.64] ;  /* 0x000000141c1c7980 */ /* 0x000f62000c101d00 */
[----:B------:R-:W-:-:S03]  /*11960*/  IMAD.WIDE.U32 R2, R19, UR4, R2 ;  /* 0x0000000413027c25 */ /* 0x000fc6000f8e0002 */
        /* <DEDUP_REMOVED lines=12> */
[----:B------:R-:W-:Y:S01]  /*11a30*/  MOV R19, UR8 ;  /* 0x0000000800137c02 */ /* 0x000fe20008000f00 */
[----:B------:R-:W-:Y:S01]  /*11a40*/  VIADD R3, R3, UR6 ;  /* 0x0000000603037c36 */ /* 0x000fe20008000000 */
[----:B------:R-:W-:-:S02]  /*11a50*/  UIMAD UR10, UR17, -0x80, UR10 ;  /* 0xffffff80110a78a4 */ /* 0x000fc4000f8e020a */
[----:B------:R-:W-:Y:S02]  /*11a60*/  UIMAD UR4, UR18, UR9, UR4 ;  /* 0x00000009120472a4 */ /* 0x000fe4000f8e0204 */
[----:B------:R-:W-:Y:S01]  /*11a70*/  IMAD.WIDE.U32 R2, R19, UR18, R2 ;  /* 0x0000001213027c25 */ /* 0x000fe2000f8e0002 */
[----:B------:R-:W-:Y:S01]  /*11a80*/  ULDC.64 UR6, c[0x0][0xae8] ;  /* 0x0002ba0000067ab9 */ /* 0x000fe20000000a00 */
[----:B------:R-:W-:Y:S02]  /*11a90*/  ISETP.GE.AND P3, PT, R22, UR10, PT ;  /* 0x0000000a16007c0c */ /* 0x000fe4000bf66270 */
[----:B------:R-:W-:Y:S01]  /*11aa0*/  VIADD R3, R3, UR4 ;  /* 0x0000000403037c36 */ /* 0x000fe20008000000 */
[----:B------:R-:W-:Y:S01]  /*11ab0*/  UIMAD UR4, UR16, UR6, URZ ;  /* 0x00000006100472a4 */ /* 0x000fe2000f8e023f */
[----:B------:R-:W-:Y:S01]  /*11ac0*/  VIADD R42, R42, 0x36820 ;  /* 0x000368202a2a7836 */ /* 0x000fe20000000000 */
[----:B-1----:R-:W-:Y:S01]  /*11ad0*/  MOV R21, UR6 ;  /* 0x0000000600157c02 */ /* 0x002fe20008000f00 */
[C---:B------:R-:W-:Y:S01]  /*11ae0*/  VIADD R19, R22.reuse, 0x60 ;  /* 0x0000006016137836 */ /* 0x040fe20000000000 */
[----:B------:R-:W-:Y:S01]  /*11af0*/  UIMAD UR4, UR15, UR7, UR4 ;  /* 0x000000070f0472a4 */ /* 0x000fe2000f8e0204 */
[----:B------:R-:W-:Y:S01]  /*11b00*/  VIADD R18, R22, 0x40 ;  /* 0x0000004016127836 */ /* 0x000fe20000000000 */
[----:B------:R-:W-:Y:S01]  /*11b10*/  PRMT R42, RZ, 0x654, R42 ;  /* 0x00000654ff2a7816 */ /* 0x000fe2000000002a */
[----:B------:R-:W-:Y:S01]  /*11b20*/  IMAD.WIDE.U32 R20, R21, UR15, R2 ;  /* 0x0000000f15147c25 */ /* 0x000fe2000f8e0002 */
[----:B------:R-:W-:-:S02]  /*11b30*/  ISETP.GE.AND P2, PT, R19, UR10, PT ;  /* 0x0000000a13007c0c */ /* 0x000fc4000bf46270 */
[--C-:B------:R-:W-:Y:S01]  /*11b40*/  SHF.R.S32.HI R23, RZ, 0x1f, R22.reuse ;  /* 0x0000001fff177819 */ /* 0x100fe20000011416 */
[----:B------:R-:W-:Y:S01]  /*11b50*/  VIADD R0, R22, 0x20 ;  /* 0x0000002016007836 */ /* 0x000fe20000000000 */
[----:B0-----:R0:W-:Y:S01]  /*11b60*/  SYNCS.ARRIVE.TRANS64.RED.A1T0 RZ, [R42+URZ], RZ ;  /* 0x000000ff2aff79a7 */ /* 0x0011e2000810043f */
[----:B------:R-:W-:Y:S01]  /*11b70*/  IMAD.U32 R19, RZ, RZ, UR17 ;  /* 0x00000011ff137e24 */ /* 0x000fe2000f8e00ff */
[----:B------:R-:W-:Y:S01]  /*11b80*/  BSSY B1, `(.L_x_2030) ;  /* 0x000001a000017945 */ /* 0x000fe20003800000 */
[----:B------:R-:W-:Y:S01]  /*11b90*/  VIADD R43, R21, UR4 ;  /* 0x00000004152b7c36 */ /* 0x000fe20008000000 */
[----:B------:R-:W-:Y:S01]  /*11ba0*/  ISETP.GE.AND P1, PT, R18, UR10, PT ;  /* 0x0000000a12007c0c */ /* 0x000fe2000bf26270 */
[----:B------:R-:W-:Y:S01]  /*11bb0*/  IMAD.WIDE R18, R19, 0x80, R22 ;  /* 0x0000008013127825 */ /* 0x000fe200078e0216 */
[----:B------:R-:W-:Y:S01]  /*11bc0*/  ISETP.GE.AND P0, PT, R0, UR10, PT ;  /* 0x0000000a00007c0c */ /* 0x000fe2000bf06270 */
[----:B------:R-:W-:-:S12]  /*11bd0*/  @P3 BRA `(.L_x_2031) ;  /* 0x0000000000503947 */ /* 0x000fd80003800000 */
        /* <DEDUP_REMOVED lines=20> */
.L_x_2031:
[----:B------:R-:W-:Y:S05]  /*11d20*/  BSYNC B1 ;  /* 0x0000000000017941 */ /* 0x000fea0003800000 */
.L_x_2030:
[----:B------:R-:W-:Y:S04]  /*11d30*/  BSSY B1, `(.L_x_2032) ;  /* 0x0000018000017945 */ /* 0x000fe80003800000 */
[----:B------:R-:W-:Y:S05]  /*11d40*/  @P0 BRA `(.L_x_2033) ;  /* 0x0000000000580947 */ /* 0x000fea0003800000 */
[----:B-1----:R-:W-:Y:S01]  /*11d50*/  IADD3 R41, P0, R18, 0x20, RZ ;  /* 0x0000002012297810 */ /* 0x002fe20007f1e0ff */
[----:B------:R-:W-:Y:S01]  /*11d60*/  VIADD R2, R16, 0x40 ;  /* 0x0000004010027836 */ /* 0x000fe20000000000 */
[----:B------:R-:W-:Y:S01]  /*11d70*/  ULDC UR4, c[0x0][0xa8c] ;  /* 0x0002a30000047ab9 */ /* 0x000fe20000000800 */
        /* <DEDUP_REMOVED lines=19> */
.L_x_2033:
[----:B------:R-:W-:Y:S05]  /*11eb0*/  BSYNC B1 ;  /* 0x0000000000017941 */ /* 0x000fea0003800000 */
.L_x_2032:
[----:B------:R-:W-:Y:S04]  /*11ec0*/  BSSY B1, `(.L_x_2034) ;  /* 0x0000018000017945 */ /* 0x000fe80003800000 */
[----:B------:R-:W-:Y:S05]  /*11ed0*/  @P1 BRA `(.L_x_2035) ;  /* 0x0000000000581947 */ /* 0x000fea0003800000 */
[----:B--2--5:R-:W-:Y:S01]  /*11ee0*/  IADD3 R33, P0, R18, 0x40, RZ ;  /* 0x0000004012217810 */ /* 0x024fe20007f1e0ff */
        /* <DEDUP_REMOVED lines=21> */
.L_x_2035:
[----:B------:R-:W-:Y:S05]  /*12040*/  BSYNC B1 ;  /* 0x0000000000017941 */ /* 0x000fea0003800000 */
.L_x_2034:
[----:B------:R-:W-:Y:S05]  /*12050*/  @P2 BRA `(.L_x_2036) ;  /* 0x0000000c00902947 */ /* 0x000fea0003800000 */
[----:B---3-5:R-:W-:Y:S01]  /*12060*/  IADD3 R13, P0, R18, 0x60, RZ ;  /* 0x00000060120d7810 */ /* 0x028fe20007f1e0ff */
        /* <DEDUP_REMOVED lines=14> */
[----:B------:R-:W-:Y:S02]  /*12150*/  LEA R12, P0, R2, UR6, 0x1 ;  /* 0x00000006020c7c11 */ /* 0x000fe4000f8008ff */
[----:B------:R-:W-:-:S04]  /*12160*/  IADD3 R3, R3, R13, RZ ;  /* 0x0000000d03037210 */ /* 0x000fc80007ffe0ff */
        /* <DEDUP_REMOVED lines=8> */
.L_x_2028:
[----:B------:R-:W-:Y:S01]  /*121f0*/  R2UR UR8, R208 ;  /* 0x00000000d00872ca */ /* 0x000fe200000e0000 */
[----:B------:R-:W-:Y:S01]  /*12200*/  ULDC.64 UR6, c[0x0][0xbe0] ;  /* 0x0002f80000067ab9 */ /* 0x000fe20000000a00 */
[----:B------:R-:W-:Y:S01]  /*12210*/  R2UR UR4, R206 ;  /* 0x00000000ce0472ca */ /* 0x000fe200000e0000 */
[----:B------:R-:W-:Y:S01]  /*12220*/  UISETP.NE.U32.AND UP0, UPT, UR6, URZ, UPT ;  /* 0x0000003f0600728c */ /* 0x000fe2000bf05070 */
[----:B------:R-:W-:-:S03]  /*12230*/  ULDC.64 UR12, c[0x0][0x208] ;  /* 0x00008200000c7ab9 */ /* 0x000fc60000000a00 */
[----:B------:R-:W-:-:S06]  /*12240*/  UISETP.NE.AND.EX UP1, UPT, UR7, URZ, UPT, UP0 ;  /* 0x0000003f0700728c */ /* 0x000fcc000bf25300 */
[----:B------:R-:W-:Y:S02]  /*12250*/  PLOP3.LUT P2, PT, PT, PT, UP1, 0x80, 0x0 ;  /* 0x000000000000781c */ /* 0x000fe40003f4f018 */
[----:B------:R-:W-:Y:S02]  /*12260*/  USHF.L.U64.HI UR10, UR4, 0x2, UR8 ;  /* 0x00000002040a7899 */ /* 0x000fe40008010208 */
[----:B------:R-:W-:Y:S01]  /*12270*/  USHF.L.U32 UR4, UR4, 0x2, URZ ;  /* 0x0000000204047899 */ /* 0x000fe2000800063f */
[----:B------:R-:W-:-:S03]  /*12280*/  ULDC.64 UR8, c[0x0][0xbd8] ;  /* 0x0002f60000087ab9 */ /* 0x000fc60000000a00 */
[----:B------:R-:W-:Y:S02]  /*12290*/  @UP1 UIADD3 UR6, UP2, UR4, UR6, URZ ;  /* 0x0000000604061290 */ /* 0x000fe4000ff5e03f */
[----:B------:R-:W-:Y:S02]  /*122a0*/  UISETP.NE.U32.AND UP0, UPT, UR8, URZ, UPT ;  /* 0x0000003f0800728c */ /* 0x000fe4000bf05070 */
[----:B------:R-:W-:Y:S02]  /*122b0*/  @UP1 UIADD3.X UR7, UR10, UR7, URZ, UP2, !UPT ;  /* 0x000000070a071290 */ /* 0x000fe400097fe43f */
[----:B------:R-:W-:Y:S01]  /*122c0*/  IMAD.U32 R4, RZ, RZ, UR6 ;  /* 0x00000006ff047e24 */ /* 0x000fe2000f8e00ff */
[----:B------:R-:W-:Y:S02]  /*122d0*/  UISETP.NE.AND.EX UP0, UPT, UR9, URZ, UPT, UP0 ;  /* 0x0000003f0900728c */ /* 0x000fe4000bf05300 */
[----:B------:R-:W-:Y:S01]  /*122e0*/  UIADD3 UR4, UP1, UR4, UR8, URZ ;  /* 0x0000000804047290 */ /* 0x000fe2000ff3e03f */
[----:B------:R-:W-:-:S03]  /*122f0*/  IMAD.U32 R5, RZ, RZ, UR7 ;  /* 0x00000007ff057e24 */ /* 0x000fc6000f8e00ff */
[----:B------:R-:W-:Y:S01]  /*12300*/  PLOP3.LUT P1, PT, PT, PT, UP0, 0x80, 0x0 ;  /* 0x000000000000781c */ /* 0x000fe20003f2f008 */
[----:B------:R-:W-:Y:S01]  /*12310*/  UIADD3.X UR6, UR10, UR9, URZ, UP1, !UPT ;  /* 0x000000090a067290 */ /* 0x000fe20008ffe43f */
[----:B------:R-:W2:Y:S01]  /*12320*/  @P2 LDG.E R4, desc[UR12][R4.64] ;  /* 0x0000000c04042981 */ /* 0x000ea2000c1e1900 */
[----:B------:R-:W-:Y:S01]  /*12330*/  MOV R7, RZ ;  /* 0x000000ff00077202 */ /* 0x000fe20000000f00 */
[----:B------:R-:W-:-:S03]  /*12340*/  IMAD.U32 R2, RZ, RZ, UR4 ;  /* 0x00000004ff027e24 */ /* 0x000fc6000f8e00ff */
[----:B------:R-:W-:Y:S01]  /*12350*/  IMAD.U32 R3, RZ, RZ, UR6 ;  /* 0x00000006ff037e24 */ /* 0x000fe2000f8e00ff */
[----:B------:R-:W-:Y:S01]  /*12360*/  ULDC UR4, c[0x0][0xa88] ;  /* 0x0002a20000047ab9 */ /* 0x000fe20000000800 */
[----:B------:R-:W-:-:S04]  /*12370*/  ISETP.GT.AND P0, PT, R215, 0x7f, PT ;  /* 0x0000007fd700780c */ /* 0x000fc80003f04270 */
[----:B------:R0:W5:Y:S01]  /*12380*/  @P1 LDG.E R7, desc[UR12][R2.64] ;  /* 0x0000000c02071981 */ /* 0x000162000c1e1900 */
[----:B--2---:R-:W-:Y:S01]  /*12390*/  @P2 R2UR UR4, R4 ;  /* 0x00000000040422ca */ /* 0x004fe200000e0000 */
[----:B0-----:R-:W-:-:S14]  /*123a0*/  @P2 BRA `(.L_x_2037) ;  /* 0x00000000001c2947 */ /* 0x001fdc0003800000 */
[----:B------:R-:W-:Y:S05]  /*123b0*/  @!P1 BRA `(.L_x_2037) ;  /* 0x0000000000189947 */ /* 0x000fea0003800000 */
[----:B------:R-:W-:Y:S02]  /*123c0*/  ULDC.64 UR6, c[0x0][0x208] ;  /* 0x0000820000067ab9 */ /* 0x000fe40000000a00 */
[----:B------:R-:W2:Y:S04]  /*123d0*/  LDG.E R4, desc[UR6][R2.64] ;  /* 0x0000000602047981 */ /* 0x000ea8000c1e1900 */
[----:B------:R-:W3:Y:S01]  /*123e0*/  LDG.E R0, desc[UR6][R2.64+0x4] ;  /* 0x0000040602007981 */ /* 0x000ee2000c1e1900 */
[----:B--2---:R-:W-:Y:S02]  /*123f0*/  R2UR UR6, R4 ;  /* 0x00000000040672ca */ /* 0x004fe400000e0000 */
[----:B---3--:R-:W-:-:S13]  /*12400*/  R2UR UR4, R0 ;  /* 0x00000000000472ca */ /* 0x008fda00000e0000 */
[----:B------:R-:W-:-:S12]  /*12410*/  UIADD3 UR4, -UR6, UR4, URZ ;  /* 0x0000000406047290 */ /* 0x000fd8000fffe13f */
.L_x_2037:
[----:B------:R-:W-:Y:S01]  /*12420*/  R2UR UR8, R207 ;  /* 0x00000000cf0872ca */ /* 0x000fe200000e0000 */
[----:B------:R-:W-:Y:S01]  /*12430*/  BSSY B1, `(.L_x_2038) ;  /* 0x0000025000017945 */ /* 0x000fe20003800000 */
[----:B------:R-:W-:Y:S02]  /*12440*/  R2UR UR7, R206 ;  /* 0x00000000ce0772ca */ /* 0x000fe400000e0000 */
[----:B------:R-:W-:Y:S02]  /*12450*/  R2UR UR6, R208 ;  /* 0x00000000d00672ca */ /* 0x000fe400000e0000 */
[----:B------:R-:W-:Y:S02]  /*12460*/  SHF.R.S32.HI R9, RZ, 0x1f, R16 ;  /* 0x0000001fff097819 */ /* 0x000fe40000011410 */
[----:B-----5:R-:W-:-:S05]  /*12470*/  SHF.R.S32.HI R6, RZ, 0x1f, R7 ;  /* 0x0000001fff067819 */ /* 0x020fca0000011407 */
[----:B------:R-:W-:Y:S02]  /*12480*/  USHF.R.S32.HI UR8, URZ, 0x1f, UR8 ;  /* 0x0000001f3f087899 */ /* 0x000fe40008011408 */
[----:B------:R-:W-:Y:S02]  /*12490*/  USEL UR9, UR7, URZ, !UP0 ;  /* 0x0000003f07097287 */ /* 0x000fe4000c000000 */
[----:B------:R-:W-:Y:S01]  /*124a0*/  USEL UR10, UR6, URZ, !UP0 ;  /* 0x0000003f060a7287 */ /* 0x000fe2000c000000 */
[----:B------:R-:W-:Y:S11]  /*124b0*/  @P0 BRA `(.L_x_2039) ;  /* 0x0000000000700947 */ /* 0x000ff60003800000 */
[----:B------:R-:W0:Y:S01]  /*124c0*/  S2R R2, SR_TID.X ;  /* 0x0000000000027919 */ /* 0x000e220000002100 */
[----:B------:R-:W-:-:S13]  /*124d0*/  R2UR UR6, R209 ;  /* 0x00000000d10672ca */ /* 0x000fda00000e0000 */
[----:B------:R-:W-:-:S04]  /*124e0*/  IMAD.U32 R0, RZ, RZ, UR6 ;  /* 0x00000006ff007e24 */ /* 0x000fc8000f8e00ff */
[----:B0-----:R-:W-:-:S04]  /*124f0*/  IMAD R0, R0, 0x80, R2 ;  /* 0x0000008000007824 */ /* 0x001fc800078e0202 */
[----:B------:R-:W-:-:S05]  /*12500*/  VIADD R0, R0, 0xffffff80 ;  /* 0xffffff8000007836 */ /* 0x000fca0000000000 */
[----:B------:R-:W-:-:S13]  /*12510*/  ISETP.GE.AND P0, PT, R0, UR4, PT ;  /* 0x0000000400007c0c */ /* 0x000fda000bf06270 */
[----:B------:R-:W-:Y:S05]  /*12520*/  @P0 BRA `(.L_x_2039) ;  /* 0x0000000000540947 */ /* 0x000fea0003800000 */
[----:B------:R-:W-:Y:S01]  /*12530*/  R2UR UR7, R207 ;  /* 0x00000000cf0772ca */ /* 0x000fe200000e0000 */
[----:B------:R-:W-:Y:S01]  /*12540*/  ULDC.64 UR12, c[0x0][0xb70] ;  /* 0x0002dc00000c7ab9 */ /* 0x000fe20000000a00 */
[C---:B------:R-:W-:Y:S01]  /*12550*/  IADD3 R2, P0, R0.reuse, R7, RZ ;  /* 0x0000000700027210 */ /* 0x040fe20007f1e0ff */
[----:B------:R-:W-:Y:S02]  /*12560*/  UIMAD UR6, UR8, UR12, URZ ;  /* 0x0000000c080672a4 */ /* 0x000fe4000f8e023f */
[----:B------:R-:W-:Y:S01]  /*12570*/  IMAD.U32 R5, RZ, RZ, UR12 ;  /* 0x0000000cff057e24 */ /* 0x000fe2000f8e00ff */
[----:B------:R-:W-:Y:S01]  /*12580*/  ULDC.64 UR14, c[0x0][0x208] ;  /* 0x00008200000e7ab9 */ /* 0x000fe20000000a00 */
[----:B------:R-:W-:-:S06]  /*12590*/  LEA.HI.X.SX32 R3, R0, R6, 0x1, P0 ;  /* 0x0000000600037211 */ /* 0x000fcc00000f0eff */
[----:B------:R-:W-:Y:S02]  /*125a0*/  UIMAD UR6, UR7, UR13, UR6 ;  /* 0x0000000d070672a4 */ /* 0x000fe4000f8e0206 */
[----:B------:R-:W-:Y:S01]  /*125b0*/  IMAD.WIDE.U32 R2, R5, UR7, R2 ;  /* 0x0000000705027c25 */ /* 0x000fe2000f8e0002 */
[----:B------:R-:W-:Y:S02]  /*125c0*/  ULDC.64 UR12, c[0x0][0xb78] ;  /* 0x0002de00000c7ab9 */ /* 0x000fe40000000a00 */
[----:B------:R-:W-:Y:S02]  /*125d0*/  UIMAD UR7, UR10, UR12, URZ ;  /* 0x0000000c0a0772a4 */ /* 0x000fe4000f8e023f */
[----:B------:R-:W-:Y:S01]  /*125e0*/  MOV R5, UR12 ;  /* 0x0000000c00057c02 */ /* 0x000fe20008000f00 */
[----:B------:R-:W-:Y:S01]  /*125f0*/  VIADD R3, R3, UR6 ;  /* 0x0000000603037c36 */ /* 0x000fe20008000000 */
        /* <DEDUP_REMOVED lines=8> */
.L_x_2039:
[----:B------:R-:W-:Y:S05]  /*12680*/  BSYNC B1 ;  /* 0x0000000000017941 */ /* 0x000fea0003800000 */
.L_x_2038:
[----:B------:R-:W-:Y:S01]  /*12690*/  R2UR UR11, R209 ;  /* 0x00000000d10b72ca */ /* 0x000fe200000e0000 */
[----:B------:R-:W-:Y:S01]  /*126a0*/  ULDC.64 UR6, c[0x0][0xaa0] ;  /* 0x0002a80000067ab9 */ /* 0x000fe20000000a00 */
[----:B------:R-:W-:Y:S01]  /*126b0*/  R2UR UR14, R207 ;  /* 0x00000000cf0e72ca */ /* 0x000fe200000e0000 */
[----:B------:R-:W-:Y:S01]  /*126c0*/  IMAD.MOV.U32 R2, RZ, RZ, R16 ;  /* 0x000000ffff027224 */ /* 0x000fe200078e0010 */
[----:B------:R-:W-:Y:S01]  /*126d0*/  ULDC.64 UR12, c[0x0][0xae0] ;  /* 0x0002b800000c7ab9 */ /* 0x000fe20000000a00 */
[----:B0-----:R-:W-:Y:S01]  /*126e0*/  IMAD.MOV.U32 R3, RZ, RZ, R9 ;  /* 0x000000ffff037224 */ /* 0x001fe200078e0009 */
[----:B------:R-:W-:Y:S01]  /*126f0*/  MOV R5, UR12 ;  /* 0x0000000c00057c02 */ /* 0x000fe20008000f00 */
[----:B------:R-:W-:Y:S01]  /*12700*/  IMAD R0, R6, UR6, RZ ;  /* 0x0000000606007c24 */ /* 0x000fe2000f8e02ff */
[----:B------:R-:W-:Y:S01]  /*12710*/  BSSY B1, `(.L_x_2040) ;  /* 0x000002f000017945 */ /* 0x000fe20003800000 */
[----:B------:R-:W-:Y:S01]  /*12720*/  IMAD.WIDE.U32 R2, R7, UR6, R2 ;  /* 0x0000000607027c25 */ /* 0x000fe2000f8e0002 */
[----:B------:R-:W-:-:S03]  /*12730*/  UIMAD UR6, UR8, UR12, URZ ;  /* 0x0000000c080672a4 */ /* 0x000fc6000f8e023f */
[----:B------:R-:W-:Y:S01]  /*12740*/  IMAD R7, R7, UR7, R0 ;  /* 0x0000000707077c24 */ /* 0x000fe2000f8e0200 */
[----:B------:R-:W-:Y:S01]  /*12750*/  UIMAD UR7, UR11, -0x80, UR4 ;  /* 0xffffff800b0778a4 */ /* 0x000fe2000f8e0204 */
[C---:B------:R-:W-:Y:S01]  /*12760*/  VIADD R4, R22.reuse, 0x60 ;  /* 0x0000006016047836 */ /* 0x040fe20000000000 */
[----:B------:R-:W-:Y:S01]  /*12770*/  UIMAD UR6, UR14, UR13, UR6 ;  /* 0x0000000d0e0672a4 */ /* 0x000fe2000f8e0206 */
[----:B------:R-:W-:Y:S01]  /*12780*/  IMAD.IADD R3, R3, 0x1, R7 ;  /* 0x0000000103037824 */ /* 0x000fe200078e0207 */
[----:B------:R-:W-:Y:S01]  /*12790*/  SHF.R.S32.HI R7, RZ, 0x1f, R22 ;  /* 0x0000001fff077819 */ /* 0x000fe20000011416 */
[----:B------:R-:W-:Y:S01]  /*127a0*/  ULDC.64 UR12, c[0x0][0xae8] ;  /* 0x0002ba00000c7ab9 */ /* 0x000fe20000000a00 */
[----:B------:R-:W-:Y:S01]  /*127b0*/  ISETP.GE.AND P3, PT, R22, UR7, PT ;  /* 0x0000000716007c0c */ /* 0x000fe2000bf66270 */
[----:B------:R-:W-:Y:S01]  /*127c0*/  IMAD.WIDE.U32 R2, R5, UR14, R2 ;  /* 0x0000000e05027c25 */ /* 0x000fe2000f8e0002 */
[----:B------:R-:W-:Y:S01]  /*127d0*/  UIMAD UR4, UR10, UR12, URZ ;  /* 0x0000000c0a0472a4 */ /* 0x000fe2000f8e023f */
[----:B------:R-:W-:-:S02]  /*127e0*/  ISETP.GE.AND P0, PT, R4, UR7, PT ;  /* 0x0000000704007c0c */ /* 0x000fc4000bf06270 */
[----:B------:R-:W-:Y:S01]  /*127f0*/  VIADD R0, R22, 0x20 ;  /* 0x0000002016007836 */ /* 0x000fe20000000000 */
[----:B------:R-:W-:Y:S01]  /*12800*/  UIMAD UR4, UR9, UR13, UR4 ;  /* 0x0000000d090472a4 */ /* 0x000fe2000f8e0204 */
[----:B------:R-:W-:Y:S01]  /*12810*/  VIADD R3, R3, UR6 ;  /* 0x0000000603037c36 */ /* 0x000fe20008000000 */
[----:B------:R-:W-:Y:S01]  /*12820*/  MOV R9, UR11 ;  /* 0x0000000b00097c02 */ /* 0x000fe20008000f00 */
[----:B------:R-:W-:Y:S01]  /*12830*/  IMAD.U32 R5, RZ, RZ, UR12 ;  /* 0x0000000cff057e24 */ /* 0x000fe2000f8e00ff */
[----:B------:R-:W-:Y:S01]  /*12840*/  ISETP.GE.AND P2, PT, R0, UR7, PT ;  /* 0x0000000700007c0c */ /* 0x000fe2000bf46270 */
[----:B------:R-:W-:Y:S02]  /*12850*/  VIADD R0, R22, 0x40 ;  /* 0x0000004016007836 */ /* 0x000fe40000000000 */
[----:B------:R-:W-:-:S03]  /*12860*/  IMAD.WIDE.U32 R4, R5, UR9, R2 ;  /* 0x0000000905047c25 */ /* 0x000fc6000f8e0002 */
[----:B------:R-:W-:Y:S01]  /*12870*/  ISETP.GE.AND P1, PT, R0, UR7, PT ;  /* 0x0000000700007c0c */ /* 0x000fe2000bf26270 */
[----:B------:R-:W-:Y:S02]  /*12880*/  IMAD.MOV.U32 R6, RZ, RZ, R22 ;  /* 0x000000ffff067224 */ /* 0x000fe400078e0016 */
[----:B------:R-:W-:Y:S02]  /*12890*/  VIADD R11, R5, UR4 ;  /* 0x00000004050b7c36 */ /* 0x000fe40008000000 */
[----:B------:R-:W-:Y:S01]  /*128a0*/  IMAD.WIDE R6, R9, 0x80, R6 ;  /* 0x0000008009067825 */ /* 0x000fe200078e0206 */
[----:B------:R-:W-:Y:S07]  /*128b0*/  @P3 BRA `(.L_x_2041) ;  /* 0x0000000000503947 */ /* 0x000fee0003800000 */
        /* <DEDUP_REMOVED lines=20> */
.L_x_2041:
[----:B------:R-:W-:Y:S05]  /*12a00*/  BSYNC B1 ;  /* 0x0000000000017941 */ /* 0x000fea0003800000 */
.L_x_2040:
[----:B------:R-:W-:Y:S04]  /*12a10*/  BSSY B1, `(.L_x_2042) ;  /* 0x0000018000017945 */ /* 0x000fe80003800000 */
[----:B------:R-:W-:Y:S05]  /*12a20*/  @P2 BRA `(.L_x_2043) ;  /* 0x0000000000582947 */ /* 0x000fea0003800000 */
[----:B0-----:R-:W-:Y:S01]  /*12a30*/  IADD3 R9, P2, R6, 0x20, RZ ;  /* 0x0000002006097810 */ /* 0x001fe20007f5e0ff */
        /* <DEDUP_REMOVED lines=21> */
.L_x_2043:
[----:B------:R-:W-:Y:S05]  /*12b90*/  BSYNC B1 ;  /* 0x0000000000017941 */ /* 0x000fea0003800000 */
.L_x_2042:
[----:B------:R-:W-:Y:S04]  /*12ba0*/  BSSY B1, `(.L_x_2044) ;  /* 0x0000018000017945 */ /* 0x000fe80003800000 */
[----:B------:R-:W-:Y:S05]  /*12bb0*/  @P1 BRA `(.L_x_2045) ;  /* 0x0000000000581947 */ /* 0x000fea0003800000 */
[----:B01----:R-:W-:Y:S01]  /*12bc0*/  IADD3 R9, P1, R6, 0x40, RZ ;  /* 0x0000004006097810 */ /* 0x003fe20007f3e0ff */
        /* <DEDUP_REMOVED lines=21> */
.L_x_2045:
[----:B------:R-:W-:Y:S05]  /*12d20*/  BSYNC B1 ;  /* 0x0000000000017941 */ /* 0x000fea0003800000 */
.L_x_2044:
[----:B------:R-:W-:Y:S05]  /*12d30*/  @P0 BRA `(.L_x_2036) ;  /* 0x0000000000580947 */ /* 0x000fea0003800000 */
[----:B------:R-:W-:Y:S01]  /*12d40*/  IADD3 R5, P0, R6, 0x60, RZ ;  /* 0x0000006006057810 */ /* 0x000fe20007f1e0ff */
[C---:B------:R-:W-:Y:S01]  /*12d50*/  VIADD R0, R16.reuse, 0x40 ;  /* 0x0000004010007836 */ /* 0x040fe20000000000 */
[----:B------:R-:W-:Y:S01]  /*12d60*/  ULDC.64 UR6, c[0x0][0xad8] ;  /* 0x0002b60000067ab9 */ /* 0x000fe20000000a00 */
[----:B------:R-:W-:Y:S01]  /*12d70*/  ULDC UR4, c[0x0][0xa8c] ;  /* 0x0002a30000047ab9 */ /* 0x000fe20000000800 */
[----:B------:R-:W-:Y:S01]  /*12d80*/  IMAD.MOV.U32 R2, RZ, RZ, R4 ;  /* 0x000000ffff027224 */ /* 0x000fe200078e0004 */
[----:B------:R-:W-:Y:S01]  /*12d90*/  ISETP.GE.AND P1, PT, R16, UR4, PT ;  /* 0x0000000410007c0c */ /* 0x000fe2000bf26270 */
[----:B------:R-:W-:Y:S01]  /*12da0*/  IMAD.X R6, RZ, RZ, R7, P0 ;  /* 0x000000ffff067224 */ /* 0x000fe200000e0607 */
[----:B------:R-:W-:Y:S01]  /*12db0*/  ISETP.GE.AND P2, PT, R0, UR4, PT ;  /* 0x0000000400007c0c */ /* 0x000fe2000bf46270 */
[----:B------:R-:W-:Y:S01]  /*12dc0*/  IMAD.MOV.U32 R3, RZ, RZ, R11 ;  /* 0x000000ffff037224 */ /* 0x000fe200078e000b */
[----:B------:R-:W-:Y:S01]  /*12dd0*/  IADD3 R0, R16, 0x80, RZ ;  /* 0x0000008010007810 */ /* 0x000fe20007ffe0ff */
[----:B------:R-:W-:Y:S01]  /*12de0*/  IMAD R6, R6, UR6, RZ ;  /* 0x0000000606067c24 */ /* 0x000fe2000f8e02ff */
[----:B------:R-:W-:Y:S01]  /*12df0*/  ULDC.64 UR8, c[0x0][0x208] ;  /* 0x0000820000087ab9 */ /* 0x000fe20000000a00 */
        /* <DEDUP_REMOVED lines=10> */
.L_x_2036:
[----:B------:R-:W-:Y:S05]  /*12ea0*/  BSYNC B0 ;  /* 0x0000000000007941 */ /* 0x000fea0003800000 */
.L_x_2027:
[----:B------:R-:W-:Y:S02]  /*12eb0*/  ULDC UR4, c[0x0][0xc14] ;  /* 0x0003050000047ab9 */ /* 0x000fe40000000800 */
[----:B------:R-:W-:-:S13]  /*12ec0*/  ISETP.GE.AND P0, PT, R83, UR4, PT ;  /* 0x0000000453007c0c */ /* 0x000fda000bf06270 */
[----:B------:R-:W-:Y:S05]  /*12ed0*/  @!P0 BRA `(.L_x_2046) ;  /* 0xfffffedc00b88947 */ /* 0x000fea000383ffff */
[----:B------:R-:W-:Y:S05]  /*12ee0*/  EXIT ;  /* 0x000000000000794d */ /* 0x000fea0003800000 */
.L_x_1991:
        /* <DEDUP_REMOVED lines=10> */
[----:B------:R-:W-:Y:S01]  /*12f90*/  ULDC.64 UR6, c[0x0][0x208] ;  /* 0x0000820000067ab9 */ /* 0x000fe20000000a00 */
        /* <DEDUP_REMOVED lines=9> */
[----:B------:R-:W0:Y:S01]  /*13030*/  S2UR UR6, SR_CTAID.X ;  /* 0x00000000000679c3 */ /* 0x000e220000002500 */
[----:B------:R-:W-:Y:S01]  /*13040*/  ISETP.GE.U32.AND P0, PT, R7, 0x2, PT ;  /* 0x000000020700780c */ /* 0x000fe20003f06070 */
[----:B------:R-:W-:Y:S01]  /*13050*/  IMAD.MOV.U32 R16, RZ, RZ, RZ ;  /* 0x000000ffff107224 */ /* 0x000fe200078e00ff */
[----:B------:R-:W-:-:S09]  /*13060*/  LOP3.LUT R0, R0, 0xfffffffe, RZ, 0xc0, !PT ;  /* 0xfffffffe00007812 */ /* 0x000fd200078ec0ff */
        /* <DEDUP_REMOVED lines=14> */
[----:B-1----:R-:W-:Y:S01]  /*13150*/  SEL R3, R6, RZ, P0 ;  /* 0x000000ff06037207 */ /* 0x002fe20000000000 */
[----:B------:R-:W-:Y:S01]  /*13160*/  IMAD.MOV.U32 R6, RZ, RZ, RZ ;  /* 0x000000ffff067224 */ /* 0x000fe200078e00ff */
        /* <DEDUP_REMOVED lines=18> */
[----:B------:R-:W-:Y:S01]  /*13290*/  MOV R6, RZ ;  /* 0x000000ff00067202 */ /* 0x000fe20000000f00 */
[----:B------:R-:W-:Y:S01]  /*132a0*/  ULDC UR5, c[0x0][0xc14] ;  /* 0x0003050000057ab9 */ /* 0x000fe20000000800 */
[----:B------:R-:W-:Y:S01]  /*132b0*/  ULDC UR7, c[0x0][0xc14] ;  /* 0x0003050000077ab9 */ /* 0x000fe20000000800 */
[----:B------:R-:W-:-:S05]  /*132c0*/  ULDC UR4, c[0x0][0xc10] ;  /* 0x0003040000047ab9 */ /* 0x000fca0000000800 */
.L_x_2051:
[----:B------:R-:W-:Y:S02]  /*132d0*/  VIADD R6, R6, 0x1f ;  /* 0x0000001f06067836 */ /* 0x000fe40000000000 */
[----:B------:R-:W-:-:S03]  /*132e0*/  IMAD.U32 R19, RZ, RZ, UR7 ;  /* 0x00000007ff137e24 */ /* 0x000fc6000f8e00ff */
[----:B------:R-:W-:-:S13]  /*132f0*/  ISETP.GE.AND P0, PT, R6, UR5, PT ;  /* 0x0000000506007c0c */ /* 0x000fda000bf06270 */
[----:B------:R-:W-:Y:S05]  /*13300*/  @P0 BRA `(.L_x_2048) ;  /* 0x0000000400cc0947 */ /* 0x000fea0003800000 */
        /* <DEDUP_REMOVED lines=12> */
.L_x_2050:
[----:B------:R-:W-:Y:S05]  /*133d0*/  BSYNC B0 ;  /* 0x0000000000007941 */ /* 0x000fea0003800000 */
.L_x_2049:
        /* <DEDUP_REMOVED lines=25> */
.L_x_2047:
[----:B------:R-:W-:Y:S01]  /*13570*/  IMAD.IADD R7, R5, 0x1, -R2 ;  /* 0x0000000105077824 */ /* 0x000fe200078e0a02 */
[----:B------:R-:W-:-:S03]  /*13580*/  ULDC.64 UR8, c[0x0][0x208] ;  /* 0x0000820000087ab9 */ /* 0x000fc60000000a00 */
[----:B------:R-:W-:-:S05]  /*13590*/  IMAD R2, R4, UR4, R7 ;  /* 0x0000000404027c24 */ /* 0x000fca000f8e0207 */
[----:B------:R-:W-:Y:S02]  /*135a0*/  ISETP.GT.AND P0, PT, R2, UR6, PT ;  /* 0x0000000602007c0c */ /* 0x000fe4000bf04270 */
[----:B------:R-:W0:Y:S11]  /*135b0*/  LDC.64 R2, c[0x0][0xc68] ;  /* 0x00031a00ff027b82 */ /* 0x000e360000000a00 */
[----:B------:R-:W-:-:S04]  /*135c0*/  VOTE.ANY R9, PT, !P0 ;  /* 0x0000000000097806 */ /* 0x000fc800040e0100 */
[----:B------:R-:W1:Y:S02]  /*135d0*/  POPC R5, R9 ;  /* 0x0000000900057309 */ /* 0x000e640000000000 */
[----:B-1----:R-:W-:-:S05]  /*135e0*/  IADD3 R19, R5, R6, RZ ;  /* 0x0000000605137210 */ /* 0x002fca0007ffe0ff */
        /* <DEDUP_REMOVED lines=13> */
.L_x_2052:
[----:B-1----:R-:W-:Y:S01]  /*136c0*/  IMAD.MOV R2, RZ, RZ, -R3 ;  /* 0x000000ffff027224 */ /* 0x002fe200078e0a03 */
[----:B--2---:R-:W-:Y:S01]  /*136d0*/  IABS R4, R6 ;  /* 0x0000000600047213 */ /* 0x004fe20000000000 */
[----:B---3--:R-:W-:Y:S02]  /*136e0*/  IMAD R16, R16, UR4, R7 ;  /* 0x0000000410107c24 */ /* 0x008fe4000f8e0207 */
[----:B------:R-:W-:Y:S02]  /*136f0*/  IMAD R5, R2, R11, RZ ;  /* 0x0000000b02057224 */ /* 0x000fe400078e02ff */
[----:B------:R-:W-:Y:S02]  /*13700*/  IMAD.MOV.U32 R2, RZ, RZ, RZ ;  /* 0x000000ffff027224 */ /* 0x000fe400078e00ff */
[----:B------:R-:W-:Y:S02]  /*13710*/  IMAD.MOV R4, RZ, RZ, -R4 ;  /* 0x000000ffff047224 */ /* 0x000fe400078e0a04 */
[----:B------:R-:W-:Y:S01]  /*13720*/  IMAD.HI.U32 R2, R3, R5, R2 ;  /* 0x0000000503027227 */ /* 0x000fe200078e0002 */
[----:B------:R-:W-:-:S04]  /*13730*/  IADD3 R5, -R16, UR6, RZ ;  /* 0x0000000610057c10 */ /* 0x000fc8000fffe1ff */
[----:B------:R-:W-:-:S05]  /*13740*/  IABS R3, R5 ;  /* 0x0000000500037213 */ /* 0x000fca0000000000 */
[----:B------:R-:W-:-:S04]  /*13750*/  IMAD.HI.U32 R9, R2, R3, RZ ;  /* 0x0000000302097227 */ /* 0x000fc800078e00ff */
[----:B------:R-:W-:-:S05]  /*13760*/  IMAD R2, R9, R4, R3 ;  /* 0x0000000409027224 */ /* 0x000fca00078e0203 */
[----:B------:R-:W-:-:S13]  /*13770*/  ISETP.GT.U32.AND P0, PT, R11, R2, PT ;  /* 0x000000020b00720c */ /* 0x000fda0003f04070 */
[----:B------:R-:W-:Y:S01]  /*13780*/  @!P0 IMAD.IADD R2, R2, 0x1, -R11 ;  /* 0x0000000102028824 */ /* 0x000fe200078e0a0b */
[----:B------:R-:W-:-:S04]  /*13790*/  @!P0 IADD3 R9, R9, 0x1, RZ ;  /* 0x0000000109098810 */ /* 0x000fc80007ffe0ff */
[----:B------:R-:W-:Y:S02]  /*137a0*/  ISETP.GE.U32.AND P0, PT, R2, R11, PT ;  /* 0x0000000b0200720c */ /* 0x000fe40003f06070 */
[----:B------:R-:W-:-:S11]  /*137b0*/  LOP3.LUT R2, R5, R6, RZ, 0x3c, !PT ;  /* 0x0000000605027212 */ /* 0x000fd600078e3cff */
[----:B------:R-:W-:Y:S01]  /*137c0*/  @P0 VIADD R9, R9, 0x1 ;  /* 0x0000000109090836 */ /* 0x000fe20000000000 */
[----:B------:R-:W-:-:S13]  /*137d0*/  ISETP.GE.AND P0, PT, R2, RZ, PT ;  /* 0x000000ff0200720c */ /* 0x000fda0003f06270 */
[----:B------:R-:W-:Y:S01]  /*137e0*/  @!P0 IMAD.MOV R9, RZ, RZ, -R9 ;  /* 0x000000ffff098224 */ /* 0x000fe200078e0a09 */
[----:B------:R-:W-:-:S13]  /*137f0*/  ISETP.NE.AND P0, PT, R6, RZ, PT ;  /* 0x000000ff0600720c */ /* 0x000fda0003f05270 */
[----:B------:R-:W-:-:S05]  /*13800*/  @!P0 LOP3.LUT R9, RZ, R6, RZ, 0x33, !PT ;  /* 0x00000006ff098212 */ /* 0x000fca00078e33ff */
[----:B------:R-:W-:Y:S01]  /*13810*/  IMAD R4, R8, R9, RZ ;  /* 0x0000000908047224 */ /* 0x000fe200078e02ff */
[----:B------:R-:W-:-:S03]  /*13820*/  IADD3 R9, -R9, RZ, RZ ;  /* 0x000000ff09097210 */ /* 0x000fc60007ffe1ff */
[----:B------:R-:W-:Y:S02]  /*13830*/  IMAD.MOV R3, RZ, RZ, -R4 ;  /* 0x000000ffff037224 */ /* 0x000fe400078e0a04 */
[----:B------:R-:W-:-:S03]  /*13840*/  IMAD R5, R6, R9, R5 ;  /* 0x0000000906057224 */ /* 0x000fc600078e0205 */
[----:B------:R-:W-:Y:S01]  /*13850*/  VIADDMNMX R8, R3, UR4, R8, PT ;  /* 0x0000000403087c46 */ /* 0x000fe2000b800108 */
[----:B------:R-:W-:-:S03]  /*13860*/  IMAD.IADD R4, R5, 0x1, R4 ;  /* 0x0000000105047824 */ /* 0x000fc600078e0204 */
[----:B------:R-:W-:-:S04]  /*13870*/  IABS R7, R8 ;  /* 0x0000000800077213 */ /* 0x000fc80000000000 */
[----:B------:R-:W1:Y:S08]  /*13880*/  I2F.RP R10, R7 ;  /* 0x00000007000a7306 */ /* 0x000e700000209400 */
[----:B-1----:R-:W1:Y:S02]  /*13890*/  MUFU.RCP R10, R10 ;  /* 0x0000000a000a7308 */ /* 0x002e640000001000 */
[----:B-1----:R-:W-:-:S06]  /*138a0*/  VIADD R2, R10, 0xffffffe ;  /* 0x0ffffffe0a027836 */ /* 0x002fcc0000000000 */
[----:B------:R1:W2:Y:S02]  /*138b0*/  F2I.FTZ.U32.TRUNC.NTZ R3, R2 ;  /* 0x0000000200037305 */ /* 0x0002a4000021f000 */
[----:B-1----:R-:W-:Y:S02]  /*138c0*/  IMAD.MOV.U32 R2, RZ, RZ, RZ ;  /* 0x000000ffff027224 */ /* 0x002fe400078e00ff */
[----:B--2---:R-:W-:-:S04]  /*138d0*/  IMAD.MOV R6, RZ, RZ, -R3 ;  /* 0x000000ffff067224 */ /* 0x004fc800078e0a03 */
        /* <DEDUP_REMOVED lines=12> */
[----:B------:R-:W-:Y:S02]  /*139a0*/  @P0 IADD3 R3, R3, 0x1, RZ ;  /* 0x0000000103030810 */ /* 0x000fe40007ffe0ff */
        /* <DEDUP_REMOVED lines=9> */
.L_x_2048:
[----:B------:R-:W-:Y:S01]  /*13a40*/  IMAD.MOV.U32 R17, RZ, RZ, RZ ;  /* 0x000000ffff117224 */ /* 0x000fe200078e00ff */
[----:B------:R-:W-:Y:S01]  /*13a50*/  MOV R16, UR6 ;  /* 0x0000000600107c02 */ /* 0x000fe20008000f00 */
[----:B------:R-:W-:-:S07]  /*13a60*/  IMAD.MOV.U32 R18, RZ, RZ, RZ ;  /* 0x000000ffff127224 */ /* 0x000fce00078e00ff */
.L_x_2053:
[----:B------:R-:W1:Y:S01]  /*13a70*/  S2R R2, SR_TID.X ;  /* 0x0000000000027919 */ /* 0x000e620000002100 */
[----:B------:R-:W-:Y:S01]  /*13a80*/  STL [R1+0x20], RZ ;  /* 0x000020ff01007387 */ /* 0x000fe20000100800 */
        /* <DEDUP_REMOVED lines=10> */
[----:B------:R1:W-:Y:S03]  /*13b30*/  STL [R1], RZ ;  /* 0x000000ff01007387 */ /* 0x0003e60000100800 */
[----:B------:R-:W-:Y:S05]  /*13b40*/  @P0 BRA `(.L_x_2054) ;  /* 0x0000004000f80947 */ /* 0x000fea0003800000 */
[----:B-1----:R-:W-:Y:S01]  /*13b50*/  IMAD.MOV.U32 R0, RZ, RZ, 0x1 ;  /* 0x00000001ff007424 */ /* 0x002fe200078e00ff */
[----:B------:R1:W-:Y:S01]  /*13b60*/  STL [R1], RZ ;  /* 0x000000ff01007387 */ /* 0x0003e20000100800 */
[----:B------:R-:W-:Y:S01]  /*13b70*/  ULDC UR38, c[0x0][0xc] ;  /* 0x0000030000267ab9 */ /* 0x000fe20000000800 */
[----:B------:R-:W-:Y:S02]  /*13b80*/  ULDC.64 UR36, c[0x0][0x198] ;  /* 0x0000660000247ab9 */ /* 0x000fe40000000a00 */
[----:B------:R1:W-:Y:S04]  /*13b90*/  STL [R1+0x8], R0 ;  /* 0x0000080001007387 */ /* 0x0003e80000100800 */
[----:B------:R1:W-:Y:S02]  /*13ba0*/  STL [R1+0x20], RZ ;  /* 0x000020ff01007387 */ /* 0x0003e40000100800 */
.L_x_2121:
[----:B--2---:R-:W2:Y:S01]  /*13bb0*/  LDC.64 R2, c[0x0][0xc60] ;  /* 0x00031800ff027b82 */ /* 0x004ea20000000a00 */
[----:B------:R-:W-:Y:S01]  /*13bc0*/  ULDC.64 UR4, c[0x0][0x208] ;  /* 0x0000820000047ab9 */ /* 0x000fe20000000a00 */
[----:B--2---:R-:W-:-:S05]  /*13bd0*/  IMAD.WIDE R2, R19, 0x4, R2 ;  /* 0x0000000413027825 */ /* 0x004fca00078e0202 */
[----:B------:R-:W2:Y:S01]  /*13be0*/  LDG.E R5, desc[UR4][R2.64] ;  /* 0x0000000402057981 */ /* 0x000ea2000c1e1900 */
[----:B------:R-:W-:Y:S05]  /*13bf0*/  YIELD ;  /* 0x0000000000007946 */ /* 0x000fea0003800000 */
[----:B------:R-:W-:Y:S01]  /*13c00*/  ULDC.64 UR4, c[0x0][0xa28] ;  /* 0x00028a0000047ab9 */ /* 0x000fe20000000a00 */
[----:B-1----:R-:W-:Y:S01]  /*13c10*/  IMAD.MOV.U32 R0, RZ, RZ, RZ ;  /* 0x000000ffff007224 */ /* 0x002fe200078e00ff */
[----:B------:R-:W-:Y:S01]  /*13c20*/  ISETP.NE.U32.AND P0, PT, RZ, UR4, PT ;  /* 0x00000004ff007c0c */ /* 0x000fe2000bf05070 */
[----:B------:R-:W-:Y:S01]  /*13c30*/  ULDC.64 UR8, c[0x0][0x208] ;  /* 0x0000820000087ab9 */ /* 0x000fe20000000a00 */
[----:B------:R-:W-:Y:S01]  /*13c40*/  MOV R6, RZ ;  /* 0x000000ff00067202 */ /* 0x000fe20000000f00 */
[----:B------:R-:W-:Y:S01]  /*13c50*/  ULDC.64 UR6, c[0x0][0xa08] ;  /* 0x0002820000067ab9 */ /* 0x000fe20000000a00 */
[----:B------:R-:W-:-:S02]  /*13c60*/  ISETP.NE.AND.EX P0, PT, RZ, UR5, PT, P0 ;  /* 0x00000005ff007c0c */ /* 0x000fc4000bf05300 */
[----:B--2---:R-:W-:Y:S01]  /*13c70*/  SHF.R.S32.HI R4, RZ, 0x1f, R5 ;  /* 0x0000001fff047819 */ /* 0x004fe20000011405 */
[----:B------:R-:W-:-:S10]  /*13c80*/  IMAD.SHL.U32 R11, R5, 0x4, RZ ;  /* 0x00000004050b7824 */ /* 0x000fd400078e00ff */
[C---:B------:R-:W-:Y:S01]  /*13c90*/  @P0 LEA R2, P1, R5.reuse, UR4, 0x2 ;  /* 0x0000000405020c11 */ /* 0x040fe2000f8210ff */
[----:B------:R1:W-:Y:S03]  /*13ca0*/  STL [R1+0x10], R5 ;  /* 0x0000100501007387 */ /* 0x0003e60000100800 */
[C-C-:B------:R-:W-:Y:S01]  /*13cb0*/  @P0 LEA.HI.X R3, R5.reuse, UR5, R4.reuse, 0x2, P1 ;  /* 0x0000000505030c11 */ /* 0x140fe200088f1404 */
[----:B------:R-:W-:Y:S02]  /*13cc0*/  ULDC.64 UR4, c[0x0][0xa18] ;  /* 0x0002860000047ab9 */ /* 0x000fe40000000a00 */
[----:B------:R-:W-:Y:S02]  /*13cd0*/  ISETP.NE.U32.AND P1, PT, RZ, UR4, PT ;  /* 0x00000004ff007c0c */ /* 0x000fe4000bf25070 */
[----:B------:R2:W5:Y:S01]  /*13ce0*/  @P0 LDG.E R0, desc[UR8][R2.64] ;  /* 0x0000000802000981 */ /* 0x000562000c1e1900 */
[----:B------:R-:W-:-:S02]  /*13cf0*/  SHF.L.U64.HI R10, R5, 0x2, R4 ;  /* 0x00000002050a7819 */ /* 0x000fc40000010204 */
[----:B------:R-:W-:Y:S01]  /*13d00*/  ISETP.NE.AND.EX P1, PT, RZ, UR5, PT, P1 ;  /* 0x00000005ff007c0c */ /* 0x000fe2000bf25310 */
[----:B------:R-:W-:Y:S04]  /*13d10*/  STL [R1+0x18], R11 ;  /* 0x0000180b01007387 */ /* 0x000fe80000100800 */
[----:B------:R-:W-:Y:S08]  /*13d20*/  STL [R1+0x1c], R10 ;  /* 0x00001c0a01007387 */ /* 0x000ff00000100800 */
[----:B------:R-:W-:-:S04]  /*13d30*/  @P1 IADD3 R8, P0, R11, UR4, RZ ;  /* 0x000000040b081c10 */ /* 0x000fc8000ff1e0ff */
[C---:B------:R-:W-:Y:S01]  /*13d40*/  @P1 IADD3.X R9, R10.reuse, UR5, RZ, P0, !PT ;  /* 0x000000050a091c10 */ /* 0x040fe200087fe4ff */
[----:B------:R-:W-:Y:S02]  /*13d50*/  ULDC.64 UR4, c[0x0][0xa00] ;  /* 0x0002800000047ab9 */ /* 0x000fe40000000a00 */
[----:B------:R-:W-:Y:S02]  /*13d60*/  ISETP.NE.U32.AND P2, PT, RZ, UR4, PT ;  /* 0x00000004ff007c0c */ /* 0x000fe4000bf45070 */
[C---:B--2---:R-:W-:Y:S02]  /*13d70*/  IADD3 R2, P0, R11.reuse, UR4, RZ ;  /* 0x000000040b027c10 */ /* 0x044fe4000ff1e0ff */
[----:B------:R-:W-:Y:S02]  /*13d80*/  ISETP.NE.AND.EX P2, PT, RZ, UR5, PT, P2 ;  /* 0x00000005ff007c0c */ /* 0x000fe4000bf45320 */
[----:B------:R-:W-:Y:S01]  /*13d90*/  IADD3.X R3, R10, UR5, RZ, P0, !PT ;  /* 0x000000050a037c10 */ /* 0x000fe200087fe4ff */
[----:B------:R-:W-:Y:S01]  /*13da0*/  ULDC UR4, c[0x0][0x288] ;  /* 0x0000a20000047ab9 */ /* 0x000fe20000000800 */
[----:B------:R-:W-:-:S04]  /*13db0*/  IADD3 R4, P0, R11, UR6, RZ ;  /* 0x000000060b047c10 */ /* 0x000fc8000ff1e0ff */
[----:B-1----:R-:W-:-:S05]  /*13dc0*/  IADD3.X R5, R10, UR7, RZ, P0, !PT ;  /* 0x000000070a057c10 */ /* 0x002fca00087fe4ff */
[----:B------:R-:W2:Y:S01]  /*13dd0*/  @P2 LDG.E R6, desc[UR8][R2.64] ;  /* 0x0000000802062981 */ /* 0x000ea2000c1e1900 */
[----:B------:R-:W-:-:S04]  /*13de0*/  ISETP.NE.U32.AND P0, PT, RZ, UR6, PT ;  /* 0x00000006ff007c0c */ /* 0x000fc8000bf05070 */
[----:B------:R-:W-:Y:S01]  /*13df0*/  ISETP.NE.AND.EX P0, PT, RZ, UR7, PT, P0 ;  /* 0x00000007ff007c0c */ /* 0x000fe2000bf05300 */
[----:B--2---:R1:W-:Y:S02]  /*13e00*/  STL [R1+0x24], R6 ;  /* 0x0000240601007387 */ /* 0x0043e40000100800 */
[----:B-1----:R-:W-:Y:S01]  /*13e10*/  IMAD.U32 R6, RZ, RZ, UR4 ;  /* 0x00000004ff067e24 */ /* 0x002fe2000f8e00ff */
[----:B------:R-:W-:Y:S02]  /*13e20*/  ULDC.64 UR4, c[0x0][0x3f8] ;  /* 0x0000fe0000047ab9 */ /* 0x000fe40000000a00 */
[----:B------:R-:W-:-:S03]  /*13e30*/  UISETP.NE.U32.AND UP0, UPT, UR4, URZ, UPT ;  /* 0x0000003f0400728c */ /* 0x000fc6000bf05070 */
[----:B------:R-:W-:Y:S01]  /*13e40*/  ULDC UR4, c[0x0][0x404] ;  /* 0x0001010000047ab9 */ /* 0x000fe20000000800 */
[----:B------:R-:W-:Y:S01]  /*13e50*/  UISETP.NE.AND.EX UP0, UPT, UR5, URZ, UPT, UP0 ;  /* 0x0000003f0500728c */ /* 0x000fe2000bf05300 */
[----:B------:R1:W5:Y:S02]  /*13e60*/  @P1 LDG.E R6, desc[UR8][R8.64] ;  /* 0x0000000808061981 */ /* 0x000364000c1e1900 */
[----:B------:R-:W-:Y:S01]  /*13e70*/  ULDC UR5, c[0x0][0x2e0] ;  /* 0x0000b80000057ab9 */ /* 0x000fe20000000800 */
[----:B------:R-:W-:-:S04]  /*13e80*/  USEL UR4, UR4, 0x1, UP0 ;  /* 0x0000000104047887 */ /* 0x000fc80008000000 */
[----:B------:R-:W-:-:S06]  /*13e90*/  UIMAD UR4, UR4, UR5, URZ ;  /* 0x00000005040472a4 */ /* 0x000fcc000f8e023f */
[----:B------:R-:W-:Y:S01]  /*13ea0*/  IMAD.U32 R7, RZ, RZ, UR4 ;  /* 0x00000004ff077e24 */ /* 0x000fe2000f8e00ff */
[----:B-1----:R-:W-:Y:S06]  /*13eb0*/  @P1 BRA `(.L_x_2055) ;  /* 0x0000000000141947 */ /* 0x002fec0003800000 */
[----:B------:R-:W-:Y:S05]  /*13ec0*/  @!P2 BRA `(.L_x_2055) ;  /* 0x000000000010a947 */ /* 0x000fea0003800000 */
[----:B------:R-:W-:Y:S02]  /*13ed0*/  ULDC.64 UR4, c[0x0][0x208] ;  /* 0x0000820000047ab9 */ /* 0x000fe40000000a00 */
[----:B-----5:R-:W2:Y:S04]  /*13ee0*/  LDG.E R6, desc[UR4][R2.64] ;  /* 0x0000000402067981 */ /* 0x020ea8000c1e1900 */
[----:B------:R-:W2:Y:S02]  /*13ef0*/  LDG.E R9, desc[UR4][R2.64+0x4] ;  /* 0x0000040402097981 */ /* 0x000ea4000c1e1900 */
[----:B--2---:R-:W-:-:S07]  /*13f00*/  IMAD.IADD R6, R9, 0x1, -R6 ;  /* 0x0000000109067824 */ /* 0x004fce00078e0a06 */
.L_x_2055:
[----:B------:R-:W-:Y:S01]  /*13f10*/  IMAD.MOV.U32 R3, RZ, RZ, RZ ;  /* 0x000000ffff037224 */ /* 0x000fe200078e00ff */
[----:B------:R-:W-:-:S05]  /*13f20*/  ULDC.64 UR4, c[0x0][0x208] ;  /* 0x0000820000047ab9 */ /* 0x000fca0000000a00 */
[----:B------:R-:W2:Y:S01]  /*13f30*/  @P0 LDG.E R3, desc[UR4][R4.64] ;  /* 0x0000000404030981 */ /* 0x000ea2000c1e1900 */
[----:B------:R-:W-:Y:S02]  /*13f40*/  ULDC.64 UR4, c[0x0][0xa20] ;  /* 0x0002880000047ab9 */ /* 0x000fe40000000a00 */
[----:B------:R-:W-:-:S04]  /*13f50*/  ISETP.NE.U32.AND P1, PT, RZ, UR4, PT ;  /* 0x00000004ff007c0c */ /* 0x000fc8000bf25070 */
[----:B------:R-:W-:Y:S01]  /*13f60*/  ISETP.NE.AND.EX P1, PT, RZ, UR5, PT, P1 ;  /* 0x00000005ff007c0c */ /* 0x000fe2000bf25310 */
[----:B--2--5:R-:W-:-:S05]  /*13f70*/  IMAD.IADD R2, R3, 0x1, R0 ;  /* 0x0000000103027824 */ /* 0x024fca00078e0200 */
[----:B------:R1:W-:Y:S07]  /*13f80*/  STL [R1+0x4], R2 ;  /* 0x0000040201007387 */ /* 0x0003ee0000100800 */
[----:B------:R-:W-:Y:S05]  /*13f90*/  @!P1 BRA `(.L_x_2056) ;  /* 0x0000000000149947 */ /* 0x000fea0003800000 */
[----:B-1----:R-:W-:Y:S01]  /*13fa0*/  IADD3 R2, P0, R11, UR4, RZ ;  /* 0x000000040b027c10 */ /* 0x002fe2000ff1e0ff */
[----:B------:R-:W-:-:S03]  /*13fb0*/  ULDC.64 UR6, c[0x0][0x208] ;  /* 0x0000820000067ab9 */ /* 0x000fc60000000a00 */
[----:B------:R-:W-:-:S05]  /*13fc0*/  IADD3.X R3, R10, UR5, RZ, P0, !PT ;  /* 0x000000050a037c10 */ /* 0x000fca00087fe4ff */
[----:B------:R1:W5:Y:S01]  /*13fd0*/  LDG.E R7, desc[UR6][R2.64] ;  /* 0x0000000602077981 */ /* 0x000362000c1e1900 */
[----:B------:R-:W-:Y:S05]  /*13fe0*/  BRA `(.L_x_2057) ;  /* 0x0000000000147947 */ /* 0x000fea0003800000 */
.L_x_2056:
[----:B------:R-:W-:Y:S05]  /*13ff0*/  @!P0 BRA `(.L_x_2057) ;  /* 0x0000000000108947 */ /* 0x000fea0003800000 */
[----:B------:R-:W-:Y:S02]  /*14000*/  ULDC.64 UR4, c[0x0][0x208] ;  /* 0x0000820000047ab9 */ /* 0x000fe40000000a00 */
[----:B------:R-:W2:Y:S04]  /*14010*/  LDG.E R7, desc[UR4][R4.64] ;  /* 0x0000000404077981 */ /* 0x000ea8000c1e1900 */
[----:B-1----:R-:W2:Y:S02]  /*14020*/  LDG.E R2, desc[UR4][R4.64+0x4] ;  /* 0x0000040404027981 */ /* 0x002ea4000c1e1900 */
[----:B--2---:R-:W-:-:S07]  /*14030*/  IADD3 R7, -R7, R2, RZ ;  /* 0x0000000207077210 */ /* 0x004fce0007ffe1ff */
.L_x_2057:
[----:B-----5:R-:W-:Y:S01]  /*14040*/  IMAD.IADD R7, R7, 0x1, -R0 ;  /* 0x0000000107077824 */ /* 0x020fe200078e0a00 */
[----:B-1----:R-:W-:Y:S01]  /*14050*/  LEA R2, R17, 0xef, 0x7 ;  /* 0x000000ef11027811 */ /* 0x002fe200078e38ff */
[----:B------:R-:W-:Y:S01]  /*14060*/  IMAD.MOV.U32 R4, RZ, RZ, RZ ;  /* 0x000000ffff047224 */ /* 0x000fe200078e00ff */
[----:B------:R-:W-:Y:S01]  /*14070*/  BSSY B6, `(.L_x_2058) ;  /* 0x0000327000067945 */ /* 0x000fe20003800000 */
[C---:B------:R-:W-:Y:S01]  /*14080*/  VIADD R5, R7.reuse, 0x6f ;  /* 0x0000006f07057836 */ /* 0x040fe20000000000 */
[----:B------:R-:W-:Y:S01]  /*14090*/  IADD3 R3, R7, R2, -R6 ;  /* 0x0000000207037210 */ /* 0x000fe20007ffe806 */
[----:B------:R-:W-:Y:S02]  /*140a0*/  IMAD.MOV.U32 R2, RZ, RZ, RZ ;  /* 0x000000ffff027224 */ /* 0x000fe400078e00ff */
[----:B------:R-:W-:-:S04]  /*140b0*/  IMAD.HI R4, R5, -0x6db6db6d, R4 ;  /* 0x9249249305047827 */ /* 0x000fc800078e0204 */
[----:B------:R-:W-:Y:S01]  /*140c0*/  IMAD.HI R2, R3, -0x6db6db6d, R2 ;  /* 0x9249249303027827 */ /* 0x000fe200078e0202 */
[----:B------:R-:W-:-:S04]  /*140d0*/  SHF.R.U32.HI R3, RZ, 0x1f, R4 ;  /* 0x0000001fff037819 */ /* 0x000fc80000011604 */
[----:B------:R-:W-:Y:S02]  /*140e0*/  SHF.R.U32.HI R5, RZ, 0x1f, R2 ;  /* 0x0000001fff057819 */ /* 0x000fe40000011602 */
[----:B------:R-:W-:Y:S02]  /*140f0*/  LEA.HI.SX32 R3, R4, R3, 0x1a ;  /* 0x0000000304037211 */ /* 0x000fe400078fd2ff */
[----:B------:R-:W-:-:S04]  /*14100*/  LEA.HI.SX32 R2, R2, R5, 0x1a ;  /* 0x0000000502027211 */ /* 0x000fc800078fd2ff */
[----:B------:R-:W-:-:S04]  /*14110*/  VIMNMX R8, R3, R2, PT ;  /* 0x0000000203087248 */ /* 0x000fc80003fe0100 */
[----:B------:R-:W-:Y:S01]  /*14120*/  ISETP.GT.AND P0, PT, R8, RZ, PT ;  /* 0x000000ff0800720c */ /* 0x000fe20003f04270 */
[----:B------:R1:W-:-:S12]  /*14130*/  STL [R1+0x14], R8 ;  /* 0x0000140801007387 */ /* 0x0003d80000100800 */
[----:B-1----:R-:W-:Y:S05]  /*14140*/  @P0 BRA `(.L_x_2059) ;  /* 0x0000000000480947 */ /* 0x002fea0003800000 */
[----:B------:R-:W1:Y:S02]  /*14150*/  S2R R8, SR_TID.X ;  /* 0x0000000000087919 */ /* 0x000e640000002100 */
        /* <DEDUP_REMOVED lines=15> */
[----:B-1----:R-:W-:Y:S01]  /*14250*/  IADD3 R16, R0, UR38, R7 ;  /* 0x0000002600107c10 */ /* 0x002fe2000fffe007 */
[----:B------:R-:W-:Y:S06]  /*14260*/  BRA `(.L_x_2060) ;  /* 0x00000030001c7947 */ /* 0x000fec0003800000 */
.L_x_2059:
[----:B------:R-:W1:Y:S01]  /*14270*/  S2R R3, SR_CgaCtaId ;  /* 0x0000000000037919 */ /* 0x000e620000008800 */
[----:B------:R-:W-:-:S04]  /*14280*/  MOV R0, 0x400 ;  /* 0x0000040000007802 */ /* 0x000fc80000000f00 */
[----:B-1----:R-:W-:-:S05]  /*14290*/  LEA R2, R3, R0, 0x18 ;  /* 0x0000000003027211 */ /* 0x002fca00078ec0ff */
[----:B------:R1:W-:Y:S01]  /*142a0*/  STL [R1+0xc], R2 ;  /* 0x00000c0201007387 */ /* 0x0003e20000100800 */
[----:B------:R-:W-:-:S05]  /*142b0*/  VIADD R0, R2, 0x21400 ;  /* 0x0002140002007836 */ /* 0x000fca0000000000 */
[----:B------:R-:W-:-:S13]  /*142c0*/  LOP3.LUT P0, RZ, R0, 0x3ff, RZ, 0xc0, !PT ;  /* 0x000003ff00ff7812 */ /* 0x000fda000780c0ff */
[----:B-1----:R-:W-:Y:S05]  /*142d0*/  @!P0 BRA `(.L_x_2061) ;  /* 0x0000000000408947 */ /* 0x002fea0003800000 */
[----:B------:R-:W-:Y:S01]  /*142e0*/  MOV R2, 0x0 ;  /* 0x0000000000027802 */ /* 0x000fe20000000f00 */
[----:B------:R-:W-:Y:S01]  /*142f0*/  ULDC.64 UR6, c[0x4][0xa8] ;  /* 0x01002a0000067ab9 */ /* 0x000fe20000000a00 */
[----:B------:R-:W-:Y:S01]  /*14300*/  ULDC.64 UR8, c[0x4][0xb0] ;  /* 0x01002c0000087ab9 */ /* 0x000fe20000000a00 */
[----:B------:R-:W-:Y:S01]  /*14310*/  ULDC.64 UR4, c[0x4][0x8] ;  /* 0x0100020000047ab9 */ /* 0x000fe20000000a00 */
[----:B------:R-:W-:Y:S01]  /*14320*/  MOV R4, UR6 ;  /* 0x0000000600047c02 */ /* 0x000fe20008000f00 */
[----:B------:R-:W-:Y:S01]  /*14330*/  IMAD.U32 R5, RZ, RZ, UR7 ;  /* 0x00000007ff057e24 */ /* 0x000fe2000f8e00ff */
[----:B------:R-:W1:Y:S01]  /*14340*/  LDC.64 R2, c[0x4][R2] ;  /* 0x0100000002027b82 */ /* 0x000e620000000a00 */
        /* <DEDUP_REMOVED lines=9> */
.L_x_2061:
        /* <DEDUP_REMOVED lines=12> */
[----:B0-----:R-:W-:Y:S01]  /*144a0*/  MOV R13, RZ ;  /* 0x000000ff000d7202 */ /* 0x001fe20000000f00 */
[----:B------:R-:W-:Y:S02]  /*144b0*/  IMAD.U32 R7, RZ, RZ, UR9 ;  /* 0x00000009ff077e24 */ /* 0x000fe4000f8e00ff */
[----:B------:R-:W-:-:S02]  /*144c0*/  IMAD.U32 R10, RZ, RZ, UR4 ;  /* 0x00000004ff0a7e24 */ /* 0x000fc4000f8e00ff */
[----:B------:R-:W-:Y:S02]  /*144d0*/  IMAD.U32 R11, RZ, RZ, UR5 ;  /* 0x00000005ff0b7e24 */ /* 0x000fe4000f8e00ff */
[----:B------:R-:W-:Y:S02]  /*144e0*/  IMAD.MOV.U32 R8, RZ, RZ, 0x70 ;  /* 0x00000070ff087424 */ /* 0x000fe400078e00ff */
[----:B-1----:R-:W-:-:S07]  /*144f0*/  IMAD.MOV.U32 R12, RZ, RZ, 0x1 ;  /* 0x00000001ff0c7424 */ /* 0x002fce00078e00ff */
[----:B------:R-:W-:-:S07]  /*14500*/  LEPC R20, `(.L_x_2063) ;  /* 0x000000001014794e */ /* 0x000fce0000000000 */
[----:B--2---:R-:W-:Y:S05]  /*14510*/  CALL.ABS.NOINC R2 ;  /* 0x0000000002007343 */ /* 0x004fea0003c00000 */
.L_x_2063:
        /* <DEDUP_REMOVED lines=16> */
.L_x_2062:
[----:B------:R-:W2:Y:S01]  /*14620*/  LDL.LU R2, [R1+0x18] ;  /* 0x0000180001027983 */ /* 0x000ea20000300800 */
[----:B------:R-:W-:-:S03]  /*14630*/  ULDC.64 UR4, c[0x0][0x9f8] ;  /* 0x00027e0000047ab9 */ /* 0x000fc60000000a00 */
[----:B------:R-:W3:Y:S04]  /*14640*/  LDL.LU R0, [R1+0x1c] ;  /* 0x00001c0001007983 */ /* 0x000ee80000300800 */
[----:B------:R-:W4:Y:S04]  /*14650*/  LDL.LU R7, [R1+0x10] ;  /* 0x0000100001077983 */ /* 0x000f280000300800 */
[----:B------:R-:W4:Y:S01]  /*14660*/  LDL.LU R8, [R1+0x24] ;  /* 0x0000240001087983 */ /* 0x000f220000300800 */
[----:B------:R-:W-:Y:S01]  /*14670*/  ISETP.NE.U32.AND P0, PT, RZ, UR4, PT ;  /* 0x00000004ff007c0c */ /* 0x000fe2000bf05070 */
[----:B------:R-:W-:-:S03]  /*14680*/  ULDC.64 UR6, c[0x0][0x208] ;  /* 0x0000820000067ab9 */ /* 0x000fc60000000a00 */
[----:B------:R-:W-:Y:S01]  /*14690*/  ISETP.NE.AND.EX P0, PT, RZ, UR5, PT, P0 ;  /* 0x00000005ff007c0c */ /* 0x000fe2000bf05300 */
[----:B------:R-:W1:Y:S02]  /*146a0*/  S2R R9, SR_TID.X ;  /* 0x0000000000097919 */ /* 0x000e640000002100 */
[----:B-1----:R-:W-:-:S04]  /*146b0*/  LOP3.LUT R9, R9, 0x1f, RZ, 0xc0, !PT ;  /* 0x0000001f09097812 */ /* 0x002fc800078ec0ff */
        /* <DEDUP_REMOVED lines=8> */
[----:B------:R-:W1:Y:S01]  /*14740*/  LDC R0, c[0x0][0x428] ;  /* 0x00010a00ff007b82 */ /* 0x000e620000000800 */
[----:B----4-:R-:W-:-:S06]  /*14750*/  MOV R4, R7 ;  /* 0x0000000700047202 */ /* 0x010fcc0000000f00 */
[----:B------:R2:W5:Y:S01]  /*14760*/  @P0 LDG.E R4, desc[UR6][R2.64] ;  /* 0x0000000602040981 */ /* 0x000562000c1e1900 */
[----:B------:R-:W-:Y:S01]  /*14770*/  IMAD R17, R17, 0x80, R8 ;  /* 0x0000008011117824 */ /* 0x000fe200078e0208 */
[----:B------:R-:W-:Y:S02]  /*14780*/  PLOP3.LUT P1, PT, P6, PT, PT, 0x8, 0x0 ;  /* 0x000000000000781c */ /* 0x000fe4000372e170 */
[----:B-1----:R-:W-:Y:S01]  /*14790*/  ISETP.NE.AND P0, PT, R0, 0x1, PT ;  /* 0x000000010000780c */ /* 0x002fe20003f05270 */
[----:B------:R-:W-:-:S12]  /*147a0*/  IMAD.MOV.U32 R0, RZ, RZ, R18 ;  /* 0x000000ffff007224 */ /* 0x000fd800078e0012 */
[----:B------:R-:W1:Y:S08]  /*147b0*/  @P0 LDC R5, c[0x0][0x42c] ;  /* 0x00010b00ff050b82 */ /* 0x000e700000000800 */
[----:B------:R-:W3:Y:S01]  /*147c0*/  @P0 LDC R6, c[0x0][0x430] ;  /* 0x00010c00ff060b82 */ /* 0x000ee20000000800 */
[----:B-1----:R-:W-:-:S05]  /*147d0*/  @P0 IMAD.HI.U32 R5, R18, R5, RZ ;  /* 0x0000000512050227 */ /* 0x002fca00078e00ff */
[----:B---3--:R-:W-:Y:S02]  /*147e0*/  @P0 SHF.R.U32.HI R0, RZ, R6, R5 ;  /* 0x00000006ff000219 */ /* 0x008fe40000011605 */
[----:B------:R-:W-:-:S04]  /*147f0*/  ISETP.NE.U32.AND P0, PT, RZ, UR4, PT ;  /* 0x00000004ff007c0c */ /* 0x000fc8000bf05070 */
[----:B------:R-:W-:-:S04]  /*14800*/  ISETP.NE.AND.EX P0, PT, RZ, UR5, PT, P0 ;  /* 0x00000005ff007c0c */ /* 0x000fc8000bf05300 */
[----:B--2---:R-:W-:-:S09]  /*14810*/  SEL R7, R7, RZ, !P0 ;  /* 0x000000ff07077207 */ /* 0x004fd20004000000 */
.L_x_2064:
        /* <DEDUP_REMOVED lines=16> */
.L_x_2065:
        /* <DEDUP_REMOVED lines=15> */
.L_x_2066:
        /* <DEDUP_REMOVED lines=18> */
.L_x_2137:
[----:B------:R-:W-:Y:S01]  /*14b30*/  UMOV UR4, 0xffffffff ;  /* 0xffffffff00047882 */ /* 0x000fe20000000000 */
[----:B0-----:R-:W-:Y:S02]  /*14b40*/  SHF.R.S32.HI R13, RZ, 0x1f, R4 ;  /* 0x0000001fff0d7819 */ /* 0x001fe40000011404 */
[----:B------:R-:W-:Y:S05]  /*14b50*/  BRA.DIV UR4, `(.L_x_2068) ;  /* 0x0000003a04c87947 */ /* 0x000fea000b800000 */
[----:B------:R-:W-:-:S13]  /*14b60*/  ELECT P6, URZ, PT ;  /* 0x00000000003f782f */ /* 0x000fda00038c0000 */
.L_x_2140:
[----:B------:R-:W-:Y:S05]  /*14b70*/  @!P6 BRA `(.L_x_2069) ;  /* 0x00000004002ce947 */ /* 0x000fea0003800000 */
[----:B------:R-:W-:-:S04]  /*14b80*/  ISETP.NE.U32.AND P0, PT, R2, RZ, PT ;  /* 0x000000ff0200720c */ /* 0x000fc80003f05070 */
[----:B------:R-:W-:-:S13]  /*14b90*/  ISETP.NE.AND.EX P0, PT, R3, RZ, PT, P0 ;  /* 0x000000ff0300720c */ /* 0x000fda0003f05300 */
[----:B------:R-:W-:Y:S05]  /*14ba0*/  @!P0 BRA `(.L_x_2070) ;  /* 0x00000000004c8947 */ /* 0x000fea0003800000 */
[----:B------:R-:W0:Y:S01]  /*14bb0*/  LDC R10, c[0x0][0x41c] ;  /* 0x00010700ff0a7b82 */ /* 0x000e220000000800 */
[----:B------:R-:W-:Y:S01]  /*14bc0*/  IMAD.MOV.U32 R6, RZ, RZ, R5 ;  /* 0x000000ffff067224 */ /* 0x000fe200078e0005 */
[----:B------:R-:W-:Y:S01]  /*14bd0*/  ULDC.64 UR4, c[0x0][0x408] ;  /* 0x0001020000047ab9 */ /* 0x000fe20000000a00 */
[----:B------:R-:W-:Y:S01]  /*14be0*/  ULDC.64 UR6, c[0x0][0x208] ;  /* 0x0000820000067ab9 */ /* 0x000fe20000000a00 */
[----:B0-----:R-:W-:-:S13]  /*14bf0*/  ISETP.NE.AND P0, PT, R10, 0x1, PT ;  /* 0x000000010a00780c */ /* 0x001fda0003f05270 */
[----:B------:R-:W0:Y:S02]  /*14c00*/  @P0 LDC.64 R8, c[0x0][0x420] ;  /* 0x00010800ff080b82 */ /* 0x000e240000000a00 */
[----:B0-----:R-:W-:-:S05]  /*14c10*/  @P0 IMAD.HI.U32 R8, R5, R8, RZ ;  /* 0x0000000805080227 */ /* 0x001fca00078e00ff */
[----:B------:R-:W-:-:S04]  /*14c20*/  @P0 SHF.R.U32.HI R6, RZ, R9, R8 ;  /* 0x00000009ff060219 */ /* 0x000fc80000011608 */
[----:B------:R-:W-:Y:S02]  /*14c30*/  IADD3 R8, -R6, RZ, RZ ;  /* 0x000000ff06087210 */ /* 0x000fe40007ffe1ff */
[----:B------:R-:W-:-:S03]  /*14c40*/  SHF.R.S32.HI R9, RZ, 0x1f, R6 ;  /* 0x0000001fff097819 */ /* 0x000fc60000011406 */
[----:B------:R-:W-:Y:S02]  /*14c50*/  IMAD R5, R10, R8, R5 ;  /* 0x000000080a057224 */ /* 0x000fe400078e0205 */
[----:B------:R-:W-:-:S04]  /*14c60*/  IMAD R8, R13, UR4, RZ ;  /* 0x000000040d087c24 */ /* 0x000fc8000f8e02ff */
[----:B------:R-:W-:Y:S02]  /*14c70*/  IMAD R10, R4, UR5, R8 ;  /* 0x00000005040a7c24 */ /* 0x000fe4000f8e0208 */
[----:B------:R-:W-:-:S04]  /*14c80*/  IMAD.MOV.U32 R8, RZ, RZ, R6 ;  /* 0x000000ffff087224 */ /* 0x000fc800078e0006 */
[----:B------:R-:W-:-:S04]  /*14c90*/  IMAD.WIDE.U32 R8, R4, UR4, R8 ;  /* 0x0000000404087c25 */ /* 0x000fc8000f8e0008 */
[----:B------:R-:W-:Y:S01]  /*14ca0*/  IMAD.IADD R6, R9, 0x1, R10 ;  /* 0x0000000109067824 */ /* 0x000fe200078e020a */
[----:B------:R-:W-:-:S04]  /*14cb0*/  LEA R10, P0, R8, R2, 0x2 ;  /* 0x00000002080a7211 */ /* 0x000fc800078010ff */
[----:B------:R-:W-:-:S05]  /*14cc0*/  LEA.HI.X R11, R8, R3, R6, 0x2, P0 ;  /* 0x00000003080b7211 */ /* 0x000fca00000f1406 */
[----:B------:R0:W5:Y:S04]  /*14cd0*/  LDG.E R6, desc[UR6][R10.64] ;  /* 0x000000060a067981 */ /* 0x000168000c1e1900 */
.L_x_2070:
        /* <DEDUP_REMOVED lines=9> */
.L_x_2141:
        /* <DEDUP_REMOVED lines=11> */
.L_x_2072:
        /* <DEDUP_REMOVED lines=33> */
.L_x_2069:
[----:B------:R-:W2:Y:S01]  /*15030*/  LDL.LU R11, [R1+0x20] ;  /* 0x00002000010b7983 */ /* 0x000ea20000300800 */
[----:B------:R-:W-:Y:S01]  /*15040*/  MOV R9, 0x400 ;  /* 0x0000040000097802 */ /* 0x000fe20000000f00 */
[----:B------:R-:W-:Y:S05]  /*15050*/  WARPSYNC.ALL ;  /* 0x0000000000007948 */ /* 0x000fea0003800000 */
[----:B------:R-:W0:Y:S01]  /*15060*/  S2R R10, SR_CgaCtaId ;  /* 0x00000000000a7919 */ /* 0x000e220000008800 */
[----:B------:R-:W-:-:S13]  /*15070*/  ELECT P0, URZ, PT ;  /* 0x00000000003f782f */ /* 0x000fda0003800000 */
[----:B------:R-:W-:Y:S01]  /*15080*/  @P0 R2UR UR13, R7 ;  /* 0x00000000070d02ca */ /* 0x000fe200000e0000 */
[----:B------:R-:W-:Y:S01]  /*15090*/  UIADD3 UR4, UP0, UR36, 0x270, URZ ;  /* 0x0000027024047890 */ /* 0x000fe2000ff1e03f */
[C---:B------:R-:W-:Y:S01]  /*150a0*/  @P0 R2UR UR12, R18.reuse ;  /* 0x00000000120c02ca */ /* 0x040fe200000e0000 */
        /* <DEDUP_REMOVED lines=39> */
.L_x_2142:
[----:B------:R-:W-:Y:S05]  /*15320*/  BSYNC B0 ;  /* 0x0000000000007941 */ /* 0x000fea0003800000 */
.L_x_2073:
[----:B0-----:R-:W2:Y:S01]  /*15330*/  LDL R8, [R1+0x14] ;  /* 0x0000140001087983 */ /* 0x001ea20000100800 */
[----:B------:R-:W-:Y:S01]  /*15340*/  BSSY B0, `(.L_x_2075) ;  /* 0x00001a5000007945 */ /* 0x000fe20003800000 */
[----:B--2---:R-:W-:-:S13]  /*15350*/  ISETP.GE.AND P0, PT, R8, 0x2, PT ;  /* 0x000000020800780c */ /* 0x004fda0003f06270 */
[----:B------:R-:W-:Y:S05]  /*15360*/  @!P0 BRA `(.L_x_2076) ;  /* 0x0000001800888947 */ /* 0x000fea0003800000 */
[C---:B------:R-:W-:Y:S01]  /*15370*/  LOP3.LUT R7, R8.reuse, 0x1, RZ, 0xc0, !PT ;  /* 0x0000000108077812 */ /* 0x040fe200078ec0ff */
[----:B------:R-:W-:Y:S01]  /*15380*/  VIADD R10, R8, 0xfffffffe ;  /* 0xfffffffe080a7836 */ /* 0x000fe20000000000 */
[----:B------:R-:W-:Y:S02]  /*15390*/  BSSY B1, `(.L_x_2077) ;  /* 0x0000092000017945 */ /* 0x000fe40003800000 */
[----:B------:R-:W-:Y:S01]  /*153a0*/  ISETP.NE.U32.AND P0, PT, R7, 0x1, PT ;  /* 0x000000010700780c */ /* 0x000fe20003f05070 */
[----:B------:R-:W-:-:S12]  /*153b0*/  IMAD.MOV.U32 R7, RZ, RZ, R10 ;  /* 0x000000ffff077224 */ /* 0x000fd800078e000a */
[----:B------:R-:W-:Y:S05]  /*153c0*/  @!P0 BRA `(.L_x_2078) ;  /* 0x0000000800388947 */ /* 0x000fea0003800000 */
[----:B------:R-:W2:Y:S04]  /*153d0*/  LDL R9, [R1] ;  /* 0x0000000001097983 */ /* 0x000ea80000100800 */
[----:B------:R-:W3:Y:S01]  /*153e0*/  LDL R8, [R1+0x8] ;  /* 0x0000080001087983 */ /* 0x000ee20000100800 */
[----:B------:R-:W-:Y:S01]  /*153f0*/  BSSY B2, `(.L_x_2079) ;  /* 0x0000087000027945 */ /* 0x000fe20003800000 */
[----:B--2---:R-:W-:-:S04]  /*15400*/  IADD3 R11, R9, 0x1, RZ ;  /* 0x00000001090b7810 */ /* 0x004fc80007ffe0ff */
[----:B------:R-:W-:-:S04]  /*15410*/  ISETP.NE.AND P0, PT, R11, 0x2, PT ;  /* 0x000000020b00780c */ /* 0x000fc80003f05270 */
[----:B------:R-:W-:Y:S02]  /*15420*/  SEL R12, RZ, 0x1, P0 ;  /* 0x00000001ff0c7807 */ /* 0x000fe40000000000 */
[----:B------:R-:W-:Y:S02]  /*15430*/  SEL R11, R11, RZ, P0 ;  /* 0x000000ff0b0b7207 */ /* 0x000fe40000000000 */
[----:B---3--:R-:W-:Y:S01]  /*15440*/  LOP3.LUT R12, R8, R12, RZ, 0x3c, !PT ;  /* 0x0000000c080c7212 */ /* 0x008fe200078e3cff */
[----:B------:R-:W-:Y:S06]  /*15450*/  @!P6 BRA `(.L_x_2080) ;  /* 0x000000080000e947 */ /* 0x000fec0003800000 */
[----:B------:R-:W-:Y:S01]  /*15460*/  ISETP.NE.U32.AND P0, PT, R2, RZ, PT ;  /* 0x000000ff0200720c */ /* 0x000fe20003f05070 */
[----:B------:R-:W-:Y:S02]  /*15470*/  IMAD.MOV.U32 R8, RZ, RZ, R6 ;  /* 0x000000ffff087224 */ /* 0x000fe400078e0006 */
[----:B------:R-:W-:Y:S01]  /*15480*/  IMAD.MOV.U32 R7, RZ, RZ, R10 ;  /* 0x000000ffff077224 */ /* 0x000fe200078e000a */
        /* <DEDUP_REMOVED lines=9> */
[----:B------:R-:W-:Y:S01]  /*15520*/  @P0 SHF.R.U32.HI R7, RZ, R9, R8 ;  /* 0x00000009ff070219 */ /* 0x000fe20000011608 */
[----:B------:R-:W-:-:S03]  /*15530*/  IMAD R8, R13, UR4, RZ ;  /* 0x000000040d087c24 */ /* 0x000fc6000f8e02ff */
[--C-:B------:R-:W-:Y:S01]  /*15540*/  SHF.R.S32.HI R9, RZ, 0x1f, R7.reuse ;  /* 0x0000001fff097819 */ /* 0x100fe20000011407 */
[C---:B------:R-:W-:Y:S02]  /*15550*/  IMAD R14, R4.reuse, UR5, R8 ;  /* 0x00000005040e7c24 */ /* 0x040fe4000f8e0208 */
[--C-:B------:R-:W-:Y:S02]  /*15560*/  IMAD.MOV.U32 R8, RZ, RZ, R7.reuse ;  /* 0x000000ffff087224 */ /* 0x100fe400078e0007 */
[----:B------:R-:W-:Y:S02]  /*15570*/  IMAD.MOV R7, RZ, RZ, -R7 ;  /* 0x000000ffff077224 */ /* 0x000fe400078e0a07 */
[----:B------:R-:W-:-:S04]  /*15580*/  IMAD.WIDE.U32 R8, R4, UR4, R8 ;  /* 0x0000000404087c25 */ /* 0x000fc8000f8e0008 */
[----:B------:R-:W-:Y:S01]  /*15590*/  IMAD R7, R15, R7, R10 ;  /* 0x000000070f077224 */ /* 0x000fe200078e020a */
[----:B------:R-:W-:Y:S02]  /*155a0*/  IADD3 R14, R14, R9, RZ ;  /* 0x000000090e0e7210 */ /* 0x000fe40007ffe0ff */
[----:B------:R-:W-:-:S04]  /*155b0*/  LEA R2, P0, R8, R2, 0x2 ;  /* 0x0000000208027211 */ /* 0x000fc800078010ff */
[----:B------:R-:W-:-:S05]  /*155c0*/  LEA.HI.X R3, R8, R3, R14, 0x2, P0 ;  /* 0x0000000308037211 */ /* 0x000fca00000f140e */
[----:B------:R0:W5:Y:S04]  /*155d0*/  LDG.E R8, desc[UR6][R2.64] ;  /* 0x0000000602087981 */ /* 0x000168000c1e1900 */
.L_x_2081:
[----:B0-----:R-:W0:Y:S01]  /*155e0*/  S2R R3, SR_CgaCtaId ;  /* 0x0000000000037919 */ /* 0x001e220000008800 */
[----:B------:R-:W-:-:S04]  /*155f0*/  MOV R2, 0x400 ;  /* 0x0000040000027802 */ /* 0x000fc80000000f00 */
[----:B0-----:R-:W-:Y:S02]  /*15600*/  LEA R2, R3, R2, 0x18 ;  /* 0x0000000203027211 */ /* 0x001fe400078ec0ff */
[----:B------:R-:W-:-:S03]  /*15610*/  SHF.L.U32 R3, R12, 0x1f, RZ ;  /* 0x0000001f0c037819 */ /* 0x000fc600000006ff */
[----:B------:R-:W-:-:S04]  /*15620*/  IMAD R2, R11, 0x8, R2 ;  /* 0x000000080b027824 */ /* 0x000fc800078e0202 */
[----:B------:R-:W0:Y:S02]  /*15630*/  SYNCS.PHASECHK.TRANS64.TRYWAIT P0, [R2+URZ+0x36840], R3 ;  /* 0x03684003020075a7 */ /* 0x000e24000800017f */
[----:B0-----:R-:W-:Y:S05]  /*15640*/  @!P0 BRA `(.L_x_2082) ;  /* 0x0000003000608947 */ /* 0x001fea0003800000 */
.L_x_2143:
        /* <DEDUP_REMOVED lines=11> */
.L_x_2083:
        /* <DEDUP_REMOVED lines=37> */
.L_x_2144:
        /* <DEDUP_REMOVED lines=13> */
.L_x_2085:
        /* <DEDUP_REMOVED lines=13> */
[----:B------:R-:W-:Y:S01]  /*15af0*/  MOV R6, R8 ;  /* 0x0000000800067202 */ /* 0x000fe20000000f00 */
[----:B------:R-:W-:-:S02]  /*15b00*/  IMAD.MOV.U32 R5, RZ, RZ, R7 ;  /* 0x000000ffff057224 */ /* 0x000fc400078e0007 */
        /* <DEDUP_REMOVED lines=21> */
.L_x_2080:
[----:B------:R-:W-:Y:S05]  /*15c60*/  BSYNC B2 ;  /* 0x0000000000027941 */ /* 0x000fea0003800000 */
.L_x_2079:
[----:B------:R-:W2:Y:S04]  /*15c70*/  LDL.LU R2, [R1+0x14] ;  /* 0x0000140001027983 */ /* 0x000ea80000300800 */
[----:B------:R0:W-:Y:S04]  /*15c80*/  STL [R1], R11 ;  /* 0x0000000b01007387 */ /* 0x0001e80000100800 */
[----:B------:R0:W-:Y:S02]  /*15c90*/  STL [R1+0x8], R12 ;  /* 0x0000080c01007387 */ /* 0x0001e40000100800 */
[----:B0-2---:R-:W-:-:S07]  /*15ca0*/  VIADD R7, R2, 0xfffffffd ;  /* 0xfffffffd02077836 */ /* 0x005fce0000000000 */
.L_x_2078:
[----:B------:R-:W-:Y:S05]  /*15cb0*/  BSYNC B1 ;  /* 0x0000000000017941 */ /* 0x000fea0003800000 */
.L_x_2077:
[----:B------:R-:W-:-:S13]  /*15cc0*/  ISETP.NE.AND P0, PT, R10, RZ, PT ;  /* 0x000000ff0a00720c */ /* 0x000fda0003f05270 */
[----:B------:R-:W-:Y:S05]  /*15cd0*/  @!P0 BRA `(.L_x_2076) ;  /* 0x00000010002c8947 */ /* 0x000fea0003800000 */
[----:B------:R-:W-:-:S07]  /*15ce0*/  IMAD.MOV.U32 R10, RZ, RZ, R6 ;  /* 0x000000ffff0a7224 */ /* 0x000fce00078e0006 */
.L_x_2100:
        /* <DEDUP_REMOVED lines=11> */
[----:B------:R-:W-:Y:S02]  /*15da0*/  MOV R12, R7 ;  /* 0x00000007000c7202 */ /* 0x000fe40000000f00 */
        /* <DEDUP_REMOVED lines=21> */
.L_x_2088:
[----:B------:R-:W1:Y:S01]  /*15f00*/  S2R R3, SR_CgaCtaId ;  /* 0x0000000000037919 */ /* 0x000e620000008800 */
[----:B------:R-:W-:-:S04]  /*15f10*/  MOV R2, 0x400 ;  /* 0x0000040000027802 */ /* 0x000fc80000000f00 */
[----:B-1----:R-:W-:Y:S02]  /*15f20*/  LEA R2, R3, R2, 0x18 ;  /* 0x0000000203027211 */ /* 0x002fe400078ec0ff */
[----:B------:R-:W-:-:S03]  /*15f30*/  SHF.L.U32 R3, R9, 0x1f, RZ ;  /* 0x0000001f09037819 */ /* 0x000fc600000006ff */
[----:B------:R-:W-:-:S04]  /*15f40*/  IMAD R2, R8, 0x8, R2 ;  /* 0x0000000808027824 */ /* 0x000fc800078e0202 */
[----:B------:R-:W1:Y:S02]  /*15f50*/  SYNCS.PHASECHK.TRANS64.TRYWAIT P0, [R2+URZ+0x36840], R3 ;  /* 0x03684003020075a7 */ /* 0x000e64000800017f */
[----:B-1----:R-:W-:Y:S05]  /*15f60*/  @!P0 BRA `(.L_x_2089) ;  /* 0x0000002800408947 */ /* 0x002fea0003800000 */
.L_x_2145:
        /* <DEDUP_REMOVED lines=11> */
.L_x_2090:
        /* <DEDUP_REMOVED lines=37> */
.L_x_2146:
        /* <DEDUP_REMOVED lines=8> */
.L_x_2092:
        /* <DEDUP_REMOVED lines=15> */
[----:B------:R-:W-:Y:S01]  /*163e0*/  IMAD.MOV.U32 R5, RZ, RZ, R12 ;  /* 0x000000ffff057224 */ /* 0x000fe200078e000c */
[----:B------:R-:W-:Y:S01]  /*163f0*/  MOV R6, R10 ;  /* 0x0000000a00067202 */ /* 0x000fe20000000f00 */
        /* <DEDUP_REMOVED lines=18> */
.L_x_2087:
[----:B------:R-:W-:Y:S05]  /*16520*/  BSYNC B1 ;  /* 0x0000000000017941 */ /* 0x000fea0003800000 */
.L_x_2086:
        /* <DEDUP_REMOVED lines=32> */
.L_x_2095:
[----:B------:R-:W2:Y:S01]  /*16730*/  S2R R3, SR_CgaCtaId ;  /* 0x0000000000037919 */ /* 0x000ea20000008800 */
[----:B------:R-:W-:-:S04]  /*16740*/  MOV R2, 0x400 ;  /* 0x0000040000027802 */ /* 0x000fc80000000f00 */
[----:B--2---:R-:W-:Y:S02]  /*16750*/  LEA R2, R3, R2, 0x18 ;  /* 0x0000000203027211 */ /* 0x004fe400078ec0ff */
[----:B------:R-:W-:-:S03]  /*16760*/  SHF.L.U32 R3, R14, 0x1f, RZ ;  /* 0x0000001f0e037819 */ /* 0x000fc600000006ff */
[----:B------:R-:W-:-:S04]  /*16770*/  IMAD R2, R15, 0x8, R2 ;  /* 0x000000080f027824 */ /* 0x000fc800078e0202 */
[----:B------:R-:W2:Y:S02]  /*16780*/  SYNCS.PHASECHK.TRANS64.TRYWAIT P0, [R2+URZ+0x36840], R3 ;  /* 0x03684003020075a7 */ /* 0x000ea4000800017f */
[----:B--2---:R-:W-:Y:S05]  /*16790*/  @!P0 BRA `(.L_x_2096) ;  /* 0x00000020005c8947 */ /* 0x004fea0003800000 */
.L_x_2147:
        /* <DEDUP_REMOVED lines=11> */
.L_x_2097:
        /* <DEDUP_REMOVED lines=38> */
.L_x_2148:
        /* <DEDUP_REMOVED lines=8> */
.L_x_2099:
        /* <DEDUP_REMOVED lines=33> */
.L_x_2094:
[----:B------:R-:W-:Y:S05]  /*16d40*/  BSYNC B1 ;  /* 0x0000000000017941 */ /* 0x000fea0003800000 */
.L_x_2093:
[C---:B------:R-:W-:Y:S01]  /*16d50*/  ISETP.GT.AND P0, PT, R7.reuse, 0x1, PT ;  /* 0x000000010700780c */ /* 0x040fe20003f04270 */
[----:B------:R-:W-:-:S05]  /*16d60*/  VIADD R2, R7, 0xfffffffe ;  /* 0xfffffffe07027836 */ /* 0x000fca0000000000 */
[----:B------:R-:W-:-:S07]  /*16d70*/  MOV R7, R2 ;  /* 0x0000000200077202 */ /* 0x000fce0000000f00 */
[----:B------:R-:W-:Y:S05]  /*16d80*/  @P0 BRA `(.L_x_2100) ;  /* 0xffffffec00d80947 */ /* 0x000fea000383ffff */
.L_x_2076:
[----:B------:R-:W-:Y:S05]  /*16d90*/  BSYNC B0 ;  /* 0x0000000000007941 */ /* 0x000fea0003800000 */
.L_x_2075:
        /* <DEDUP_REMOVED lines=18> */
.L_x_2102:
[----:B------:R-:W-:Y:S05]  /*16ec0*/  BSYNC B0 ;  /* 0x0000000000007941 */ /* 0x000fea0003800000 */
.L_x_2101:
        /* <DEDUP_REMOVED lines=11> */
.L_x_2149:
        /* <DEDUP_REMOVED lines=11> */
.L_x_2106:
        /* <DEDUP_REMOVED lines=33> */
.L_x_2104:
[----:B------:R-:W-:Y:S05]  /*17240*/  BSYNC B0 ;  /* 0x0000000000007941 */ /* 0x000fea0003800000 */
.L_x_2103:
        /* <DEDUP_REMOVED lines=9> */
.L_x_2060:
[----:B------:R-:W-:Y:S05]  /*172e0*/  BSYNC B6 ;  /* 0x0000000000067941 */ /* 0x000fea0003800000 */
.L_x_2058:
[----:B------:R-:W-:-:S03]  /*172f0*/  UMOV UR4, 0xffffffff ;  /* 0xffffffff00047882 */ /* 0x000fc60000000000 */
[----:B------:R-:W-:Y:S05]  /*17300*/  BRA.DIV UR4, `(.L_x_2107) ;  /* 0x0000001604bc7947 */ /* 0x000fea000b800000 */
[----:B------:R2:W3:Y:S04]  /*17310*/  SHFL.IDX PT, R4, R16, RZ, 0x1f ;  /* 0x00001fff10047589 */ /* 0x0004e800000e0000 */
[----:B------:R-:W4:Y:S02]  /*17320*/  SHFL.IDX PT, R16, R16, 0x1, 0x1f ;  /* 0x00201f0010107f89 */ /* 0x000f2400000e0000 */
.L_x_2153:
[----:B-1----:R-:W1:Y:S01]  /*17330*/  S2R R0, SR_TID.X ;  /* 0x0000000000007919 */ /* 0x002e620000002100 */
[----:B------:R-:W-:Y:S01]  /*17340*/  ULDC UR4, c[0x0][0xc14] ;  /* 0x0003050000047ab9 */ /* 0x000fe20000000800 */
[----:B------:R-:W-:Y:S01]  /*17350*/  BSSY B0, `(.L_x_2108) ;  /* 0x000000c000007945 */ /* 0x000fe20003800000 */
[----:B------:R-:W-:Y:S01]  /*17360*/  IMAD.MOV.U32 R17, RZ, RZ, RZ ;  /* 0x000000ffff117224 */ /* 0x000fe200078e00ff */
[----:B-1----:R-:W-:Y:S02]  /*17370*/  LOP3.LUT R6, R0, 0x1f, RZ, 0xc0, !PT ;  /* 0x0000001f00067812 */ /* 0x002fe400078ec0ff */
[----:B------:R-:W-:Y:S02]  /*17380*/  MOV R0, UR4 ;  /* 0x0000000400007c02 */ /* 0x000fe40008000f00 */
        /* <DEDUP_REMOVED lines=8> */
.L_x_2109:
[----:B------:R-:W-:Y:S05]  /*17410*/  BSYNC B0 ;  /* 0x0000000000007941 */ /* 0x000fea0003800000 */
.L_x_2108:
        /* <DEDUP_REMOVED lines=23> */
.L_x_2161:
[----:B------:R-:W-:Y:S02]  /*17590*/  ULDC UR4, c[0x0][0xc10] ;  /* 0x0003040000047ab9 */ /* 0x000fe40000000800 */
[----:B------:R-:W-:-:S04]  /*175a0*/  IMAD.U32 R5, RZ, RZ, UR4 ;  /* 0x00000004ff057e24 */ /* 0x000fc8000f8e00ff */
[----:B-1----:R-:W-:-:S04]  /*175b0*/  IMAD R3, R14, R5, RZ ;  /* 0x000000050e037224 */ /* 0x002fc800078e02ff */
[----:B--2-4-:R-:W-:-:S05]  /*175c0*/  IMAD.IADD R16, R16, 0x1, R3 ;  /* 0x0000000110107824 */ /* 0x014fca00078e0203 */
[----:B---3--:R-:W-:-:S13]  /*175d0*/  ISETP.GT.AND P0, PT, R16, R4, PT ;  /* 0x000000041000720c */ /* 0x008fda0003f04270 */
[----:B------:R-:W-:Y:S05]  /*175e0*/  @P0 BRA `(.L_x_2111) ;  /* 0x0000000000b80947 */ /* 0x000fea0003800000 */
[----:B------:R-:W1:Y:S02]  /*175f0*/  LDC R0, c[0x0][0xc14] ;  /* 0x00030500ff007b82 */ /* 0x000e640000000800 */
.L_x_2116:
[----:B------:R-:W-:-:S05]  /*17600*/  VIADD R19, R19, 0x1f ;  /* 0x0000001f13137836 */ /* 0x000fca0000000000 */
[----:B-1----:R-:W-:-:S13]  /*17610*/  ISETP.GE.AND P0, PT, R19, R0, PT ;  /* 0x000000001300720c */ /* 0x002fda0003f06270 */
[----:B------:R-:W-:Y:S05]  /*17620*/  @P0 BRA `(.L_x_2112) ;  /* 0x0000000400f40947 */ /* 0x000fea0003800000 */
[----:B0-----:R-:W0:Y:S01]  /*17630*/  S2R R2, SR_TID.X ;  /* 0x0000000000027919 */ /* 0x001e220000002100 */
[----:B------:R-:W-:Y:S01]  /*17640*/  BSSY B0, `(.L_x_2113) ;  /* 0x000000b000007945 */ /* 0x000fe20003800000 */
[----:B------:R-:W-:Y:S01]  /*17650*/  IMAD.MOV.U32 R17, RZ, RZ, RZ ;  /* 0x000000ffff117224 */ /* 0x000fe200078e00ff */
[----:B0-----:R-:W-:-:S04]  /*17660*/  LOP3.LUT R6, R2, 0x1f, RZ, 0xc0, !PT ;  /* 0x0000001f02067812 */ /* 0x001fc800078ec0ff */
[C---:B------:R-:W-:Y:S02]  /*17670*/  ISETP.NE.AND P1, PT, R6.reuse, 0x1f, PT ;  /* 0x0000001f0600780c */ /* 0x040fe40003f25270 */
[----:B------:R-:W-:-:S04]  /*17680*/  IADD3 R5, R6, R19, RZ ;  /* 0x0000001306057210 */ /* 0x000fc80007ffe0ff */
[----:B------:R-:W-:-:S13]  /*17690*/  ISETP.GE.OR P0, PT, R5, R0, !P1 ;  /* 0x000000000500720c */ /* 0x000fda0004f06670 */
[----:B------:R-:W-:Y:S05]  /*176a0*/  @P0 BRA `(.L_x_2114) ;  /* 0x0000000000100947 */ /* 0x000fea0003800000 */
[----:B------:R-:W0:Y:S01]  /*176b0*/  LDC.64 R2, c[0x0][0xc58] ;  /* 0x00031600ff027b82 */ /* 0x000e220000000a00 */
[----:B------:R-:W-:Y:S01]  /*176c0*/  ULDC.64 UR4, c[0x0][0x208] ;  /* 0x0000820000047ab9 */ /* 0x000fe20000000a00 */
[----:B0-----:R-:W-:-:S05]  /*176d0*/  IMAD.WIDE R2, R5, 0x4, R2 ;  /* 0x0000000405027825 */ /* 0x001fca00078e0202 */
[----:B------:R0:W5:Y:S02]  /*176e0*/  LDG.E R17, desc[UR4][R2.64] ;  /* 0x0000000402117981 */ /* 0x000164000c1e1900 */
.L_x_2114:
[----:B------:R-:W-:Y:S05]  /*176f0*/  BSYNC B0 ;  /* 0x0000000000007941 */ /* 0x000fea0003800000 */
.L_x_2113:
        /* <DEDUP_REMOVED lines=23> */
.L_x_2169:
[----:B------:R-:W-:Y:S02]  /*17870*/  ULDC UR4, c[0x0][0xc10] ;  /* 0x0003040000047ab9 */ /* 0x000fe40000000800 */
[----:B------:R-:W-:-:S04]  /*17880*/  IMAD.U32 R5, RZ, RZ, UR4 ;  /* 0x00000004ff057e24 */ /* 0x000fc8000f8e00ff */
[----:B-1----:R-:W-:-:S04]  /*17890*/  IMAD R3, R14, R5, RZ ;  /* 0x000000050e037224 */ /* 0x002fc800078e02ff */
[----:B------:R-:W-:-:S05]  /*178a0*/  IMAD.IADD R16, R3, 0x1, R16 ;  /* 0x0000000103107824 */ /* 0x000fca00078e0210 */
[----:B------:R-:W-:-:S13]  /*178b0*/  ISETP.GT.AND P0, PT, R16, R4, PT ;  /* 0x000000041000720c */ /* 0x000fda0003f04270 */
[----:B------:R-:W-:Y:S05]  /*178c0*/  @!P0 BRA `(.L_x_2116) ;  /* 0xfffffffc004c8947 */ /* 0x000fea000383ffff */
.L_x_2111:
        /* <DEDUP_REMOVED lines=8> */
.L_x_2173:
[----:B------:R-:W-:Y:S02]  /*17950*/  ISETP.NE.AND P0, PT, R3, RZ, PT ;  /* 0x000000ff0300720c */ /* 0x000fe40003f05270 */
[----:B------:R-:W-:-:S11]  /*17960*/  MOV R7, RZ ;  /* 0x000000ff00077202 */ /* 0x000fd60000000f00 */
[----:B------:R-:W-:Y:S05]  /*17970*/  @!P0 BRA `(.L_x_2118) ;  /* 0x0000000000108947 */ /* 0x000fea0003800000 */
[----:B------:R-:W-:Y:S01]  /*17980*/  UMOV UR4, 0xffffffff ;  /* 0xffffffff00047882 */ /* 0x000fe20000000000 */
[----:B------:R-:W-:Y:S02]  /*17990*/  VIADD R12, R6, 0xffffffff ;  /* 0xffffffff060c7836 */ /* 0x000fe40000000000 */
[----:B------:R-:W-:Y:S05]  /*179a0*/  BRA.DIV UR4, `(.L_x_2119) ;  /* 0x0000001a04487947 */ /* 0x000fea000b800000 */
[----:B------:R3:W4:Y:S02]  /*179b0*/  SHFL.IDX PT, R7, R2, R12, 0x1f ;  /* 0x00001f0c02077589 */ /* 0x00072400000e0000 */
.L_x_2118:
[----:B0--3--:R-:W0:Y:S01]  /*179c0*/  LDC.64 R2, c[0x0][0xc68] ;  /* 0x00031a00ff027b82 */ /* 0x009e220000000a00 */
[----:B------:R-:W-:Y:S01]  /*179d0*/  IMAD.IADD R19, R6, 0x1, R19 ;  /* 0x0000000106137824 */ /* 0x000fe200078e0213 */
[----:B------:R-:W-:-:S03]  /*179e0*/  ULDC.64 UR4, c[0x0][0x208] ;  /* 0x0000820000047ab9 */ /* 0x000fc60000000a00 */
[----:B0-----:R-:W-:-:S05]  /*179f0*/  IMAD.WIDE R2, R19, 0x4, R2 ;  /* 0x0000000413027825 */ /* 0x001fca00078e0202 */
[----:B------:R0:W1:Y:S01]  /*17a00*/  LDG.E R8, desc[UR4][R2.64] ;  /* 0x0000000402087981 */ /* 0x000062000c1e1900 */
[----:B----4-:R-:W-:-:S04]  /*17a10*/  IMAD R16, R7, R5, R16 ;  /* 0x0000000507107224 */ /* 0x010fc800078e0210 */
[----:B------:R-:W-:Y:S01]  /*17a20*/  IMAD.IADD R7, R4, 0x1, -R16 ;  /* 0x0000000104077824 */ /* 0x000fe200078e0a10 */
[----:B0-----:R-:W-:Y:S01]  /*17a30*/  MOV R2, RZ ;  /* 0x000000ff00027202 */ /* 0x001fe20000000f00 */
        /* <DEDUP_REMOVED lines=20> */
[----:B------:R-:W-:-:S03]  /*17b80*/  ISETP.GE.AND P0, PT, R3, RZ, PT ;  /* 0x000000ff0300720c */ /* 0x000fc60003f06270 */
[----:B------:R-:W-:-:S10]  /*17b90*/  IMAD.MOV.U32 R9, RZ, RZ, R2 ;  /* 0x000000ffff097224 */ /* 0x000fd400078e0002 */
[----:B------:R-:W-:Y:S01]  /*17ba0*/  @!P0 IMAD.MOV R9, RZ, RZ, -R9 ;  /* 0x000000ffff098224 */ /* 0x000fe200078e0a09 */
        /* <DEDUP_REMOVED lines=34> */
[----:B------:R-:W-:-:S03]  /*17dd0*/  IMAD R18, R3, R8, R4 ;  /* 0x0000000803127224 */ /* 0x000fc600078e0204 */
[----:B------:R-:W-:Y:S01]  /*17de0*/  IADD3 R17, R17, R2, RZ ;  /* 0x0000000211117210 */ /* 0x000fe20007ffe0ff */
[----:B------:R-:W-:Y:S06]  /*17df0*/  BRA `(.L_x_2120) ;  /* 0x00000000001c7947 */ /* 0x000fec0003800000 */
.L_x_2112:
[----:B------:R-:W-:Y:S01]  /*17e00*/  UMOV UR4, URZ ;  /* 0x0000003f00047c82 */ /* 0x000fe20008000000 */
[----:B------:R-:W-:Y:S01]  /*17e10*/  UMOV UR5, URZ ;  /* 0x0000003f00057c82 */ /* 0x000fe20008000000 */
[----:B------:R-:W-:Y:S01]  /*17e20*/  ULDC UR6, c[0x0][0xc14] ;  /* 0x0003050000067ab9 */ /* 0x000fe20000000800 */
[----:B------:R-:W-:Y:S02]  /*17e30*/  IMAD.MOV.U32 R16, RZ, RZ, R4 ;  /* 0x000000ffff107224 */ /* 0x000fe400078e0004 */
[----:B------:R-:W-:Y:S02]  /*17e40*/  IMAD.U32 R17, RZ, RZ, UR4 ;  /* 0x00000004ff117e24 */ /* 0x000fe4000f8e00ff */
[----:B------:R-:W-:Y:S02]  /*17e50*/  IMAD.U32 R18, RZ, RZ, UR5 ;  /* 0x00000005ff127e24 */ /* 0x000fe4000f8e00ff */
[----:B------:R-:W-:-:S07]  /*17e60*/  IMAD.U32 R19, RZ, RZ, UR6 ;  /* 0x00000006ff137e24 */ /* 0x000fce000f8e00ff */
.L_x_2120:
        /* <DEDUP_REMOVED lines=12> */
.L_x_2054:
[----:B-1----:R-:W3:Y:S01]  /*17f30*/  LDL.LU R0, [R1+0x20] ;  /* 0x0000200001007983 */ /* 0x002ee20000300800 */
[----:B------:R-:W-:Y:S01]  /*17f40*/  BSSY B0, `(.L_x_2122) ;  /* 0x000000b000007945 */ /* 0x000fe20003800000 */
[----:B------:R-:W1:Y:S01]  /*17f50*/  S2R R5, SR_CgaCtaId ;  /* 0x0000000000057919 */ /* 0x000e620000008800 */
[----:B---3--:R-:W-:-:S04]  /*17f60*/  IADD3 R0, R0, 0x1, RZ ;  /* 0x0000000100007810 */ /* 0x008fc80007ffe0ff */
        /* <DEDUP_REMOVED lines=8> */
.L_x_2176:
[----:B------:R-:W-:Y:S05]  /*17ff0*/  BSYNC B0 ;  /* 0x0000000000007941 */ /* 0x000fea0003800000 */
.L_x_2122:
[----:B------:R-:W-:-:S03]  /*18000*/  UMOV UR4, 0xffffffff ;  /* 0xffffffff00047882 */ /* 0x000fc60000000000 */
[----:B------:R-:W-:Y:S05]  /*18010*/  BRA.DIV UR4, `(.L_x_2124) ;  /* 0x0000001204e87947 */ /* 0x000fea000b800000 */
[----:B------:R-:W2:Y:S02]  /*18020*/  S2R R2, SR_TID.X ;  /* 0x0000000000027919 */ /* 0x000ea40000002100 */
[----:B--2---:R-:W-:-:S04]  /*18030*/  SHF.R.U32.HI R2, RZ, 0x5, R2 ;  /* 0x00000005ff027819 */ /* 0x004fc80000011602 */
[----:B------:R-:W-:-:S05]  /*18040*/  LOP3.LUT R2, R2, 0x3, RZ, 0xc0, !PT ;  /* 0x0000000302027812 */ /* 0x000fca00078ec0ff */
[----:B------:R2:W3:Y:S02]  /*18050*/  SHFL.IDX PT, R14, R2, RZ, 0x1f ;  /* 0x00001fff020e7589 */ /* 0x0004e400000e0000 */
.L_x_2179:
[----:B---3--:R-:W-:Y:S01]  /*18060*/  ISETP.NE.AND P0, PT, R14, RZ, PT ;  /* 0x000000ff0e00720c */ /* 0x008fe20003f05270 */
[----:B------:R-:W-:-:S12]  /*18070*/  BSSY B0, `(.L_x_2125) ;  /* 0x0000029000007945 */ /* 0x000fd80003800000 */
[----:B------:R-:W-:Y:S05]  /*18080*/  @P0 BRA `(.L_x_2126) ;  /* 0x00000000009c0947 */ /* 0x000fea0003800000 */
[----:B------:R-:W-:-:S03]  /*18090*/  UMOV UR4, 0xffffffff ;  /* 0xffffffff00047882 */ /* 0x000fc60000000000 */
[----:B------:R-:W-:Y:S05]  /*180a0*/  BRA.DIV UR4, `(.L_x_2127) ;  /* 0x0000001204f87947 */ /* 0x000fea000b800000 */
[----:B------:R-:W-:-:S13]  /*180b0*/  ELECT P6, URZ, PT ;  /* 0x00000000003f782f */ /* 0x000fda00038c0000 */
.L_x_2182:
        /* <DEDUP_REMOVED lines=8> */
.L_x_2128:
[----:B-1----:R-:W2:Y:S04]  /*18140*/  LDL R3, [R1] ;  /* 0x0000000001037983 */ /* 0x002ea80000100800 */
[----:B------:R-:W3:Y:S01]  /*18150*/  LDL.LU R7, [R1+0x8] ;  /* 0x0000080001077983 */ /* 0x000ee20000300800 */
[----:B------:R-:W-:-:S04]  /*18160*/  VIADD R2, R0, 0x36840 ;  /* 0x0003684000027836 */ /* 0x000fc80000000000 */
[C---:B--2---:R-:W-:Y:S01]  /*18170*/  IMAD R6, R3.reuse, 0x8, R2 ;  /* 0x0000000803067824 */ /* 0x044fe200078e0202 */
[----:B------:R-:W-:Y:S02]  /*18180*/  IADD3 R3, R3, 0x1, RZ ;  /* 0x0000000103037810 */ /* 0x000fe40007ffe0ff */
[----:B---3--:R-:W-:Y:S02]  /*18190*/  SHF.L.U32 R5, R7, 0x1f, RZ ;  /* 0x0000001f07057819 */ /* 0x008fe400000006ff */
[C---:B------:R-:W-:Y:S02]  /*181a0*/  ISETP.NE.AND P1, PT, R3.reuse, 0x2, PT ;  /* 0x000000020300780c */ /* 0x040fe40003f25270 */
[----:B------:R-:W1:Y:S02]  /*181b0*/  SYNCS.PHASECHK.TRANS64.TRYWAIT P0, [R6+URZ], R5 ;  /* 0x00000005060075a7 */ /* 0x000e64000800017f */
[----:B------:R-:W-:Y:S02]  /*181c0*/  SEL R4, RZ, 0x1, P1 ;  /* 0x00000001ff047807 */ /* 0x000fe40000800000 */
[----:B------:R-:W-:-:S02]  /*181d0*/  SEL R3, R3, RZ, P1 ;  /* 0x000000ff03037207 */ /* 0x000fc40000800000 */
[----:B------:R-:W-:-:S03]  /*181e0*/  LOP3.LUT R4, R7, R4, RZ, 0x3c, !PT ;  /* 0x0000000407047212 */ /* 0x000fc600078e3cff */
[----:B------:R-:W-:Y:S01]  /*181f0*/  IMAD R7, R3, 0x8, R2 ;  /* 0x0000000803077824 */ /* 0x000fe200078e0202 */
[----:B------:R-:W-:Y:S01]  /*18200*/  SHF.L.U32 R2, R4, 0x1f, RZ ;  /* 0x0000001f04027819 */ /* 0x000fe200000006ff */
[----:B-1----:R-:W-:Y:S06]  /*18210*/  @!P0 BRA `(.L_x_2129) ;  /* 0x0000001000bc8947 */ /* 0x002fec0003800000 */
.L_x_2183:
[----:B------:R-:W2:Y:S02]  /*18220*/  SYNCS.PHASECHK.TRANS64.TRYWAIT P0, [R7+URZ], R2 ;  /* 0x00000002070075a7 */ /* 0x000ea4000800017f */
[----:B--2---:R-:W-:Y:S05]  /*18230*/  @!P0 BRA `(.L_x_2130) ;  /* 0x0000001000c88947 */ /* 0x004fea0003800000 */
.L_x_2184:
[----:B------:R-:W-:Y:S05]  /*18240*/  @!P2 BRA `(.L_x_2131) ;  /* 0x000000000004a947 */ /* 0x000fea0003800000 */
[----:B------:R-:W-:Y:S01]  /*18250*/  BPT.TRAP 0x1 ;  /* 0x000000040000795c */ /* 0x000fe20000300000 */
.L_x_2131:
[----:B------:R-:W3:Y:S01]  /*18260*/  LDL.LU R4, [R1] ;  /* 0x0000000001047983 */ /* 0x000ee20000300800 */
[----:B------:R-:W-:-:S04]  /*18270*/  VIADD R0, R0, 0x36860 ;  /* 0x0003686000007836 */ /* 0x000fc80000000000 */
[----:B---3--:R-:W-:-:S04]  /*18280*/  IMAD R4, R4, 0x8, R0 ;  /* 0x0000000804047824 */ /* 0x008fc800078e0200 */
[----:B------:R-:W3:Y:S02]  /*18290*/  SYNCS.PHASECHK.TRANS64.TRYWAIT P0, [R4+URZ], R5 ;  /* 0x00000005040075a7 */ /* 0x000ee4000800017f */
[----:B---3--:R-:W-:Y:S05]  /*182a0*/  @!P0 BRA `(.L_x_2132) ;  /* 0x0000001000c08947 */ /* 0x008fea0003800000 */
.L_x_2185:
[----:B------:R-:W-:-:S07]  /*182b0*/  IMAD R3, R3, 0x8, R0 ;  /* 0x0000000803037824 */ /* 0x000fce00078e0200 */
.L_x_2133:
[----:B----4-:R4:W0:Y:S02]  /*182c0*/  SYNCS.PHASECHK.TRANS64.TRYWAIT P0, [R3+URZ], R2 ;  /* 0x00000002030075a7 */ /* 0x010824000800017f */
[----:B0-----:R-:W-:Y:S05]  /*182d0*/  @!P0 NANOSLEEP.SYNCS 0x989680 ;  /* 0x009896800000895d */ /* 0x001fea0003900000 */
[----:B------:R-:W0:Y:S02]  /*182e0*/  @!P0 SYNCS.PHASECHK.TRANS64 P0, [R3+URZ], R2 ;  /* 0x00000002030085a7 */ /* 0x000e24000800007f */
[----:B0-----:R-:W-:Y:S05]  /*182f0*/  @!P0 BRA `(.L_x_2133) ;  /* 0xfffffffc00f08947 */ /* 0x001fea000383ffff */
.L_x_2126:
[----:B------:R-:W-:Y:S05]  /*18300*/  BSYNC B0 ;  /* 0x0000000000007941 */ /* 0x000fea0003800000 */
.L_x_2125:
[----:B------:R-:W-:Y:S05]  /*18310*/  EXIT ;  /* 0x000000000000794d */ /* 0x000fea0003800000 */
.L_x_1998:
[----:B0-----:R-:W-:-:S04]  /*18320*/  MOV R3, UR38 ;  /* 0x0000002600037c02 */ /* 0x001fc80008000f00 */
[----:B------:R0:W1:Y:S03]  /*18330*/  SYNCS.PHASECHK.TRANS64.TRYWAIT P1, [R3+URZ+0x36800], R0 ;  /* 0x03680000030075a7 */ /* 0x000066000802017f */
[----:B-1----:R-:W-:Y:S05]  /*18340*/  @!P1 NANOSLEEP.SYNCS 0x989680 ;  /* 0x009896800000995d */ /* 0x002fea0003900000 */
[----:B------:R-:W1:Y:S02]  /*18350*/  @!P1 SYNCS.PHASECHK.TRANS64 P1, [R3+URZ+0x36800], R0 ;  /* 0x03680000030095a7 */ /* 0x000e64000802007f */
[----:B-1----:R-:W-:Y:S05]  /*18360*/  @!P1 BRA `(.L_x_1998) ;  /* 0xfffffffc00ec9947 */ /* 0x002fea000383ffff */
[----:B------:R-:W-:Y:S05]  /*18370*/  BRA `(.L_x_2134) ;  /* 0xfffffe9400b87947 */ /* 0x000fea000383ffff */
.L_x_2002:
[----:B-1----:R1:W2:Y:S02]  /*18380*/  SYNCS.PHASECHK.TRANS64.TRYWAIT P2, [R0+URZ+0x36830], R3 ;  /* 0x03683003000075a7 */ /* 0x0022a4000804017f */
[----:B--2---:R-:W-:Y:S05]  /*18390*/  @!P2 NANOSLEEP.SYNCS 0x989680 ;  /* 0x009896800000a95d */ /* 0x004fea0003900000 */
[----:B------:R-:W2:Y:S02]  /*183a0*/  @!P2 SYNCS.PHASECHK.TRANS64 P2, [R0+URZ+0x36830], R3 ;  /* 0x036830030000a5a7 */ /* 0x000ea4000804007f */
[----:B--2---:R-:W-:Y:S05]  /*183b0*/  @!P2 BRA `(.L_x_2002) ;  /* 0xfffffffc00f0a947 */ /* 0x004fea000383ffff */
[----:B------:R-:W-:Y:S05]  /*183c0*/  BRA `(.L_x_2001) ;  /* 0xfffffe9400e07947 */ /* 0x000fea000383ffff */
.L_x_2007:
[----:B-1----:R-:W-:-:S04]  /*183d0*/  IMAD.U32 R7, RZ, RZ, UR37 ;  /* 0x00000025ff077e24 */ /* 0x002fc8000f8e00ff */
[----:B------:R1:W2:Y:S03]  /*183e0*/  SYNCS.PHASECHK.TRANS64.TRYWAIT P2, [R7+URZ+0x36830], R6 ;  /* 0x03683006070075a7 */ /* 0x0002a6000804017f */
[----:B--2---:R-:W-:Y:S05]  /*183f0*/  @!P2 NANOSLEEP.SYNCS 0x989680 ;  /* 0x009896800000a95d */ /* 0x004fea0003900000 */
[----:B------:R-:W2:Y:S02]  /*18400*/  @!P2 SYNCS.PHASECHK.TRANS64 P2, [R7+URZ+0x36830], R6 ;  /* 0x036830060700a5a7 */ /* 0x000ea4000804007f */
[----:B--2---:R-:W-:Y:S05]  /*18410*/  @!P2 BRA `(.L_x_2007) ;  /* 0xfffffffc00eca947 */ /* 0x004fea000383ffff */
[----:B------:R-:W-:Y:S05]  /*18420*/  BRA `(.L_x_2006) ;  /* 0xfffffee400887947 */ /* 0x000fea000383ffff */
.L_x_2011:
[----:B-1----:R-:W-:-:S04]  /*18430*/  IMAD.U32 R7, RZ, RZ, UR4 ;  /* 0x00000004ff077e24 */ /* 0x002fc8000f8e00ff */
[----:B------:R1:W3:Y:S03]  /*18440*/  SYNCS.PHASECHK.TRANS64.TRYWAIT P2, [R7+URZ+0x36850], R0 ;  /* 0x03685000070075a7 */ /* 0x0002e6000804017f */
[----:B---3--:R-:W-:Y:S05]  /*18450*/  @!P2 NANOSLEEP.SYNCS 0x989680 ;  /* 0x009896800000a95d */ /* 0x008fea0003900000 */
[----:B------:R-:W3:Y:S02]  /*18460*/  @!P2 SYNCS.PHASECHK.TRANS64 P2, [R7+URZ+0x36850], R0 ;  /* 0x036850000700a5a7 */ /* 0x000ee4000804007f */
[----:B---3--:R-:W-:Y:S05]  /*18470*/  @!P2 BRA `(.L_x_2011) ;  /* 0xfffffffc00eca947 */ /* 0x008fea000383ffff */
[----:B------:R-:W-:Y:S05]  /*18480*/  BRA `(.L_x_2010) ;  /* 0xffffff0800d47947 */ /* 0x000fea000383ffff */
.L_x_2017:
[----:B-1----:R-:W-:-:S04]  /*18490*/  IMAD.U32 R7, RZ, RZ, UR4 ;  /* 0x00000004ff077e24 */ /* 0x002fc8000f8e00ff */
[----:B------:R1:W2:Y:S03]  /*184a0*/  SYNCS.PHASECHK.TRANS64.TRYWAIT P2, [R7+URZ+0x36830], R6 ;  /* 0x03683006070075a7 */ /* 0x0002a6000804017f */
[----:B--2---:R-:W-:Y:S05]  /*184b0*/  @!P2 NANOSLEEP.SYNCS 0x989680 ;  /* 0x009896800000a95d */ /* 0x004fea0003900000 */
[----:B------:R-:W2:Y:S02]  /*184c0*/  @!P2 SYNCS.PHASECHK.TRANS64 P2, [R7+URZ+0x36830], R6 ;  /* 0x036830060700a5a7 */ /* 0x000ea4000804007f */
[----:B--2---:R-:W-:Y:S05]  /*184d0*/  @!P2 BRA `(.L_x_2017) ;  /* 0xfffffffc00eca947 */ /* 0x004fea000383ffff */
[----:B------:R-:W-:Y:S05]  /*184e0*/  BRA `(.L_x_2016) ;  /* 0xffffff2c00f07947 */ /* 0x000fea000383ffff */
.L_x_2021:
[----:B-1----:R-:W-:-:S04]  /*184f0*/  IMAD.U32 R7, RZ, RZ, UR14 ;  /* 0x0000000eff077e24 */ /* 0x002fc8000f8e00ff */
[----:B------:R1:W3:Y:S03]  /*18500*/  SYNCS.PHASECHK.TRANS64.TRYWAIT P2, [R7+URZ+0x36850], R0 ;  /* 0x03685000070075a7 */ /* 0x0002e6000804017f */
[----:B---3--:R-:W-:Y:S05]  /*18510*/  @!P2 NANOSLEEP.SYNCS 0x989680 ;  /* 0x009896800000a95d */ /* 0x008fea0003900000 */
[----:B------:R-:W3:Y:S02]  /*18520*/  @!P2 SYNCS.PHASECHK.TRANS64 P2, [R7+URZ+0x36850], R0 ;  /* 0x036850000700a5a7 */ /* 0x000ee4000804007f */
[----:B---3--:R-:W-:Y:S05]  /*18530*/  @!P2 BRA `(.L_x_2021) ;  /* 0xfffffffc00eca947 */ /* 0x008fea000383ffff */
[----:B------:R-:W-:Y:S05]  /*18540*/  BRA `(.L_x_2020) ;  /* 0xffffff54003c7947 */ /* 0x000fea000383ffff */
.L_x_2026:
[----:B-1----:R-:W-:-:S04]  /*18550*/  MOV R5, UR5 ;  /* 0x0000000500057c02 */ /* 0x002fc80008000f00 */
[----:B------:R1:W2:Y:S03]  /*18560*/  SYNCS.PHASECHK.TRANS64.TRYWAIT P0, [R5+URZ+0x36850], R0 ;  /* 0x03685000050075a7 */ /* 0x0002a6000800017f */
[----:B--2---:R-:W-:Y:S05]  /*18570*/  @!P0 NANOSLEEP.SYNCS 0x989680 ;  /* 0x009896800000895d */ /* 0x004fea0003900000 */
[----:B------:R-:W2:Y:S02]  /*18580*/  @!P0 SYNCS.PHASECHK.TRANS64 P0, [R5+URZ+0x36850], R0 ;  /* 0x03685000050085a7 */ /* 0x000ea4000800007f */
[----:B--2---:R-:W-:Y:S05]  /*18590*/  @!P0 BRA `(.L_x_2026) ;  /* 0xfffffffc00ec8947 */ /* 0x004fea000383ffff */
[----:B------:R-:W-:Y:S05]  /*185a0*/  BRA `(.L_x_2025) ;  /* 0xffffff7400ac7947 */ /* 0x000fea000383ffff */
.L_x_2067:
[----:B------:R-:W1:Y:S01]  /*185b0*/  S2R R8, SR_TID.X ;  /* 0x0000000000087919 */ /* 0x000e620000002100 */
[----:B------:R-:W-:Y:S01]  /*185c0*/  BSSY B0, `(.L_x_2135) ;  /* 0x000000a000007945 */ /* 0x000fe20003800000 */
[----:B------:R-:W-:Y:S02]  /*185d0*/  IMAD.MOV.U32 R12, RZ, RZ, RZ ;  /* 0x000000ffff0c7224 */ /* 0x000fe400078e00ff */
[----:B------:R-:W-:Y:S02]  /*185e0*/  IMAD.MOV.U32 R11, RZ, RZ, 0x1f ;  /* 0x0000001fff0b7424 */ /* 0x000fe400078e00ff */
[----:B------:R-:W-:Y:S01]  /*185f0*/  IMAD.MOV.U32 R15, RZ, RZ, -0x1 ;  /* 0xffffffffff0f7424 */ /* 0x000fe200078e00ff */
[----:B-1----:R-:W-:-:S04]  /*18600*/  SHF.R.U32.HI R8, RZ, 0x5, R8 ;  /* 0x00000005ff087819 */ /* 0x002fc80000011608 */
[----:B------:R-:W-:-:S05]  /*18610*/  LOP3.LUT R8, R8, 0x3, RZ, 0xc0, !PT ;  /* 0x0000000308087812 */ /* 0x000fca00078ec0ff */
[----:B0-----:R-:W-:-:S07]  /*18620*/  IMAD.MOV.U32 R13, RZ, RZ, R8 ;  /* 0x000000ffff0d7224 */ /* 0x001fce00078e0008 */
[----:B------:R-:W-:Y:S05]  /*18630*/  WARPSYNC.COLLECTIVE R15, `(.L_x_2136) ;  /* 0x000000000f087348 */ /* 0x000fea0003c00000 */
[----:B------:R0:W1:Y:S02]  /*18640*/  SHFL.IDX P6, R14, R13, R12, R11 ;  /* 0x0000000c0d0e7389 */ /* 0x00006400000c000b */
[----:B01----:R-:W-:Y:S01]  /*18650*/  ENDCOLLECTIVE ;  /* 0x000000000000791b */ /* 0x003fe20003800000 */
.L_x_2136:
[----:B------:R-:W-:Y:S05]  /*18660*/  BSYNC B0 ;  /* 0x0000000000007941 */ /* 0x000fea0003800000 */
.L_x_2135:
[----:B------:R-:W-:Y:S05]  /*18670*/  BRA `(.L_x_2137) ;  /* 0xffffffc4002c7947 */ /* 0x000fea000383ffff */
.L_x_2068:
[----:B------:R-:W-:Y:S01]  /*18680*/  BSSY B0, `(.L_x_2138) ;  /* 0x0000006000007945 */ /* 0x000fe20003800000 */
[----:B------:R-:W-:-:S07]  /*18690*/  MOV R15, 0xffffffff ;  /* 0xffffffff000f7802 */ /* 0x000fce0000000f00 */
[----:B------:R-:W-:Y:S05]  /*186a0*/  WARPSYNC.COLLECTIVE R15, `(.L_x_2139) ;  /* 0x000000000f0c7348 */ /* 0x000fea0003c00000 */
[----:B------:R-:W-:Y:S02]  /*186b0*/  ELECT P6, UR62, PT ;  /* 0x00000000003e782f */ /* 0x000fe400038c0000 */
[----:B------:R-:W-:Y:S01]  /*186c0*/  MOV R14, UR62 ;  /* 0x0000003e000e7c02 */ /* 0x000fe20008000f00 */
[----:B------:R-:W-:Y:S10]  /*186d0*/  ENDCOLLECTIVE ;  /* 0x000000000000791b */ /* 0x000ff40003800000 */
.L_x_2139:
[----:B------:R-:W-:Y:S05]  /*186e0*/  BSYNC B0 ;  /* 0x0000000000007941 */ /* 0x000fea0003800000 */
.L_x_2138:
[----:B------:R-:W-:Y:S05]  /*186f0*/  BRA `(.L_x_2140) ;  /* 0xffffffc4001c7947 */ /* 0x000fea000383ffff */
.L_x_2071:
[----:B0-----:R0:W1:Y:S02]  /*18700*/  SYNCS.PHASECHK.TRANS64.TRYWAIT P0, [R8+URZ+0x36840], R9 ;  /* 0x03684009080075a7 */ /* 0x001064000800017f */
[----:B-1----:R-:W-:Y:S05]  /*18710*/  @!P0 NANOSLEEP.SYNCS 0x989680 ;  /* 0x009896800000895d */ /* 0x002fea0003900000 */
[----:B------:R-:W1:Y:S02]  /*18720*/  @!P0 SYNCS.PHASECHK.TRANS64 P0, [R8+URZ+0x36840], R9 ;  /* 0x03684009080085a7 */ /* 0x000e64000800007f */
[----:B-1----:R-:W-:Y:S05]  /*18730*/  @!P0 BRA `(.L_x_2071) ;  /* 0xfffffffc00f08947 */ /* 0x002fea000383ffff */
[----:B------:R-:W-:Y:S05]  /*18740*/  BRA `(.L_x_2141) ;  /* 0xffffffc400887947 */ /* 0x000fea000383ffff */
.L_x_2074:
        /* <DEDUP_REMOVED lines=8> */
.L_x_2082:
[----:B0-----:R0:W1:Y:S02]  /*187d0*/  SYNCS.PHASECHK.TRANS64.TRYWAIT P0, [R2+URZ+0x36840], R3 ;  /* 0x03684003020075a7 */ /* 0x001064000800017f */
[----:B-1----:R-:W-:Y:S05]  /*187e0*/  @!P0 NANOSLEEP.SYNCS 0x989680 ;  /* 0x009896800000895d */ /* 0x002fea0003900000 */
[----:B------:R-:W1:Y:S02]  /*187f0*/  @!P0 SYNCS.PHASECHK.TRANS64 P0, [R2+URZ+0x36840], R3 ;  /* 0x03684003020085a7 */ /* 0x000e64000800007f */
[----:B-1----:R-:W-:Y:S05]  /*18800*/  @!P0 BRA `(.L_x_2082) ;  /* 0xfffffffc00f08947 */ /* 0x002fea000383ffff */
[----:B------:R-:W-:Y:S05]  /*18810*/  BRA `(.L_x_2143) ;  /* 0xffffffcc008c7947 */ /* 0x000fea000383ffff */
.L_x_2084:
[----:B0-----:R0:W1:Y:S02]  /*18820*/  SYNCS.PHASECHK.TRANS64.TRYWAIT P0, [R3+URZ+0x60], R2 ;  /* 0x00006002030075a7 */ /* 0x001064000800017f */
[----:B-1----:R-:W-:Y:S05]  /*18830*/  @!P0 NANOSLEEP.SYNCS 0x989680 ;  /* 0x009896800000895d */ /* 0x002fea0003900000 */
[----:B------:R-:W1:Y:S02]  /*18840*/  @!P0 SYNCS.PHASECHK.TRANS64 P0, [R3+URZ+0x60], R2 ;  /* 0x00006002030085a7 */ /* 0x000e64000800007f */
[----:B-1----:R-:W-:Y:S05]  /*18850*/  @!P0 BRA `(.L_x_2084) ;  /* 0xfffffffc00f08947 */ /* 0x002fea000383ffff */
[----:B------:R-:W-:Y:S05]  /*18860*/  BRA `(.L_x_2144) ;  /* 0xffffffd000387947 */ /* 0x000fea000383ffff */
.L_x_2089:
[----:B-1----:R1:W2:Y:S02]  /*18870*/  SYNCS.PHASECHK.TRANS64.TRYWAIT P0, [R2+URZ+0x36840], R3 ;  /* 0x03684003020075a7 */ /* 0x0022a4000800017f */
[----:B--2---:R-:W-:Y:S05]  /*18880*/  @!P0 NANOSLEEP.SYNCS 0x989680 ;  /* 0x009896800000895d */ /* 0x004fea0003900000 */
[----:B------:R-:W2:Y:S02]  /*18890*/  @!P0 SYNCS.PHASECHK.TRANS64 P0, [R2+URZ+0x36840], R3 ;  /* 0x03684003020085a7 */ /* 0x000ea4000800007f */
[----:B--2---:R-:W-:Y:S05]  /*188a0*/  @!P0 BRA `(.L_x_2089) ;  /* 0xfffffffc00f08947 */ /* 0x004fea000383ffff */
[----:B------:R-:W-:Y:S05]  /*188b0*/  BRA `(.L_x_2145) ;  /* 0xffffffd400ac7947 */ /* 0x000fea000383ffff */
.L_x_2091:
[----:B0-----:R0:W1:Y:S02]  /*188c0*/  SYNCS.PHASECHK.TRANS64.TRYWAIT P1, [R3+URZ+0x60], R2 ;  /* 0x00006002030075a7 */ /* 0x001064000802017f */
[----:B-1----:R-:W-:Y:S05]  /*188d0*/  @!P1 NANOSLEEP.SYNCS 0x989680 ;  /* 0x009896800000995d */ /* 0x002fea0003900000 */
[----:B------:R-:W1:Y:S02]  /*188e0*/  @!P1 SYNCS.PHASECHK.TRANS64 P1, [R3+URZ+0x60], R2 ;  /* 0x00006002030095a7 */ /* 0x000e64000802007f */
[----:B-1----:R-:W-:Y:S05]  /*188f0*/  @!P1 BRA `(.L_x_2091) ;  /* 0xfffffffc00f09947 */ /* 0x002fea000383ffff */
[----:B------:R-:W-:Y:S05]  /*18900*/  BRA `(.L_x_2146) ;  /* 0xffffffd800587947 */ /* 0x000fea000383ffff */
.L_x_2096:
[----:B--2---:R2:W3:Y:S02]  /*18910*/  SYNCS.PHASECHK.TRANS64.TRYWAIT P0, [R2+URZ+0x36840], R3 ;  /* 0x03684003020075a7 */ /* 0x0044e4000800017f */
[----:B---3--:R-:W-:Y:S05]  /*18920*/  @!P0 NANOSLEEP.SYNCS 0x989680 ;  /* 0x009896800000895d */ /* 0x008fea0003900000 */
[----:B------:R-:W3:Y:S02]  /*18930*/  @!P0 SYNCS.PHASECHK.TRANS64 P0, [R2+URZ+0x36840], R3 ;  /* 0x03684003020085a7 */ /* 0x000ee4000800007f */
[----:B---3--:R-:W-:Y:S05]  /*18940*/  @!P0 BRA `(.L_x_2096) ;  /* 0xfffffffc00f08947 */ /* 0x008fea000383ffff */
[----:B------:R-:W-:Y:S05]  /*18950*/  BRA `(.L_x_2147) ;  /* 0xffffffdc00907947 */ /* 0x000fea000383ffff */
.L_x_2098:
[----:B0-----:R0:W1:Y:S02]  /*18960*/  SYNCS.PHASECHK.TRANS64.TRYWAIT P1, [R2+URZ+0x60], R9 ;  /* 0x00006009020075a7 */ /* 0x001064000802017f */
[----:B-1----:R-:W-:Y:S05]  /*18970*/  @!P1 NANOSLEEP.SYNCS 0x989680 ;  /* 0x009896800000995d */ /* 0x002fea0003900000 */
[----:B------:R-:W1:Y:S02]  /*18980*/  @!P1 SYNCS.PHASECHK.TRANS64 P1, [R2+URZ+0x60], R9 ;  /* 0x00006009020095a7 */ /* 0x000e64000802007f */
[----:B-1----:R-:W-:Y:S05]  /*18990*/  @!P1 BRA `(.L_x_2098) ;  /* 0xfffffffc00f09947 */ /* 0x002fea000383ffff */
[----:B------:R-:W-:Y:S05]  /*189a0*/  BRA `(.L_x_2148) ;  /* 0xffffffe000407947 */ /* 0x000fea000383ffff */
.L_x_2105:
[----:B-1----:R1:W2:Y:S02]  /*189b0*/  SYNCS.PHASECHK.TRANS64.TRYWAIT P0, [R3+URZ+0x36860], R2 ;  /* 0x03686002030075a7 */ /* 0x0022a4000800017f */
[----:B--2---:R-:W-:Y:S05]  /*189c0*/  @!P0 NANOSLEEP.SYNCS 0x989680 ;  /* 0x009896800000895d */ /* 0x004fea0003900000 */
[----:B------:R-:W2:Y:S02]  /*189d0*/  @!P0 SYNCS.PHASECHK.TRANS64 P0, [R3+URZ+0x36860], R2 ;  /* 0x03686002030085a7 */ /* 0x000ea4000800007f */
[----:B--2---:R-:W-:Y:S05]  /*189e0*/  @!P0 BRA `(.L_x_2105) ;  /* 0xfffffffc00f08947 */ /* 0x004fea000383ffff */
[----:B------:R-:W-:Y:S05]  /*189f0*/  BRA `(.L_x_2149) ;  /* 0xffffffe400607947 */ /* 0x000fea000383ffff */
.L_x_2107:
[----:B------:R-:W-:Y:S01]  /*18a00*/  BSSY B0, `(.L_x_2150) ;  /* 0x0000008000007945 */ /* 0x000fe20003800000 */
[----:B0-----:R-:W-:Y:S02]  /*18a10*/  IMAD.MOV.U32 R13, RZ, RZ, R16 ;  /* 0x000000ffff0d7224 */ /* 0x001fe400078e0010 */
[----:B------:R-:W-:Y:S02]  /*18a20*/  IMAD.MOV.U32 R12, RZ, RZ, RZ ;  /* 0x000000ffff0c7224 */ /* 0x000fe400078e00ff */
[----:B------:R-:W-:Y:S02]  /*18a30*/  IMAD.MOV.U32 R11, RZ, RZ, 0x1f ;  /* 0x0000001fff0b7424 */ /* 0x000fe400078e00ff */
[----:B------:R-:W-:-:S07]  /*18a40*/  IMAD.MOV.U32 R15, RZ, RZ, -0x1 ;  /* 0xffffffffff0f7424 */ /* 0x000fce00078e00ff */
[----:B-1----:R-:W-:Y:S05]  /*18a50*/  WARPSYNC.COLLECTIVE R15, `(.L_x_2151) ;  /* 0x000000000f087348 */ /* 0x002fea0003c00000 */
[----:B------:R0:W2:Y:S02]  /*18a60*/  SHFL.IDX P6, R14, R13, R12, R11 ;  /* 0x0000000c0d0e7389 */ /* 0x0000a400000c000b */
[----:B012---:R-:W-:Y:S01]  /*18a70*/  ENDCOLLECTIVE ;  /* 0x000000000000791b */ /* 0x007fe20003800000 */
.L_x_2151:
[----:B------:R-:W-:Y:S05]  /*18a80*/  BSYNC B0 ;  /* 0x0000000000007941 */ /* 0x000fea0003800000 */
.L_x_2150:
[----:B------:R-:W-:Y:S01]  /*18a90*/  IMAD.MOV.U32 R13, RZ, RZ, R16 ;  /* 0x000000ffff0d7224 */ /* 0x000fe200078e0010 */
[----:B------:R-:W-:Y:S01]  /*18aa0*/  MOV R4, R14 ;  /* 0x0000000e00047202 */ /* 0x000fe20000000f00 */
[----:B------:R-:W-:Y:S02]  /*18ab0*/  IMAD.MOV.U32 R12, RZ, RZ, 0x1 ;  /* 0x00000001ff0c7424 */ /* 0x000fe400078e00ff */
[----:B------:R-:W-:Y:S02]  /*18ac0*/  IMAD.MOV.U32 R11, RZ, RZ, 0x1f ;  /* 0x0000001fff0b7424 */ /* 0x000fe400078e00ff */
[----:B------:R-:W-:-:S07]  /*18ad0*/  IMAD.MOV.U32 R15, RZ, RZ, -0x1 ;  /* 0xffffffffff0f7424 */ /* 0x000fce00078e00ff */
[----:B------:R-:W-:Y:S05]  /*18ae0*/  WARPSYNC.COLLECTIVE R15, `(.L_x_2152) ;  /* 0x000000000f087348 */ /* 0x000fea0003c00000 */
[----:B------:R0:W1:Y:S02]  /*18af0*/  SHFL.IDX P6, R14, R13, R12, R11 ;  /* 0x0000000c0d0e7389 */ /* 0x00006400000c000b */
[----:B01----:R-:W-:Y:S01]  /*18b00*/  ENDCOLLECTIVE ;  /* 0x000000000000791b */ /* 0x003fe20003800000 */
.L_x_2152:
[----:B------:R-:W-:Y:S01]  /*18b10*/  MOV R16, R14 ;  /* 0x0000000e00107202 */ /* 0x000fe20000000f00 */
[----:B------:R-:W-:Y:S06]  /*18b20*/  BRA `(.L_x_2153) ;  /* 0xffffffe800007947 */ /* 0x000fec000383ffff */
.L_x_2110:
[----:B------:R-:W-:Y:S01]  /*18b30*/  BSSY B0, `(.L_x_2154) ;  /* 0x0000008000007945 */ /* 0x000fe20003800000 */
[----:B0----5:R-:W-:Y:S02]  /*18b40*/  IMAD.MOV.U32 R13, RZ, RZ, R17 ;  /* 0x000000ffff0d7224 */ /* 0x021fe400078e0011 */
[----:B------:R-:W-:Y:S02]  /*18b50*/  IMAD.MOV.U32 R12, RZ, RZ, 0x1 ;  /* 0x00000001ff0c7424 */ /* 0x000fe400078e00ff */
[----:B------:R-:W-:Y:S02]  /*18b60*/  IMAD.MOV.U32 R11, RZ, RZ, RZ ;  /* 0x000000ffff0b7224 */ /* 0x000fe400078e00ff */
[----:B------:R-:W-:-:S07]  /*18b70*/  IMAD.MOV.U32 R15, RZ, RZ, -0x1 ;  /* 0xffffffffff0f7424 */ /* 0x000fce00078e00ff */
[----:B-1234-:R-:W-:Y:S05]  /*18b80*/  WARPSYNC.COLLECTIVE R15, `(.L_x_2155) ;  /* 0x000000000f087348 */ /* 0x01efea0003c00000 */
[----:B------:R0:W0:Y:S02]  /*18b90*/  SHFL.UP P6, R14, R13, R12, R11 ;  /* 0x0400000c0d0e7389 */ /* 0x00002400000c000b */
[----:B01234-:R-:W-:Y:S01]  /*18ba0*/  ENDCOLLECTIVE ;  /* 0x000000000000791b */ /* 0x01ffe20003800000 */
.L_x_2155:
[----:B------:R-:W-:Y:S05]  /*18bb0*/  BSYNC B0 ;  /* 0x0000000000007941 */ /* 0x000fea0003800000 */
.L_x_2154:
[----:B------:R-:W-:Y:S01]  /*18bc0*/  ISETP.NE.AND P0, PT, R6, RZ, PT ;  /* 0x000000ff0600720c */ /* 0x000fe20003f05270 */
        /* <DEDUP_REMOVED lines=9> */
.L_x_2156:
        /* <DEDUP_REMOVED lines=8> */
.L_x_2157:
        /* <DEDUP_REMOVED lines=8> */
.L_x_2158:
        /* <DEDUP_REMOVED lines=8> */
.L_x_2159:
        /* <DEDUP_REMOVED lines=8> */
.L_x_2160:
[----:B------:R-:W-:Y:S05]  /*18e60*/  BRA `(.L_x_2161) ;  /* 0xffffffe400c87947 */ /* 0x000fea000383ffff */
.L_x_2115:
[----:B------:R-:W-:Y:S01]  /*18e70*/  BSSY B0, `(.L_x_2162) ;  /* 0x0000008000007945 */ /* 0x000fe20003800000 */
[----:B-----5:R-:W-:Y:S01]  /*18e80*/  IMAD.MOV.U32 R13, RZ, RZ, R17 ;  /* 0x000000ffff0d7224 */ /* 0x020fe200078e0011 */
[----:B------:R-:W-:Y:S01]  /*18e90*/  MOV R15, 0xffffffff ;  /* 0xffffffff000f7802 */ /* 0x000fe20000000f00 */
[----:B------:R-:W-:Y:S02]  /*18ea0*/  IMAD.MOV.U32 R12, RZ, RZ, 0x1 ;  /* 0x00000001ff0c7424 */ /* 0x000fe400078e00ff */
[----:B------:R-:W-:-:S07]  /*18eb0*/  IMAD.MOV.U32 R11, RZ, RZ, RZ ;  /* 0x000000ffff0b7224 */ /* 0x000fce00078e00ff */
[----:B0-----:R-:W-:Y:S05]  /*18ec0*/  WARPSYNC.COLLECTIVE R15, `(.L_x_2163) ;  /* 0x000000000f087348 */ /* 0x001fea0003c00000 */
[----:B------:R1:W2:Y:S02]  /*18ed0*/  SHFL.UP P6, R14, R13, R12, R11 ;  /* 0x0400000c0d0e7389 */ /* 0x0002a400000c000b */
[----:B012---:R-:W-:Y:S01]  /*18ee0*/  ENDCOLLECTIVE ;  /* 0x000000000000791b */ /* 0x007fe20003800000 */
.L_x_2163:
[----:B------:R-:W-:Y:S05]  /*18ef0*/  BSYNC B0 ;  /* 0x0000000000007941 */ /* 0x000fea0003800000 */
.L_x_2162:
        /* <DEDUP_REMOVED lines=10> */
.L_x_2164:
        /* <DEDUP_REMOVED lines=8> */
.L_x_2165:
        /* <DEDUP_REMOVED lines=8> */
.L_x_2166:
        /* <DEDUP_REMOVED lines=8> */
.L_x_2167:
[----:B------:R-:W-:Y:S02]  /*19120*/  IMAD.MOV.U32 R12, RZ, RZ, 0x1f ;  /* 0x0000001fff0c7424 */ /* 0x000fe400078e00ff */
[----:B------:R-:W-:Y:S01]  /*19130*/  IMAD.MOV.U32 R11, RZ, RZ, 0x1f ;  /* 0x0000001fff0b7424 */ /* 0x000fe200078e00ff */
[----:B------:R-:W-:-:S05]  /*19140*/  SEL R2, R14, RZ, P0 ;  /* 0x000000ff0e027207 */ /* 0x000fca0000000000 */
[----:B------:R-:W-:-:S05]  /*19150*/  IMAD.IADD R2, R5, 0x1, R2 ;  /* 0x0000000105027824 */ /* 0x000fca00078e0202 */
[----:B------:R-:W-:-:S07]  /*19160*/  MOV R13, R2 ;  /* 0x00000002000d7202 */ /* 0x000fce0000000f00 */
[----:B------:R-:W-:Y:S05]  /*19170*/  WARPSYNC.COLLECTIVE R15, `(.L_x_2168) ;  /* 0x000000000f087348 */ /* 0x000fea0003c00000 */
[----:B------:R0:W1:Y:S02]  /*19180*/  SHFL.IDX P6, R14, R13, R12, R11 ;  /* 0x0000000c0d0e7389 */ /* 0x00006400000c000b */
[----:B01----:R-:W-:Y:S01]  /*19190*/  ENDCOLLECTIVE ;  /* 0x000000000000791b */ /* 0x003fe20003800000 */
.L_x_2168:
[----:B------:R-:W-:Y:S05]  /*191a0*/  BRA `(.L_x_2169) ;  /* 0xffffffe400b07947 */ /* 0x000fea000383ffff */
.L_x_2117:
[----:B------:R-:W-:Y:S01]  /*191b0*/  BSSY B0, `(.L_x_2170) ;  /* 0x0000006000007945 */ /* 0x000fe20003800000 */
[----:B------:R-:W-:Y:S01]  /*191c0*/  PLOP3.LUT P6, PT, P6, PT, PT, 0x8, 0x0 ;  /* 0x000000000000781c */ /* 0x000fe200037ce170 */
[----:B------:R-:W-:-:S12]  /*191d0*/  IMAD.MOV.U32 R15, RZ, RZ, -0x1 ;  /* 0xffffffffff0f7424 */ /* 0x000fd800078e00ff */
[----:B0-----:R-:W-:Y:S05]  /*191e0*/  WARPSYNC.COLLECTIVE R15, `(.L_x_2171) ;  /* 0x000000000f087348 */ /* 0x001fea0003c00000 */
[----:B------:R-:W-:Y:S01]  /*191f0*/  VOTE.ANY R14, PT, P6 ;  /* 0x00000000000e7806 */ /* 0x000fe200030e0100 */
[----:B0-----:R-:W-:Y:S06]  /*19200*/  ENDCOLLECTIVE ;  /* 0x000000000000791b */ /* 0x001fec0003800000 */
.L_x_2171:
[----:B------:R-:W-:Y:S05]  /*19210*/  BSYNC B0 ;  /* 0x0000000000007941 */ /* 0x000fea0003800000 */
.L_x_2170:
[----:B------:R-:W-:Y:S01]  /*19220*/  IMAD.MOV.U32 R3, RZ, RZ, R14 ;  /* 0x000000ffff037224 */ /* 0x000fe200078e000e */
[----:B------:R-:W-:Y:S01]  /*19230*/  MOV R13, R17 ;  /* 0x00000011000d7202 */ /* 0x000fe20000000f00 */
[----:B------:R-:W-:Y:S02]  /*19240*/  IMAD.MOV.U32 R11, RZ, RZ, 0x1f ;  /* 0x0000001fff0b7424 */ /* 0x000fe400078e00ff */
[----:B------:R-:W0:Y:S01]  /*19250*/  POPC R6, R3 ;  /* 0x0000000300067309 */ /* 0x000e220000000000 */
[----:B------:R-:W-:Y:S02]  /*19260*/  IMAD.MOV.U32 R15, RZ, RZ, -0x1 ;  /* 0xffffffffff0f7424 */ /* 0x000fe400078e00ff */
[----:B0-----:R-:W-:-:S07]  /*19270*/  IMAD.MOV.U32 R12, RZ, RZ, R6 ;  /* 0x000000ffff0c7224 */ /* 0x001fce00078e0006 */
[----:B------:R-:W-:Y:S05]  /*19280*/  WARPSYNC.COLLECTIVE R15, `(.L_x_2172) ;  /* 0x000000000f087348 */ /* 0x000fea0003c00000 */
[----:B------:R0:W1:Y:S02]  /*19290*/  SHFL.IDX P6, R14, R13, R12, R11 ;  /* 0x0000000c0d0e7389 */ /* 0x00006400000c000b */
[----:B01----:R-:W-:Y:S01]  /*192a0*/  ENDCOLLECTIVE ;  /* 0x000000000000791b */ /* 0x003fe20003800000 */
.L_x_2172:
[----:B------:R-:W-:Y:S01]  /*192b0*/  IMAD.MOV.U32 R17, RZ, RZ, R14 ;  /* 0x000000ffff117224 */ /* 0x000fe200078e000e */
[----:B------:R-:W-:Y:S06]  /*192c0*/  BRA `(.L_x_2173) ;  /* 0xffffffe400a07947 */ /* 0x000fec000383ffff */
.L_x_2119:
[----:B------:R-:W-:Y:S01]  /*192d0*/  BSSY B0, `(.L_x_2174) ;  /* 0x0000007000007945 */ /* 0x000fe20003800000 */
[----:B------:R-:W-:Y:S01]  /*192e0*/  MOV R13, R2 ;  /* 0x00000002000d7202 */ /* 0x000fe20000000f00 */
[----:B------:R-:W-:Y:S02]  /*192f0*/  IMAD.MOV.U32 R11, RZ, RZ, 0x1f ;  /* 0x0000001fff0b7424 */ /* 0x000fe400078e00ff */
[----:B------:R-:W-:-:S07]  /*19300*/  IMAD.MOV.U32 R15, RZ, RZ, -0x1 ;  /* 0xffffffffff0f7424 */ /* 0x000fce00078e00ff */
[----:B012---:R-:W-:Y:S05]  /*19310*/  WARPSYNC.COLLECTIVE R15, `(.L_x_2175) ;  /* 0x000000000f087348 */ /* 0x007fea0003c00000 */
[----:B------:R3:W4:Y:S02]  /*19320*/  SHFL.IDX P6, R14, R13, R12, R11 ;  /* 0x0000000c0d0e7389 */ /* 0x00072400000c000b */
[----:B01234-:R-:W-:Y:S01]  /*19330*/  ENDCOLLECTIVE ;  /* 0x000000000000791b */ /* 0x01ffe20003800000 */
.L_x_2175:
[----:B------:R-:W-:Y:S05]  /*19340*/  BSYNC B0 ;  /* 0x0000000000007941 */ /* 0x000fea0003800000 */
.L_x_2174:
[----:B------:R-:W-:Y:S01]  /*19350*/  IMAD.MOV.U32 R7, RZ, RZ, R14 ;  /* 0x000000ffff077224 */ /* 0x000fe200078e000e */
[----:B------:R-:W-:Y:S06]  /*19360*/  BRA `(.L_x_2118) ;  /* 0xffffffe400947947 */ /* 0x000fec000383ffff */
.L_x_2123:
[----:B-1----:R1:W2:Y:S02]  /*19370*/  SYNCS.PHASECHK.TRANS64.TRYWAIT P0, [R0+URZ+0x36820], R3 ;  /* 0x03682003000075a7 */ /* 0x0022a4000800017f */
[----:B--2---:R-:W-:Y:S05]  /*19380*/  @!P0 NANOSLEEP.SYNCS 0x989680 ;  /* 0x009896800000895d */ /* 0x004fea0003900000 */
[----:B------:R-:W2:Y:S02]  /*19390*/  @!P0 SYNCS.PHASECHK.TRANS64 P0, [R0+URZ+0x36820], R3 ;  /* 0x03682003000085a7 */ /* 0x000ea4000800007f */
[----:B--2---:R-:W-:Y:S05]  /*193a0*/  @!P0 BRA `(.L_x_2123) ;  /* 0xfffffffc00f08947 */ /* 0x004fea000383ffff */
[----:B------:R-:W-:Y:S05]  /*193b0*/  BRA `(.L_x_2176) ;  /* 0xffffffec000c7947 */ /* 0x000fea000383ffff */
.L_x_2124:
[----:B------:R-:W2:Y:S01]  /*193c0*/  S2R R2, SR_TID.X ;  /* 0x0000000000027919 */ /* 0x000ea20000002100 */
[----:B------:R-:W-:Y:S01]  /*193d0*/  BSSY B0, `(.L_x_2177) ;  /* 0x000000a000007945 */ /* 0x000fe20003800000 */
[----:B------:R-:W-:Y:S01]  /*193e0*/  MOV R12, RZ ;  /* 0x000000ff000c7202 */ /* 0x000fe20000000f00 */
[----:B------:R-:W-:Y:S02]  /*193f0*/  IMAD.MOV.U32 R11, RZ, RZ, 0x1f ;  /* 0x0000001fff0b7424 */ /* 0x000fe400078e00ff */
[----:B------:R-:W-:Y:S01]  /*19400*/  IMAD.MOV.U32 R15, RZ, RZ, -0x1 ;  /* 0xffffffffff0f7424 */ /* 0x000fe200078e00ff */
[----:B--2---:R-:W-:-:S04]  /*19410*/  SHF.R.U32.HI R2, RZ, 0x5, R2 ;  /* 0x00000005ff027819 */ /* 0x004fc80000011602 */
[----:B------:R-:W-:-:S05]  /*19420*/  LOP3.LUT R2, R2, 0x3, RZ, 0xc0, !PT ;  /* 0x0000000302027812 */ /* 0x000fca00078ec0ff */
[----:B0-----:R-:W-:-:S07]  /*19430*/  IMAD.MOV.U32 R13, RZ, RZ, R2 ;  /* 0x000000ffff0d7224 */ /* 0x001fce00078e0002 */
[----:B-1----:R-:W-:Y:S05]  /*19440*/  WARPSYNC.COLLECTIVE R15, `(.L_x_2178) ;  /* 0x000000000f087348 */ /* 0x002fea0003c00000 */
[----:B------:R0:W2:Y:S02]  /*19450*/  SHFL.IDX P6, R14, R13, R12, R11 ;  /* 0x0000000c0d0e7389 */ /* 0x0000a400000c000b */
[----:B012---:R-:W-:Y:S01]  /*19460*/  ENDCOLLECTIVE ;  /* 0x000000000000791b */ /* 0x007fe20003800000 */
.L_x_2178:
[----:B------:R-:W-:Y:S05]  /*19470*/  BSYNC B0 ;  /* 0x0000000000007941 */ /* 0x000fea0003800000 */
.L_x_2177:
[----:B------:R-:W-:Y:S05]  /*19480*/  BRA `(.L_x_2179) ;  /* 0xffffffe800f47947 */ /* 0x000fea000383ffff */
.L_x_2127:
[----:B------:R-:W-:Y:S01]  /*19490*/  BSSY B1, `(.L_x_2180) ;  /* 0x0000006000017945 */ /* 0x000fe20003800000 */
[----:B------:R-:W-:-:S07]  /*194a0*/  IMAD.MOV.U32 R15, RZ, RZ, -0x1 ;  /* 0xffffffffff0f7424 */ /* 0x000fce00078e00ff */
[----:B012---:R-:W-:Y:S05]  /*194b0*/  WARPSYNC.COLLECTIVE R15, `(.L_x_2181) ;  /* 0x000000000f0c7348 */ /* 0x007fea0003c00000 */
[----:B------:R-:W-:Y:S02]  /*194c0*/  ELECT P6, UR62, PT ;  /* 0x00000000003e782f */ /* 0x000fe400038c0000 */
[----:B------:R-:W-:Y:S01]  /*194d0*/  MOV R14, UR62 ;  /* 0x0000003e000e7c02 */ /* 0x000fe20008000f00 */
[----:B012---:R-:W-:Y:S10]  /*194e0*/  ENDCOLLECTIVE ;  /* 0x000000000000791b */ /* 0x007ff40003800000 */
.L_x_2181:
[----:B------:R-:W-:Y:S05]  /*194f0*/  BSYNC B1 ;  /* 0x0000000000017941 */ /* 0x000fea0003800000 */
.L_x_2180:
[----:B------:R-:W-:Y:S05]  /*19500*/  BRA `(.L_x_2182) ;  /* 0xffffffe800ec7947 */ /* 0x000fea000383ffff */
.L_x_2129:
[----:B-1----:R1:W2:Y:S02]  /*19510*/  SYNCS.PHASECHK.TRANS64.TRYWAIT P0, [R6+URZ], R5 ;  /* 0x00000005060075a7 */ /* 0x0022a4000800017f */
[----:B--2---:R-:W-:Y:S05]  /*19520*/  @!P0 NANOSLEEP.SYNCS 0x989680 ;  /* 0x009896800000895d */ /* 0x004fea0003900000 */
[----:B------:R-:W2:Y:S02]  /*19530*/  @!P0 SYNCS.PHASECHK.TRANS64 P0, [R6+URZ], R5 ;  /* 0x00000005060085a7 */ /* 0x000ea4000800007f */
[----:B--2---:R-:W-:Y:S05]  /*19540*/  @!P0 BRA `(.L_x_2129) ;  /* 0xfffffffc00f08947 */ /* 0x004fea000383ffff */
[----:B------:R-:W-:Y:S05]  /*19550*/  BRA `(.L_x_2183) ;  /* 0xffffffec00307947 */ /* 0x000fea000383ffff */
.L_x_2130:
[----:B--2---:R2:W3:Y:S02]  /*19560*/  SYNCS.PHASECHK.TRANS64.TRYWAIT P0, [R7+URZ], R2 ;  /* 0x00000002070075a7 */ /* 0x0044e4000800017f */
[----:B---3--:R-:W-:Y:S05]  /*19570*/  @!P0 NANOSLEEP.SYNCS 0x989680 ;  /* 0x009896800000895d */ /* 0x008fea0003900000 */
[----:B------:R-:W3:Y:S02]  /*19580*/  @!P0 SYNCS.PHASECHK.TRANS64 P0, [R7+URZ], R2 ;  /* 0x00000002070085a7 */ /* 0x000ee4000800007f */
[----:B---3--:R-:W-:Y:S05]  /*19590*/  @!P0 BRA `(.L_x_2130) ;  /* 0xfffffffc00f08947 */ /* 0x008fea000383ffff */
[----:B------:R-:W-:Y:S05]  /*195a0*/  BRA `(.L_x_2184) ;  /* 0xffffffec00247947 */ /* 0x000fea000383ffff */
.L_x_2132:
[----:B---3--:R3:W4:Y:S02]  /*195b0*/  SYNCS.PHASECHK.TRANS64.TRYWAIT P0, [R4+URZ], R5 ;  /* 0x00000005040075a7 */ /* 0x008724000800017f */
[----:B----4-:R-:W-:Y:S05]  /*195c0*/  @!P0 NANOSLEEP.SYNCS 0x989680 ;  /* 0x009896800000895d */ /* 0x010fea0003900000 */
[----:B------:R-:W4:Y:S02]  /*195d0*/  @!P0 SYNCS.PHASECHK.TRANS64 P0, [R4+URZ], R5 ;  /* 0x00000005040085a7 */ /* 0x000f24000800007f */
[----:B----4-:R-:W-:Y:S05]  /*195e0*/  @!P0 BRA `(.L_x_2132) ;  /* 0xfffffffc00f08947 */ /* 0x010fea000383ffff */
[----:B------:R-:W-:Y:S05]  /*195f0*/  BRA `(.L_x_2185) ;  /* 0xffffffec002c7947 */ /* 0x000fea000383ffff */
.L_x_2186:
        /* <DEDUP_REMOVED lines=16> */
.L_x_2663:


//--------------------- .text._ZN7cutlass13device_kernelIN5flash11enable_sm90INS1_16FlashAttnFwdSm90INS1_25CollectiveMainloopFwdSm90ILi2EN4cute5tupleIJNS5_1CILi1EEES8_S8_EEENS6_IJNS7_ILi128EEENS7_ILi112EEENS7_ILi192EEEEEELi192ENS_6half_tEfNS_4arch4Sm90ELb1ELb0ELb1ELb1ELb0ELb1ELb0ELb1ELb1ELb0ELb0ELb0EEENS1_21CollectiveEpilogueFwdINS6_IJSA_SC_SB_EEES9_SE_SG_Li256ELb1ELb0ELb0ELb0EEENS1_36VarlenDynamicPersistentTileSchedulerILi128ELi112ELi256ELi32ELb0ELb0ELb1ELb1ELb1ELb1EEEEEEEEEvNT_6ParamsE --------------------------
	.section	.text._ZN7cutlass13device_kernelIN5flash11enable_sm90INS1_16FlashAttnFwdSm90INS1_25CollectiveMainloopFwdSm90ILi2EN4cute5tupleIJNS5_1CILi1EEES8_S8_EEENS6_IJNS7_ILi128EEENS7_ILi112EEENS7_ILi192EEEEEELi192ENS_6half_tEfNS_4arch4Sm90ELb1ELb0ELb1ELb1ELb0ELb1ELb0ELb1ELb1ELb0ELb0ELb0EEENS1_21CollectiveEpilogueFwdINS6_IJSA_SC_SB_EEES9_SE_SG_Li256ELb1ELb0ELb0ELb0EEENS1_36VarlenDynamicPersistentTileSchedulerILi128ELi112ELi256ELi32ELb0ELb0ELb1ELb1ELb1ELb1EEEEEEEEEvNT_6ParamsE,"ax",@progbits
	.align	128
.text._ZN7cutlass13device_kernelIN5flash11enable_sm90INS1_16FlashAttnFwdSm90INS1_25CollectiveMainloopFwdSm90ILi2EN4cute5tupleIJNS5_1CILi1EEES8_S8_EEENS6_IJNS7_ILi128EEENS7_ILi112EEENS7_ILi192EEEEEELi192ENS_6half_tEfNS_4arch4Sm90ELb1ELb0ELb1ELb1ELb0ELb1ELb0ELb1ELb1ELb0ELb0ELb0EEENS1_21CollectiveEpilogueFwdINS6_IJSA_SC_SB_EEES9_SE_SG_Li256ELb1ELb0ELb0ELb0EEENS1_36VarlenDynamicPersistentTileSchedulerILi128ELi112ELi256ELi32ELb0ELb0ELb1ELb1ELb1ELb1EEEEEEEEEvNT_6ParamsE:
        .type           _ZN7cutlass13device_kernelIN5flash11enable_sm90INS1_16FlashAttnFwdSm90INS1_25CollectiveMainloopFwdSm90ILi2EN4cute5tupleIJNS5_1CILi1EEES8_S8_EEENS6_IJNS7_ILi128EEENS7_ILi112EEENS7_ILi192EEEEEELi192ENS_6half_tEfNS_4arch4Sm90ELb1ELb0ELb1ELb1ELb0ELb1ELb0ELb1ELb1ELb0ELb0ELb0EEENS1_21CollectiveEpilogueFwdINS6_IJSA_SC_SB_EEES9_SE_SG_Li256ELb1ELb0ELb0ELb0EEENS1_36VarlenDynamicPersistentTileSchedulerILi128ELi112ELi256ELi32ELb0ELb0ELb1ELb1ELb1ELb1EEEEEEEEEvNT_6ParamsE,@function
        .size           _ZN7cutlass13device_kernelIN5flash11enable_sm90INS1_16FlashAttnFwdSm90INS1_25CollectiveMainloopFwdSm90ILi2EN4cute5tupleIJNS5_1CILi1EEES8_S8_EEENS6_IJNS7_ILi128EEENS7_ILi112EEENS7_ILi192EEEEEELi192ENS_6half_tEfNS_4arch4Sm90ELb1ELb0ELb1ELb1ELb0ELb1ELb0ELb1ELb1ELb0ELb0ELb0EEENS1_21CollectiveEpilogueFwdINS6_IJSA_SC_SB_EEES9_SE_SG_Li256ELb1ELb0ELb0ELb0EEENS1_36VarlenDynamicPersistentTileSchedulerILi128ELi112ELi256ELi32ELb0ELb0ELb1ELb1ELb1ELb1EEEEEEEEEvNT_6ParamsE,(.L_x_2664 - _ZN7cutlass13device_kernelIN5flash11enable_sm90INS1_16FlashAttnFwdSm90INS1_25CollectiveMainloopFwdSm90ILi2EN4cute5tupleIJNS5_1CILi1EEES8_S8_EEENS6_IJNS7_ILi128EEENS7_ILi112EEENS7_ILi192EEEEEELi192ENS_6half_tEfNS_4arch4Sm90ELb1ELb0ELb1ELb1ELb0ELb1ELb0ELb1ELb1ELb0ELb0ELb0EEENS1_21CollectiveEpilogueFwdINS6_IJSA_SC_SB_EEES9_SE_SG_Li256ELb1ELb0ELb0ELb0EEENS1_36VarlenDynamicPersistentTileSchedulerILi128ELi112ELi256ELi32ELb0ELb0ELb1ELb1ELb1ELb1EEEEEEEEEvNT_6ParamsE)
        .other          _ZN7cutlass13device_kernelIN5flash11enable_sm90INS1_16FlashAttnFwdSm90INS1_25CollectiveMainloopFwdSm90ILi2EN4cute5tupleIJNS5_1CILi1EEES8_S8_EEENS6_IJNS7_ILi128EEENS7_ILi112EEENS7_ILi192EEEEEELi192ENS_6half_tEfNS_4arch4Sm90ELb1ELb0ELb1ELb1ELb0ELb1ELb0ELb1ELb1ELb0ELb0ELb0EEENS1_21CollectiveEpilogueFwdINS6_IJSA_SC_SB_EEES9_SE_SG_Li256ELb1ELb0ELb0ELb0EEENS1_36VarlenDynamicPersistentTileSchedulerILi128ELi112ELi256ELi32ELb0ELb0ELb1ELb1ELb1ELb1EEEEEEEEEvNT_6ParamsE,@"STO_CUDA_ENTRY STV_DEFAULT"
_ZN7cutlass13device_kernelIN5flash11enable_sm90INS1_16FlashAttnFwdSm90INS1_25CollectiveMainloopFwdSm90ILi2EN4cute5tupleIJNS5_1CILi1EEES8_S8_EEENS6_IJNS7_ILi128EEENS7_ILi112EEENS7_ILi192EEEEEELi192ENS_6half_tEfNS_4arch4Sm90ELb1ELb0ELb1ELb1ELb0ELb1ELb0ELb1ELb1ELb0ELb0ELb0EEENS1_21CollectiveEpilogueFwdINS6_IJSA_SC_SB_EEES9_SE_SG_Li256ELb1ELb0ELb0ELb0EEENS1_36VarlenDynamicPersistentTileSchedulerILi128ELi112ELi256ELi32ELb0ELb0ELb1ELb1ELb1ELb1EEEEEEEEEvNT_6ParamsE:
        /* <DEDUP_REMOVED lines=27> */
.L_x_2188:
[----:B------:R-:W-:Y:S05]  /*01b0*/  BSYNC B0 ;  /* 0x0000000000007941 */ /* 0x000fea0003800000 */
.L_x_2187:
        /* <DEDUP_REMOVED lines=41> */
.L_x_2189:
        /* <DEDUP_REMOVED lines=22> */
.L_x_2190:
        /* <DEDUP_REMOVED lines=18> */
.L_x_2191:
        /* <DEDUP_REMOVED lines=22> */
.L_x_2192:
        /* <DEDUP_REMOVED lines=22> */
.L_x_2193:
        /* <DEDUP_REMOVED lines=10> */
.L_x_2196:
        /* <DEDUP_REMOVED lines=9> */
[----:B------:R-:W-:Y:S01]  /*0ac0*/  IMAD.U32 R18, RZ, RZ, UR4 ;  /* 0x00000004ff127e24 */ /* 0x000fe2000f8e00ff */
[----:B------:R-:W-:-:S04]  /*0ad0*/  ULDC UR4, c[0x0][0xc14] ;  /* 0x0003050000047ab9 */ /* 0x000fc80000000800 */
[----:B------:R-:W1:Y:S01]  /*0ae0*/  LDS.128 R216, [R18+0x368d0] ;  /* 0x0368d00012d87984 */ /* 0x000e620000000c00 */
[----:B------:R-:W-:Y:S06]  /*0af0*/  BAR.ARV 0x4, 0x120 ;  /* 0x0104800000007b1d */ /* 0x000fec0000002000 */
[----:B-1----:R-:W-:-:S13]  /*0b00*/  ISETP.GE.AND P0, PT, R219, UR4, PT ;  /* 0x00000004db007c0c */ /* 0x002fda000bf06270 */
[----:B------:R-:W-:Y:S05]  /*0b10*/  @P0 BRA `(.L_x_2197) ;  /* 0x000002b400080947 */ /* 0x000fea0003800000 */
[----:B------:R-:W2:Y:S01]  /*0b20*/  LDL R0, [R1+0x74] ;  /* 0x0000740001007983 */ /* 0x000ea20000100800 */
[----:B------:R-:W-:Y:S01]  /*0b30*/  IADD3 R236, R4, -0x80, RZ ;  /* 0xffffff8004ec7810 */ /* 0x000fe20007ffe0ff */
[----:B------:R-:W-:Y:S01]  /*0b40*/  IMAD.MOV.U32 R232, RZ, RZ, RZ ;  /* 0x000000ffffe87224 */ /* 0x000fe200078e00ff */
[----:B------:R-:W-:Y:S02]  /*0b50*/  R2UR UR4, R18 ;  /* 0x00000000120472ca */ /* 0x000fe400000e0000 */
[----:B------:R-:W-:Y:S02]  /*0b60*/  CS2R R208, SRZ ;  /* 0x0000000000d07805 */ /* 0x000fe4000001ff00 */
[----:B------:R-:W-:Y:S01]  /*0b70*/  SHF.R.S32.HI R3, RZ, 0x1f, R236 ;  /* 0x0000001fff037819 */ /* 0x000fe200000114ec */
[----:B------:R-:W-:Y:S01]  /*0b80*/  IMAD.MOV.U32 R205, RZ, RZ, RZ ;  /* 0x000000ffffcd7224 */ /* 0x000fe200078e00ff */
[----:B------:R-:W-:Y:S02]  /*0b90*/  MOV R19, RZ ;  /* 0x000000ff00137202 */ /* 0x000fe40000000f00 */
[----:B0-----:R-:W-:-:S02]  /*0ba0*/  LEA.HI R2, R3, R236, RZ, 0x4 ;  /* 0x000000ec03027211 */ /* 0x001fc400078f20ff */
[----:B------:R-:W-:-:S03]  /*0bb0*/  LEA.HI R224, R3, R236, RZ, 0x3 ;  /* 0x000000ec03e07211 */ /* 0x000fc600078f18ff */
[----:B------:R-:W-:Y:S01]  /*0bc0*/  UIADD3 UR4, UR4, 0x15400, URZ ;  /* 0x0001540004047890 */ /* 0x000fe2000fffe03f */
[----:B--2---:R-:W-:Y:S02]  /*0bd0*/  R2UR UR5, R0 ;  /* 0x00000000000572ca */ /* 0x004fe400000e0000 */
[----:B------:R-:W-:-:S04]  /*0be0*/  LEA.HI R0, R3, R236, RZ, 0x7 ;  /* 0x000000ec03007211 */ /* 0x000fc800078f38ff */
[----:B------:R-:W-:Y:S02]  /*0bf0*/  LOP3.LUT R5, R0, 0xffffff80, RZ, 0xc0, !PT ;  /* 0xffffff8000057812 */ /* 0x000fe400078ec0ff */
[----:B------:R-:W-:-:S03]  /*0c00*/  SHF.R.S32.HI R16, RZ, 0x7, R0 ;  /* 0x00000007ff107819 */ /* 0x000fc60000011400 */
[----:B------:R-:W-:Y:S01]  /*0c10*/  IMAD.IADD R15, R236, 0x1, -R5 ;  /* 0x00000001ec0f7824 */ /* 0x000fe200078e0a05 */
[----:B------:R-:W-:Y:S01]  /*0c20*/  SHF.R.S32.HI R5, RZ, 0x4, R2 ;  /* 0x00000004ff057819 */ /* 0x000fe20000011402 */
[----:B------:R-:W-:Y:S01]  /*0c30*/  ULOP3.LUT UR5, UR5, 0x1, URZ, 0xfc, !UPT ;  /* 0x0000000105057892 */ /* 0x000fe2000f8efc3f */
[----:B------:R-:W-:Y:S02]  /*0c40*/  LEA.HI R0, R0, R16, RZ, 0x1 ;  /* 0x0000001000007211 */ /* 0x000fe400078f08ff */
[----:B------:R-:W-:Y:S01]  /*0c50*/  SHF.R.S32.HI R7, RZ, 0x1f, R15 ;  /* 0x0000001fff077819 */ /* 0x000fe2000001140f */
[----:B------:R-:W-:Y:S01]  /*0c60*/  STL [R1+0x4c], R15 ;  /* 0x00004c0f01007387 */ /* 0x000fe20000100800 */
[----:B------:R-:W-:Y:S02]  /*0c70*/  LEA.HI R4, R2, R5, RZ, 0x1 ;  /* 0x0000000502047211 */ /* 0x000fe400078f08ff */
[CC--:B------:R-:W-:Y:S01]  /*0c80*/  LEA.HI R8, R7.reuse, R15.reuse, RZ, 0x2 ;  /* 0x0000000f07087211 */ /* 0x0c0fe200078f10ff */
[----:B------:R0:W-:Y:S01]  /*0c90*/  STL [R1+0x6c], R16 ;  /* 0x00006c1001007387 */ /* 0x0001e20000100800 */
[----:B------:R-:W-:-:S02]  /*0ca0*/  LEA.HI R7, R7, R15, RZ, 0x5 ;  /* 0x0000000f07077211 */ /* 0x000fc400078f28ff */
[--C-:B------:R-:W-:Y:S02]  /*0cb0*/  SHF.R.S32.HI R9, RZ, 0x2, R8.reuse ;  /* 0x00000002ff097819 */ /* 0x100fe40000011408 */
[----:B------:R-:W-:Y:S02]  /*0cc0*/  SHF.R.S32.HI R6, RZ, 0x1f, R8 ;  /* 0x0000001fff067819 */ /* 0x000fe40000011408 */
[----:B------:R-:W-:Y:S02]  /*0cd0*/  SHF.R.S32.HI R7, RZ, 0x5, R7 ;  /* 0x00000005ff077819 */ /* 0x000fe40000011407 */
[----:B------:R-:W-:Y:S02]  /*0ce0*/  LEA.HI R10, R6, R9, RZ, 0x3 ;  /* 0x00000009060a7211 */ /* 0x000fe400078f18ff */
[----:B------:R-:W-:Y:S02]  /*0cf0*/  LOP3.LUT R6, R4, 0x1ffffffe, RZ, 0xc0, !PT ;  /* 0x1ffffffe04067812 */ /* 0x000fe400078ec0ff */
[----:B------:R-:W-:-:S02]  /*0d00*/  LOP3.LUT R10, R10, 0xfffffff8, RZ, 0xc0, !PT ;  /* 0xfffffff80a0a7812 */ /* 0x000fc400078ec0ff */
[-C--:B------:R-:W-:Y:S01]  /*0d10*/  LEA.HI R4, R3, R236.reuse, RZ, 0x5 ;  /* 0x000000ec03047211 */ /* 0x080fe200078f28ff */
[----:B------:R-:W-:Y:S01]  /*0d20*/  IMAD.IADD R6, R5, 0x1, -R6 ;  /* 0x0000000105067824 */ /* 0x000fe200078e0a06 */
[----:B------:R-:W-:Y:S01]  /*0d30*/  LOP3.LUT R5, R224, 0x1ffffff8, RZ, 0xc0, !PT ;  /* 0x1ffffff8e0057812 */ /* 0x000fe200078ec0ff */
[----:B------:R-:W-:Y:S01]  /*0d40*/  IMAD.IADD R10, R9, 0x1, -R10 ;  /* 0x00000001090a7824 */ /* 0x000fe200078e0a0a */
[----:B------:R-:W-:Y:S02]  /*0d50*/  LEA.HI R9, R3, R236, RZ, 0x2 ;  /* 0x000000ec03097211 */ /* 0x000fe400078f10ff */
[----:B------:R-:W-:Y:S01]  /*0d60*/  LOP3.LUT R3, R2, 0x3fffff0, RZ, 0xc0, !PT ;  /* 0x03fffff002037812 */ /* 0x000fe200078ec0ff */
[----:B------:R-:W-:Y:S01]  /*0d70*/  IMAD.IADD R5, R236, 0x1, -R5 ;  /* 0x00000001ec057824 */ /* 0x000fe200078e0a05 */
[----:B------:R-:W-:Y:S01]  /*0d80*/  LOP3.LUT R11, R9, 0xfffffffc, RZ, 0xc0, !PT ;  /* 0xfffffffc090b7812 */ /* 0x000fe200078ec0ff */
[----:B------:R-:W-:Y:S01]  /*0d90*/  IMAD R7, R7, 0x10, R10 ;  /* 0x0000001007077824 */ /* 0x000fe200078e020a */
[----:B------:R-:W-:-:S02]  /*0da0*/  SHF.R.S32.HI R204, RZ, 0x2, R9 ;  /* 0x00000002ffcc7819 */ /* 0x000fc40000011409 */
[C---:B------:R-:W-:Y:S01]  /*0db0*/  IADD3 R3, R236.reuse, -R3, RZ ;  /* 0x80000003ec037210 */ /* 0x040fe20007ffe0ff */
[----:B------:R-:W-:Y:S01]  /*0dc0*/  IMAD.IADD R236, R236, 0x1, -R11 ;  /* 0x00000001ecec7824 */ /* 0x000fe200078e0a0b */
[----:B------:R-:W-:Y:S01]  /*0dd0*/  SHF.R.S32.HI R9, RZ, 0x1f, R9 ;  /* 0x0000001fff097819 */ /* 0x000fe20000011409 */
[----:B------:R-:W-:Y:S01]  /*0de0*/  VIADD R233, R204, 0x40 ;  /* 0x00000040cce97836 */ /* 0x000fe20000000000 */
[----:B------:R-:W-:Y:S02]  /*0df0*/  SHF.R.S32.HI R4, RZ, 0x5, R4 ;  /* 0x00000005ff047819 */ /* 0x000fe40000011404 */
[----:B------:R-:W-:Y:S01]  /*0e00*/  LEA.HI R9, R9, R204, RZ, 0x3 ;  /* 0x000000cc09097211 */ /* 0x000fe200078f18ff */
[----:B------:R-:W-:Y:S01]  /*0e10*/  IMAD.SHL.U32 R212, R233, 0x40, RZ ;  /* 0x00000040e9d47824 */ /* 0x000fe200078e00ff */
[----:B------:R-:W-:Y:S01]  /*0e20*/  SHF.L.U32 R22, R236, 0x3, RZ ;  /* 0x00000003ec167819 */ /* 0x000fe200000006ff */
[C---:B------:R-:W-:Y:S01]  /*0e30*/  IMAD R3, R4.reuse, 0x10, R3 ;  /* 0x0000001004037824 */ /* 0x040fe200078e0203 */
[----:B------:R-:W-:Y:S01]  /*0e40*/  LOP3.LUT R9, R9, 0xfffffff8, RZ, 0xc0, !PT ;  /* 0xfffffff809097812 */ /* 0x000fe200078ec0ff */
[----:B------:R-:W-:Y:S01]  /*0e50*/  IMAD.SHL.U32 R215, R4, 0x200, RZ ;  /* 0x0000020004d77824 */ /* 0x000fe200078e00ff */
[----:B------:R-:W-:Y:S01]  /*0e60*/  LOP3.LUT R0, R0, 0x3fffffe, RZ, 0xc0, !PT ;  /* 0x03fffffe00007812 */ /* 0x000fe200078ec0ff */
[----:B------:R-:W-:Y:S01]  /*0e70*/  VIADD R206, R22, 0x20 ;  /* 0x0000002016ce7836 */ /* 0x000fe20000000000 */
[----:B------:R-:W-:Y:S01]  /*0e80*/  LEA R12, R3, R6, 0x3 ;  /* 0x00000006030c7211 */ /* 0x000fe200078e18ff */
[----:B------:R-:W-:Y:S01]  /*0e90*/  IMAD.IADD R223, R204, 0x1, -R9 ;  /* 0x00000001ccdf7824 */ /* 0x000fe200078e0a09 */
[----:B------:R-:W-:Y:S01]  /*0ea0*/  SHF.R.S32.HI R2, RZ, 0x1f, R233 ;  /* 0x0000001fff027819 */ /* 0x000fe200000114e9 */
[----:B------:R-:W-:Y:S01]  /*0eb0*/  IMAD.IADD R0, R16, 0x1, -R0 ;  /* 0x0000000110007824 */ /* 0x000fe200078e0a00 */
[----:B------:R-:W-:Y:S01]  /*0ec0*/  SHF.R.S32.HI R3, RZ, 0x1f, R206 ;  /* 0x0000001fff037819 */ /* 0x000fe200000114ce */
[----:B------:R-:W-:Y:S01]  /*0ed0*/  IMAD.SHL.U32 R213, R223, 0x40, RZ ;  /* 0x00000040dfd57824 */ /* 0x000fe200078e00ff */
[----:B------:R-:W-:Y:S01]  /*0ee0*/  LEA.HI R2, R2, R233, RZ, 0x3 ;  /* 0x000000e902027211 */ /* 0x000fe200078f18ff */
[----:B------:R-:W-:Y:S01]  /*0ef0*/  IMAD R227, R0, 0x40, R7 ;  /* 0x0000004000e37824 */ /* 0x000fe200078e0207 */
[-C--:B------:R-:W-:Y:S01]  /*0f00*/  LEA.HI R4, R3, R206.reuse, RZ, 0x6 ;  /* 0x000000ce03047211 */ /* 0x080fe200078f30ff */
[----:B------:R-:W-:Y:S01]  /*0f10*/  IMAD.U32 R0, RZ, RZ, UR5 ;  /* 0x00000005ff007e24 */ /* 0x000fe2000f8e00ff */
[----:B------:R-:W-:Y:S01]  /*0f20*/  IADD3 R207, R22, 0x40, RZ ;  /* 0x0000004016cf7810 */ /* 0x000fe20007ffe0ff */
[----:B------:R-:W-:Y:S01]  /*0f30*/  IMAD.SHL.U32 R2, R2, 0x40, RZ ;  /* 0x0000004002027824 */ /* 0x000fe200078e00ff */
[----:B------:R-:W-:Y:S01]  /*0f40*/  LOP3.LUT R213, R213, 0x1c0, RZ, 0xc0, !PT ;  /* 0x000001c0d5d57812 */ /* 0x000fe200078ec0ff */
[----:B------:R-:W-:Y:S01]  /*0f50*/  IMAD.SHL.U32 R4, R4, 0x80, RZ ;  /* 0x0000008004047824 */ /* 0x000fe200078e00ff */
[----:B------:R-:W-:Y:S01]  /*0f60*/  LEA.HI R3, R3, R206, RZ, 0x3 ;  /* 0x000000ce03037211 */ /* 0x000fe200078f18ff */
[----:B------:R1:W-:Y:S01]  /*0f70*/  STL [R1+0x44], R0 ;  /* 0x0000440001007387 */ /* 0x0003e20000100800 */
[----:B------:R-:W-:Y:S01]  /*0f80*/  LOP3.LUT R212, R212, 0x1c0, RZ, 0xc0, !PT ;  /* 0x000001c0d4d47812 */ /* 0x000fe200078ec0ff */
[----:B0-----:R-:W-:Y:S01]  /*0f90*/  IMAD.SHL.U32 R16, R236, 0x4, RZ ;  /* 0x00000004ec107824 */ /* 0x001fe200078e00ff */
[----:B------:R-:W-:-:S02]  /*0fa0*/  SHF.R.S32.HI R6, RZ, 0x1f, R207 ;  /* 0x0000001fff067819 */ /* 0x000fc400000114cf */
[----:B------:R-:W-:Y:S02]  /*0fb0*/  SHF.R.U32.HI R214, RZ, 0x3, R213 ;  /* 0x00000003ffd67819 */ /* 0x000fe400000116d5 */
[--C-:B------:R-:W-:Y:S02]  /*0fc0*/  LOP3.LUT R9, R213, 0x38, R3.reuse, 0xf8, !PT ;  /* 0x00000038d5097812 */ /* 0x100fe400078ef803 */
[----:B------:R-:W-:Y:S01]  /*0fd0*/  SHF.R.U32.HI R14, RZ, 0x3, R212 ;  /* 0x00000003ff0e7819 */ /* 0x000fe200000116d4 */
[----:B-1----:R-:W-:Y:S01]  /*0fe0*/  IMAD.U32 R0, RZ, RZ, UR4 ;  /* 0x00000004ff007e24 */ /* 0x002fe2000f8e00ff */
[----:B------:R-:W-:Y:S02]  /*0ff0*/  LOP3.LUT R10, R212, 0x38, R3, 0xf8, !PT ;  /* 0x00000038d40a7812 */ /* 0x000fe400078ef803 */
[----:B------:R-:W-:Y:S02]  /*1000*/  LOP3.LUT R220, R2, 0xfffffe00, RZ, 0xc0, !PT ;  /* 0xfffffe0002dc7812 */ /* 0x000fe400078ec0ff */
[----:B------:R-:W-:Y:S01]  /*1010*/  LOP3.LUT R4, R4, 0xffffe000, RZ, 0xc0, !PT ;  /* 0xffffe00004047812 */ /* 0x000fe200078ec0ff */
[----:B------:R0:W-:Y:S01]  /*1020*/  STL [R1+0x68], R0 ;  /* 0x0000680001007387 */ /* 0x0001e20000100800 */
[----:B------:R-:W-:-:S02]  /*1030*/  LOP3.LUT R9, R9, R214, RZ, 0x3c, !PT ;  /* 0x000000d609097212 */ /* 0x000fc400078e3cff */
[-C--:B------:R-:W-:Y:S02]  /*1040*/  LEA.HI R2, R6, R207.reuse, RZ, 0x3 ;  /* 0x000000cf06027211 */ /* 0x080fe400078f18ff */
[----:B------:R-:W-:Y:S02]  /*1050*/  LOP3.LUT R11, R10, R14, RZ, 0x3c, !PT ;  /* 0x0000000e0a0b7212 */ /* 0x000fe400078e3cff */
[----:B------:R-:W-:Y:S02]  /*1060*/  LEA.HI R6, R6, R207, RZ, 0x6 ;  /* 0x000000cf06067211 */ /* 0x000fe400078f30ff */
[----:B------:R-:W-:Y:S02]  /*1070*/  LOP3.LUT R7, R212, 0x38, R22, 0xf8, !PT ;  /* 0x00000038d4077812 */ /* 0x000fe400078ef816 */
[----:B------:R-:W-:Y:S01]  /*1080*/  SHF.L.U32 R221, R5, 0x3, RZ ;  /* 0x0000000305dd7819 */ /* 0x000fe200000006ff */
[----:B------:R-:W-:Y:S01]  /*1090*/  IMAD.SHL.U32 R5, R12, 0x8, RZ ;  /* 0x000000080c057824 */ /* 0x000fe200078e00ff */
[----:B------:R-:W-:-:S02]  /*10a0*/  IADD3 R9, R9, R4, R215 ;  /* 0x0000000409097210 */ /* 0x000fc40007ffe0d7 */
[----:B------:R-:W-:Y:S02]  /*10b0*/  IADD3 R4, R11, R4, R220 ;  /* 0x000000040b047210 */ /* 0x000fe40007ffe0dc */
[----:B------:R-:W-:Y:S01]  /*10c0*/  SHF.L.U32 R6, R6, 0x7, RZ ;  /* 0x0000000706067819 */ /* 0x000fe200000006ff */
[----:B------:R-:W-:Y:S01]  /*10d0*/  STL [R1+0x70], R5 ;  /* 0x0000700501007387 */ /* 0x000fe20000100800 */
[--C-:B------:R-:W-:Y:S02]  /*10e0*/  LOP3.LUT R10, R212, 0x38, R2.reuse, 0xf8, !PT ;  /* 0x00000038d40a7812 */ /* 0x100fe400078ef802 */
[----:B0-----:R-:W-:Y:S02]  /*10f0*/  SHF.R.S32.HI R0, RZ, 0x3, R3 ;  /* 0x00000003ff007819 */ /* 0x001fe40000011403 */
[----:B------:R-:W-:Y:S02]  /*1100*/  LOP3.LUT R11, R213, 0x38, R2, 0xf8, !PT ;  /* 0x00000038d50b7812 */ /* 0x000fe400078ef802 */
[----:B------:R-:W-:Y:S01]  /*1110*/  LOP3.LUT R7, R220, R7, R14, 0xf6, !PT ;  /* 0x00000007dc077212 */ /* 0x000fe200078ef60e */
[----:B------:R0:W-:Y:S01]  /*1120*/  STL [R1+0x48], R0 ;  /* 0x0000480001007387 */ /* 0x0001e20000100800 */
[----:B------:R-:W-:-:S02]  /*1130*/  LOP3.LUT R6, R6, 0xffffe000, RZ, 0xc0, !PT ;  /* 0xffffe00006067812 */ /* 0x000fc400078ec0ff */
[----:B------:R-:W-:Y:S02]  /*1140*/  LOP3.LUT R13, R10, R14, RZ, 0x3c, !PT ;  /* 0x0000000e0a0d7212 */ /* 0x000fe400078e3cff */
[----:B------:R-:W-:Y:S02]  /*1150*/  SHF.R.S32.HI R3, RZ, 0x3, R2 ;  /* 0x00000003ff037819 */ /* 0x000fe40000011402 */
[----:B------:R-:W-:Y:S02]  /*1160*/  LOP3.LUT R11, R11, R214, RZ, 0x3c, !PT ;  /* 0x000000d60b0b7212 */ /* 0x000fe400078e3cff */
[----:B------:R-:W-:Y:S01]  /*1170*/  LEA R2, R7, UR4, 0x1 ;  /* 0x0000000407027c11 */ /* 0x000fe2000f8e08ff */
[----:B------:R1:W-:Y:S01]  /*1180*/  STL [R1+0x5c], R3 ;  /* 0x00005c0301007387 */ /* 0x0003e20000100800 */
[----:B0-----:R-:W-:Y:S02]  /*1190*/  LEA R0, R9, UR4, 0x1 ;  /* 0x0000000409007c11 */ /* 0x001fe4000f8e08ff */
[-C--:B------:R-:W-:Y:S01]  /*11a0*/  IADD3 R13, R13, R6.reuse, R220 ;  /* 0x000000060d0d7210 */ /* 0x080fe20007ffe0dc */
[----:B------:R0:W-:Y:S01]  /*11b0*/  STL [R1+0x60], R2 ;  /* 0x0000600201007387 */ /* 0x0001e20000100800 */
[----:B------:R-:W-:-:S02]  /*11c0*/  IADD3 R11, R11, R6, R215 ;  /* 0x000000060b0b7210 */ /* 0x000fc40007ffe0d7 */
[----:B------:R-:W-:Y:S01]  /*11d0*/  LOP3.LUT R226, R8, 0x7ffffffc, RZ, 0xc0, !PT ;  /* 0x7ffffffc08e27812 */ /* 0x000fe200078ec0ff */
[----:B------:R2:W-:Y:S01]  /*11e0*/  STL [R1+0x64], R0 ;  /* 0x0000640001007387 */ /* 0x0005e20000100800 */
[----:B------:R-:W-:Y:S02]  /*11f0*/  SHF.R.S32.HI R224, RZ, 0x3, R224 ;  /* 0x00000003ffe07819 */ /* 0x000fe400000114e0 */
[----:B-1----:R-:W-:Y:S01]  /*1200*/  LEA R3, R4, UR4, 0x1 ;  /* 0x0000000404037c11 */ /* 0x002fe2000f8e08ff */
[----:B------:R-:W-:Y:S01]  /*1210*/  IMAD.IADD R226, R15, 0x1, -R226 ;  /* 0x000000010fe27824 */ /* 0x000fe200078e0ae2 */
[----:B------:R-:W-:Y:S02]  /*1220*/  SHF.R.S32.HI R234, RZ, 0x1f, R204 ;  /* 0x0000001fffea7819 */ /* 0x000fe400000114cc */
[----:B0-----:R-:W-:Y:S01]  /*1230*/  LEA R2, R11, UR4, 0x1 ;  /* 0x000000040b027c11 */ /* 0x001fe2000f8e08ff */
[----:B------:R0:W-:Y:S01]  /*1240*/  STL [R1+0x54], R3 ;  /* 0x0000540301007387 */ /* 0x0001e20000100800 */
[----:B--2---:R-:W-:-:S05]  /*1250*/  LEA R0, R13, UR4, 0x1 ;  /* 0x000000040d007c11 */ /* 0x004fca000f8e08ff */
[----:B------:R0:W-:Y:S04]  /*1260*/  STL [R1+0x50], R0 ;  /* 0x0000500001007387 */ /* 0x0001e80000100800 */
[----:B------:R0:W-:Y:S02]  /*1270*/  STL [R1+0x58], R2 ;  /* 0x0000580201007387 */ /* 0x0001e40000100800 */
.L_x_2433:
[----:B0-----:R-:W0:Y:S01]  /*1280*/  LDC.64 R2, c[0x0][0xc60] ;  /* 0x00031800ff027b82 */ /* 0x001e220000000a00 */
[----:B------:R-:W-:Y:S01]  /*1290*/  ULDC.64 UR4, c[0x0][0xa28] ;  /* 0x00028a0000047ab9 */ /* 0x000fe20000000a00 */
[----:B------:R-:W-:Y:S01]  /*12a0*/  ULDC.64 UR8, c[0x0][0xa18] ;  /* 0x0002860000087ab9 */ /* 0x000fe20000000a00 */
[----:B------:R-:W-:Y:S01]  /*12b0*/  ULDC.64 UR6, c[0x0][0xa08] ;  /* 0x0002820000067ab9 */ /* 0x000fe20000000a00 */
[----:B0-----:R-:W-:-:S05]  /*12c0*/  IMAD.WIDE R2, R219, 0x4, R2 ;  /* 0x00000004db027825 */ /* 0x001fca00078e0202 */
[----:B--2---:R-:W2:Y:S01]  /*12d0*/  LDG.E R231, desc[UR60][R2.64] ;  /* 0x0000003c02e77981 */ /* 0x004ea2000c1e1900 */
[----:B------:R-:W-:Y:S01]  /*12e0*/  ISETP.NE.U32.AND P2, PT, RZ, UR4, PT ;  /* 0x00000004ff007c0c */ /* 0x000fe2000bf45070 */
[----:B------:R-:W-:Y:S01]  /*12f0*/  IMAD.MOV.U32 R0, RZ, RZ, RZ ;  /* 0x000000ffff007224 */ /* 0x000fe200078e00ff */
[----:B------:R-:W-:Y:S01]  /*1300*/  ISETP.NE.U32.AND P1, PT, RZ, UR8, PT ;  /* 0x00000008ff007c0c */ /* 0x000fe2000bf25070 */
[----:B-----5:R-:W-:Y:S01]  /*1310*/  IMAD.MOV.U32 R26, RZ, RZ, RZ ;  /* 0x000000ffff1a7224 */ /* 0x020fe200078e00ff */
        /* <DEDUP_REMOVED lines=12> */
[----:B----4-:R-:W-:Y:S01]  /*13e0*/  @P1 IADD3 R4, P2, R229, UR8, RZ ;  /* 0x00000008e5041c10 */ /* 0x010fe2000ff5e0ff */
[----:B------:R-:W-:Y:S01]  /*13f0*/  IMAD.U32 R219, RZ, RZ, UR4 ;  /* 0x00000004ffdb7e24 */ /* 0x000fe2000f8e00ff */
[C---:B------:R-:W-:Y:S01]  /*1400*/  IADD3.X R7, R230.reuse, UR7, RZ, P4, !PT ;  /* 0x00000007e6077c10 */ /* 0x040fe2000a7fe4ff */
[----:B------:R-:W-:Y:S01]  /*1410*/  ULDC.64 UR4, c[0x0][0x3f8] ;  /* 0x0000fe0000047ab9 */ /* 0x000fe20000000a00 */
[----:B------:R-:W-:Y:S01]  /*1420*/  @P1 IADD3.X R5, R230, UR9, RZ, P2, !PT ;  /* 0x00000009e6051c10 */ /* 0x000fe200097fe4ff */
[----:B------:R-:W-:-:S02]  /*1430*/  ULDC.64 UR6, c[0x0][0xa20] ;  /* 0x0002880000067ab9 */ /* 0x000fc40000000a00 */
[----:B------:R0:W5:Y:S04]  /*1440*/  @P0 LDG.E R26, desc[UR60][R6.64] ;  /* 0x0000003c061a0981 */ /* 0x000168000c1e1900 */
[----:B------:R0:W5:Y:S01]  /*1450*/  @P1 LDG.E R219, desc[UR60][R4.64] ;  /* 0x0000003c04db1981 */ /* 0x000162000c1e1900 */
[----:B------:R-:W-:-:S03]  /*1460*/  UISETP.NE.U32.AND UP0, UPT, UR4, URZ, UPT ;  /* 0x0000003f0400728c */ /* 0x000fc6000bf05070 */
[----:B------:R-:W-:Y:S01]  /*1470*/  ULDC UR4, c[0x0][0x404] ;  /* 0x0001010000047ab9 */ /* 0x000fe20000000800 */
[----:B------:R-:W-:Y:S01]  /*1480*/  UISETP.NE.AND.EX UP0, UPT, UR5, URZ, UPT, UP0 ;  /* 0x0000003f0500728c */ /* 0x000fe2000bf05300 */
[----:B------:R-:W-:Y:S02]  /*1490*/  ISETP.NE.U32.AND P2, PT, RZ, UR6, PT ;  /* 0x00000006ff007c0c */ /* 0x000fe4000bf45070 */
[----:B------:R-:W-:Y:S01]  /*14a0*/  ULDC UR5, c[0x0][0x2e0] ;  /* 0x0000b80000057ab9 */ /* 0x000fe20000000800 */
[----:B------:R-:W-:Y:S01]  /*14b0*/  USEL UR4, UR4, 0x1, UP0 ;  /* 0x0000000104047887 */ /* 0x000fe20008000000 */
[----:B------:R-:W-:-:S03]  /*14c0*/  ISETP.NE.AND.EX P2, PT, RZ, UR7, PT, P2 ;  /* 0x00000007ff007c0c */ /* 0x000fc6000bf45320 */
[----:B------:R-:W-:-:S03]  /*14d0*/  UIMAD UR4, UR4, UR5, URZ ;  /* 0x00000005040472a4 */ /* 0x000fc6000f8e023f */
[----:B------:R-:W-:Y:S01]  /*14e0*/  ULDC UR5, c[0x0][0x338] ;  /* 0x0000ce0000057ab9 */ /* 0x000fe20000000800 */
[----:B------:R-:W-:Y:S01]  /*14f0*/  MOV R235, R217 ;  /* 0x000000d900eb7202 */ /* 0x000fe20000000f00 */
[----:B------:R-:W-:Y:S02]  /*1500*/  IMAD.MOV.U32 R228, RZ, RZ, R218 ;  /* 0x000000ffffe47224 */ /* 0x000fe400078e00da */
        /* <DEDUP_REMOVED lines=11> */
.L_x_2198:
[----:B------:R-:W-:Y:S01]  /*15c0*/  MOV R2, UR5 ;  /* 0x0000000500027c02 */ /* 0x000fe20008000f00 */
[----:B------:R-:W-:Y:S01]  /*15d0*/  IMAD.U32 R29, RZ, RZ, UR4 ;  /* 0x00000004ff1d7e24 */ /* 0x000fe2000f8e00ff */
[----:B------:R-:W-:Y:S06]  /*15e0*/  @!P2 BRA `(.L_x_2199) ;  /* 0x000000000010a947 */ /* 0x000fec0003800000 */
[----:B------:R-:W-:-:S04]  /*15f0*/  IADD3 R4, P0, R229, UR6, RZ ;  /* 0x00000006e5047c10 */ /* 0x000fc8000ff1e0ff */
[----:B------:R-:W-:-:S05]  /*1600*/  IADD3.X R5, R230, UR7, RZ, P0, !PT ;  /* 0x00000007e6057c10 */ /* 0x000fca00087fe4ff */
[----:B------:R0:W5:Y:S01]  /*1610*/  LDG.E R29, desc[UR60][R4.64] ;  /* 0x0000003c041d7981 */ /* 0x000162000c1e1900 */
[----:B------:R-:W-:Y:S05]  /*1620*/  BRA `(.L_x_2200) ;  /* 0x0000000000107947 */ /* 0x000fea0003800000 */
.L_x_2199:
[----:B------:R-:W-:Y:S05]  /*1630*/  @!P0 BRA `(.L_x_2200) ;  /* 0x00000000000c8947 */ /* 0x000fea0003800000 */
[----:B------:R-:W2:Y:S04]  /*1640*/  LDG.E R4, desc[UR60][R6.64] ;  /* 0x0000003c06047981 */ /* 0x000ea8000c1e1900 */
[----:B------:R-:W2:Y:S02]  /*1650*/  LDG.E R29, desc[UR60][R6.64+0x4] ;  /* 0x0000043c061d7981 */ /* 0x000ea4000c1e1900 */
[----:B--2---:R-:W-:-:S07]  /*1660*/  IMAD.IADD R29, R29, 0x1, -R4 ;  /* 0x000000011d1d7824 */ /* 0x004fce00078e0a04 */
.L_x_2200:
        /* <DEDUP_REMOVED lines=14> */
[----:B------:R-:W-:Y:S02]  /*1750*/  IADD3 R11, R29, -R0, RZ ;  /* 0x800000001d0b7210 */ /* 0x000fe40007ffe0ff */
[----:B0-----:R-:W-:Y:S02]  /*1760*/  MOV R4, RZ ;  /* 0x000000ff00047202 */ /* 0x001fe40000000f00 */
[----:B------:R-:W-:Y:S01]  /*1770*/  PLOP3.LUT P2, PT, PT, PT, PT, 0x80, 0x0 ;  /* 0x000000000000781c */ /* 0x000fe20003f4f070 */
[----:B------:R-:W-:-:S05]  /*1780*/  IMAD.MOV R0, RZ, RZ, -R11 ;  /* 0x000000ffff007224 */ /* 0x000fca00078e0a0b */
[----:B------:R-:W-:-:S04]  /*1790*/  VIMNMX R0, RZ, R0, !PT ;  /* 0x00000000ff007248 */ /* 0x000fc80007fe0100 */
[----:B------:R-:W-:-:S05]  /*17a0*/  SHF.R.U32.HI R124, RZ, 0x4, R0 ;  /* 0x00000004ff7c7819 */ /* 0x000fca0000011600 */
[----:B------:R-:W-:-:S04]  /*17b0*/  IMAD.WIDE.U32 R124, R124, 0x24924925, RZ ;  /* 0x249249257c7c7825 */ /* 0x000fc800078e00ff */
[----:B------:R-:W-:Y:S02]  /*17c0*/  IMAD.MOV.U32 R24, RZ, RZ, R125 ;  /* 0x000000ffff187224 */ /* 0x000fe400078e007d */
[----:B--2---:R-:W-:Y:S01]  /*17d0*/  @P0 IMAD.IADD R2, R8, 0x1, -R3 ;  /* 0x0000000108020824 */ /* 0x004fe200078e0a03 */
[----:B------:R-:W-:-:S03]  /*17e0*/  LEA R8, R217, 0xef, 0x7 ;  /* 0x000000efd9087811 */ /* 0x000fc600078e38ff */
[----:B------:R-:W-:-:S04]  /*17f0*/  IMAD.IADD R222, R11, 0x1, R2 ;  /* 0x000000010bde7824 */ /* 0x000fc800078e0202 */
        /* <DEDUP_REMOVED lines=9> */
[----:B------:R-:W-:-:S05]  /*1890*/  VIMNMX R148, R3, R148, PT ;  /* 0x0000009403947248 */ /* 0x000fca0003fe0100 */
[----:B------:R-:W-:-:S05]  /*18a0*/  IMAD R3, R148, 0x70, -R11 ;  /* 0x0000007094037824 */ /* 0x000fca00078e0a0b */
[----:B------:R-:W-:-:S04]  /*18b0*/  VIMNMX R3, R3, R2, PT ;  /* 0x0000000203037248 */ /* 0x000fc80003fe0100 */
[----:B------:R-:W-:-:S13]  /*18c0*/  ISETP.GT.AND P0, PT, R3, R0, PT ;  /* 0x000000000300720c */ /* 0x000fda0003f04270 */
[----:B------:R-:W-:Y:S01]  /*18d0*/  @P0 MOV R4, RZ ;  /* 0x000000ff00040202 */ /* 0x000fe20000000f00 */
[----:B------:R-:W-:-:S04]  /*18e0*/  @P0 VIADD R5, R3, 0x6f ;  /* 0x0000006f03050836 */ /* 0x000fc80000000000 */
        /* <DEDUP_REMOVED lines=25> */
.L_x_2203:
[----:B------:R-:W-:Y:S05]  /*1a80*/  BSYNC B6 ;  /* 0x0000000000067941 */ /* 0x000fea0003800000 */
.L_x_2202:
        /* <DEDUP_REMOVED lines=20> */
.L_x_2205:
[----:B------:R-:W-:Y:S05]  /*1bd0*/  BSYNC B6 ;  /* 0x0000000000067941 */ /* 0x000fea0003800000 */
.L_x_2204:
[----:B------:R-:W-:Y:S01]  /*1be0*/  ULDC.64 UR4, c[0x0][0x9f8] ;  /* 0x00027e0000047ab9 */ /* 0x000fe20000000a00 */
[----:B------:R-:W2:Y:S01]  /*1bf0*/  LDL.LU R20, [R1] ;  /* 0x0000000001147983 */ /* 0x000ea20000300800 */
[----:B------:R-:W-:Y:S01]  /*1c00*/  ISETP.NE.U32.AND P0, PT, RZ, UR4, PT ;  /* 0x00000004ff007c0c */ /* 0x000fe2000bf05070 */
[----:B------:R-:W0:Y:S01]  /*1c10*/  LDC R0, c[0x0][0x428] ;  /* 0x00010a00ff007b82 */ /* 0x000e220000000800 */
[----:B------:R-:W-:-:S07]  /*1c20*/  ULDC UR6, c[0x0][0x2e4] ;  /* 0x0000b90000067ab9 */ /* 0x000fce0000000800 */
[----:B------:R-:W1:Y:S01]  /*1c30*/  LDC.64 R114, c[0x0][0x2f0] ;  /* 0x0000bc00ff727b82 */ /* 0x000e620000000a00 */
[----:B------:R-:W-:Y:S01]  /*1c40*/  ISETP.NE.AND.EX P0, PT, RZ, UR5, PT, P0 ;  /* 0x00000005ff007c0c */ /* 0x000fe2000bf05300 */
[----:B------:R-:W-:Y:S01]  /*1c50*/  IMAD.IADD R121, R26, 0x1, R29 ;  /* 0x000000011a797824 */ /* 0x000fe200078e021d */
[----:B------:R-:W-:Y:S01]  /*1c60*/  SHF.R.S32.HI R23, RZ, 0x1f, R22 ;  /* 0x0000001fff177819 */ /* 0x000fe20000011416 */
[----:B------:R-:W-:-:S04]  /*1c70*/  ULDC.64 UR8, c[0x0][0xa08] ;  /* 0x0002820000087ab9 */ /* 0x000fc80000000a00 */
[----:B------:R-:W3:Y:S06]  /*1c80*/  LDC.64 R108, c[0x0][0x3e8] ;  /* 0x0000fa00ff6c7b82 */ /* 0x000eec0000000a00 */
[----:B------:R-:W-:Y:S02]  /*1c90*/  @P0 IADD3 R4, P1, R229, UR4, RZ ;  /* 0x00000004e5040c10 */ /* 0x000fe4000ff3e0ff */
[----:B------:R-:W4:Y:S02]  /*1ca0*/  LDC.64 R102, c[0x0][0x3d8] ;  /* 0x0000f600ff667b82 */ /* 0x000f240000000a00 */
[----:B------:R-:W-:Y:S01]  /*1cb0*/  @P0 IADD3.X R5, R230, UR5, RZ, P1, !PT ;  /* 0x00000005e6050c10 */ /* 0x000fe20008ffe4ff */
[----:B------:R-:W-:-:S04]  /*1cc0*/  ULDC.64 UR4, c[0x0][0x320] ;  /* 0x0000c80000047ab9 */ /* 0x000fc80000000a00 */
[----:B------:R3:W2:Y:S01]  /*1cd0*/  @P0 LDG.E R27, desc[UR60][R4.64] ;  /* 0x0000003c041b0981 */ /* 0x0006a2000c1e1900 */
[----:B0-----:R-:W-:Y:S01]  /*1ce0*/  ISETP.NE.AND P0, PT, R0, 0x1, PT ;  /* 0x000000010000780c */ /* 0x001fe20003f05270 */
[----:B------:R-:W-:Y:S01]  /*1cf0*/  VIADD R0, R22, 0x60 ;  /* 0x0000006016007836 */ /* 0x000fe20000000000 */
[----:B------:R-:W-:Y:S01]  /*1d00*/  ISETP.GE.AND P2, PT, R206, UR6, PT ;  /* 0x00000006ce007c0c */ /* 0x000fe2000bf46270 */
[----:B------:R-:W0:Y:S01]  /*1d10*/  LDC R31, c[0x0][0x3d4] ;  /* 0x0000f500ff1f7b82 */ /* 0x000e220000000800 */
[----:B------:R-:W-:Y:S01]  /*1d20*/  ISETP.GE.AND P1, PT, R22, UR6, PT ;  /* 0x0000000616007c0c */ /* 0x000fe2000bf26270 */
[----:B------:R-:W0:Y:S01]  /*1d30*/  S2R R149, SR_TID.X ;  /* 0x0000000000957919 */ /* 0x000e220000002100 */
[----:B------:R-:W-:Y:S01]  /*1d40*/  SEL R6, RZ, 0xffffffff, P2 ;  /* 0xffffffffff067807 */ /* 0x000fe20001000000 */
[----:B-1----:R-:W-:Y:S01]  /*1d50*/  IMAD R33, R115, 0x70, RZ ;  /* 0x0000007073217824 */ /* 0x002fe200078e02ff */
[----:B------:R-:W-:Y:S01]  /*1d60*/  SEL R3, RZ, 0x1, P1 ;  /* 0x00000001ff037807 */ /* 0x000fe20000800000 */
[----:B---3--:R-:W-:Y:S01]  /*1d70*/  IMAD.WIDE.U32 R110, R204, R108, R22 ;  /* 0x0000006ccc6e7225 */ /* 0x008fe200078e0016 */
[----:B------:R-:W-:-:S02]  /*1d80*/  ISETP.GE.AND P1, PT, R207, UR6, PT ;  /* 0x00000006cf007c0c */ /* 0x000fc4000bf26270 */
[----:B------:R-:W-:Y:S01]  /*1d90*/  ISETP.GE.AND P2, PT, R0, UR6, PT ;  /* 0x0000000600007c0c */ /* 0x000fe2000bf46270 */
[----:B------:R-:W1:Y:S01]  /*1da0*/  @P0 LDC R7, c[0x0][0x42c] ;  /* 0x00010b00ff070b82 */ /* 0x000e620000000800 */
[----:B------:R-:W-:Y:S01]  /*1db0*/  IMAD.SHL.U32 R4, R6, 0x2, RZ ;  /* 0x0000000206047824 */ /* 0x000fe200078e00ff */
[----:B------:R-:W-:Y:S01]  /*1dc0*/  SEL R5, RZ, 0x4, P1 ;  /* 0x00000004ff057807 */ /* 0x000fe20000800000 */
[----:B----4-:R-:W-:Y:S01]  /*1dd0*/  IMAD.WIDE.U32 R104, R204, R102, R22 ;  /* 0x00000066cc687225 */ /* 0x010fe200078e0016 */
[----:B------:R-:W-:Y:S02]  /*1de0*/  SEL R6, RZ, 0x8, P2 ;  /* 0x00000008ff067807 */ /* 0x000fe40001000000 */
[----:B------:R-:W-:Y:S01]  /*1df0*/  LOP3.LUT R4, R4, 0x2, R3, 0xe2, !PT ;  /* 0x0000000204047812 */ /* 0x000fe200078ee203 */
[----:B------:R-:W-:Y:S01]  /*1e00*/  IMAD R35, R109, 0x70, RZ ;  /* 0x000000706d237824 */ /* 0x000fe200078e02ff */
[----:B------:R-:W3:Y:S01]  /*1e10*/  @P0 LDC R9, c[0x0][0x430] ;  /* 0x00010c00ff090b82 */ /* 0x000ee20000000800 */
[----:B------:R-:W-:Y:S01]  /*1e20*/  IADD3 R3, R22, 0x80, RZ ;  /* 0x0000008016037810 */ /* 0x000fe20007ffe0ff */
[----:B------:R-:W-:Y:S01]  /*1e30*/  IMAD R133, R103, 0x70, RZ ;  /* 0x0000007067857824 */ /* 0x000fe200078e02ff */
[----:B------:R-:W-:-:S02]  /*1e40*/  LOP3.LUT R5, R6, R4, R5, 0xfe, !PT ;  /* 0x0000000406057212 */ /* 0x000fc400078efe05 */
[----:B------:R-:W-:Y:S02]  /*1e50*/  ISETP.GE.AND P1, PT, R3, UR6, PT ;  /* 0x0000000603007c0c */ /* 0x000fe4000bf26270 */
[----:B------:R-:W-:Y:S02]  /*1e60*/  SHF.R.S32.HI R15, RZ, 0x1f, R121 ;  /* 0x0000001fff0f7819 */ /* 0x000fe40000011479 */
[----:B------:R-:W-:Y:S02]  /*1e70*/  SEL R30, RZ, 0x10, P1 ;  /* 0x00000010ff1e7807 */ /* 0x000fe40000800000 */
[----:B------:R-:W-:Y:S01]  /*1e80*/  SHF.R.S32.HI R17, RZ, 0x1f, R16 ;  /* 0x0000001fff117819 */ /* 0x000fe20000011410 */
[----:B------:R-:W-:Y:S01]  /*1e90*/  IMAD R6, R15, R114, RZ ;  /* 0x000000720f067224 */ /* 0x000fe200078e02ff */
[----:B------:R-:W-:Y:S02]  /*1ea0*/  LOP3.LUT R30, R5, R30, RZ, 0xfc, !PT ;  /* 0x0000001e051e7212 */ /* 0x000fe400078efcff */
[----:B0-----:R-:W-:Y:S01]  /*1eb0*/  ISETP.GE.AND P3, PT, R207, R31, PT ;  /* 0x0000001fcf00720c */ /* 0x001fe20003f66270 */
[----:B-1----:R-:W-:Y:S01]  /*1ec0*/  @P0 IMAD.HI.U32 R4, R218, R7, RZ ;  /* 0x00000007da040227 */ /* 0x002fe200078e00ff */
[----:B------:R-:W-:-:S02]  /*1ed0*/  ISETP.GE.AND P1, PT, R206, R31, PT ;  /* 0x0000001fce00720c */ /* 0x000fc40003f26270 */
[----:B------:R-:W-:Y:S01]  /*1ee0*/  LOP3.LUT P2, RZ, R223, 0x4, RZ, 0xc0, !PT ;  /* 0x00000004dfff7812 */ /* 0x000fe2000784c0ff */
[C---:B------:R-:W-:Y:S01]  /*1ef0*/  IMAD.WIDE.U32 R112, R204.reuse, R108, R16 ;  /* 0x0000006ccc707225 */ /* 0x040fe200078e0010 */
[----:B------:R-:W-:Y:S02]  /*1f00*/  SHF.R.U32.HI R28, RZ, 0x3, R212 ;  /* 0x00000003ff1c7819 */ /* 0x000fe400000116d4 */
[----:B------:R-:W-:Y:S01]  /*1f10*/  SHF.L.U32 R124, R31, 0x1, RZ ;  /* 0x000000011f7c7819 */ /* 0x000fe200000006ff */
[----:B------:R-:W-:Y:S01]  /*1f20*/  IMAD.WIDE.U32 R106, R204, R102, R16 ;  /* 0x00000066cc6a7225 */ /* 0x000fe200078e0010 */
[----:B---3--:R-:W-:Y:S02]  /*1f30*/  @P0 SHF.R.U32.HI R218, RZ, R9, R4 ;  /* 0x00000009ffda0219 */ /* 0x008fe40000011604 */
[----:B------:R-:W-:Y:S01]  /*1f40*/  ISETP.NE.U32.AND P0, PT, RZ, UR8, PT ;  /* 0x00000008ff007c0c */ /* 0x000fe2000bf05070 */
[----:B------:R-:W-:Y:S01]  /*1f50*/  IMAD.WIDE.U32 R4, R121, R114, RZ ;  /* 0x0000007279047225 */ /* 0x000fe200078e00ff */
[----:B------:R-:W-:-:S02]  /*1f60*/  SHF.R.S32.HI R8, RZ, 0x1f, R218 ;  /* 0x0000001fff087819 */ /* 0x000fc400000114da */
[----:B------:R-:W-:Y:S01]  /*1f70*/  ISETP.NE.AND.EX P0, PT, RZ, UR9, PT, P0 ;  /* 0x00000009ff007c0c */ /* 0x000fe2000bf05300 */
[----:B------:R-:W-:Y:S01]  /*1f80*/  IMAD R9, R121, R115, R6 ;  /* 0x0000007379097224 */ /* 0x000fe200078e0206 */
[----:B------:R-:W-:Y:S01]  /*1f90*/  SHF.L.U64.HI R135, R114, 0x6, R115 ;  /* 0x0000000672877819 */ /* 0x000fe20000010273 */
[----:B------:R-:W-:Y:S01]  /*1fa0*/  IMAD R11, R8, UR4, RZ ;  /* 0x00000004080b7c24 */ /* 0x000fe2000f8e02ff */
[----:B------:R-:W-:Y:S01]  /*1fb0*/  SHF.L.U32 R136, R114, 0x6, RZ ;  /* 0x0000000672887819 */ /* 0x000fe200000006ff */
[C---:B------:R-:W-:Y:S01]  /*1fc0*/  IMAD.WIDE.U32 R6, R218.reuse, UR4, R22 ;  /* 0x00000004da067c25 */ /* 0x040fe2000f8e0016 */
[----:B------:R-:W-:Y:S02]  /*1fd0*/  SHF.R.S32.HI R145, RZ, 0x1f, R233 ;  /* 0x0000001fff917819 */ /* 0x000fe400000114e9 */
[----:B------:R-:W-:Y:S01]  /*1fe0*/  LEA.HI R149, R149, 0x8, RZ, 0x19 ;  /* 0x0000000895957811 */ /* 0x000fe200078fc8ff */
[----:B------:R-:W-:Y:S01]  /*1ff0*/  IMAD R11, R218, UR5, R11 ;  /* 0x00000005da0b7c24 */ /* 0x000fe2000f8e020b */
[----:B------:R-:W-:Y:S01]  /*2000*/  ULDC.64 UR4, c[0x0][0x2f8] ;  /* 0x0000be0000047ab9 */ /* 0x000fe20000000a00 */
[----:B------:R-:W-:Y:S01]  /*2010*/  IMAD.IADD R5, R5, 0x1, R9 ;  /* 0x0000000105057824 */ /* 0x000fe200078e0209 */
[----:B------:R-:W-:Y:S01]  /*2020*/  MOV R116, R6 ;  /* 0x0000000600747202 */ /* 0x000fe20000000f00 */
[----:B------:R-:W-:-:S02]  /*2030*/  IMAD R9, R8, UR4, RZ ;  /* 0x0000000408097c24 */ /* 0x000fc4000f8e02ff */
[----:B------:R-:W-:Y:S02]  /*2040*/  IMAD.IADD R117, R7, 0x1, R11 ;  /* 0x0000000107757824 */ /* 0x000fe400078e020b */
[C---:B------:R-:W-:Y:S02]  /*2050*/  IMAD R9, R218.reuse, UR5, R9 ;  /* 0x00000005da097c24 */ /* 0x040fe4000f8e0209 */
[----:B------:R-:W-:Y:S01]  /*2060*/  IMAD.WIDE.U32 R4, R218, UR4, R4 ;  /* 0x00000004da047c25 */ /* 0x000fe2000f8e0004 */
[----:B------:R-:W-:-:S03]  /*2070*/  ULDC.64 UR4, c[0x0][0x300] ;  /* 0x0000c00000047ab9 */ /* 0x000fc60000000a00 */
[----:B------:R-:W-:Y:S02]  /*2080*/  IMAD.IADD R5, R5, 0x1, R9 ;  /* 0x0000000105057824 */ /* 0x000fe400078e0209 */
[----:B------:R-:W-:-:S04]  /*2090*/  IMAD R6, R234, R108, RZ ;  /* 0x0000006cea067224 */ /* 0x000fc800078e02ff */
[----:B------:R-:W-:-:S04]  /*20a0*/  IMAD R11, R204, R109, R6 ;  /* 0x0000006dcc0b7224 */ /* 0x000fc800078e0206 */
[----:B------:R-:W-:Y:S01]  /*20b0*/  IMAD.IADD R113, R113, 0x1, R11 ;  /* 0x0000000171717824 */ /* 0x000fe200078e020b */
[----:B------:R-:W-:Y:S01]  /*20c0*/  IADD3 R111, R11, R111, RZ ;  /* 0x0000006f0b6f7210 */ /* 0x000fe20007ffe0ff */
[----:B-----5:R-:W-:-:S04]  /*20d0*/  IMAD.WIDE.U32 R112, R144, R108, R112 ;  /* 0x0000006c90707225 */ /* 0x020fc800078e0070 */
[----:B------:R-:W-:Y:S01]  /*20e0*/  IMAD.WIDE.U32 R110, R144, R108, R110 ;  /* 0x0000006c906e7225 */ /* 0x000fe200078e006e */
[----:B--2---:R-:W-:-:S04]  /*20f0*/  LOP3.LUT R20, R20, 0xfffffffe, RZ, 0xc0, !PT ;  /* 0xfffffffe14147812 */ /* 0x004fc800078ec0ff */
[----:B------:R-:W-:-:S04]  /*2100*/  @P3 LOP3.LUT R20, R20, 0x1, RZ, 0xfc, !PT ;  /* 0x0000000114143812 */ /* 0x000fc800078efcff */
[----:B------:R-:W-:-:S04]  /*2110*/  LOP3.LUT R20, R20, 0xfffffffb, RZ, 0xc0, !PT ;  /* 0xfffffffb14147812 */ /* 0x000fc800078ec0ff */
[----:B------:R-:W-:-:S05]  /*2120*/  @P2 LOP3.LUT R20, R20, 0x4, RZ, 0xfc, !PT ;  /* 0x0000000414142812 */ /* 0x000fca00078efcff */
[----:B------:R0:W-:Y:S01]  /*2130*/  STL [R1], R20 ;  /* 0x0000001401007387 */ /* 0x0001e20000100800 */
        /* <DEDUP_REMOVED lines=10> */
[----:B------:R-:W-:Y:S02]  /*21e0*/  IMAD R21, R204, R115, R4 ;  /* 0x00000073cc157224 */ /* 0x000fe400078e0204 */
[----:B------:R-:W-:Y:S02]  /*21f0*/  IMAD.IADD R4, R119, 0x1, R13 ;  /* 0x0000000177047824 */ /* 0x000fe400078e020d */
[----:B------:R-:W-:Y:S02]  /*2200*/  IMAD R8, R8, UR4, RZ ;  /* 0x0000000408087c24 */ /* 0x000fe4000f8e02ff */
[----:B------:R-:W-:Y:S01]  /*2210*/  IMAD.WIDE.U32 R116, R9, UR4, R116 ;  /* 0x0000000409747c25 */ /* 0x000fe2000f8e0074 */
[----:B------:R-:W-:-:S02]  /*2220*/  IADD3.X R6, R4, R7, R21, P0, !PT ;  /* 0x0000000704067210 */ /* 0x000fc400007fe415 */
[----:B------:R-:W-:Y:S01]  /*2230*/  ISETP.GE.AND P0, PT, R22, R31, PT ;  /* 0x0000001f1600720c */ /* 0x000fe20003f06270 */
[----:B------:R-:W-:Y:S02]  /*2240*/  IMAD R7, R234, R102, RZ ;  /* 0x00000066ea077224 */ /* 0x000fe400078e02ff */
[----:B------:R-:W-:Y:S01]  /*2250*/  IMAD R41, R9, UR5, R8 ;  /* 0x0000000509297c24 */ /* 0x000fe2000f8e0208 */
[C---:B------:R-:W-:Y:S01]  /*2260*/  SEL R8, R31.reuse, RZ, P3 ;  /* 0x000000ff1f087207 */ /* 0x040fe20001800000 */
[----:B------:R-:W-:Y:S01]  /*2270*/  IMAD R11, R204, R103, R7 ;  /* 0x00000067cc0b7224 */ /* 0x000fe200078e0207 */
[C---:B------:R-:W-:Y:S01]  /*2280*/  SEL R7, R31.reuse, RZ, P0 ;  /* 0x000000ff1f077207 */ /* 0x040fe20000000000 */
[----:B------:R-:W-:Y:S01]  /*2290*/  IMAD.WIDE.U32 R114, R114, 0x70, RZ ;  /* 0x0000007072727825 */ /* 0x000fe200078e00ff */
[----:B------:R-:W-:Y:S02]  /*22a0*/  SEL R9, R31, RZ, P1 ;  /* 0x000000ff1f097207 */ /* 0x000fe40000800000 */
[----:B------:R-:W-:Y:S01]  /*22b0*/  IADD3 R120, P3, R204, R121, RZ ;  /* 0x00000079cc787210 */ /* 0x000fe20007f7e0ff */
[----:B------:R-:W-:Y:S01]  /*22c0*/  IMAD.IADD R7, R22, 0x1, R7 ;  /* 0x0000000116077824 */ /* 0x000fe200078e0207 */
[----:B------:R-:W-:Y:S01]  /*22d0*/  IADD3 R9, R206, R9, RZ ;  /* 0x00000009ce097210 */ /* 0x000fe20007ffe0ff */
[----:B------:R-:W-:-:S02]  /*22e0*/  IMAD.IADD R12, R207, 0x1, R8 ;  /* 0x00000001cf0c7824 */ /* 0x000fc400078e0208 */
[----:B------:R-:W-:Y:S01]  /*22f0*/  IMAD.IADD R107, R107, 0x1, R11 ;  /* 0x000000016b6b7824 */ /* 0x000fe200078e020b */
[----:B------:R-:W-:Y:S01]  /*2300*/  SHF.R.S32.HI R8, RZ, 0x1f, R7 ;  /* 0x0000001fff087819 */ /* 0x000fe20000011407 */
[----:B------:R-:W-:Y:S01]  /*2310*/  IMAD.IADD R105, R11, 0x1, R105 ;  /* 0x000000010b697824 */ /* 0x000fe200078e0269 */
[----:B------:R-:W-:Y:S01]  /*2320*/  SHF.R.S32.HI R10, RZ, 0x1f, R9 ;  /* 0x0000001fff0a7819 */ /* 0x000fe20000011409 */
[-C--:B------:R-:W-:Y:S01]  /*2330*/  IMAD.WIDE.U32 R106, R144, R102.reuse, R106 ;  /* 0x00000066906a7225 */ /* 0x080fe200078e006a */
[CC--:B------:R-:W-:Y:S02]  /*2340*/  LEA.HI R21, R8.reuse, R7.reuse, RZ, 0x3 ;  /* 0x0000000708157211 */ /* 0x0c0fe400078f18ff */
[----:B------:R-:W-:Y:S01]  /*2350*/  LEA.HI R7, R8, R7, RZ, 0x6 ;  /* 0x0000000708077211 */ /* 0x000fe200078f30ff */
[----:B------:R-:W-:Y:S01]  /*2360*/  IMAD.WIDE.U32 R104, R144, R102, R104 ;  /* 0x0000006690687225 */ /* 0x000fe200078e0068 */
[----:B------:R-:W-:Y:S02]  /*2370*/  SHF.R.S32.HI R13, RZ, 0x1f, R12 ;  /* 0x0000001fff0d7819 */ /* 0x000fe4000001140c */
[----:B------:R-:W-:Y:S01]  /*2380*/  SHF.R.S32.HI R8, RZ, 0x6, R7 ;  /* 0x00000006ff087819 */ /* 0x000fe20000011407 */
[----:B------:R-:W-:Y:S01]  /*2390*/  IMAD.X R121, R234, 0x1, R15, P3 ;  /* 0x00000001ea797824 */ /* 0x000fe200018e060f */
[----:B------:R-:W-:Y:S01]  /*23a0*/  LEA.HI R11, R10, R9, RZ, 0x6 ;  /* 0x000000090a0b7211 */ /* 0x000fe200078f30ff */
[----:B------:R-:W-:Y:S01]  /*23b0*/  IMAD.IADD R132, R115, 0x1, R33 ;  /* 0x0000000173847824 */ /* 0x000fe200078e0221 */
[-C--:B------:R-:W-:Y:S01]  /*23c0*/  LEA.HI R29, R13, R12.reuse, RZ, 0x3 ;  /* 0x0000000c0d1d7211 */ /* 0x080fe200078f18ff */
[C---:B------:R-:W-:Y:S01]  /*23d0*/  IMAD R143, R8.reuse, 0x1c00, R215 ;  /* 0x00001c00088f7824 */ /* 0x040fe200078e02d7 */
[----:B------:R-:W-:Y:S01]  /*23e0*/  LOP3.LUT R7, R213, 0x38, R21, 0xf8, !PT ;  /* 0x00000038d5077812 */ /* 0x000fe200078ef815 */
[----:B------:R-:W-:Y:S01]  /*23f0*/  IMAD R141, R8, 0x1c00, R220 ;  /* 0x00001c00088d7824 */ /* 0x000fe200078e02dc */
[----:B------:R-:W-:-:S02]  /*2400*/  LEA.HI R12, R13, R12, RZ, 0x6 ;  /* 0x0000000c0d0c7211 */ /* 0x000fc400078f30ff */
[----:B------:R-:W-:Y:S02]  /*2410*/  SHF.R.S32.HI R11, RZ, 0x6, R11 ;  /* 0x00000006ff0b7819 */ /* 0x000fe4000001140b */
[-C--:B------:R-:W-:Y:S02]  /*2420*/  LOP3.LUT R8, R7, R214.reuse, RZ, 0x3c, !PT ;  /* 0x000000d607087212 */ /* 0x080fe400078e3cff */
[----:B------:R-:W-:Y:S01]  /*2430*/  SHF.R.S32.HI R12, RZ, 0x6, R12 ;  /* 0x00000006ff0c7819 */ /* 0x000fe2000001140c */
[----:B------:R-:W-:Y:S01]  /*2440*/  IMAD R142, R11, 0x1c00, R215 ;  /* 0x00001c000b8e7824 */ /* 0x000fe200078e02d7 */
[----:B------:R-:W-:Y:S01]  /*2450*/  LOP3.LUT R7, R213, 0x38, R29, 0xf8, !PT ;  /* 0x00000038d5077812 */ /* 0x000fe200078ef81d */
[----:B------:R-:W-:Y:S01]  /*2460*/  IMAD R139, R11, 0x1c00, R220 ;  /* 0x00001c000b8b7824 */ /* 0x000fe200078e02dc */
[----:B------:R-:W-:Y:S01]  /*2470*/  SHF.R.S32.HI R11, RZ, 0x1f, R144 ;  /* 0x0000001fff0b7819 */ /* 0x000fe20000011490 */
[----:B------:R-:W-:Y:S01]  /*2480*/  IMAD R140, R12, 0x1c00, R215 ;  /* 0x00001c000c8c7824 */ /* 0x000fe200078e02d7 */
[----:B------:R-:W-:Y:S01]  /*2490*/  LOP3.LUT R7, R7, R214, RZ, 0x3c, !PT ;  /* 0x000000d607077212 */ /* 0x000fe200078e3cff */
[----:B------:R-:W-:Y:S01]  /*24a0*/  IMAD.IADD R143, R143, 0x1, R8 ;  /* 0x000000018f8f7824 */ /* 0x000fe200078e0208 */
[----:B------:R-:W-:Y:S01]  /*24b0*/  LEA.HI R27, R10, R9, RZ, 0x3 ;  /* 0x000000090a1b7211 */ /* 0x000fe200078f18ff */
[----:B------:R-:W-:Y:S01]  /*24c0*/  IMAD R138, R12, 0x1c00, R220 ;  /* 0x00001c000c8a7824 */ /* 0x000fe200078e02dc */
[----:B------:R-:W-:Y:S01]  /*24d0*/  LOP3.LUT R10, R212, 0x38, R21, 0xf8, !PT ;  /* 0x00000038d40a7812 */ /* 0x000fe200078ef815 */
[----:B------:R-:W-:Y:S01]  /*24e0*/  IMAD.IADD R140, R140, 0x1, R7 ;  /* 0x000000018c8c7824 */ /* 0x000fe200078e0207 */
[--C-:B------:R-:W-:Y:S01]  /*24f0*/  LOP3.LUT R9, R213, 0x38, R27.reuse, 0xf8, !PT ;  /* 0x00000038d5097812 */ /* 0x100fe200078ef81b */
[C---:B------:R-:W-:Y:S01]  /*2500*/  IMAD R7, R11.reuse, R108, RZ ;  /* 0x0000006c0b077224 */ /* 0x040fe200078e02ff */
[----:B------:R-:W-:Y:S01]  /*2510*/  LOP3.LUT R8, R212, 0x38, R27, 0xf8, !PT ;  /* 0x00000038d4087812 */ /* 0x000fe200078ef81b */
[----:B------:R-:W-:Y:S01]  /*2520*/  IMAD R11, R11, R102, RZ ;  /* 0x000000660b0b7224 */ /* 0x000fe200078e02ff */
[----:B------:R-:W-:Y:S01]  /*2530*/  LOP3.LUT R9, R9, R214, RZ, 0x3c, !PT ;  /* 0x000000d609097212 */ /* 0x000fe200078e3cff */
[----:B------:R-:W-:Y:S01]  /*2540*/  IMAD R39, R144, R109, R7 ;  /* 0x0000006d90277224 */ /* 0x000fe200078e0207 */
[-C--:B------:R-:W-:Y:S01]  /*2550*/  LOP3.LUT R8, R8, R28.reuse, RZ, 0x3c, !PT ;  /* 0x0000001c08087212 */ /* 0x080fe200078e3cff */
[----:B------:R-:W-:Y:S01]  /*2560*/  IMAD R37, R144, R103, R11 ;  /* 0x0000006790257224 */ /* 0x000fe200078e020b */
[----:B------:R-:W-:Y:S01]  /*2570*/  IADD3 R142, R142, R9, RZ ;  /* 0x000000098e8e7210 */ /* 0x000fe20007ffe0ff */
[----:B------:R-:W-:Y:S01]  /*2580*/  VIADD R11, R22, 0xa0 ;  /* 0x000000a0160b7836 */ /* 0x000fe20000000000 */
[----:B------:R-:W-:Y:S01]  /*2590*/  LOP3.LUT R9, R212, 0x38, R29, 0xf8, !PT ;  /* 0x00000038d4097812 */ /* 0x000fe200078ef81d */
[----:B------:R-:W-:Y:S01]  /*25a0*/  IMAD.IADD R139, R139, 0x1, R8 ;  /* 0x000000018b8b7824 */ /* 0x000fe200078e0208 */
[-C--:B------:R-:W-:Y:S01]  /*25b0*/  LOP3.LUT R10, R10, R28.reuse, RZ, 0x3c, !PT ;  /* 0x0000001c0a0a7212 */ /* 0x080fe200078e3cff */
[----:B------:R-:W-:Y:S01]  /*25c0*/  IMAD.SHL.U32 R8, R108, 0x40, RZ ;  /* 0x000000406c087824 */ /* 0x000fe200078e00ff */
[----:B------:R-:W-:Y:S01]  /*25d0*/  ISETP.GE.AND P2, PT, R11, UR6, PT ;  /* 0x000000060b007c0c */ /* 0x000fe2000bf46270 */
[----:B------:R-:W-:Y:S01]  /*25e0*/  IMAD.IADD R15, R37, 0x1, R105 ;  /* 0x00000001250f7824 */ /* 0x000fe200078e0269 */
[----:B------:R-:W-:Y:S01]  /*25f0*/  LOP3.LUT R9, R9, R28, RZ, 0x3c, !PT ;  /* 0x0000001c09097212 */ /* 0x000fe200078e3cff */
[----:B------:R-:W-:Y:S01]  /*2600*/  IMAD.IADD R141, R141, 0x1, R10 ;  /* 0x000000018d8d7824 */ /* 0x000fe200078e020a */
[----:B------:R-:W-:Y:S01]  /*2610*/  LOP3.LUT R13, R213, 0x18, R22, 0xf8, !PT ;  /* 0x00000018d50d7812 */ /* 0x000fe200078ef816 */
[----:B------:R-:W-:Y:S01]  /*2620*/  IMAD.SHL.U32 R10, R102, 0x40, RZ ;  /* 0x00000040660a7824 */ /* 0x000fe200078e00ff */
[----:B------:R-:W-:Y:S01]  /*2630*/  SEL R31, RZ, 0x20, P2 ;  /* 0x00000020ff1f7807 */ /* 0x000fe20001000000 */
[----:B------:R-:W-:Y:S01]  /*2640*/  IMAD.IADD R138, R138, 0x1, R9 ;  /* 0x000000018a8a7824 */ /* 0x000fe200078e0209 */
[C---:B------:R-:W-:Y:S01]  /*2650*/  SHF.L.U64.HI R7, R108.reuse, 0x6, R109 ;  /* 0x000000066c077819 */ /* 0x040fe2000001026d */
[----:B------:R-:W-:Y:S01]  /*2660*/  IMAD.WIDE.U32 R108, R108, 0x70, RZ ;  /* 0x000000706c6c7825 */ /* 0x000fe200078e00ff */
[----:B------:R-:W-:-:S02]  /*2670*/  LOP3.LUT R12, R13, R214, RZ, 0x3c, !PT ;  /* 0x000000d60d0c7212 */ /* 0x000fc400078e3cff */
[C---:B------:R-:W-:Y:S01]  /*2680*/  SHF.L.U64.HI R9, R102.reuse, 0x6, R103 ;  /* 0x0000000666097819 */ /* 0x040fe20000010267 */
[----:B------:R-:W-:Y:S01]  /*2690*/  IMAD.WIDE.U32 R102, R102, 0x70, RZ ;  /* 0x0000007066667825 */ /* 0x000fe200078e00ff */
[----:B0-----:R-:W-:Y:S02]  /*26a0*/  SHF.R.S32.HI R20, RZ, 0x3, R21 ;  /* 0x00000003ff147819 */ /* 0x001fe40000011415 */
[----:B------:R-:W-:Y:S01]  /*26b0*/  SHF.R.S32.HI R26, RZ, 0x3, R27 ;  /* 0x00000003ff1a7819 */ /* 0x000fe2000001141b */
[----:B------:R-:W-:Y:S01]  /*26c0*/  IMAD.IADD R137, R215, 0x1, R12 ;  /* 0x00000001d7897824 */ /* 0x000fe200078e020c */
[----:B------:R-:W-:Y:S01]  /*26d0*/  SHF.R.S32.HI R28, RZ, 0x3, R29 ;  /* 0x00000003ff1c7819 */ /* 0x000fe2000001141d */
[----:B------:R-:W-:Y:S01]  /*26e0*/  IMAD.IADD R12, R113, 0x1, R39 ;  /* 0x00000001710c7824 */ /* 0x000fe200078e0227 */
[----:B------:R-:W-:Y:S01]  /*26f0*/  LOP3.LUT R38, R30, R31, RZ, 0xfc, !PT ;  /* 0x0000001f1e267212 */ /* 0x000fe200078efcff */
[----:B------:R-:W-:Y:S01]  /*2700*/  IMAD.IADD R13, R39, 0x1, R111 ;  /* 0x00000001270d7824 */ /* 0x000fe200078e026f */
[----:B------:R-:W-:Y:S01]  /*2710*/  LOP3.LUT R21, R21, 0xfffffff8, RZ, 0xc0, !PT ;  /* 0xfffffff815157812 */ /* 0x000fe200078ec0ff */
[----:B------:R-:W-:Y:S01]  /*2720*/  IMAD.IADD R133, R103, 0x1, R133 ;  /* 0x0000000167857824 */ /* 0x000fe200078e0285 */
[----:B------:R-:W-:Y:S01]  /*2730*/  LOP3.LUT R27, R27, 0xfffffff8, RZ, 0xc0, !PT ;  /* 0xfffffff81b1b7812 */ /* 0x000fe200078ec0ff */
[----:B------:R-:W-:Y:S01]  /*2740*/  IMAD.IADD R39, R117, 0x1, R41 ;  /* 0x0000000175277824 */ /* 0x000fe200078e0229 */
[----:B------:R-:W-:-:S02]  /*2750*/  LOP3.LUT R29, R29, 0xfffffff8, RZ, 0xc0, !PT ;  /* 0xfffffff81d1d7812 */ /* 0x000fc400078ec0ff */
[----:B------:R-:W-:Y:S02]  /*2760*/  IADD3 R134, R109, R35, RZ ;  /* 0x000000236d867210 */ /* 0x000fe40007ffe0ff */
[----:B------:R-:W-:Y:S02]  /*2770*/  IADD3 R14, R107, R37, RZ ;  /* 0x000000256b0e7210 */ /* 0x000fe40007ffe0ff */
[C---:B------:R-:W-:Y:S02]  /*2780*/  LOP3.LUT R34, R38.reuse, 0x2, RZ, 0xc0, !PT ;  /* 0x0000000226227812 */ /* 0x040fe400078ec0ff */
[C---:B------:R-:W-:Y:S02]  /*2790*/  LOP3.LUT R35, R38.reuse, 0x4, RZ, 0xc0, !PT ;  /* 0x0000000426237812 */ /* 0x040fe400078ec0ff */
[C---:B------:R-:W-:Y:S02]  /*27a0*/  LOP3.LUT R36, R38.reuse, 0x8, RZ, 0xc0, !PT ;  /* 0x0000000826247812 */ /* 0x040fe400078ec0ff */
[----:B------:R-:W-:-:S02]  /*27b0*/  LOP3.LUT R37, R38, 0x10, RZ, 0xc0, !PT ;  /* 0x0000001026257812 */ /* 0x000fc400078ec0ff */
[----:B------:R-:W-:Y:S02]  /*27c0*/  LOP3.LUT R30, R30, 0x1, RZ, 0xc0, !PT ;  /* 0x000000011e1e7812 */ /* 0x000fe400078ec0ff */
[----:B------:R-:W-:Y:S02]  /*27d0*/  SHF.R.S32.HI R31, RZ, 0x1f, R21 ;  /* 0x0000001fff1f7819 */ /* 0x000fe40000011415 */
[----:B------:R-:W-:Y:S02]  /*27e0*/  SHF.R.S32.HI R32, RZ, 0x1f, R27 ;  /* 0x0000001fff207819 */ /* 0x000fe4000001141b */
[----:B------:R-:W-:Y:S02]  /*27f0*/  SHF.R.S32.HI R33, RZ, 0x1f, R29 ;  /* 0x0000001fff217819 */ /* 0x000fe4000001141d */
[----:B------:R-:W-:-:S07]  /*2800*/  LOP3.LUT R38, R38, 0x20, RZ, 0xc0, !PT ;  /* 0x0000002026267812 */ /* 0x000fce00078ec0ff */
.L_x_2305:
[----:B-12---:R-:W2:Y:S01]  /*2810*/  LDL.LU R45, [R1] ;  /* 0x00000000012d7983 */ /* 0x006ea20000300800 */
[----:B------:R-:W-:Y:S01]  /*2820*/  VIADD R47, R24, 0xffffffff ;  /* 0xffffffff182f7836 */ /* 0x000fe20000000000 */
[----:B------:R-:W0:Y:S01]  /*2830*/  LDC.64 R122, c[0x0][0x2d8] ;  /* 0x0000b600ff7a7b82 */ /* 0x000e220000000a00 */
[----:B------:R-:W-:Y:S01]  /*2840*/  LOP3.LUT P5, RZ, R223, 0x4, RZ, 0xc0, !PT ;  /* 0x00000004dfff7812 */ /* 0x000fe200078ac0ff */
[----:B------:R-:W-:Y:S01]  /*2850*/  IMAD R40, R19, 0x5400, R137 ;  /* 0x0000540013287824 */ /* 0x000fe200078e0289 */
[----:B------:R-:W-:Y:S05]  /*2860*/  YIELD ;  /* 0x0000000000007946 */ /* 0x000fea0003800000 */
[----:B------:R-:W-:Y:S01]  /*2870*/  SHF.R.S32.HI R44, RZ, 0x1f, R47 ;  /* 0x0000001fff2c7819 */ /* 0x000fe2000001142f */
[-C--:B------:R-:W-:Y:S01]  /*2880*/  IMAD R41, R132, R47.reuse, RZ ;  /* 0x0000002f84297224 */ /* 0x080fe200078e02ff */
[----:B------:R-:W1:Y:S01]  /*2890*/  LDC R101, c[0x0][0x3d4] ;  /* 0x0000f500ff657b82 */ /* 0x000e620000000800 */
[----:B------:R-:W-:Y:S01]  /*28a0*/  IMAD.WIDE.U32 R128, R114, R47, RZ ;  /* 0x0000002f72807225 */ /* 0x000fe200078e00ff */
[----:B------:R-:W-:Y:S03]  /*28b0*/  BSSY B0, `(.L_x_2206) ;  /* 0x0000745000007945 */ /* 0x000fe60003800000 */
[----:B------:R-:W-:Y:S01]  /*28c0*/  IMAD R41, R44, R114, R41 ;  /* 0x000000722c297224 */ /* 0x000fe200078e0229 */
[----:B------:R-:W-:-:S02]  /*28d0*/  IADD3 R24, P2, P3, R5, R128, R136 ;  /* 0x0000008005187210 */ /* 0x000fc40007b5e088 */
[----:B------:R-:W-:Y:S02]  /*28e0*/  IADD3 R42, P4, R5, R128, RZ ;  /* 0x00000080052a7210 */ /* 0x000fe40007f9e0ff */
[----:B------:R-:W-:-:S04]  /*28f0*/  IADD3 R97, R129, R41, RZ ;  /* 0x0000002981617210 */ /* 0x000fc80007ffe0ff */
[----:B------:R-:W-:Y:S01]  /*2900*/  IADD3.X R41, R6, R97, R135, P2, P3 ;  /* 0x0000006106297210 */ /* 0x000fe200017e6487 */
[----:B------:R-:W-:Y:S01]  /*2910*/  IMAD.X R43, R97, 0x1, R6, P4 ;  /* 0x00000001612b7824 */ /* 0x000fe200020e0606 */
[----:B------:R-:W-:Y:S02]  /*2920*/  ISETP.GT.AND P3, PT, R47, R125, PT ;  /* 0x0000007d2f00720c */ /* 0x000fe40003f64270 */
[-C--:B0-----:R-:W-:Y:S02]  /*2930*/  LEA R48, P2, R24, R122.reuse, 0x1 ;  /* 0x0000007a18307211 */ /* 0x081fe400078408ff */
[----:B------:R-:W-:Y:S02]  /*2940*/  LEA R50, P4, R42, R122, 0x1 ;  /* 0x0000007a2a327211 */ /* 0x000fe400078808ff */
[----:B------:R-:W-:Y:S01]  /*2950*/  LEA.HI.X R49, R24, R123, R41, 0x1, P2 ;  /* 0x0000007b18317211 */ /* 0x000fe200010f0c29 */
[----:B------:R-:W-:Y:S01]  /*2960*/  IMAD.MOV.U32 R24, RZ, RZ, R47 ;  /* 0x000000ffff187224 */ /* 0x000fe200078e002f */
[----:B-1----:R-:W-:-:S02]  /*2970*/  ISETP.GE.AND P2, PT, R101, 0x1, PT ;  /* 0x000000016500780c */ /* 0x002fc40003f46270 */
[----:B------:R-:W-:Y:S01]  /*2980*/  LEA.HI.X R51, R42, R123, R43, 0x1, P4 ;  /* 0x0000007b2a337211 */ /* 0x000fe200020f0c2b */
[C---:B------:R-:W-:Y:S02]  /*2990*/  VIADD R42, R40.reuse, 0x20 ;  /* 0x00000020282a7836 */ /* 0x040fe40000000000 */
[C---:B------:R-:W-:Y:S01]  /*29a0*/  @P5 VIADD R42, R40.reuse, 0xffffffe0 ;  /* 0xffffffe0282a5836 */ /* 0x040fe20000000000 */
[----:B------:R-:W-:-:S03]  /*29b0*/  LEA R40, R40, R25, 0x1 ;  /* 0x0000001928287211 */ /* 0x000fc600078e08ff */
[----:B------:R-:W-:Y:S01]  /*29c0*/  IMAD R41, R42, 0x2, R25 ;  /* 0x000000022a297824 */ /* 0x000fe200078e0219 */
[----:B--2---:R-:W-:-:S04]  /*29d0*/  LOP3.LUT R45, R45, 0xfffffffd, RZ, 0xc0, !PT ;  /* 0xfffffffd2d2d7812 */ /* 0x004fc800078ec0ff */
[----:B------:R-:W-:-:S05]  /*29e0*/  @P3 LOP3.LUT R45, R45, 0x2, RZ, 0xfc, !PT ;  /* 0x000000022d2d3812 */ /* 0x000fca00078efcff */
[----:B------:R0:W-:Y:S01]  /*29f0*/  STL [R1], R45 ;  /* 0x0000002d01007387 */ /* 0x0001e20000100800 */
[----:B-----5:R-:W-:Y:S05]  /*2a00*/  @!P2 BRA `(.L_x_2207) ;  /* 0x0000006c00dca947 */ /* 0x020fea0003800000 */
[----:B------:R-:W-:Y:S01]  /*2a10*/  ULDC.U8 UR4, c[0x0][0x3f0] ;  /* 0x0000fc0000047ab9 */ /* 0x000fe20000000000 */
[-C--:B0-----:R-:W-:Y:S01]  /*2a20*/  IMAD R45, R134, R47.reuse, RZ ;  /* 0x0000002f862d7224 */ /* 0x081fe200078e02ff */
        /* <DEDUP_REMOVED lines=31> */
[----:B------:R-:W-:Y:S01]  /*2c20*/  IMAD.X R46, R43, 0x1, R14, P2 ;  /* 0x000000012b2e7824 */ /* 0x000fe200010e060e */
[----:B------:R-:W-:-:S04]  /*2c30*/  LEA R44, P2, R45, UR4, 0x1 ;  /* 0x000000042d2c7c11 */ /* 0x000fc8000f8408ff */
[----:B------:R-:W-:Y:S01]  /*2c40*/  LEA.HI.X R45, R45, UR5, R46, 0x1, P2 ;  /* 0x000000052d2d7c11 */ /* 0x000fe200090f0c2e */
[----:B------:R-:W-:Y:S01]  /*2c50*/  ULDC.64 UR4, c[0x0][0x3e0] ;  /* 0x0000f80000047ab9 */ /* 0x000fe20000000a00 */
[----:B------:R-:W-:-:S05]  /*2c60*/  IADD3 R47, P2, R112, R92, RZ ;  /* 0x0000005c702f7210 */ /* 0x000fca0007f5e0ff */
[----:B------:R-:W-:Y:S01]  /*2c70*/  IMAD.X R54, R100, 0x1, R12, P2 ;  /* 0x0000000164367824 */ /* 0x000fe200010e060c */
        /* <DEDUP_REMOVED lines=35> */
.L_x_2210:
[----:B------:R-:W-:Y:S05]  /*2eb0*/  BSYNC B1 ;  /* 0x0000000000017941 */ /* 0x000fea0003800000 */
.L_x_2209:
        /* <DEDUP_REMOVED lines=61> */
.L_x_2212:
[----:B------:R-:W-:Y:S05]  /*3290*/  BSYNC B1 ;  /* 0x0000000000017941 */ /* 0x000fea0003800000 */
.L_x_2211:
[----:B------:R-:W2:Y:S01]  /*32a0*/  LDL R43, [R1+0x44] ;  /* 0x00004400012b7983 */ /* 0x000ea20000100800 */
[----:B01----:R-:W-:Y:S01]  /*32b0*/  MOV R44, R81 ;  /* 0x00000051002c7202 */ /* 0x003fe20000000f00 */
[----:B------:R-:W-:Y:S01]  /*32c0*/  IMAD.MOV.U32 R45, RZ, RZ, R88 ;  /* 0x000000ffff2d7224 */ /* 0x000fe200078e0058 */
[----:B------:R-:W-:Y:S02]  /*32d0*/  MOV R46, R89 ;  /* 0x00000059002e7202 */ /* 0x000fe40000000f00 */
[----:B------:R-:W-:Y:S01]  /*32e0*/  PRMT R154, R44, 0x7610, R154 ;  /* 0x000076102c9a7816 */ /* 0x000fe2000000009a */
[----:B------:R-:W-:Y:S01]  /*32f0*/  IMAD.MOV.U32 R44, RZ, RZ, R85 ;  /* 0x000000ffff2c7224 */ /* 0x000fe200078e0055 */
[----:B------:R-:W-:Y:S01]  /*3300*/  PRMT R164, R45, 0x5410, R46 ;  /* 0x000054102da47816 */ /* 0x000fe2000000002e */
[----:B------:R-:W-:Y:S01]  /*3310*/  IMAD.MOV.U32 R45, RZ, RZ, R122 ;  /* 0x000000ffff2d7224 */ /* 0x000fe200078e007a */
[----:B------:R-:W-:Y:S02]  /*3320*/  MOV R46, R123 ;  /* 0x0000007b002e7202 */ /* 0x000fe40000000f00 */
[----:B------:R-:W-:-:S02]  /*3330*/  PRMT R152, R128, 0x5410, R129 ;  /* 0x0000541080987816 */ /* 0x000fc40000000081 */
[----:B------:R-:W-:Y:S01]  /*3340*/  PRMT R159, R46, 0x5410, R45 ;  /* 0x000054102e9f7816 */ /* 0x000fe2000000002d */
[----:B------:R-:W-:Y:S01]  /*3350*/  IMAD.MOV.U32 R45, RZ, RZ, R82 ;  /* 0x000000ffff2d7224 */ /* 0x000fe200078e0052 */
[----:B------:R-:W-:-:S04]  /*3360*/  MOV R46, R83 ;  /* 0x00000053002e7202 */ /* 0x000fc80000000f00 */
[----:B------:R-:W-:Y:S02]  /*3370*/  PRMT R154, R154, 0x5410, R46 ;  /* 0x000054109a9a7816 */ /* 0x000fe4000000002e */
[----:B------:R-:W-:Y:S02]  /*3380*/  MOV R46, R91 ;  /* 0x0000005b002e7202 */ /* 0x000fe40000000f00 */
[----:B--2---:R-:W-:Y:S01]  /*3390*/  R2UR UR4, R43 ;  /* 0x000000002b0472ca */ /* 0x004fe200000e0000 */
[----:B------:R-:W-:-:S05]  /*33a0*/  IMAD.MOV.U32 R43, RZ, RZ, R80 ;  /* 0x000000ffff2b7224 */ /* 0x000fca00078e0050 */
[----:B------:R-:W-:Y:S01]  /*33b0*/  PRMT R162, R162, 0x5410, R43 ;  /* 0x00005410a2a27816 */ /* 0x000fe2000000002b */
[----:B------:R-:W-:-:S03]  /*33c0*/  IMAD.MOV.U32 R43, RZ, RZ, R84 ;  /* 0x000000ffff2b7224 */ /* 0x000fc600078e0054 */
        /* <DEDUP_REMOVED lines=8> */
[----:B------:R-:W-:Y:S02]  /*3450*/  MOV R46, R127 ;  /* 0x0000007f002e7202 */ /* 0x000fe40000000f00 */
[----:B------:R-:W-:Y:S01]  /*3460*/  PRMT R165, R43, 0x5410, R44 ;  /* 0x000054102ba57816 */ /* 0x000fe2000000002c */
[----:B------:R-:W-:Y:S01]  /*3470*/  IMAD.MOV.U32 R43, RZ, RZ, R78 ;  /* 0x000000ffff2b7224 */ /* 0x000fe200078e004e */
[----:B------:R-:W-:Y:S01]  /*3480*/  PRMT R161, R45, 0x5410, R46 ;  /* 0x000054102da17816 */ /* 0x000fe2000000002e */
[----:B------:R-:W-:Y:S01]  /*3490*/  IMAD.MOV.U32 R44, RZ, RZ, R79 ;  /* 0x000000ffff2c7224 */ /* 0x000fe200078e004f */
[----:B-----5:R-:W-:Y:S01]  /*34a0*/  MOV R46, R57 ;  /* 0x00000039002e7202 */ /* 0x020fe20000000f00 */
        /* <DEDUP_REMOVED lines=17> */
[----:B------:R-:W-:Y:S02]  /*35c0*/  IMAD.MOV.U32 R44, RZ, RZ, R53 ;  /* 0x000000ffff2c7224 */ /* 0x000fe400078e0035 */
[----:B------:R-:W-:Y:S02]  /*35d0*/  IMAD.MOV.U32 R45, RZ, RZ, R55 ;  /* 0x000000ffff2d7224 */ /* 0x000fe400078e0037 */
[----:B------:R-:W-:Y:S01]  /*35e0*/  IMAD.MOV.U32 R46, RZ, RZ, R58 ;  /* 0x000000ffff2e7224 */ /* 0x000fe200078e003a */
[----:B------:R-:W-:Y:S01]  /*35f0*/  PRMT R93, R44, 0x5410, R43 ;  /* 0x000054102c5d7816 */ /* 0x000fe2000000002b */
[----:B------:R-:W-:Y:S02]  /*3600*/  IMAD.MOV.U32 R43, RZ, RZ, R60 ;  /* 0x000000ffff2b7224 */ /* 0x000fe400078e003c */
[----:B------:R-:W-:-:S05]  /*3610*/  IMAD.MOV.U32 R44, RZ, RZ, R61 ;  /* 0x000000ffff2c7224 */ /* 0x000fca00078e003d */
[----:B------:R-:W-:Y:S01]  /*3620*/  PRMT R128, R43, 0x5410, R44 ;  /* 0x000054102b807816 */ /* 0x000fe2000000002c */
[----:B------:R-:W-:Y:S02]  /*3630*/  IMAD.MOV.U32 R43, RZ, RZ, R68 ;  /* 0x000000ffff2b7224 */ /* 0x000fe400078e0044 */
[----:B------:R-:W-:-:S05]  /*3640*/  IMAD.MOV.U32 R44, RZ, RZ, R69 ;  /* 0x000000ffff2c7224 */ /* 0x000fca00078e0045 */
        /* <DEDUP_REMOVED lines=19> */
.L_x_2213:
[----:B------:R-:W-:Y:S01]  /*3780*/  IMAD R43, R19, 0x8, R18 ;  /* 0x00000008132b7824 */ /* 0x000fe200078e0212 */
[----:B------:R-:W-:Y:S01]  /*3790*/  SHF.L.U32 R100, R209, 0x1f, RZ ;  /* 0x0000001fd1647819 */ /* 0x000fe200000006ff */
[----:B------:R-:W-:Y:S03]  /*37a0*/  BSSY B1, `(.L_x_2214) ;  /* 0x0000003000017945 */ /* 0x000fe60003800000 */
[----:B------:R-:W0:Y:S02]  /*37b0*/  SYNCS.PHASECHK.TRANS64.TRYWAIT P5, [R43+URZ+0x36890], R100 ;  /* 0x036890642b0075a7 */ /* 0x000e2400080a017f */
[----:B0-----:R-:W-:Y:S05]  /*37c0*/  @!P5 BRA `(.L_x_2215) ;  /* 0x0000028400e4d947 */ /* 0x001fea0003800000 */
.L_x_2538:
[----:B------:R-:W-:Y:S05]  /*37d0*/  BSYNC B1 ;  /* 0x0000000000017941 */ /* 0x000fea0003800000 */
.L_x_2214:
        /* <DEDUP_REMOVED lines=36> */
[----:B------:R-:W-:Y:S02]  /*3a20*/  HADD2.F32 R44, -RZ, R46.H1_H1 ;  /* 0x3000002eff2c7230 */ /* 0x000fe40000004100 */
[----:B------:R-:W-:Y:S01]  /*3a30*/  FMUL.FTZ R161, R158, R127 ;  /* 0x0000007f9ea17220 */ /* 0x000fe20000410000 */
[----:B------:R-:W-:-:S02]  /*3a40*/  HADD2.F32 R155, -RZ, R159.H1_H1 ;  /* 0x3000009fff9b7230 */ /* 0x000fc40000004100 */
[----:B------:R-:W-:Y:S02]  /*3a50*/  HADD2.F32 R46, -RZ, R46.H0_H0 ;  /* 0x2000002eff2e7230 */ /* 0x000fe40000004100 */
[----:B------:R-:W-:Y:S01]  /*3a60*/  FMUL.FTZ R127, R44, R123 ;  /* 0x0000007b2c7f7220 */ /* 0x000fe20000410000 */
[----:B------:R-:W-:Y:S02]  /*3a70*/  HADD2.F32 R159, -RZ, R159.H0_H0 ;  /* 0x2000009fff9f7230 */ /* 0x000fe40000004100 */
        /* <DEDUP_REMOVED lines=8> */
.L_x_2221:
[----:B------:R-:W-:Y:S05]  /*3b00*/  BSYNC B3 ;  /* 0x0000000000037941 */ /* 0x000fea0003800000 */
.L_x_2220:
[----:B--2---:R1:W-:Y:S02]  /*3b10*/  STG.E.128 desc[UR60][R50.64], R44 ;  /* 0x0000002c32007986 */ /* 0x0043e4000c101d3c */
.L_x_2219:
[----:B------:R-:W-:Y:S05]  /*3b20*/  BSYNC B2 ;  /* 0x0000000000027941 */ /* 0x000fea0003800000 */
.L_x_2218:
        /* <DEDUP_REMOVED lines=9> */
[----:B--2---:R-:W-:Y:S01]  /*3bc0*/  HADD2.F32 R126, -RZ, R47.H0_H0 ;  /* 0x2000002fff7e7230 */ /* 0x004fe20000004100 */
[----:B------:R-:W-:Y:S01]  /*3bd0*/  SHF.R.U32.HI R96, RZ, 0x10, R97 ;  /* 0x00000010ff607819 */ /* 0x000fe20000011661 */
[----:B------:R-:W-:Y:S01]  /*3be0*/  HADD2.F32 R155, -RZ, R165.H1_H1 ;  /* 0x300000a5ff9b7230 */ /* 0x000fe20000004100 */
[--C-:B------:R-:W-:Y:S01]  /*3bf0*/  SHF.R.U32.HI R123, RZ, 0x10, R99.reuse ;  /* 0x00000010ff7b7819 */ /* 0x100fe20000011663 */
[----:B------:R-:W-:Y:S01]  /*3c00*/  HADD2.F32 R122, -RZ, R122.H0_H0 ;  /* 0x2000007aff7a7230 */ /* 0x000fe20000004100 */
[----:B------:R-:W-:Y:S01]  /*3c10*/  SHF.R.U64 R97, R98, 0x10, R99 ;  /* 0x0000001062617819 */ /* 0x000fe20000001263 */
[----:B------:R-:W-:Y:S02]  /*3c20*/  HADD2.F32 R98, -RZ, R47.H1_H1 ;  /* 0x3000002fff627230 */ /* 0x000fe40000004100 */
[----:B------:R-:W-:Y:S02]  /*3c30*/  HADD2.F32 R123, -RZ, R123.H0_H0 ;  /* 0x2000007bff7b7230 */ /* 0x000fe40000004100 */
[----:B------:R-:W-:-:S02]  /*3c40*/  HADD2.F32 R156, -RZ, R97.H0_H0 ;  /* 0x20000061ff9c7230 */ /* 0x000fc40000004100 */
[--C-:B------:R-:W-:Y:S02]  /*3c50*/  HADD2.F32 R97, -RZ, R45.reuse.H1_H1 ;  /* 0x3000002dff617230 */ /* 0x100fe40000004100 */
[-C--:B------:R-:W-:Y:S01]  /*3c60*/  FMUL.FTZ R47, R98, R123.reuse ;  /* 0x0000007b622f7220 */ /* 0x080fe20000410000 */
[----:B------:R-:W-:Y:S02]  /*3c70*/  HADD2.F32 R45, -RZ, R45.H0_H0 ;  /* 0x2000002dff2d7230 */ /* 0x000fe40000004100 */
[C---:B------:R-:W-:Y:S01]  /*3c80*/  FMUL.FTZ R123, R126.reuse, R123 ;  /* 0x0000007b7e7b7220 */ /* 0x040fe20000410000 */
[----:B------:R-:W-:Y:S02]  /*3c90*/  HADD2.F32 R99, -RZ, R96.H0_H0 ;  /* 0x20000060ff637230 */ /* 0x000fe40000004100 */
[-C--:B------:R-:W-:Y:S01]  /*3ca0*/  FMUL.FTZ R96, R97, R156.reuse ;  /* 0x0000009c61607220 */ /* 0x080fe20000410000 */
[C---:B------:R-:W-:Y:S02]  /*3cb0*/  FMUL.FTZ R156, R45.reuse, R156 ;  /* 0x0000009c2d9c7220 */ /* 0x040fe40000410000 */
[-C--:B------:R-:W-:Y:S01]  /*3cc0*/  FFMA.FTZ R47, R126, R99.reuse, -R47 ;  /* 0x000000637e2f7223 */ /* 0x080fe2000001082f */
[----:B------:R-:W-:Y:S01]  /*3cd0*/  FFMA.FTZ R98, R98, R99, R123 ;  /* 0x0000006362627223 */ /* 0x000fe2000001007b */
[----:B------:R-:W-:Y:S01]  /*3ce0*/  FFMA.FTZ R45, R45, R122, -R96 ;  /* 0x0000007a2d2d7223 */ /* 0x000fe20000010860 */
[----:B------:R-:W-:-:S02]  /*3cf0*/  HADD2.F32 R99, -RZ, R168.H0_H0 ;  /* 0x200000a8ff637230 */ /* 0x000fc40000004100 */
[----:B------:R-:W-:Y:S01]  /*3d00*/  FFMA.FTZ R96, R97, R122, R156 ;  /* 0x0000007a61607223 */ /* 0x000fe2000001009c */
[--C-:B------:R-:W-:Y:S01]  /*3d10*/  HADD2.F32 R123, -RZ, R44.reuse.H1_H1 ;  /* 0x3000002cff7b7230 */ /* 0x100fe20000004100 */
[----:B------:R-:W-:Y:S01]  /*3d20*/  F2FP.F16.F32.PACK_AB R47, R98, R47 ;  /* 0x0000002f622f723e */ /* 0x000fe200000000ff */
        /* <DEDUP_REMOVED lines=9> */
[----:B------:R-:W-:Y:S02]  /*3dc0*/  FMUL.FTZ R97, R46, R97 ;  /* 0x000000612e617220 */ /* 0x000fe40000410000 */
[-C--:B------:R-:W-:Y:S01]  /*3dd0*/  FFMA.FTZ R127, R126, R122.reuse, -R127 ;  /* 0x0000007a7e7f7223 */ /* 0x080fe2000001087f */
[----:B------:R-:W-:Y:S01]  /*3de0*/  FFMA.FTZ R156, R123, R122, R156 ;  /* 0x0000007a7b9c7223 */ /* 0x000fe2000001009c */
[-C--:B------:R-:W-:Y:S01]  /*3df0*/  FFMA.FTZ R99, R46, R155.reuse, -R99 ;  /* 0x0000009b2e637223 */ /* 0x080fe20000010863 */
[----:B------:R-:W-:-:S03]  /*3e00*/  FFMA.FTZ R44, R44, R155, R97 ;  /* 0x0000009b2c2c7223 */ /* 0x000fc60000010061 */
[----:B------:R-:W-:Y:S02]  /*3e10*/  F2FP.F16.F32.PACK_AB R156, R156, R127 ;  /* 0x0000007f9c9c723e */ /* 0x000fe400000000ff */
[----:B------:R-:W-:Y:S02]  /*3e20*/  F2FP.F16.F32.PACK_AB R46, R44, R99 ;  /* 0x000000632c2e723e */ /* 0x000fe400000000ff */
[----:B------:R-:W-:-:S07]  /*3e30*/  MOV R44, R156 ;  /* 0x0000009c002c7202 */ /* 0x000fce0000000f00 */
.L_x_2225:
[----:B------:R-:W-:Y:S05]  /*3e40*/  BSYNC B3 ;  /* 0x0000000000037941 */ /* 0x000fea0003800000 */
.L_x_2224:
[----:B--2---:R2:W-:Y:S02]  /*3e50*/  STG.E.128 desc[UR60][R50.64+0x40], R44 ;  /* 0x0000402c32007986 */ /* 0x0045e4000c101d3c */
.L_x_2223:
[----:B------:R-:W-:Y:S05]  /*3e60*/  BSYNC B2 ;  /* 0x0000000000027941 */ /* 0x000fea0003800000 */
.L_x_2222:
        /* <DEDUP_REMOVED lines=8> */
[--C-:B------:R-:W-:Y:S01]  /*3ef0*/  SHF.R.U64 R90, R90, 0x10, R91.reuse ;  /* 0x000000105a5a7819 */ /* 0x100fe2000000125b */
[----:B--2---:R-:W-:Y:S01]  /*3f00*/  HADD2.F32 R97, -RZ, R45.H1_H1 ;  /* 0x3000002dff617230 */ /* 0x004fe20000004100 */
[----:B------:R-:W-:Y:S01]  /*3f10*/  SHF.R.U32.HI R91, RZ, 0x10, R91 ;  /* 0x00000010ff5b7819 */ /* 0x000fe2000001165b */
[----:B------:R-:W-:Y:S01]  /*3f20*/  HADD2.F32 R96, -RZ, R47.H1_H1 ;  /* 0x3000002fff607230 */ /* 0x000fe20000004100 */
[--C-:B------:R-:W-:Y:S01]  /*3f30*/  SHF.R.U64 R88, R88, 0x10, R89.reuse ;  /* 0x0000001058587819 */ /* 0x100fe20000001259 */
[----:B------:R-:W-:Y:S01]  /*3f40*/  HADD2.F32 R90, -RZ, R90.H0_H0 ;  /* 0x2000005aff5a7230 */ /* 0x000fe20000004100 */
[----:B------:R-:W-:Y:S01]  /*3f50*/  SHF.R.U32.HI R89, RZ, 0x10, R89 ;  /* 0x00000010ff597819 */ /* 0x000fe20000011659 */
[----:B------:R-:W-:Y:S02]  /*3f60*/  HADD2.F32 R91, -RZ, R91.H0_H0 ;  /* 0x2000005bff5b7230 */ /* 0x000fe40000004100 */
[----:B------:R-:W-:Y:S02]  /*3f70*/  HADD2.F32 R45, -RZ, R45.H0_H0 ;  /* 0x2000002dff2d7230 */ /* 0x000fe40000004100 */
[----:B------:R-:W-:Y:S01]  /*3f80*/  FMUL.FTZ R122, R97, R90 ;  /* 0x0000005a617a7220 */ /* 0x000fe20000410000 */
[----:B------:R-:W-:-:S02]  /*3f90*/  HADD2.F32 R98, -RZ, R47.H0_H0 ;  /* 0x2000002fff627230 */ /* 0x000fc40000004100 */
[-C--:B------:R-:W-:Y:S01]  /*3fa0*/  FMUL.FTZ R47, R96, R91.reuse ;  /* 0x0000005b602f7220 */ /* 0x080fe20000410000 */
[----:B------:R-:W-:Y:S02]  /*3fb0*/  HADD2.F32 R88, -RZ, R88.H0_H0 ;  /* 0x20000058ff587230 */ /* 0x000fe40000004100 */
[C---:B------:R-:W-:Y:S01]  /*3fc0*/  FMUL.FTZ R90, R45.reuse, R90 ;  /* 0x0000005a2d5a7220 */ /* 0x040fe20000410000 */
[----:B------:R-:W-:Y:S02]  /*3fd0*/  HADD2.F32 R89, -RZ, R89.H0_H0 ;  /* 0x20000059ff597230 */ /* 0x000fe40000004100 */
[C---:B------:R-:W-:Y:S01]  /*3fe0*/  FMUL.FTZ R91, R98.reuse, R91 ;  /* 0x0000005b625b7220 */ /* 0x040fe20000410000 */
[-C--:B------:R-:W-:Y:S01]  /*3ff0*/  FFMA.FTZ R122, R45, R88.reuse, -R122 ;  /* 0x000000582d7a7223 */ /* 0x080fe2000001087a */
[----:B------:R-:W-:Y:S01]  /*4000*/  FFMA.FTZ R97, R97, R88, R90 ;  /* 0x0000005861617223 */ /* 0x000fe2000001005a */
[-C--:B------:R-:W-:Y:S01]  /*4010*/  FFMA.FTZ R47, R98, R89.reuse, -R47 ;  /* 0x00000059622f7223 */ /* 0x080fe2000001082f */
[----:B------:R-:W-:Y:S01]  /*4020*/  FFMA.FTZ R96, R96, R89, R91 ;  /* 0x0000005960607223 */ /* 0x000fe2000001005b */
[----:B------:R-:W-:-:S02]  /*4030*/  HADD2.F32 R89, -RZ, R167.H0_H0 ;  /* 0x200000a7ff597230 */ /* 0x000fc40000004100 */
[--C-:B------:R-:W-:Y:S02]  /*4040*/  HADD2.F32 R88, -RZ, R44.reuse.H1_H1 ;  /* 0x3000002cff587230 */ /* 0x100fe40000004100 */
[----:B------:R-:W-:Y:S01]  /*4050*/  HADD2.F32 R90, -RZ, R44.H0_H0 ;  /* 0x2000002cff5a7230 */ /* 0x000fe20000004100 */
[----:B------:R-:W-:Y:S01]  /*4060*/  F2FP.F16.F32.PACK_AB R47, R96, R47 ;  /* 0x0000002f602f723e */ /* 0x000fe200000000ff */
[----:B------:R-:W-:Y:S02]  /*4070*/  HADD2.F32 R167, -RZ, R167.H1_H1 ;  /* 0x300000a7ffa77230 */ /* 0x000fe40000004100 */
[-C--:B------:R-:W-:Y:S01]  /*4080*/  FMUL.FTZ R99, R88, R89.reuse ;  /* 0x0000005958637220 */ /* 0x080fe20000410000 */
[----:B------:R-:W-:Y:S02]  /*4090*/  HADD2.F32 R44, -RZ, R46.H1_H1 ;  /* 0x3000002eff2c7230 */ /* 0x000fe40000004100 */
[----:B------:R-:W-:Y:S01]  /*40a0*/  FMUL.FTZ R123, R90, R89 ;  /* 0x000000595a7b7220 */ /* 0x000fe20000410000 */
[----:B------:R-:W-:-:S02]  /*40b0*/  HADD2.F32 R45, -RZ, R164.H0_H0 ;  /* 0x200000a4ff2d7230 */ /* 0x000fc40000004100 */
[----:B------:R-:W-:Y:S02]  /*40c0*/  HADD2.F32 R46, -RZ, R46.H0_H0 ;  /* 0x2000002eff2e7230 */ /* 0x000fe40000004100 */
[----:B------:R-:W-:Y:S01]  /*40d0*/  FMUL.FTZ R89, R44, R167 ;  /* 0x000000a72c597220 */ /* 0x000fe20000410000 */
[----:B------:R-:W-:Y:S02]  /*40e0*/  HADD2.F32 R91, -RZ, R164.H1_H1 ;  /* 0x300000a4ff5b7230 */ /* 0x000fe40000004100 */
[-C--:B------:R-:W-:Y:S01]  /*40f0*/  FFMA.FTZ R90, R90, R45.reuse, -R99 ;  /* 0x0000002d5a5a7223 */ /* 0x080fe20000010863 */
[----:B------:R-:W-:Y:S01]  /*4100*/  FFMA.FTZ R123, R88, R45, R123 ;  /* 0x0000002d587b7223 */ /* 0x000fe2000001007b */
[C---:B------:R-:W-:Y:S01]  /*4110*/  FMUL.FTZ R167, R46.reuse, R167 ;  /* 0x000000a72ea77220 */ /* 0x040fe20000410000 */
[----:B------:R-:W-:Y:S01]  /*4120*/  F2FP.F16.F32.PACK_AB R45, R97, R122 ;  /* 0x0000007a612d723e */ /* 0x000fe200000000ff */
[-C--:B------:R-:W-:Y:S02]  /*4130*/  FFMA.FTZ R89, R46, R91.reuse, -R89 ;  /* 0x0000005b2e597223 */ /* 0x080fe40000010859 */
[----:B------:R-:W-:Y:S01]  /*4140*/  FFMA.FTZ R44, R44, R91, R167 ;  /* 0x0000005b2c2c7223 */ /* 0x000fe200000100a7 */
[----:B------:R-:W-:-:S04]  /*4150*/  F2FP.F16.F32.PACK_AB R90, R123, R90 ;  /* 0x0000005a7b5a723e */ /* 0x000fc800000000ff */
[----:B------:R-:W-:Y:S01]  /*4160*/  F2FP.F16.F32.PACK_AB R46, R44, R89 ;  /* 0x000000592c2e723e */ /* 0x000fe200000000ff */
[----:B------:R-:W-:-:S07]  /*4170*/  IMAD.MOV.U32 R44, RZ, RZ, R90 ;  /* 0x000000ffff2c7224 */ /* 0x000fce00078e005a */
.L_x_2229:
[----:B------:R-:W-:Y:S05]  /*4180*/  BSYNC B3 ;  /* 0x0000000000037941 */ /* 0x000fea0003800000 */
.L_x_2228:
[----:B--2---:R3:W-:Y:S02]  /*4190*/  STG.E.128 desc[UR60][R50.64+0x80], R44 ;  /* 0x0000802c32007986 */ /* 0x0047e4000c101d3c */
.L_x_2227:
[----:B------:R-:W-:Y:S05]  /*41a0*/  BSYNC B2 ;  /* 0x0000000000027941 */ /* 0x000fea0003800000 */
.L_x_2226:
        /* <DEDUP_REMOVED lines=8> */
[----:B------:R-:W-:Y:S02]  /*4230*/  SHF.R.U64 R88, R84, 0x10, R85 ;  /* 0x0000001054587819 */ /* 0x000fe40000001255 */
[----:B------:R-:W-:Y:S02]  /*4240*/  SHF.R.U64 R90, R86, 0x10, R87 ;  /* 0x00000010565a7819 */ /* 0x000fe40000001257 */
[----:B------:R-:W-:Y:S01]  /*4250*/  SHF.R.U32.HI R84, RZ, 0x10, R85 ;  /* 0x00000010ff547819 */ /* 0x000fe20000011655 */
[----:B------:R-:W-:Y:S01]  /*4260*/  HADD2.F32 R88, -RZ, R88.H0_H0 ;  /* 0x20000058ff587230 */ /* 0x000fe20000004100 */
[----:B------:R-:W-:Y:S01]  /*4270*/  SHF.R.U32.HI R89, RZ, 0x10, R87 ;  /* 0x00000010ff597819 */ /* 0x000fe20000011657 */
[----:B------:R-:W-:Y:S01]  /*4280*/  HADD2.F32 R90, -RZ, R90.H0_H0 ;  /* 0x2000005aff5a7230 */ /* 0x000fe20000004100 */
[----:B--2---:R-:W-:Y:S01]  /*4290*/  MOV R85, R47 ;  /* 0x0000002f00557202 */ /* 0x004fe20000000f00 */
[--C-:B------:R-:W-:Y:S02]  /*42a0*/  HADD2.F32 R47, -RZ, R45.reuse.H1_H1 ;  /* 0x3000002dff2f7230 */ /* 0x100fe40000004100 */
[----:B------:R-:W-:-:S02]  /*42b0*/  HADD2.F32 R45, -RZ, R45.H0_H0 ;  /* 0x2000002dff2d7230 */ /* 0x000fc40000004100 */
[----:B------:R-:W-:Y:S02]  /*42c0*/  HADD2.F32 R89, -RZ, R89.H0_H0 ;  /* 0x20000059ff597230 */ /* 0x000fe40000004100 */
[--C-:B------:R-:W-:Y:S02]  /*42d0*/  HADD2.F32 R86, -RZ, R85.reuse.H1_H1 ;  /* 0x30000055ff567230 */ /* 0x100fe40000004100 */
[----:B------:R-:W-:Y:S02]  /*42e0*/  HADD2.F32 R85, -RZ, R85.H0_H0 ;  /* 0x20000055ff557230 */ /* 0x000fe40000004100 */
[----:B------:R-:W-:Y:S02]  /*42f0*/  HADD2.F32 R87, -RZ, R84.H0_H0 ;  /* 0x20000054ff577230 */ /* 0x000fe40000004100 */
[-C--:B------:R-:W-:Y:S01]  /*4300*/  FMUL.FTZ R84, R47, R90.reuse ;  /* 0x0000005a2f547220 */ /* 0x080fe20000410000 */
[----:B------:R-:W-:Y:S01]  /*4310*/  FMUL.FTZ R90, R45, R90 ;  /* 0x0000005a2d5a7220 */ /* 0x000fe20000410000 */
[CC--:B------:R-:W-:Y:S01]  /*4320*/  FMUL.FTZ R96, R86.reuse, R89.reuse ;  /* 0x0000005956607220 */ /* 0x0c0fe20000410000 */
[----:B------:R-:W-:Y:S01]  /*4330*/  FMUL.FTZ R89, R85, R89 ;  /* 0x0000005955597220 */ /* 0x000fe20000410000 */
[-C--:B------:R-:W-:Y:S01]  /*4340*/  FFMA.FTZ R45, R45, R88.reuse, -R84 ;  /* 0x000000582d2d7223 */ /* 0x080fe20000010854 */
[----:B------:R-:W-:Y:S01]  /*4350*/  FFMA.FTZ R84, R47, R88, R90 ;  /* 0x000000582f547223 */ /* 0x000fe2000001005a */
[-C--:B------:R-:W-:Y:S01]  /*4360*/  FFMA.FTZ R47, R85, R87.reuse, -R96 ;  /* 0x00000057552f7223 */ /* 0x080fe20000010860 */
[----:B------:R-:W-:Y:S01]  /*4370*/  FFMA.FTZ R86, R86, R87, R89 ;  /* 0x0000005756567223 */ /* 0x000fe20000010059 */
[----:B------:R-:W-:-:S02]  /*4380*/  HADD2.F32 R85, -RZ, R44.H1_H1 ;  /* 0x3000002cff557230 */ /* 0x000fc40000004100 */
[----:B------:R-:W-:Y:S01]  /*4390*/  HADD2.F32 R89, -RZ, R166.H0_H0 ;  /* 0x200000a6ff597230 */ /* 0x000fe20000004100 */
        /* <DEDUP_REMOVED lines=18> */
.L_x_2233:
[----:B------:R-:W-:Y:S05]  /*44c0*/  BSYNC B3 ;  /* 0x0000000000037941 */ /* 0x000fea0003800000 */
.L_x_2232:
[----:B--2---:R4:W-:Y:S02]  /*44d0*/  STG.E.128 desc[UR60][R50.64+0xc0], R44 ;  /* 0x0000c02c32007986 */ /* 0x0049e4000c101d3c */
.L_x_2231:
[----:B------:R-:W-:Y:S05]  /*44e0*/  BSYNC B2 ;  /* 0x0000000000027941 */ /* 0x000fea0003800000 */
.L_x_2230:
        /* <DEDUP_REMOVED lines=17> */
[----:B------:R-:W-:-:S02]  /*4600*/  HADD2.F32 R86, -RZ, R86.H0_H0 ;  /* 0x20000056ff567230 */ /* 0x000fc40000004100 */
[--C-:B------:R-:W-:Y:S02]  /*4610*/  HADD2.F32 R45, -RZ, R81.reuse.H1_H1 ;  /* 0x30000051ff2d7230 */ /* 0x100fe40000004100 */
[-C--:B------:R-:W-:Y:S01]  /*4620*/  FMUL.FTZ R88, R44, R83.reuse ;  /* 0x000000532c587220 */ /* 0x080fe20000410000 */
[----:B------:R-:W-:Y:S02]  /*4630*/  HADD2.F32 R81, -RZ, R81.H0_H0 ;  /* 0x20000051ff517230 */ /* 0x000fe40000004100 */
[----:B------:R-:W-:Y:S02]  /*4640*/  HADD2.F32 R82, -RZ, R87.H0_H0 ;  /* 0x20000057ff527230 */ /* 0x000fe40000004100 */
[-C--:B------:R-:W-:Y:S01]  /*4650*/  FMUL.FTZ R90, R45, R86.reuse ;  /* 0x000000562d5a7220 */ /* 0x080fe20000410000 */
[----:B------:R-:W-:Y:S02]  /*4660*/  HADD2.F32 R84, -RZ, R85.H0_H0 ;  /* 0x20000055ff547230 */ /* 0x000fe40000004100 */
[----:B------:R-:W-:Y:S01]  /*4670*/  FMUL.FTZ R85, R47, R83 ;  /* 0x000000532f557220 */ /* 0x000fe20000410000 */
[----:B------:R-:W-:-:S03]  /*4680*/  FMUL.FTZ R86, R81, R86 ;  /* 0x0000005651567220 */ /* 0x000fc60000410000 */
[----:B------:R-:W-:Y:S01]  /*4690*/  FFMA.FTZ R44, R44, R82, -R85 ;  /* 0x000000522c2c7223 */ /* 0x000fe20000010855 */
[----:B------:R-:W-:Y:S01]  /*46a0*/  FFMA.FTZ R90, R81, R84, -R90 ;  /* 0x00000054515a7223 */ /* 0x000fe2000001085a */
[----:B------:R-:W-:Y:S01]  /*46b0*/  FFMA.FTZ R85, R47, R82, R88 ;  /* 0x000000522f557223 */ /* 0x000fe20000010058 */
[----:B------:R-:W-:Y:S01]  /*46c0*/  FFMA.FTZ R89, R45, R84, R86 ;  /* 0x000000542d597223 */ /* 0x000fe20000010056 */
[--C-:B------:R-:W-:Y:S02]  /*46d0*/  HADD2.F32 R81, -RZ, R162.reuse.H1_H1 ;  /* 0x300000a2ff517230 */ /* 0x100fe40000004100 */
[----:B------:R-:W-:Y:S02]  /*46e0*/  HADD2.F32 R162, -RZ, R162.H0_H0 ;  /* 0x200000a2ffa27230 */ /* 0x000fe40000004100 */
[----:B------:R-:W-:Y:S02]  /*46f0*/  HADD2.F32 R82, -RZ, R154.H1_H1 ;  /* 0x3000009aff527230 */ /* 0x000fe40000004100 */
[----:B------:R-:W-:-:S02]  /*4700*/  HADD2.F32 R45, -RZ, R80.H1_H1 ;  /* 0x30000050ff2d7230 */ /* 0x000fc40000004100 */
[----:B------:R-:W-:Y:S02]  /*4710*/  HADD2.F32 R47, -RZ, R46.H1_H1 ;  /* 0x3000002eff2f7230 */ /* 0x000fe40000004100 */
[----:B------:R-:W-:Y:S02]  /*4720*/  HADD2.F32 R80, -RZ, R80.H0_H0 ;  /* 0x20000050ff507230 */ /* 0x000fe40000004100 */
[----:B------:R-:W-:Y:S01]  /*4730*/  FMUL.FTZ R83, R45, R162 ;  /* 0x000000a22d537220 */ /* 0x000fe20000410000 */
[----:B------:R-:W-:Y:S02]  /*4740*/  HADD2.F32 R46, -RZ, R46.H0_H0 ;  /* 0x2000002eff2e7230 */ /* 0x000fe40000004100 */
[----:B------:R-:W-:Y:S01]  /*4750*/  FMUL.FTZ R87, R47, R82 ;  /* 0x000000522f577220 */ /* 0x000fe20000410000 */
[----:B------:R-:W-:Y:S02]  /*4760*/  HADD2.F32 R154, -RZ, R154.H0_H0 ;  /* 0x2000009aff9a7230 */ /* 0x000fe40000004100 */
[C---:B------:R-:W-:Y:S01]  /*4770*/  FMUL.FTZ R162, R80.reuse, R162 ;  /* 0x000000a250a27220 */ /* 0x040fe20000410000 */
[----:B------:R-:W-:Y:S01]  /*4780*/  FFMA.FTZ R83, R80, R81, -R83 ;  /* 0x0000005150537223 */ /* 0x000fe20000010853 */
[----:B------:R-:W-:-:S02]  /*4790*/  FMUL.FTZ R82, R46, R82 ;  /* 0x000000522e527220 */ /* 0x000fc40000410000 */
[----:B------:R-:W-:Y:S01]  /*47a0*/  FFMA.FTZ R162, R45, R81, R162 ;  /* 0x000000512da27223 */ /* 0x000fe200000100a2 */
[-C--:B------:R-:W-:Y:S01]  /*47b0*/  FFMA.FTZ R87, R46, R154.reuse, -R87 ;  /* 0x0000009a2e577223 */ /* 0x080fe20000010857 */
[----:B------:R-:W-:Y:S01]  /*47c0*/  FFMA.FTZ R82, R47, R154, R82 ;  /* 0x0000009a2f527223 */ /* 0x000fe20000010052 */
[----:B------:R-:W-:Y:S02]  /*47d0*/  F2FP.F16.F32.PACK_AB R45, R85, R44 ;  /* 0x0000002c552d723e */ /* 0x000fe400000000ff */
[----:B------:R-:W-:Y:S02]  /*47e0*/  F2FP.F16.F32.PACK_AB R47, R89, R90 ;  /* 0x0000005a592f723e */ /* 0x000fe400000000ff */
[----:B------:R-:W-:Y:S02]  /*47f0*/  F2FP.F16.F32.PACK_AB R44, R162, R83 ;  /* 0x00000053a22c723e */ /* 0x000fe400000000ff */
[----:B------:R-:W-:-:S07]  /*4800*/  F2FP.F16.F32.PACK_AB R46, R82, R87 ;  /* 0x00000057522e723e */ /* 0x000fce00000000ff */
.L_x_2237:
[----:B------:R-:W-:Y:S05]  /*4810*/  BSYNC B3 ;  /* 0x0000000000037941 */ /* 0x000fea0003800000 */
.L_x_2236:
[----:B--2---:R1:W-:Y:S02]  /*4820*/  STG.E.128 desc[UR60][R50.64+0x100], R44 ;  /* 0x0001002c32007986 */ /* 0x0043e4000c101d3c */
.L_x_2235:
[----:B------:R-:W-:Y:S05]  /*4830*/  BSYNC B2 ;  /* 0x0000000000027941 */ /* 0x000fea0003800000 */
.L_x_2234:
        /* <DEDUP_REMOVED lines=48> */
.L_x_2239:
[----:B------:R-:W-:Y:S05]  /*4b40*/  BSYNC B2 ;  /* 0x0000000000027941 */ /* 0x000fea0003800000 */
.L_x_2238:
[----:B--2---:R1:W-:Y:S02]  /*4b50*/  STG.E.128 desc[UR60][R50.64+0x140], R44 ;  /* 0x0001402c32007986 */ /* 0x0043e4000c101d3c */
.L_x_2217:
[----:B------:R-:W-:Y:S05]  /*4b60*/  BSYNC B1 ;  /* 0x0000000000017941 */ /* 0x000fea0003800000 */
.L_x_2216:
        /* <DEDUP_REMOVED lines=49> */
.L_x_2244:
[----:B------:R-:W-:Y:S05]  /*4e80*/  BSYNC B2 ;  /* 0x0000000000027941 */ /* 0x000fea0003800000 */
.L_x_2243:
[----:B--2---:R1:W-:Y:S02]  /*4e90*/  STG.E.128 desc[UR60][R48.64], R44 ;  /* 0x0000002c30007986 */ /* 0x0043e4000c101d3c */
.L_x_2242:
[----:B------:R-:W-:Y:S05]  /*4ea0*/  BSYNC B1 ;  /* 0x0000000000017941 */ /* 0x000fea0003800000 */
.L_x_2241:
        /* <DEDUP_REMOVED lines=49> */
.L_x_2248:
[----:B------:R-:W-:Y:S05]  /*51c0*/  BSYNC B2 ;  /* 0x0000000000027941 */ /* 0x000fea0003800000 */
.L_x_2247:
[----:B--2---:R1:W-:Y:S02]  /*51d0*/  STG.E.128 desc[UR60][R48.64+0x40], R44 ;  /* 0x0000402c30007986 */ /* 0x0043e4000c101d3c */
.L_x_2246:
[----:B------:R-:W-:Y:S05]  /*51e0*/  BSYNC B1 ;  /* 0x0000000000017941 */ /* 0x000fea0003800000 */
.L_x_2245:
        /* <DEDUP_REMOVED lines=49> */
.L_x_2252:
[----:B------:R-:W-:Y:S05]  /*5500*/  BSYNC B2 ;  /* 0x0000000000027941 */ /* 0x000fea0003800000 */
.L_x_2251:
[----:B--2---:R1:W-:Y:S02]  /*5510*/  STG.E.128 desc[UR60][R48.64+0x80], R44 ;  /* 0x0000802c30007986 */ /* 0x0043e4000c101d3c */
.L_x_2250:
[----:B------:R-:W-:Y:S05]  /*5520*/  BSYNC B1 ;  /* 0x0000000000017941 */ /* 0x000fea0003800000 */
.L_x_2249:
        /* <DEDUP_REMOVED lines=49> */
.L_x_2256:
[----:B------:R-:W-:Y:S05]  /*5840*/  BSYNC B2 ;  /* 0x0000000000027941 */ /* 0x000fea0003800000 */
.L_x_2255:
[----:B--2---:R1:W-:Y:S02]  /*5850*/  STG.E.128 desc[UR60][R48.64+0xc0], R44 ;  /* 0x0000c02c30007986 */ /* 0x0043e4000c101d3c */
.L_x_2254:
[----:B------:R-:W-:Y:S05]  /*5860*/  BSYNC B1 ;  /* 0x0000000000017941 */ /* 0x000fea0003800000 */
.L_x_2253:
        /* <DEDUP_REMOVED lines=49> */
.L_x_2260:
[----:B------:R-:W-:Y:S05]  /*5b80*/  BSYNC B2 ;  /* 0x0000000000027941 */ /* 0x000fea0003800000 */
.L_x_2259:
[----:B--2---:R1:W-:Y:S02]  /*5b90*/  STG.E.128 desc[UR60][R48.64+0x100], R44 ;  /* 0x0001002c30007986 */ /* 0x0043e4000c101d3c */
.L_x_2258:
[----:B------:R-:W-:Y:S05]  /*5ba0*/  BSYNC B1 ;  /* 0x0000000000017941 */ /* 0x000fea0003800000 */
.L_x_2257:
        /* <DEDUP_REMOVED lines=48> */
.L_x_2262:
[----:B------:R-:W-:Y:S05]  /*5eb0*/  BSYNC B1 ;  /* 0x0000000000017941 */ /* 0x000fea0003800000 */
.L_x_2261:
[----:B--2---:R1:W-:Y:S01]  /*5ec0*/  STG.E.128 desc[UR60][R48.64+0x140], R44 ;  /* 0x0001402c30007986 */ /* 0x0043e2000c101d3c */
[----:B------:R-:W-:Y:S05]  /*5ed0*/  BRA `(.L_x_2240) ;  /* 0x0000003c00887947 */ /* 0x000fea0003800000 */
.L_x_2208:
        /* <DEDUP_REMOVED lines=47> */
.L_x_2264:
[----:B------:R-:W-:Y:S05]  /*61d0*/  BSYNC B1 ;  /* 0x0000000000017941 */ /* 0x000fea0003800000 */
.L_x_2263:
        /* <DEDUP_REMOVED lines=13> */
[----:B------:R-:W-:-:S02]  /*62b0*/  MOV R98, R47 ;  /* 0x0000002f00627202 */ /* 0x000fc40000000f00 */
        /* <DEDUP_REMOVED lines=33> */
.L_x_2266:
[----:B------:R-:W-:Y:S05]  /*64d0*/  BSYNC B1 ;  /* 0x0000000000017941 */ /* 0x000fea0003800000 */
.L_x_2265:
[----:B------:R-:W2:Y:S01]  /*64e0*/  LDL R43, [R1+0x44] ;  /* 0x00004400012b7983 */ /* 0x000ea20000100800 */
[----:B0-----:R-:W-:Y:S01]  /*64f0*/  IMAD.MOV.U32 R92, RZ, RZ, R45 ;  /* 0x000000ffff5c7224 */ /* 0x001fe200078e002d */
[----:B------:R-:W-:Y:S01]  /*6500*/  PRMT R174, R96, 0x5410, R98 ;  /* 0x0000541060ae7816 */ /* 0x000fe20000000062 */
[----:B------:R-:W-:Y:S02]  /*6510*/  IMAD.MOV.U32 R93, RZ, RZ, R48 ;  /* 0x000000ffff5d7224 */ /* 0x000fe400078e0030 */
[----:B------:R-:W-:-:S03]  /*6520*/  IMAD.MOV.U32 R94, RZ, RZ, R49 ;  /* 0x000000ffff5e7224 */ /* 0x000fc600078e0031 */
[----:B------:R-:W-:Y:S01]  /*6530*/  PRMT R179, R93, 0x7610, R179 ;  /* 0x000076105db37816 */ /* 0x000fe200000000b3 */
[----:B------:R-:W-:-:S05]  /*6540*/  IMAD.MOV.U32 R93, RZ, RZ, R52 ;  /* 0x000000ffff5d7224 */ /* 0x000fca00078e0034 */
[----:B------:R-:W-:Y:S01]  /*6550*/  PRMT R167, R93, 0x7610, R167 ;  /* 0x000076105da77816 */ /* 0x000fe200000000a7 */
[----:B------:R-:W-:Y:S01]  /*6560*/  IMAD.MOV.U32 R93, RZ, RZ, R56 ;  /* 0x000000ffff5d7224 */ /* 0x000fe200078e0038 */
[----:B--2---:R-:W-:Y:S01]  /*6570*/  R2UR UR4, R43 ;  /* 0x000000002b0472ca */ /* 0x004fe200000e0000 */
        /* <DEDUP_REMOVED lines=14> */
[----:B------:R-:W-:-:S02]  /*6660*/  PRMT R165, R92, 0x7610, R165 ;  /* 0x000076105ca57816 */ /* 0x000fc400000000a5 */
        /* <DEDUP_REMOVED lines=58> */
.L_x_2267:
[----:B------:R-:W-:Y:S01]  /*6a10*/  IMAD R43, R19, 0x8, R18 ;  /* 0x00000008132b7824 */ /* 0x000fe200078e0212 */
[----:B------:R-:W-:Y:S01]  /*6a20*/  SHF.L.U32 R100, R209, 0x1f, RZ ;  /* 0x0000001fd1647819 */ /* 0x000fe200000006ff */
[----:B------:R-:W0:Y:S01]  /*6a30*/  LDC R146, c[0x0][0x2e4] ;  /* 0x0000b900ff927b82 */ /* 0x000e220000000800 */
[----:B------:R-:W-:Y:S02]  /*6a40*/  BSSY B1, `(.L_x_2268) ;  /* 0x0000004000017945 */ /* 0x000fe40003800000 */
[----:B------:R-:W1:Y:S05]  /*6a50*/  SYNCS.PHASECHK.TRANS64.TRYWAIT P5, [R43+URZ+0x36890], R100 ;  /* 0x036890642b0075a7 */ /* 0x000e6a00080a017f */
[----:B------:R-:W2:Y:S01]  /*6a60*/  LDC.64 R126, c[0x0][0x2f0] ;  /* 0x0000bc00ff7e7b82 */ /* 0x000ea20000000a00 */
[----:B-1----:R-:W-:Y:S05]  /*6a70*/  @!P5 BRA `(.L_x_2269) ;  /* 0x00000254004cd947 */ /* 0x002fea0003800000 */
.L_x_2539:
[----:B------:R-:W-:Y:S05]  /*6a80*/  BSYNC B1 ;  /* 0x0000000000017941 */ /* 0x000fea0003800000 */
.L_x_2268:
[----:B------:R-:W-:Y:S01]  /*6a90*/  BSSY B1, `(.L_x_2270) ;  /* 0x000016f000017945 */ /* 0x000fe20003800000 */
[----:B0-----:R-:W-:Y:S01]  /*6aa0*/  IADD3 R147, -R124, R146, RZ ;  /* 0x000000927c937210 */ /* 0x001fe20007ffe1ff */
[----:B------:R-:W-:Y:S02]  /*6ab0*/  IMAD.MOV.U32 R129, RZ, RZ, R97 ;  /* 0x000000ffff817224 */ /* 0x000fe400078e0061 */
        /* <DEDUP_REMOVED lines=9> */
[----:B------:R-:W-:Y:S01]  /*6b50*/  IMAD R95, R19, 0x5400, R143 ;  /* 0x00005400135f7824 */ /* 0x000fe200078e028f */
[----:B------:R-:W-:Y:S01]  /*6b60*/  IADD3 R159, P4, P5, R118, R130, R21 ;  /* 0x00000082769f7210 */ /* 0x000fe20007d9e015 */
[----:B------:R-:W-:Y:S01]  /*6b70*/  BSSY B3, `(.L_x_2274) ;  /* 0x0000066000037945 */ /* 0x000fe20003800000 */
        /* <DEDUP_REMOVED lines=13> */
[----:B------:R-:W-:Y:S02]  /*6c50*/  IMAD R93, R19, 0x5400, R92 ;  /* 0x00005400135d7824 */ /* 0x000fe400078e025c */
[--C-:B------:R-:W-:Y:S02]  /*6c60*/  IMAD R92, R95, 0x2, R18.reuse ;  /* 0x000000025f5c7824 */ /* 0x100fe400078e0212 */
[----:B------:R-:W-:-:S04]  /*6c70*/  IMAD R96, R93, 0x2, R18 ;  /* 0x000000025d607824 */ /* 0x000fc800078e0212 */
        /* <DEDUP_REMOVED lines=17> */
[----:B0-----:R-:W-:Y:S02]  /*6d90*/  HADD2.F32 R67, -RZ, R93.H0_H0 ;  /* 0x2000005dff437230 */ /* 0x001fe40000004100 */
[----:B------:R-:W-:Y:S02]  /*6da0*/  HADD2.F32 R55, -RZ, R55.H0_H0 ;  /* 0x20000037ff377230 */ /* 0x000fe40000004100 */
[----:B------:R-:W-:Y:S02]  /*6db0*/  HADD2.F32 R66, -RZ, R66.H0_H0 ;  /* 0x20000042ff427230 */ /* 0x000fe40000004100 */
[C---:B------:R-:W-:Y:S01]  /*6dc0*/  FMUL.FTZ R168, R67.reuse, R168 ;  /* 0x000000a843a87220 */ /* 0x040fe20000410000 */
[-C--:B------:R-:W-:Y:S01]  /*6dd0*/  FFMA.FTZ R67, R67, R166.reuse, -R164 ;  /* 0x000000a643437223 */ /* 0x080fe200000108a4 */
[----:B------:R-:W-:Y:S02]  /*6de0*/  HADD2.F32 R164, -RZ, R64.H0_H0 ;  /* 0x20000040ffa47230 */ /* 0x000fe40000004100 */
[----:B------:R-:W-:Y:S01]  /*6df0*/  FFMA.FTZ R64, R163, R166, R168 ;  /* 0x000000a6a3407223 */ /* 0x000fe200000100a8 */
[----:B------:R-:W-:-:S02]  /*6e00*/  HADD2.F32 R163, -RZ, R93.H1_H1 ;  /* 0x3000005dffa37230 */ /* 0x000fc40000004100 */
[----:B------:R-:W-:Y:S02]  /*6e10*/  HADD2.F32 R166, -RZ, R162.H0_H0 ;  /* 0x200000a2ffa67230 */ /* 0x000fe40000004100 */
[-C--:B------:R-:W-:Y:S01]  /*6e20*/  FMUL.FTZ R162, R97, R164.reuse ;  /* 0x000000a461a27220 */ /* 0x080fe20000410000 */
[----:B------:R-:W-:Y:S02]  /*6e30*/  IMAD.MOV.U32 R93, RZ, RZ, R98 ;  /* 0x000000ffff5d7224 */ /* 0x000fe400078e0062 */
[C---:B------:R-:W-:Y:S01]  /*6e40*/  FMUL.FTZ R164, R163.reuse, R164 ;  /* 0x000000a4a3a47220 */ /* 0x040fe20000410000 */
[----:B------:R-:W-:Y:S02]  /*6e50*/  HADD2.F32 R168, -RZ, R65.H0_H0 ;  /* 0x20000041ffa87230 */ /* 0x000fe40000004100 */
[-C--:B------:R-:W-:Y:S01]  /*6e60*/  FFMA.FTZ R98, R163, R166.reuse, -R162 ;  /* 0x000000a6a3627223 */ /* 0x080fe200000108a2 */
[----:B------:R-:W-:Y:S02]  /*6e70*/  HADD2.F32 R162, -RZ, R165.H1_H1 ;  /* 0x300000a5ffa27230 */ /* 0x000fe40000004100 */
[----:B------:R-:W-:Y:S01]  /*6e80*/  FFMA.FTZ R97, R97, R166, R164 ;  /* 0x000000a661617223 */ /* 0x000fe200000100a4 */
[----:B------:R-:W-:-:S02]  /*6e90*/  HADD2.F32 R163, -RZ, R99.H0_H0 ;  /* 0x20000063ffa37230 */ /* 0x000fc40000004100 */
[----:B------:R-:W-:Y:S01]  /*6ea0*/  HADD2.F32 R164, -RZ, R165.H0_H0 ;  /* 0x200000a5ffa47230 */ /* 0x000fe20000004100 */
[----:B------:R-:W-:Y:S01]  /*6eb0*/  F2FP.F16.F32.PACK_AB R67, R98, R67 ;  /* 0x000000436243723e */ /* 0x000fe200000000ff */
[----:B------:R-:W-:Y:S02]  /*6ec0*/  HADD2.F32 R165, -RZ, R95.H0_H0 ;  /* 0x2000005fffa57230 */ /* 0x000fe40000004100 */
[----:B------:R-:W-:Y:S01]  /*6ed0*/  FMUL.FTZ R166, R163, R162 ;  /* 0x000000a2a3a67220 */ /* 0x000fe20000410000 */
[----:B------:R-:W-:Y:S01]  /*6ee0*/  HADD2.F32 R99, -RZ, R99.H1_H1 ;  /* 0x30000063ff637230 */ /* 0x000fe20000004100 */
[----:B------:R-:W-:Y:S01]  /*6ef0*/  F2FP.F16.F32.PACK_AB R97, R97, R64 ;  /* 0x000000406161723e */ /* 0x000fe200000000ff */
[----:B------:R-:W-:Y:S02]  /*6f00*/  HADD2.F32 R95, -RZ, R95.H1_H1 ;  /* 0x3000005fff5f7230 */ /* 0x000fe40000004100 */
[C---:B------:R-:W-:Y:S01]  /*6f10*/  FMUL.FTZ R162, R165.reuse, R162 ;  /* 0x000000a2a5a27220 */ /* 0x040fe20000410000 */
[----:B------:R-:W-:Y:S01]  /*6f20*/  FFMA.FTZ R166, R165, R164, -R166 ;  /* 0x000000a4a5a67223 */ /* 0x000fe200000108a6 */
[----:B------:R-:W-:Y:S01]  /*6f30*/  FMUL.FTZ R170, R99, R66 ;  /* 0x0000004263aa7220 */ /* 0x000fe20000410000 */
[----:B------:R-:W-:-:S02]  /*6f40*/  HADD2.F32 R65, -RZ, R167.H1_H1 ;  /* 0x300000a7ff417230 */ /* 0x000fc40000004100 */
[----:B------:R-:W-:Y:S01]  /*6f50*/  FMUL.FTZ R66, R95, R66 ;  /* 0x000000425f427220 */ /* 0x000fe20000410000 */
[----:B------:R-:W-:Y:S01]  /*6f60*/  FFMA.FTZ R162, R163, R164, R162 ;  /* 0x000000a4a3a27223 */ /* 0x000fe200000100a2 */
[----:B------:R-:W-:Y:S02]  /*6f70*/  HADD2.F32 R164, -RZ, R96.H0_H0 ;  /* 0x20000060ffa47230 */ /* 0x000fe40000004100 */
[-C--:B------:R-:W-:Y:S01]  /*6f80*/  FFMA.FTZ R95, R95, R168.reuse, -R170 ;  /* 0x000000a85f5f7223 */ /* 0x080fe200000108aa */
[----:B------:R-:W-:Y:S02]  /*6f90*/  HADD2.F32 R163, -RZ, R92.H0_H0 ;  /* 0x2000005cffa37230 */ /* 0x000fe40000004100 */
[----:B------:R-:W-:Y:S01]  /*6fa0*/  FFMA.FTZ R99, R99, R168, R66 ;  /* 0x000000a863637223 */ /* 0x000fe20000010042 */
[----:B------:R-:W-:Y:S02]  /*6fb0*/  HADD2.F32 R96, -RZ, R96.H1_H1 ;  /* 0x30000060ff607230 */ /* 0x000fe40000004100 */
[----:B------:R-:W-:Y:S01]  /*6fc0*/  HADD2.F32 R92, -RZ, R92.H1_H1 ;  /* 0x3000005cff5c7230 */ /* 0x000fe20000004100 */
[----:B------:R-:W-:Y:S01]  /*6fd0*/  F2FP.F16.F32.PACK_AB R95, R95, R166 ;  /* 0x000000a65f5f723e */ /* 0x000fe200000000ff */
[----:B------:R-:W-:-:S02]  /*6fe0*/  HADD2.F32 R66, -RZ, R167.H0_H0 ;  /* 0x200000a7ff427230 */ /* 0x000fc40000004100 */
[CC--:B------:R-:W-:Y:S01]  /*6ff0*/  FMUL.FTZ R167, R163.reuse, R65.reuse ;  /* 0x00000041a3a77220 */ /* 0x0c0fe20000410000 */
[----:B------:R-:W-:Y:S02]  /*7000*/  HADD2.F32 R165, -RZ, R52.H0_H0 ;  /* 0x20000034ffa57230 */ /* 0x000fe40000004100 */
[----:B------:R-:W-:Y:S01]  /*7010*/  FMUL.FTZ R52, R164, R65 ;  /* 0x00000041a4347220 */ /* 0x000fe20000410000 */
[-C--:B------:R-:W-:Y:S01]  /*7020*/  FMUL.FTZ R65, R96, R53.reuse ;  /* 0x0000003560417220 */ /* 0x080fe20000410000 */
[----:B------:R-:W-:Y:S01]  /*7030*/  FMUL.FTZ R53, R92, R53 ;  /* 0x000000355c357220 */ /* 0x000fe20000410000 */
[-C--:B------:R-:W-:Y:S01]  /*7040*/  FFMA.FTZ R167, R164, R66.reuse, R167 ;  /* 0x00000042a4a77223 */ /* 0x080fe200000100a7 */
[----:B------:R-:W-:Y:S01]  /*7050*/  FFMA.FTZ R52, R163, R66, -R52 ;  /* 0x00000042a3347223 */ /* 0x000fe20000010834 */
[-C--:B------:R-:W-:Y:S01]  /*7060*/  FFMA.FTZ R65, R92, R165.reuse, -R65 ;  /* 0x000000a55c417223 */ /* 0x080fe20000010841 */
[----:B------:R-:W-:Y:S01]  /*7070*/  FFMA.FTZ R96, R96, R165, R53 ;  /* 0x000000a560607223 */ /* 0x000fe20000010035 */
[----:B------:R-:W-:Y:S01]  /*7080*/  HADD2.F32 R53, -RZ, R182.H1_H1 ;  /* 0x300000b6ff357230 */ /* 0x000fe20000004100 */
[----:B------:R-:W-:Y:S01]  /*7090*/  F2FP.F16.F32.PACK_AB R99, R99, R162 ;  /* 0x000000a26363723e */ /* 0x000fe200000000ff */
[----:B------:R-:W-:-:S02]  /*70a0*/  HADD2.F32 R163, -RZ, R93.H0_H0 ;  /* 0x2000005dffa37230 */ /* 0x000fc40000004100 */
[--C-:B------:R-:W-:Y:S01]  /*70b0*/  HADD2.F32 R92, -RZ, R94.reuse.H0_H0 ;  /* 0x2000005eff5c7230 */ /* 0x100fe20000004100 */
[----:B------:R-:W-:Y:S01]  /*70c0*/  F2FP.F16.F32.PACK_AB R96, R96, R167 ;  /* 0x000000a76060723e */ /* 0x000fe200000000ff */
[----:B------:R-:W-:Y:S02]  /*70d0*/  HADD2.F32 R164, -RZ, R93.H1_H1 ;  /* 0x3000005dffa47230 */ /* 0x000fe40000004100 */
[-C--:B------:R-:W-:Y:S01]  /*70e0*/  FMUL.FTZ R93, R163, R53.reuse ;  /* 0x00000035a35d7220 */ /* 0x080fe20000410000 */
[----:B------:R-:W-:Y:S02]  /*70f0*/  HADD2.F32 R94, -RZ, R94.H1_H1 ;  /* 0x3000005eff5e7230 */ /* 0x000fe40000004100 */
[----:B------:R-:W-:Y:S02]  /*7100*/  HADD2.F32 R165, -RZ, R54.H0_H0 ;  /* 0x20000036ffa57230 */ /* 0x000fe40000004100 */
[----:B------:R-:W-:Y:S01]  /*7110*/  FMUL.FTZ R54, R92, R53 ;  /* 0x000000355c367220 */ /* 0x000fe20000410000 */
[----:B------:R-:W-:-:S02]  /*7120*/  HADD2.F32 R66, -RZ, R181.H0_H0 ;  /* 0x200000b5ff427230 */ /* 0x000fc40000004100 */
[-C--:B------:R-:W-:Y:S01]  /*7130*/  FMUL.FTZ R53, R164, R55.reuse ;  /* 0x00000037a4357220 */ /* 0x080fe20000410000 */
[----:B------:R-:W-:Y:S02]  /*7140*/  FMUL.FTZ R55, R94, R55 ;  /* 0x000000375e377220 */ /* 0x000fe40000410000 */
[-C--:B------:R-:W-:Y:S01]  /*7150*/  FFMA.FTZ R93, R92, R66.reuse, -R93 ;  /* 0x000000425c5d7223 */ /* 0x080fe2000001085d */
[-C--:B------:R-:W-:Y:S01]  /*7160*/  FFMA.FTZ R94, R94, R165.reuse, -R53 ;  /* 0x000000a55e5e7223 */ /* 0x080fe20000010835 */
[----:B------:R-:W-:Y:S01]  /*7170*/  FFMA.FTZ R54, R163, R66, R54 ;  /* 0x00000042a3367223 */ /* 0x000fe20000010036 */
[----:B------:R-:W-:Y:S01]  /*7180*/  FFMA.FTZ R55, R164, R165, R55 ;  /* 0x000000a5a4377223 */ /* 0x000fe20000010037 */
[----:B------:R-:W-:Y:S02]  /*7190*/  F2FP.F16.F32.PACK_AB R92, R65, R52 ;  /* 0x00000034415c723e */ /* 0x000fe400000000ff */
[----:B------:R-:W-:Y:S02]  /*71a0*/  F2FP.F16.F32.PACK_AB R94, R94, R93 ;  /* 0x0000005d5e5e723e */ /* 0x000fe400000000ff */
[----:B------:R-:W-:-:S02]  /*71b0*/  F2FP.F16.F32.PACK_AB R98, R55, R54 ;  /* 0x000000363762723e */ /* 0x000fc400000000ff */
[----:B------:R-:W-:-:S07]  /*71c0*/  MOV R93, R67 ;  /* 0x00000043005d7202 */ /* 0x000fce0000000f00 */
.L_x_2275:
[----:B------:R-:W-:Y:S05]  /*71d0*/  BSYNC B3 ;  /* 0x0000000000037941 */ /* 0x000fea0003800000 */
.L_x_2274:
        /* <DEDUP_REMOVED lines=10> */
.L_x_2273:
[----:B------:R-:W-:Y:S05]  /*7280*/  BSYNC B2 ;  /* 0x0000000000027941 */ /* 0x000fea0003800000 */
.L_x_2272:
[----:B------:R-:W-:Y:S01]  /*7290*/  ISETP.NE.AND P4, PT, R34, RZ, PT ;  /* 0x000000ff2200720c */ /* 0x000fe20003f85270 */
[----:B------:R-:W-:-:S12]  /*72a0*/  BSSY B2, `(.L_x_2276) ;  /* 0x0000076000027945 */ /* 0x000fd80003800000 */
[----:B------:R-:W-:Y:S05]  /*72b0*/  @!P4 BRA `(.L_x_2277) ;  /* 0x0000000400d0c947 */ /* 0x000fea0003800000 */
[----:B0-----:R-:W-:Y:S01]  /*72c0*/  SEL R52, R124, R147, !P1 ;  /* 0x000000937c347207 */ /* 0x001fe20004800000 */
        /* <DEDUP_REMOVED lines=15> */
[----:B------:R-:W-:-:S04]  /*73c0*/  IMAD.IADD R52, R52, 0x1, R53 ;  /* 0x0000000134347824 */ /* 0x000fc800078e0235 */
[----:B------:R-:W-:Y:S02]  /*73d0*/  IMAD R53, R19, 0x5400, R52 ;  /* 0x0000540013357824 */ /* 0x000fe400078e0234 */
[----:B------:R-:W-:-:S03]  /*73e0*/  IMAD R52, R55, 0x2, R18 ;  /* 0x0000000237347824 */ /* 0x000fc600078e0212 */
[----:B------:R-:W-:-:S03]  /*73f0*/  LEA R64, R53, R18, 0x1 ;  /* 0x0000001235407211 */ /* 0x000fc600078e08ff */
        /* <DEDUP_REMOVED lines=19> */
[-C--:B------:R-:W-:Y:S01]  /*7530*/  FMUL.FTZ R160, R65, R63.reuse ;  /* 0x0000003f41a07220 */ /* 0x080fe20000410000 */
[----:B------:R-:W-:Y:S02]  /*7540*/  HADD2.F32 R53, -RZ, R94.H0_H0 ;  /* 0x2000005eff357230 */ /* 0x000fe40000004100 */
[C---:B------:R-:W-:Y:S01]  /*7550*/  FMUL.FTZ R94, R97.reuse, R63 ;  /* 0x0000003f615e7220 */ /* 0x040fe20000410000 */
[-C--:B------:R-:W-:Y:S01]  /*7560*/  FMUL.FTZ R63, R98, R99.reuse ;  /* 0x00000063623f7220 */ /* 0x080fe20000410000 */
[C---:B------:R-:W-:Y:S01]  /*7570*/  FMUL.FTZ R99, R60.reuse, R99 ;  /* 0x000000633c637220 */ /* 0x040fe20000410000 */
[-C--:B------:R-:W-:Y:S01]  /*7580*/  FFMA.FTZ R160, R97, R96.reuse, R160 ;  /* 0x0000006061a07223 */ /* 0x080fe200000100a0 */
[----:B------:R-:W-:Y:S01]  /*7590*/  FFMA.FTZ R94, R65, R96, -R94 ;  /* 0x00000060415e7223 */ /* 0x000fe2000001085e */
[-C--:B------:R-:W-:Y:S01]  /*75a0*/  FFMA.FTZ R63, R60, R53.reuse, -R63 ;  /* 0x000000353c3f7223 */ /* 0x080fe2000001083f */
[----:B------:R-:W-:Y:S01]  /*75b0*/  FFMA.FTZ R99, R98, R53, R99 ;  /* 0x0000003562637223 */ /* 0x000fe20000010063 */
[----:B------:R-:W-:-:S02]  /*75c0*/  HADD2.F32 R65, -RZ, R67.H0_H0 ;  /* 0x20000043ff417230 */ /* 0x000fc40000004100 */
[----:B------:R-:W-:Y:S01]  /*75d0*/  HADD2.F32 R96, -RZ, R67.H1_H1 ;  /* 0x30000043ff607230 */ /* 0x000fe20000004100 */
[----:B------:R-:W-:Y:S01]  /*75e0*/  F2FP.F16.F32.PACK_AB R63, R63, R94 ;  /* 0x0000005e3f3f723e */ /* 0x000fe200000000ff */
[----:B------:R-:W-:Y:S01]  /*75f0*/  HADD2.F32 R53, -RZ, R181.H1_H1 ;  /* 0x300000b5ff357230 */ /* 0x000fe20000004100 */
[----:B------:R-:W-:Y:S01]  /*7600*/  F2FP.F16.F32.PACK_AB R99, R99, R160 ;  /* 0x000000a06363723e */ /* 0x000fe200000000ff */
[--C-:B------:R-:W-:Y:S02]  /*7610*/  HADD2.F32 R67, -RZ, R55.reuse.H0_H0 ;  /* 0x20000037ff437230 */ /* 0x100fe40000004100 */
[----:B------:R-:W-:Y:S02]  /*7620*/  HADD2.F32 R97, -RZ, R62.H0_H0 ;  /* 0x2000003eff617230 */ /* 0x000fe40000004100 */
[-C--:B------:R-:W-:Y:S01]  /*7630*/  FMUL.FTZ R98, R65, R53.reuse ;  /* 0x0000003541627220 */ /* 0x080fe20000410000 */
[----:B------:R-:W-:Y:S02]  /*7640*/  HADD2.F32 R62, -RZ, R55.H1_H1 ;  /* 0x30000037ff3e7230 */ /* 0x000fe40000004100 */
[----:B------:R-:W-:Y:S01]  /*7650*/  FMUL.FTZ R162, R67, R53 ;  /* 0x0000003543a27220 */ /* 0x000fe20000410000 */
[----:B------:R-:W-:-:S02]  /*7660*/  HADD2.F32 R60, -RZ, R180.H0_H0 ;  /* 0x200000b4ff3c7230 */ /* 0x000fc40000004100 */
[-C--:B------:R-:W-:Y:S01]  /*7670*/  FMUL.FTZ R53, R96, R97.reuse ;  /* 0x0000006160357220 */ /* 0x080fe20000410000 */
[----:B------:R-:W-:Y:S02]  /*7680*/  HADD2.F32 R51, -RZ, R51.H0_H0 ;  /* 0x20000033ff337230 */ /* 0x000fe40000004100 */
[C---:B------:R-:W-:Y:S01]  /*7690*/  FMUL.FTZ R97, R62.reuse, R97 ;  /* 0x000000613e617220 */ /* 0x040fe20000410000 */
[--C-:B------:R-:W-:Y:S02]  /*76a0*/  HADD2.F32 R55, -RZ, R179.reuse.H0_H0 ;  /* 0x200000b3ff377230 */ /* 0x100fe40000004100 */
[-C--:B------:R-:W-:Y:S01]  /*76b0*/  FFMA.FTZ R98, R67, R60.reuse, -R98 ;  /* 0x0000003c43627223 */ /* 0x080fe20000010862 */
[----:B------:R-:W-:Y:S01]  /*76c0*/  FFMA.FTZ R162, R65, R60, R162 ;  /* 0x0000003c41a27223 */ /* 0x000fe200000100a2 */
[-C--:B------:R-:W-:Y:S01]  /*76d0*/  FFMA.FTZ R53, R62, R51.reuse, -R53 ;  /* 0x000000333e357223 */ /* 0x080fe20000010835 */
[----:B------:R-:W-:Y:S01]  /*76e0*/  FFMA.FTZ R97, R96, R51, R97 ;  /* 0x0000003360617223 */ /* 0x000fe20000010061 */
[----:B------:R-:W-:-:S02]  /*76f0*/  HADD2.F32 R51, -RZ, R179.H1_H1 ;  /* 0x300000b3ff337230 */ /* 0x000fc40000004100 */
[----:B------:R-:W-:Y:S02]  /*7700*/  HADD2.F32 R62, -RZ, R64.H0_H0 ;  /* 0x20000040ff3e7230 */ /* 0x000fe40000004100 */
[----:B------:R-:W-:Y:S02]  /*7710*/  HADD2.F32 R60, -RZ, R52.H0_H0 ;  /* 0x20000034ff3c7230 */ /* 0x000fe40000004100 */
[----:B------:R-:W-:Y:S02]  /*7720*/  HADD2.F32 R64, -RZ, R64.H1_H1 ;  /* 0x30000040ff407230 */ /* 0x000fe40000004100 */
[-C--:B------:R-:W-:Y:S01]  /*7730*/  FMUL.FTZ R65, R62, R51.reuse ;  /* 0x000000333e417220 */ /* 0x080fe20000410000 */
[----:B------:R-:W-:Y:S02]  /*7740*/  HADD2.F32 R52, -RZ, R52.H1_H1 ;  /* 0x30000034ff347230 */ /* 0x000fe40000004100 */
[----:B------:R-:W-:Y:S01]  /*7750*/  FMUL.FTZ R159, R60, R51 ;  /* 0x000000333c9f7220 */ /* 0x000fe20000410000 */
[----:B------:R-:W-:-:S02]  /*7760*/  HADD2.F32 R67, -RZ, R48.H0_H0 ;  /* 0x20000030ff437230 */ /* 0x000fc40000004100 */
[----:B------:R-:W-:Y:S01]  /*7770*/  FMUL.FTZ R51, R64, R49 ;  /* 0x0000003140337220 */ /* 0x000fe20000410000 */
[----:B------:R-:W-:Y:S01]  /*7780*/  FFMA.FTZ R65, R60, R55, -R65 ;  /* 0x000000373c417223 */ /* 0x000fe20000010841 */
[----:B------:R-:W-:Y:S01]  /*7790*/  FMUL.FTZ R49, R52, R49 ;  /* 0x0000003134317220 */ /* 0x000fe20000410000 */
[----:B------:R-:W-:Y:S01]  /*77a0*/  FFMA.FTZ R159, R62, R55, R159 ;  /* 0x000000373e9f7223 */ /* 0x000fe2000001009f */
[-C--:B------:R-:W-:Y:S01]  /*77b0*/  FFMA.FTZ R52, R52, R67.reuse, -R51 ;  /* 0x0000004334347223 */ /* 0x080fe20000010833 */
[----:B------:R-:W-:Y:S02]  /*77c0*/  HADD2.F32 R55, -RZ, R66.H0_H0 ;  /* 0x20000042ff377230 */ /* 0x000fe40000004100 */
[----:B------:R-:W-:Y:S01]  /*77d0*/  FFMA.FTZ R64, R64, R67, R49 ;  /* 0x0000004340407223 */ /* 0x000fe20000010031 */
[----:B------:R-:W-:Y:S02]  /*77e0*/  HADD2.F32 R48, -RZ, R178.H0_H0 ;  /* 0x200000b2ff307230 */ /* 0x000fe40000004100 */
[----:B------:R-:W-:Y:S01]  /*77f0*/  HADD2.F32 R61, -RZ, R61.H0_H0 ;  /* 0x2000003dff3d7230 */ /* 0x000fe20000004100 */
[----:B------:R-:W-:Y:S01]  /*7800*/  F2FP.F16.F32.PACK_AB R52, R52, R65 ;  /* 0x000000413434723e */ /* 0x000fe200000000ff */
[----:B------:R-:W-:Y:S01]  /*7810*/  HADD2.F32 R51, -RZ, R54.H0_H0 ;  /* 0x20000036ff337230 */ /* 0x000fe20000004100 */
[----:B------:R-:W-:Y:S01]  /*7820*/  F2FP.F16.F32.PACK_AB R64, R64, R159 ;  /* 0x0000009f4040723e */ /* 0x000fe200000000ff */
[----:B------:R-:W-:-:S02]  /*7830*/  HADD2.F32 R66, -RZ, R66.H1_H1 ;  /* 0x30000042ff427230 */ /* 0x000fc40000004100 */
[----:B------:R-:W-:Y:S02]  /*7840*/  HADD2.F32 R54, -RZ, R54.H1_H1 ;  /* 0x30000036ff367230 */ /* 0x000fe40000004100 */
[----:B------:R-:W-:Y:S02]  /*7850*/  HADD2.F32 R67, -RZ, R50.H0_H0 ;  /* 0x20000032ff437230 */ /* 0x000fe40000004100 */
[-C--:B------:R-:W-:Y:S01]  /*7860*/  FMUL.FTZ R50, R55, R48.reuse ;  /* 0x0000003037327220 */ /* 0x080fe20000410000 */
[----:B------:R-:W-:Y:S02]  /*7870*/  HADD2.F32 R49, -RZ, R178.H1_H1 ;  /* 0x300000b2ff317230 */ /* 0x000fe40000004100 */
[-C--:B------:R-:W-:Y:S01]  /*7880*/  FMUL.FTZ R161, R66, R61.reuse ;  /* 0x0000003d42a17220 */ /* 0x080fe20000410000 */
[----:B------:R-:W-:Y:S01]  /*7890*/  FMUL.FTZ R48, R51, R48 ;  /* 0x0000003033307220 */ /* 0x000fe20000410000 */
        /* <DEDUP_REMOVED lines=8> */
[----:B------:R-:W-:Y:S02]  /*7920*/  F2FP.F16.F32.PACK_AB R67, R97, R162 ;  /* 0x000000a26143723e */ /* 0x000fe400000000ff */
[----:B------:R-:W-:Y:S02]  /*7930*/  F2FP.F16.F32.PACK_AB R54, R161, R50 ;  /* 0x00000032a136723e */ /* 0x000fe400000000ff */
[----:B------:R-:W-:-:S07]  /*7940*/  F2FP.F16.F32.PACK_AB R66, R61, R48 ;  /* 0x000000303d42723e */ /* 0x000fce00000000ff */
.L_x_2279:
[----:B------:R-:W-:Y:S05]  /*7950*/  BSYNC B3 ;  /* 0x0000000000037941 */ /* 0x000fea0003800000 */
.L_x_2278:
        /* <DEDUP_REMOVED lines=10> */
.L_x_2277:
[----:B------:R-:W-:Y:S05]  /*7a00*/  BSYNC B2 ;  /* 0x0000000000027941 */ /* 0x000fea0003800000 */
.L_x_2276:
[----:B------:R-:W-:-:S13]  /*7a10*/  ISETP.NE.AND P4, PT, R35, RZ, PT ;  /* 0x000000ff2300720c */ /* 0x000fda0003f85270 */
[----:B------:R-:W-:Y:S05]  /*7a20*/  @!P4 BRA `(.L_x_2271) ;  /* 0x0000000400d4c947 */ /* 0x000fea0003800000 */
[----:B---3--:R-:W2:Y:S01]  /*7a30*/  LDL R48, [R1] ;  /* 0x0000000001307983 */ /* 0x008ea20000100800 */
[----:B------:R-:W-:Y:S01]  /*7a40*/  IADD3 R60, P4, P5, R118, R130, R29 ;  /* 0x00000082763c7210 */ /* 0x000fe20007d9e01d */
[----:B------:R-:W-:Y:S03]  /*7a50*/  BSSY B2, `(.L_x_2280) ;  /* 0x0000068000027945 */ /* 0x000fe60003800000 */
[----:B------:R-:W-:Y:S02]  /*7a60*/  IADD3.X R61, R4, R151, R33, P4, P5 ;  /* 0x00000097043d7210 */ /* 0x000fe400027ea421 */
[----:B------:R-:W-:Y:S02]  /*7a70*/  ISETP.GE.AND P4, PT, R207, R101, PT ;  /* 0x00000065cf00720c */ /* 0x000fe40003f86270 */
[----:B--2---:R-:W-:-:S04]  /*7a80*/  LOP3.LUT P6, RZ, R48, 0x1, RZ, 0xc0, !PT ;  /* 0x0000000130ff7812 */ /* 0x004fc800078cc0ff */
[----:B------:R-:W-:-:S04]  /*7a90*/  SEL R48, R124, R147, !P6 ;  /* 0x000000937c307207 */ /* 0x000fc80007000000 */
[----:B------:R-:W-:-:S04]  /*7aa0*/  SHF.R.S32.HI R49, RZ, 0x1f, R48 ;  /* 0x0000001fff317819 */ /* 0x000fc80000011430 */
        /* <DEDUP_REMOVED lines=17> */
[--C-:B------:R-:W-:Y:S01]  /*7bc0*/  SHF.R.U64 R44, R44, 0x10, R45.reuse ;  /* 0x000000102c2c7819 */ /* 0x100fe2000000122d */
[----:B------:R-:W-:Y:S01]  /*7bd0*/  HADD2.F32 R67, -RZ, R177.H1_H1 ;  /* 0x300000b1ff437230 */ /* 0x000fe20000004100 */
[----:B------:R-:W-:Y:S01]  /*7be0*/  SHF.R.U32.HI R62, RZ, 0x10, R45 ;  /* 0x00000010ff3e7819 */ /* 0x000fe2000001162d */
[--C-:B--2---:R-:W-:Y:S01]  /*7bf0*/  HADD2.F32 R66, -RZ, R53.reuse.H0_H0 ;  /* 0x20000035ff427230 */ /* 0x104fe20000004100 */
[--C-:B------:R-:W-:Y:S01]  /*7c00*/  SHF.R.U64 R45, R56, 0x10, R57.reuse ;  /* 0x00000010382d7819 */ /* 0x100fe20000001239 */
[----:B------:R-:W-:Y:S01]  /*7c10*/  HADD2.F32 R64, -RZ, R53.H1_H1 ;  /* 0x30000035ff407230 */ /* 0x000fe20000004100 */
[----:B------:R-:W-:Y:S01]  /*7c20*/  SHF.R.U32.HI R56, RZ, 0x10, R57 ;  /* 0x00000010ff387819 */ /* 0x000fe20000011639 */
[----:B0-----:R-:W-:Y:S01]  /*7c30*/  HADD2.F32 R92, -RZ, R49.H0_H0 ;  /* 0x20000031ff5c7230 */ /* 0x001fe20000004100 */
[--C-:B------:R-:W-:Y:S01]  /*7c40*/  SHF.R.U64 R57, R58, 0x10, R59.reuse ;  /* 0x000000103a397819 */ /* 0x100fe2000000123b */
[----:B------:R-:W-:Y:S01]  /*7c50*/  HADD2.F32 R65, -RZ, R62.H0_H0 ;  /* 0x2000003eff417230 */ /* 0x000fe20000004100 */
[----:B------:R-:W-:Y:S01]  /*7c60*/  SHF.R.U32.HI R58, RZ, 0x10, R59 ;  /* 0x00000010ff3a7819 */ /* 0x000fe2000001163b */
[----:B------:R-:W-:-:S02]  /*7c70*/  HADD2.F32 R53, -RZ, R56.H0_H0 ;  /* 0x20000038ff357230 */ /* 0x000fc40000004100 */
[-C--:B------:R-:W-:Y:S01]  /*7c80*/  FMUL.FTZ R95, R92, R67.reuse ;  /* 0x000000435c5f7220 */ /* 0x080fe20000410000 */
[----:B------:R-:W-:Y:S02]  /*7c90*/  HADD2.F32 R56, -RZ, R49.H1_H1 ;  /* 0x30000031ff387230 */ /* 0x000fe40000004100 */
[----:B------:R-:W-:Y:S01]  /*7ca0*/  FMUL.FTZ R49, R66, R67 ;  /* 0x0000004342317220 */ /* 0x000fe20000410000 */
[----:B------:R-:W-:Y:S02]  /*7cb0*/  HADD2.F32 R59, -RZ, R175.H1_H1 ;  /* 0x300000afff3b7230 */ /* 0x000fe40000004100 */
[-C--:B------:R-:W-:Y:S01]  /*7cc0*/  FMUL.FTZ R67, R64, R53.reuse ;  /* 0x0000003540437220 */ /* 0x080fe20000410000 */
[--C-:B------:R-:W-:Y:S01]  /*7cd0*/  SHF.R.U64 R46, R46, 0x10, R47.reuse ;  /* 0x000000102e2e7819 */ /* 0x100fe2000000122f */
[----:B------:R-:W-:Y:S01]  /*7ce0*/  FMUL.FTZ R93, R56, R53 ;  /* 0x00000035385d7220 */ /* 0x000fe20000410000 */
[----:B------:R-:W-:Y:S01]  /*7cf0*/  SHF.R.U32.HI R47, RZ, 0x10, R47 ;  /* 0x00000010ff2f7819 */ /* 0x000fe2000001162f */
[----:B------:R-:W-:Y:S01]  /*7d00*/  FFMA.FTZ R49, R92, R59, -R49 ;  /* 0x0000003b5c317223 */ /* 0x000fe20000010831 */
[-C--:B------:R-:W-:Y:S01]  /*7d10*/  FFMA.FTZ R56, R56, R65.reuse, -R67 ;  /* 0x0000004138387223 */ /* 0x080fe20000010843 */
[----:B------:R-:W-:Y:S01]  /*7d20*/  FFMA.FTZ R64, R64, R65, R93 ;  /* 0x0000004140407223 */ /* 0x000fe2000001005d */
[----:B------:R-:W-:-:S02]  /*7d30*/  HADD2.F32 R67, -RZ, R176.H1_H1 ;  /* 0x300000b0ff437230 */ /* 0x000fc40000004100 */
[----:B------:R-:W-:Y:S01]  /*7d40*/  FFMA.FTZ R53, R66, R59, R95 ;  /* 0x0000003b42357223 */ /* 0x000fe2000001005f */
[----:B------:R-:W-:Y:S01]  /*7d50*/  HADD2.F32 R62, -RZ, R55.H0_H0 ;  /* 0x20000037ff3e7230 */ /* 0x000fe20000004100 */
[----:B------:R-:W-:Y:S01]  /*7d60*/  F2FP.F16.F32.PACK_AB R49, R56, R49 ;  /* 0x000000313831723e */ /* 0x000fe200000000ff */
[--C-:B------:R-:W-:Y:S02]  /*7d70*/  HADD2.F32 R92, -RZ, R51.reuse.H0_H0 ;  /* 0x20000033ff5c7230 */ /* 0x100fe40000004100 */
[----:B------:R-:W-:Y:S01]  /*7d80*/  HADD2.F32 R58, -RZ, R58.H0_H0 ;  /* 0x2000003aff3a7230 */ /* 0x000fe20000004100 */
[----:B------:R-:W-:Y:S01]  /*7d90*/  F2FP.F16.F32.PACK_AB R53, R64, R53 ;  /* 0x000000354035723e */ /* 0x000fe200000000ff */
[----:B------:R-:W-:Y:S02]  /*7da0*/  HADD2.F32 R65, -RZ, R51.H1_H1 ;  /* 0x30000033ff417230 */ /* 0x000fe40000004100 */
[----:B------:R-:W-:Y:S01]  /*7db0*/  FMUL.FTZ R51, R92, R67 ;  /* 0x000000435c337220 */ /* 0x000fe20000410000 */
[----:B------:R-:W-:-:S02]  /*7dc0*/  HADD2.F32 R59, -RZ, R174.H1_H1 ;  /* 0x300000aeff3b7230 */ /* 0x000fc40000004100 */
[----:B------:R-:W-:Y:S02]  /*7dd0*/  HADD2.F32 R66, -RZ, R47.H0_H0 ;  /* 0x2000002fff427230 */ /* 0x000fe40000004100 */
[C---:B------:R-:W-:Y:S01]  /*7de0*/  FMUL.FTZ R47, R62.reuse, R67 ;  /* 0x000000433e2f7220 */ /* 0x040fe20000410000 */
[----:B------:R-:W-:Y:S02]  /*7df0*/  HADD2.F32 R55, -RZ, R55.H1_H1 ;  /* 0x30000037ff377230 */ /* 0x000fe40000004100 */
[-C--:B------:R-:W-:Y:S01]  /*7e00*/  FMUL.FTZ R96, R65, R58.reuse ;  /* 0x0000003a41607220 */ /* 0x080fe20000410000 */
[-C--:B------:R-:W-:Y:S01]  /*7e10*/  FFMA.FTZ R51, R62, R59.reuse, R51 ;  /* 0x0000003b3e337223 */ /* 0x080fe20000010033 */
[----:B------:R-:W-:Y:S01]  /*7e20*/  FFMA.FTZ R47, R92, R59, -R47 ;  /* 0x0000003b5c2f7223 */ /* 0x000fe2000001082f */
[----:B------:R-:W-:Y:S02]  /*7e30*/  HADD2.F32 R92, -RZ, R52.H0_H0 ;  /* 0x20000034ff5c7230 */ /* 0x000fe40000004100 */
[C---:B------:R-:W-:Y:S01]  /*7e40*/  FMUL.FTZ R94, R55.reuse, R58 ;  /* 0x0000003a375e7220 */ /* 0x040fe20000410000 */
[----:B------:R-:W-:Y:S01]  /*7e50*/  FFMA.FTZ R62, R55, R66, R96 ;  /* 0x00000042373e7223 */ /* 0x000fe20000010060 */
[----:B------:R-:W-:-:S02]  /*7e60*/  HADD2.F32 R55, -RZ, R45.H0_H0 ;  /* 0x2000002dff377230 */ /* 0x000fc40000004100 */
[----:B------:R-:W-:Y:S02]  /*7e70*/  HADD2.F32 R52, -RZ, R52.H1_H1 ;  /* 0x30000034ff347230 */ /* 0x000fe40000004100 */
[----:B------:R-:W-:Y:S01]  /*7e80*/  FFMA.FTZ R58, R65, R66, -R94 ;  /* 0x00000042413a7223 */ /* 0x000fe2000001085e */
[--C-:B------:R-:W-:Y:S02]  /*7e90*/  HADD2.F32 R45, -RZ, R48.reuse.H1_H1 ;  /* 0x30000030ff2d7230 */ /* 0x100fe40000004100 */
[----:B------:R-:W-:Y:S02]  /*7ea0*/  HADD2.F32 R177, -RZ, R177.H0_H0 ;  /* 0x200000b1ffb17230 */ /* 0x000fe40000004100 */
[-C--:B------:R-:W-:Y:S01]  /*7eb0*/  FMUL.FTZ R94, R52, R55.reuse ;  /* 0x00000037345e7220 */ /* 0x080fe20000410000 */
[----:B------:R-:W-:Y:S02]  /*7ec0*/  HADD2.F32 R66, -RZ, R48.H0_H0 ;  /* 0x20000030ff427230 */ /* 0x000fe40000004100 */
[----:B------:R-:W-:Y:S01]  /*7ed0*/  FMUL.FTZ R55, R45, R55 ;  /* 0x000000372d377220 */ /* 0x000fe20000410000 */
[----:B------:R-:W-:-:S02]  /*7ee0*/  HADD2.F32 R48, -RZ, R44.H0_H0 ;  /* 0x2000002cff307230 */ /* 0x000fc40000004100 */
[-C--:B------:R-:W-:Y:S01]  /*7ef0*/  FMUL.FTZ R59, R92, R177.reuse ;  /* 0x000000b15c3b7220 */ /* 0x080fe20000410000 */
[----:B------:R-:W-:Y:S02]  /*7f00*/  HADD2.F32 R175, -RZ, R175.H0_H0 ;  /* 0x200000afffaf7230 */ /* 0x000fe40000004100 */
[----:B------:R-:W-:Y:S01]  /*7f10*/  FMUL.FTZ R177, R66, R177 ;  /* 0x000000b142b17220 */ /* 0x000fe20000410000 */
[----:B------:R-:W-:Y:S02]  /*7f20*/  HADD2.F32 R176, -RZ, R176.H0_H0 ;  /* 0x200000b0ffb07230 */ /* 0x000fe40000004100 */
[-C--:B------:R-:W-:Y:S01]  /*7f30*/  FFMA.FTZ R52, R52, R48.reuse, R55 ;  /* 0x0000003034347223 */ /* 0x080fe20000010037 */
[----:B------:R-:W-:Y:S01]  /*7f40*/  FFMA.FTZ R45, R45, R48, -R94 ;  /* 0x000000302d2d7223 */ /* 0x000fe2000001085e */
[-C--:B------:R-:W-:Y:S01]  /*7f50*/  FFMA.FTZ R44, R66, R175.reuse, -R59 ;  /* 0x000000af422c7223 */ /* 0x080fe2000001083b */
[----:B------:R-:W-:Y:S02]  /*7f60*/  HADD2.F32 R55, -RZ, R54.H0_H0 ;  /* 0x20000036ff377230 */ /* 0x000fe40000004100 */
[----:B------:R-:W-:Y:S01]  /*7f70*/  FFMA.FTZ R175, R92, R175, R177 ;  /* 0x000000af5caf7223 */ /* 0x000fe200000100b1 */
[----:B------:R-:W-:Y:S01]  /*7f80*/  HADD2.F32 R59, -RZ, R57.H0_H0 ;  /* 0x20000039ff3b7230 */ /* 0x000fe20000004100 */
[----:B------:R-:W-:Y:S01]  /*7f90*/  F2FP.F16.F32.PACK_AB R47, R58, R47 ;  /* 0x0000002f3a2f723e */ /* 0x000fe200000000ff */
[----:B------:R-:W-:-:S02]  /*7fa0*/  HADD2.F32 R48, -RZ, R50.H0_H0 ;  /* 0x20000032ff307230 */ /* 0x000fc40000004100 */
[CC--:B------:R-:W-:Y:S01]  /*7fb0*/  FMUL.FTZ R65, R55.reuse, R176.reuse ;  /* 0x000000b037417220 */ /* 0x0c0fe20000410000 */
        /* <DEDUP_REMOVED lines=8> */
[-C--:B------:R-:W-:Y:S01]  /*8040*/  FFMA.FTZ R65, R48, R174.reuse, -R65 ;  /* 0x000000ae30417223 */ /* 0x080fe20000010841 */
[----:B------:R-:W-:Y:S01]  /*8050*/  FFMA.FTZ R176, R55, R174, R176 ;  /* 0x000000ae37b07223 */ /* 0x000fe200000100b0 */
[-C--:B------:R-:W-:Y:S01]  /*8060*/  FFMA.FTZ R50, R50, R57.reuse, -R67 ;  /* 0x0000003932327223 */ /* 0x080fe20000010843 */
[----:B------:R-:W-:Y:S01]  /*8070*/  FFMA.FTZ R59, R54, R57, R59 ;  /* 0x00000039363b7223 */ /* 0x000fe2000001003b */
[----:B------:R-:W-:Y:S01]  /*8080*/  F2FP.F16.F32.PACK_AB R55, R62, R51 ;  /* 0x000000333e37723e */ /* 0x000fe200000000ff */
[----:B------:R-:W-:Y:S01]  /*8090*/  IMAD.MOV.U32 R51, RZ, RZ, R47 ;  /* 0x000000ffff337224 */ /* 0x000fe200078e002f */
[----:B------:R-:W-:-:S02]  /*80a0*/  F2FP.F16.F32.PACK_AB R48, R45, R44 ;  /* 0x0000002c2d30723e */ /* 0x000fc400000000ff */
[----:B------:R-:W-:Y:S02]  /*80b0*/  F2FP.F16.F32.PACK_AB R50, R50, R65 ;  /* 0x000000413232723e */ /* 0x000fe400000000ff */
[----:B------:R-:W-:-:S07]  /*80c0*/  F2FP.F16.F32.PACK_AB R54, R59, R176 ;  /* 0x000000b03b36723e */ /* 0x000fce00000000ff */
.L_x_2281:
[----:B------:R-:W-:Y:S05]  /*80d0*/  BSYNC B2 ;  /* 0x0000000000027941 */ /* 0x000fea0003800000 */
.L_x_2280:
        /* <DEDUP_REMOVED lines=10> */
.L_x_2271:
[----:B------:R-:W-:Y:S05]  /*8180*/  BSYNC B1 ;  /* 0x0000000000017941 */ /* 0x000fea0003800000 */
.L_x_2270:
        /* <DEDUP_REMOVED lines=13> */
[----:B------:R-:W-:Y:S02]  /*8260*/  LEA.HI R45, R45, R44, RZ, 0x4 ;  /* 0x0000002c2d2d7211 */ /* 0x000fe400078f20ff */
[----:B---3--:R-:W-:-:S02]  /*8270*/  SHF.R.U32.HI R50, RZ, 0x3, R212 ;  /* 0x00000003ff327819 */ /* 0x008fc400000116d4 */
[----:B------:R-:W-:-:S05]  /*8280*/  LEA.HI.SX32 R48, R45, R20, 0x1c ;  /* 0x000000142d307211 */ /* 0x000fca00078fe2ff */
        /* <DEDUP_REMOVED lines=24> */
[----:B--2---:R-:W-:Y:S01]  /*8410*/  IMAD.MOV.U32 R61, RZ, RZ, R49 ;  /* 0x000000ffff3d7224 */ /* 0x004fe200078e0031 */
[----:B------:R-:W-:Y:S01]  /*8420*/  SHF.R.U32.HI R67, RZ, 0x10, R89 ;  /* 0x00000010ff437819 */ /* 0x000fe20000011659 */
[----:B------:R-:W-:Y:S01]  /*8430*/  IMAD.MOV.U32 R63, RZ, RZ, R51 ;  /* 0x000000ffff3f7224 */ /* 0x000fe200078e0033 */
[----:B------:R-:W-:Y:S01]  /*8440*/  SHF.R.U32.HI R65, RZ, 0x10, R77 ;  /* 0x00000010ff417819 */ /* 0x000fe2000001164d */
[----:B0-----:R-:W-:Y:S01]  /*8450*/  IMAD.MOV.U32 R49, RZ, RZ, R47 ;  /* 0x000000ffff317224 */ /* 0x001fe200078e002f */
[----:B------:R-:W-:Y:S01]  /*8460*/  SHF.R.U64 R56, R76, 0x10, R77 ;  /* 0x000000104c387819 */ /* 0x000fe2000000124d */
[----:B------:R-:W-:Y:S01]  /*8470*/  HADD2.F32 R66, -RZ, R173.H1_H1 ;  /* 0x300000adff427230 */ /* 0x000fe20000004100 */
[----:B------:R-:W-:Y:S01]  /*8480*/  SHF.R.U64 R59, R88, 0x10, R89 ;  /* 0x00000010583b7819 */ /* 0x000fe20000001259 */
[----:B------:R-:W-:Y:S01]  /*8490*/  HADD2.F32 R51, -RZ, R61.H0_H0 ;  /* 0x2000003dff337230 */ /* 0x000fe20000004100 */
[--C-:B------:R-:W-:Y:S01]  /*84a0*/  SHF.R.U64 R60, R90, 0x10, R91.reuse ;  /* 0x000000105a3c7819 */ /* 0x100fe2000000125b */
[----:B------:R-:W-:Y:S01]  /*84b0*/  HADD2.F32 R47, -RZ, R45.H0_H0 ;  /* 0x2000002dff2f7230 */ /* 0x000fe20000004100 */
[----:B------:R-:W-:Y:S01]  /*84c0*/  SHF.R.U32.HI R90, RZ, 0x10, R91 ;  /* 0x00000010ff5a7819 */ /* 0x000fe2000001165b */
        /* <DEDUP_REMOVED lines=8> */
[----:B------:R-:W-:Y:S02]  /*8550*/  HADD2.F32 R65, -RZ, R65.H0_H0 ;  /* 0x20000041ff417230 */ /* 0x000fe40000004100 */
[-C--:B------:R-:W-:Y:S01]  /*8560*/  FFMA.FTZ R45, R47, R64.reuse, -R76 ;  /* 0x000000402f2d7223 */ /* 0x080fe2000001084c */
[----:B------:R-:W-:Y:S01]  /*8570*/  FFMA.FTZ R47, R51, R64, R66 ;  /* 0x00000040332f7223 */ /* 0x000fe20000010042 */
[C---:B------:R-:W-:Y:S01]  /*8580*/  FMUL.FTZ R77, R61.reuse, R67 ;  /* 0x000000433d4d7220 */ /* 0x040fe20000410000 */
[----:B------:R-:W-:Y:S01]  /*8590*/  SHF.R.U32.HI R78, RZ, 0x10, R79 ;  /* 0x00000010ff4e7819 */ /* 0x000fe2000001164f */
[----:B------:R-:W-:Y:S01]  /*85a0*/  FFMA.FTZ R64, R61, R65, R88 ;  /* 0x000000413d407223 */ /* 0x000fe20000010058 */
        /* <DEDUP_REMOVED lines=40> */
[----:B------:R-:W-:Y:S01]  /*8830*/  HADD2.F32 R63, -RZ, R60.H0_H0 ;  /* 0x2000003cff3f7230 */ /* 0x000fe20000004100 */
[----:B------:R-:W-:Y:S01]  /*8840*/  MOV R47, R66 ;  /* 0x00000042002f7202 */ /* 0x000fe20000000f00 */
[----:B------:R-:W-:Y:S02]  /*8850*/  HADD2.F32 R50, -RZ, R50.H1_H1 ;  /* 0x30000032ff327230 */ /* 0x000fe40000004100 */
[-C--:B------:R-:W-:Y:S01]  /*8860*/  FMUL.FTZ R77, R48, R61.reuse ;  /* 0x0000003d304d7220 */ /* 0x080fe20000410000 */
[----:B------:R-:W-:Y:S02]  /*8870*/  HADD2.F32 R46, -RZ, R46.H1_H1 ;  /* 0x3000002eff2e7230 */ /* 0x000fe40000004100 */
[----:B------:R-:W-:Y:S01]  /*8880*/  FMUL.FTZ R61, R44, R61 ;  /* 0x0000003d2c3d7220 */ /* 0x000fe20000410000 */
[----:B------:R-:W-:-:S02]  /*8890*/  HADD2.F32 R169, -RZ, R169.H0_H0 ;  /* 0x200000a9ffa97230 */ /* 0x000fc40000004100 */
[-C--:B------:R-:W-:Y:S01]  /*88a0*/  FMUL.FTZ R79, R50, R63.reuse ;  /* 0x0000003f324f7220 */ /* 0x080fe20000410000 */
[----:B------:R-:W-:Y:S02]  /*88b0*/  HADD2.F32 R59, -RZ, R58.H0_H0 ;  /* 0x2000003aff3b7230 */ /* 0x000fe40000004100 */
[----:B------:R-:W-:Y:S01]  /*88c0*/  FMUL.FTZ R63, R46, R63 ;  /* 0x0000003f2e3f7220 */ /* 0x000fe20000410000 */
[-C--:B------:R-:W-:Y:S01]  /*88d0*/  FFMA.FTZ R77, R44, R169.reuse, -R77 ;  /* 0x000000a92c4d7223 */ /* 0x080fe2000001084d */
[----:B------:R-:W-:Y:S01]  /*88e0*/  FFMA.FTZ R61, R48, R169, R61 ;  /* 0x000000a9303d7223 */ /* 0x000fe2000001003d */
[-C--:B------:R-:W-:Y:S01]  /*88f0*/  FFMA.FTZ R46, R46, R59.reuse, -R79 ;  /* 0x0000003b2e2e7223 */ /* 0x080fe2000001084f */
[----:B------:R-:W-:Y:S01]  /*8900*/  FFMA.FTZ R50, R50, R59, R63 ;  /* 0x0000003b32327223 */ /* 0x000fe2000001003f */
[----:B------:R-:W-:Y:S02]  /*8910*/  F2FP.F16.F32.PACK_AB R44, R67, R56 ;  /* 0x00000038432c723e */ /* 0x000fe400000000ff */
[----:B------:R-:W-:-:S02]  /*8920*/  F2FP.F16.F32.PACK_AB R48, R65, R88 ;  /* 0x000000584130723e */ /* 0x000fc400000000ff */
[----:B------:R-:W-:Y:S02]  /*8930*/  F2FP.F16.F32.PACK_AB R46, R46, R77 ;  /* 0x0000004d2e2e723e */ /* 0x000fe400000000ff */
[----:B------:R-:W-:-:S07]  /*8940*/  F2FP.F16.F32.PACK_AB R50, R50, R61 ;  /* 0x0000003d3232723e */ /* 0x000fce00000000ff */
.L_x_2285:
[----:B------:R-:W-:Y:S05]  /*8950*/  BSYNC B2 ;  /* 0x0000000000027941 */ /* 0x000fea0003800000 */
.L_x_2284:
[----:B0-----:R4:W-:Y:S04]  /*8960*/  STG.E.128 desc[UR60][R52.64], R44 ;  /* 0x0000002c34007986 */ /* 0x0019e8000c101d3c */
[----:B--2---:R4:W-:Y:S02]  /*8970*/  @!P3 STG.E.128 desc[UR60][R54.64], R48 ;  /* 0x000000303600b986 */ /* 0x0049e4000c101d3c */
.L_x_2283:
[----:B------:R-:W-:Y:S05]  /*8980*/  BSYNC B1 ;  /* 0x0000000000017941 */ /* 0x000fea0003800000 */
.L_x_2282:
        /* <DEDUP_REMOVED lines=38> */
[----:B------:R-:W-:Y:S01]  /*8bf0*/  SHF.R.U32.HI R64, RZ, 0x10, R73 ;  /* 0x00000010ff407819 */ /* 0x000fe20000011649 */
[----:B------:R-:W-:Y:S01]  /*8c00*/  IMAD.MOV.U32 R62, RZ, RZ, R48 ;  /* 0x000000ffff3e7224 */ /* 0x000fe200078e0030 */
[----:B------:R-:W-:Y:S01]  /*8c10*/  MOV R49, R47 ;  /* 0x0000002f00317202 */ /* 0x000fe20000000f00 */
[----:B------:R-:W-:Y:S01]  /*8c20*/  IMAD.MOV.U32 R63, RZ, RZ, R51 ;  /* 0x000000ffff3f7224 */ /* 0x000fe200078e0033 */
[----:B------:R-:W-:Y:S01]  /*8c30*/  SHF.R.U64 R59, R72, 0x10, R73 ;  /* 0x00000010483b7819 */ /* 0x000fe20000001249 */
[----:B------:R-:W-:Y:S01]  /*8c40*/  HADD2.F32 R67, -RZ, R158.H1_H1 ;  /* 0x3000009eff437230 */ /* 0x000fe20000004100 */
[--C-:B------:R-:W-:Y:S01]  /*8c50*/  SHF.R.U64 R58, R86, 0x10, R87.reuse ;  /* 0x00000010563a7819 */ /* 0x100fe20000001257 */
[--C-:B------:R-:W-:Y:S01]  /*8c60*/  HADD2.F32 R48, -RZ, R44.reuse.H0_H0 ;  /* 0x2000002cff307230 */ /* 0x100fe20000004100 */
[----:B------:R-:W-:Y:S01]  /*8c70*/  SHF.R.U32.HI R86, RZ, 0x10, R87 ;  /* 0x00000010ff567819 */ /* 0x000fe20000011657 */
[----:B------:R-:W-:Y:S01]  /*8c80*/  HADD2.F32 R51, -RZ, R44.H1_H1 ;  /* 0x3000002cff337230 */ /* 0x000fe20000004100 */
        /* <DEDUP_REMOVED lines=16> */
[----:B------:R-:W-:-:S02]  /*8d90*/  HADD2.F32 R67, -RZ, R157.H1_H1 ;  /* 0x3000009dff437230 */ /* 0x000fc40000004100 */
[--C-:B------:R-:W-:Y:S01]  /*8da0*/  HADD2.F32 R64, -RZ, R63.reuse.H0_H0 ;  /* 0x2000003fff407230 */ /* 0x100fe20000004100 */
[----:B------:R-:W-:Y:S01]  /*8db0*/  F2FP.F16.F32.PACK_AB R47, R47, R44 ;  /* 0x0000002c2f2f723e */ /* 0x000fe200000000ff */
[----:B------:R-:W-:Y:S02]  /*8dc0*/  HADD2.F32 R63, -RZ, R63.H1_H1 ;  /* 0x3000003fff3f7230 */ /* 0x000fe40000004100 */
[----:B------:R-:W-:Y:S02]  /*8dd0*/  HADD2.F32 R72, -RZ, R86.H0_H0 ;  /* 0x20000056ff487230 */ /* 0x000fe40000004100 */
[----:B------:R-:W-:Y:S02]  /*8de0*/  HADD2.F32 R65, -RZ, R155.H1_H1 ;  /* 0x3000009bff417230 */ /* 0x000fe40000004100 */
[----:B------:R-:W-:Y:S02]  /*8df0*/  HADD2.F32 R51, -RZ, R49.H0_H0 ;  /* 0x20000031ff337230 */ /* 0x000fe40000004100 */
[----:B------:R-:W-:Y:S01]  /*8e00*/  FMUL.FTZ R76, R63, R72 ;  /* 0x000000483f4c7220 */ /* 0x000fe20000410000 */
[----:B------:R-:W-:-:S02]  /*8e10*/  HADD2.F32 R66, -RZ, R74.H0_H0 ;  /* 0x2000004aff427230 */ /* 0x000fc40000004100 */
[-C--:B------:R-:W-:Y:S01]  /*8e20*/  FMUL.FTZ R74, R64, R67.reuse ;  /* 0x00000043404a7220 */ /* 0x080fe20000410000 */
[----:B------:R-:W-:Y:S02]  /*8e30*/  HADD2.F32 R49, -RZ, R49.H1_H1 ;  /* 0x30000031ff317230 */ /* 0x000fe40000004100 */
[C---:B------:R-:W-:Y:S01]  /*8e40*/  FMUL.FTZ R67, R51.reuse, R67 ;  /* 0x0000004333437220 */ /* 0x040fe20000410000 */
[----:B------:R-:W-:Y:S02]  /*8e50*/  HADD2.F32 R158, -RZ, R158.H0_H0 ;  /* 0x2000009eff9e7230 */ /* 0x000fe40000004100 */
[----:B------:R-:W-:Y:S01]  /*8e60*/  FFMA.FTZ R74, R51, R65, -R74 ;  /* 0x00000041334a7223 */ /* 0x000fe2000001084a */
[----:B------:R-:W-:Y:S02]  /*8e70*/  HADD2.F32 R51, -RZ, R62.H0_H0 ;  /* 0x2000003eff337230 */ /* 0x000fe40000004100 */
[C---:B------:R-:W-:Y:S01]  /*8e80*/  FMUL.FTZ R78, R49.reuse, R72 ;  /* 0x00000048314e7220 */ /* 0x040fe20000410000 */
[----:B------:R-:W-:Y:S01]  /*8e90*/  FFMA.FTZ R73, R49, R66, -R76 ;  /* 0x0000004231497223 */ /* 0x000fe2000001084c */
[----:B------:R-:W-:-:S02]  /*8ea0*/  HADD2.F32 R49, -RZ, R61.H0_H0 ;  /* 0x2000003dff317230 */ /* 0x000fc40000004100 */
[----:B------:R-:W-:Y:S01]  /*8eb0*/  FFMA.FTZ R72, R64, R65, R67 ;  /* 0x0000004140487223 */ /* 0x000fe20000010043 */
[----:B------:R-:W-:Y:S02]  /*8ec0*/  HADD2.F32 R60, -RZ, R60.H0_H0 ;  /* 0x2000003cff3c7230 */ /* 0x000fe40000004100 */
[----:B------:R-:W-:Y:S01]  /*8ed0*/  FMUL.FTZ R64, R51, R158 ;  /* 0x0000009e33407220 */ /* 0x000fe20000410000 */
[----:B------:R-:W-:Y:S02]  /*8ee0*/  HADD2.F32 R62, -RZ, R62.H1_H1 ;  /* 0x3000003eff3e7230 */ /* 0x000fe40000004100 */
[----:B------:R-:W-:Y:S01]  /*8ef0*/  FFMA.FTZ R75, R63, R66, R78 ;  /* 0x000000423f4b7223 */ /* 0x000fe2000001004e */
[----:B------:R-:W-:Y:S02]  /*8f00*/  HADD2.F32 R61, -RZ, R61.H1_H1 ;  /* 0x3000003dff3d7230 */ /* 0x000fe40000004100 */
[----:B------:R-:W-:Y:S01]  /*8f10*/  FMUL.FTZ R158, R49, R158 ;  /* 0x0000009e319e7220 */ /* 0x000fe20000410000 */
[----:B------:R-:W-:-:S02]  /*8f20*/  HADD2.F32 R156, -RZ, R156.H0_H0 ;  /* 0x2000009cff9c7230 */ /* 0x000fc40000004100 */
[CC--:B------:R-:W-:Y:S01]  /*8f30*/  FMUL.FTZ R66, R62.reuse, R60.reuse ;  /* 0x0000003c3e427220 */ /* 0x0c0fe20000410000 */
[----:B------:R-:W-:Y:S02]  /*8f40*/  HADD2.F32 R59, -RZ, R59.H0_H0 ;  /* 0x2000003bff3b7230 */ /* 0x000fe40000004100 */
        /* <DEDUP_REMOVED lines=30> */
.L_x_2289:
[----:B------:R-:W-:Y:S05]  /*9130*/  BSYNC B2 ;  /* 0x0000000000027941 */ /* 0x000fea0003800000 */
.L_x_2288:
[----:B0-----:R0:W-:Y:S04]  /*9140*/  STG.E.128 desc[UR60][R52.64], R44 ;  /* 0x0000002c34007986 */ /* 0x0011e8000c101d3c */
[----:B--2---:R0:W-:Y:S02]  /*9150*/  @!P3 STG.E.128 desc[UR60][R54.64], R48 ;  /* 0x000000303600b986 */ /* 0x0041e4000c101d3c */
.L_x_2287:
[----:B------:R-:W-:Y:S05]  /*9160*/  BSYNC B1 ;  /* 0x0000000000017941 */ /* 0x000fea0003800000 */
.L_x_2286:
[----:B------:R-:W-:-:S13]  /*9170*/  ISETP.NE.AND P3, PT, R35, RZ, PT ;  /* 0x000000ff2300720c */ /* 0x000fda0003f65270 */
[----:B------:R-:W-:Y:S05]  /*9180*/  @!P3 BRA `(.L_x_2240) ;  /* 0x0000000800dcb947 */ /* 0x000fea0003800000 */
[----:B0---4-:R-:W2:Y:S01]  /*9190*/  LDL R44, [R1] ;  /* 0x00000000012c7983 */ /* 0x011ea20000100800 */
[----:B------:R-:W-:Y:S01]  /*91a0*/  SHF.R.U32.HI R47, RZ, 0x3, R212 ;  /* 0x00000003ff2f7819 */ /* 0x000fe200000116d4 */
[----:B------:R-:W-:Y:S01]  /*91b0*/  BSSY B1, `(.L_x_2290) ;  /* 0x0000072000017945 */ /* 0x000fe20003800000 */
[----:B------:R-:W-:-:S04]  /*91c0*/  IADD3 R46, P3, P4, R118, R128, R29 ;  /* 0x00000080762e7210 */ /* 0x000fc80007c7e01d */
[----:B---3--:R-:W-:Y:S02]  /*91d0*/  IADD3.X R49, R4, R57, R33, P3, P4 ;  /* 0x0000003904317210 */ /* 0x008fe40001fe8421 */
[----:B------:R-:W-:-:S04]  /*91e0*/  LEA R52, P3, R46, R122, 0x1 ;  /* 0x0000007a2e347211 */ /* 0x000fc800078608ff */
[----:B------:R-:W-:Y:S02]  /*91f0*/  LEA.HI.X R53, R46, R123, R49, 0x1, P3 ;  /* 0x0000007b2e357211 */ /* 0x000fe400018f0c31 */
[----:B------:R-:W-:Y:S02]  /*9200*/  ISETP.GE.AND P3, PT, R207, R101, PT ;  /* 0x00000065cf00720c */ /* 0x000fe40003f66270 */
[----:B--2---:R-:W-:-:S04]  /*9210*/  LOP3.LUT P5, RZ, R44, 0x1, RZ, 0xc0, !PT ;  /* 0x000000012cff7812 */ /* 0x004fc800078ac0ff */
[----:B------:R-:W-:-:S04]  /*9220*/  SEL R147, R124, R147, !P5 ;  /* 0x000000937c937207 */ /* 0x000fc80006800000 */
[----:B------:R-:W-:-:S04]  /*9230*/  SHF.R.S32.HI R44, RZ, 0x1f, R147 ;  /* 0x0000001fff2c7819 */ /* 0x000fc80000011493 */
[----:B------:R-:W-:-:S04]  /*9240*/  LEA.HI R147, R44, R147, RZ, 0x4 ;  /* 0x000000932c937211 */ /* 0x000fc800078f20ff */
[----:B------:R-:W-:-:S04]  /*9250*/  LEA.HI.SX32 R147, R147, R28, 0x1c ;  /* 0x0000001c93937211 */ /* 0x000fc800078fe2ff */
[----:B------:R-:W-:Y:S02]  /*9260*/  SHF.R.S32.HI R44, RZ, 0x1f, R147 ;  /* 0x0000001fff2c7819 */ /* 0x000fe40000011493 */
[----:B------:R-:W-:Y:S02]  /*9270*/  SHF.L.U32 R55, R147, 0x3, RZ ;  /* 0x0000000393377819 */ /* 0x000fe400000006ff */
[----:B------:R-:W-:-:S04]  /*9280*/  LEA.HI R44, R44, R147, RZ, 0x3 ;  /* 0x000000932c2c7211 */ /* 0x000fc800078f18ff */
[----:B------:R-:W-:Y:S02]  /*9290*/  SHF.R.S32.HI R45, RZ, 0x3, R44 ;  /* 0x00000003ff2d7819 */ /* 0x000fe4000001142c */
[----:B------:R-:W-:-:S03]  /*92a0*/  LOP3.LUT R44, R212, 0x38, R55, 0xf8, !PT ;  /* 0x00000038d42c7812 */ /* 0x000fc600078ef837 */
[----:B------:R-:W-:Y:S01]  /*92b0*/  IMAD R45, R45, 0x1c00, R220 ;  /* 0x00001c002d2d7824 */ /* 0x000fe200078e02dc */
[----:B------:R-:W-:-:S05]  /*92c0*/  LOP3.LUT R44, R44, R47, RZ, 0x3c, !PT ;  /* 0x0000002f2c2c7212 */ /* 0x000fca00078e3cff */
        /* <DEDUP_REMOVED lines=65> */
[-C--:B------:R-:W-:Y:S01]  /*96e0*/  FFMA.FTZ R50, R45, R152.reuse, -R50 ;  /* 0x000000982d327223 */ /* 0x080fe20000010832 */
[----:B------:R-:W-:Y:S02]  /*96f0*/  HADD2.F32 R45, -RZ, R58.H0_H0 ;  /* 0x2000003aff2d7230 */ /* 0x000fe40000004100 */
[-C--:B------:R-:W-:Y:S01]  /*9700*/  FFMA.FTZ R59, R44, R47.reuse, -R59 ;  /* 0x0000002f2c3b7223 */ /* 0x080fe2000001083b */
[----:B------:R-:W-:Y:S01]  /*9710*/  FFMA.FTZ R56, R56, R47, R49 ;  /* 0x0000002f38387223 */ /* 0x000fe20000010031 */
[----:B------:R-:W-:Y:S02]  /*9720*/  HADD2.F32 R49, -RZ, R65.H0_H0 ;  /* 0x20000041ff317230 */ /* 0x000fe40000004100 */
[----:B------:R-:W-:Y:S01]  /*9730*/  FFMA.FTZ R51, R46, R152, R51 ;  /* 0x000000982e337223 */ /* 0x000fe20000010033 */
[----:B------:R-:W-:-:S02]  /*9740*/  HADD2.F32 R44, -RZ, R48.H0_H0 ;  /* 0x20000030ff2c7230 */ /* 0x000fc40000004100 */
[-C--:B------:R-:W-:Y:S01]  /*9750*/  FMUL.FTZ R65, R45, R153.reuse ;  /* 0x000000992d417220 */ /* 0x080fe20000410000 */
        /* <DEDUP_REMOVED lines=19> */
[----:B------:R-:W-:Y:S01]  /*9890*/  F2FP.F16.F32.PACK_AB R47, R69, R66 ;  /* 0x00000042452f723e */ /* 0x000fe200000000ff */
[----:B------:R-:W-:Y:S01]  /*98a0*/  IMAD.MOV.U32 R46, RZ, RZ, R50 ;  /* 0x000000ffff2e7224 */ /* 0x000fe200078e0032 */
[----:B------:R-:W-:Y:S01]  /*98b0*/  MOV R49, R61 ;  /* 0x0000003d00317202 */ /* 0x000fe20000000f00 */
[----:B------:R-:W-:-:S07]  /*98c0*/  IMAD.MOV.U32 R50, RZ, RZ, R70 ;  /* 0x000000ffff327224 */ /* 0x000fce00078e0046 */
.L_x_2291:
[----:B------:R-:W-:Y:S05]  /*98d0*/  BSYNC B1 ;  /* 0x0000000000017941 */ /* 0x000fea0003800000 */
.L_x_2290:
        /* <DEDUP_REMOVED lines=10> */
.L_x_2207:
[----:B------:R-:W2:Y:S02]  /*9980*/  LDL R44, [R1+0x44] ;  /* 0x00004400012c7983 */ /* 0x000ea40000100800 */
[----:B--2---:R-:W-:-:S13]  /*9990*/  R2UR UR4, R44 ;  /* 0x000000002c0472ca */ /* 0x004fda00000e0000 */
[----:B------:R-:W-:-:S06]  /*99a0*/  UISETP.NE.AND UP0, UPT, UR4, 0x3, UPT ;  /* 0x000000030400788c */ /* 0x000fcc000bf05270 */
[----:B------:R-:W-:-:S13]  /*99b0*/  PLOP3.LUT P2, PT, PT, PT, UP0, 0x80, 0x0 ;  /* 0x000000000000781c */ /* 0x000fda0003f4f008 */
[----:B------:R-:W-:Y:S05]  /*99c0*/  @!P2 BRA `(.L_x_2292) ;  /* 0x000000000004a947 */ /* 0x000fea0003800000 */
[----:B------:R-:W-:Y:S01]  /*99d0*/  BPT.TRAP 0x1 ;  /* 0x000000040000795c */ /* 0x000fe20000300000 */
.L_x_2292:
[----:B------:R-:W-:Y:S01]  /*99e0*/  LEA R43, R19, R18, 0x3 ;  /* 0x00000012132b7211 */ /* 0x000fe200078e18ff */
[----:B------:R-:W-:Y:S01]  /*99f0*/  IMAD R42, R24, -0x70, R2 ;  /* 0xffffff90182a7824 */ /* 0x000fe200078e0202 */
[----:B------:R-:W-:Y:S01]  /*9a00*/  SHF.L.U32 R100, R209, 0x1f, RZ ;  /* 0x0000001fd1647819 */ /* 0x000fe200000006ff */
[----:B------:R-:W-:Y:S03]  /*9a10*/  BSSY B1, `(.L_x_2293) ;  /* 0x0000004000017945 */ /* 0x000fe60003800000 */
[----:B------:R-:W1:Y:S01]  /*9a20*/  SYNCS.PHASECHK.TRANS64.TRYWAIT P3, [R43+URZ+0x36890], R100 ;  /* 0x036890642b0075a7 */ /* 0x000e62000806017f */
[----:B------:R-:W-:Y:S01]  /*9a30*/  VIMNMX R42, R42, 0x70, PT ;  /* 0x000000702a2a7848 */ /* 0x000fe20003fe0100 */
[----:B-1----:R-:W-:Y:S06]  /*9a40*/  @!P3 BRA `(.L_x_2294) ;  /* 0x00000224006cb947 */ /* 0x002fec0003800000 */
.L_x_2540:
[----:B------:R-:W-:Y:S05]  /*9a50*/  BSYNC B1 ;  /* 0x0000000000017941 */ /* 0x000fea0003800000 */
.L_x_2293:
[----:B------:R-:W-:Y:S01]  /*9a60*/  ISETP.GE.AND P3, PT, R204, R42, PT ;  /* 0x0000002acc00720c */ /* 0x000fe20003f66270 */
[----:B------:R-:W-:-:S12]  /*9a70*/  BSSY B1, `(.L_x_2295) ;  /* 0x0000014000017945 */ /* 0x000fd80003800000 */
[----:B------:R-:W-:Y:S05]  /*9a80*/  @P3 BRA `(.L_x_2296) ;  /* 0x0000000000483947 */ /* 0x000fea0003800000 */
[----:B------:R-:W-:-:S13]  /*9a90*/  ISETP.NE.AND P3, PT, R30, RZ, PT ;  /* 0x000000ff1e00720c */ /* 0x000fda0003f65270 */
[----:B0-----:R-:W0:Y:S04]  /*9aa0*/  @P3 LDS.128 R44, [R40+0x21000] ;  /* 0x02100000282c3984 */ /* 0x001e280000000c00 */
[----:B0-----:R-:W-:Y:S01]  /*9ab0*/  @P3 STG.E.128 desc[UR60][R50.64], R44 ;  /* 0x0000002c32003986 */ /* 0x001fe2000c101d3c */
[----:B------:R-:W-:-:S13]  /*9ac0*/  ISETP.NE.AND P3, PT, R34, RZ, PT ;  /* 0x000000ff2200720c */ /* 0x000fda0003f65270 */
[----:B------:R-:W0:Y:S04]  /*9ad0*/  @P3 LDS.128 R44, [R41+0x21000] ;  /* 0x02100000292c3984 */ /* 0x000e280000000c00 */
        /* <DEDUP_REMOVED lines=12> */
[----:B0-----:R2:W-:Y:S02]  /*9ba0*/  @P3 STG.E.128 desc[UR60][R50.64+0x140], R44 ;  /* 0x0001402c32003986 */ /* 0x0015e4000c101d3c */
.L_x_2296:
[----:B------:R-:W-:Y:S05]  /*9bb0*/  BSYNC B1 ;  /* 0x0000000000017941 */ /* 0x000fea0003800000 */
.L_x_2295:
[----:B------:R-:W-:-:S13]  /*9bc0*/  ISETP.GE.AND P3, PT, R233, R42, PT ;  /* 0x0000002ae900720c */ /* 0x000fda0003f66270 */
[----:B------:R-:W-:Y:S05]  /*9bd0*/  @P3 BRA `(.L_x_2240) ;  /* 0x0000000000483947 */ /* 0x000fea0003800000 */
[----:B------:R-:W-:-:S13]  /*9be0*/  ISETP.NE.AND P3, PT, R30, RZ, PT ;  /* 0x000000ff1e00720c */ /* 0x000fda0003f65270 */
[----:B0-2---:R-:W0:Y:S04]  /*9bf0*/  @P3 LDS.128 R44, [R40+0x23000] ;  /* 0x02300000282c3984 */ /* 0x005e280000000c00 */
        /* <DEDUP_REMOVED lines=16> */
.L_x_2240:
[----:B------:R-:W-:Y:S05]  /*9d00*/  BSYNC B0 ;  /* 0x0000000000007941 */ /* 0x000fea0003800000 */
.L_x_2206:
        /* <DEDUP_REMOVED lines=17> */
.L_x_2298:
[----:B------:R-:W-:Y:S05]  /*9e20*/  BSYNC B0 ;  /* 0x0000000000007941 */ /* 0x000fea0003800000 */
.L_x_2297:
        /* <DEDUP_REMOVED lines=10> */
[----:B------:R2:W-:Y:S04]  /*9ed0*/  STL [R1+0x4], R44 ;  /* 0x0000042c01007387 */ /* 0x0005e80000100800 */
[----:B------:R2:W-:Y:S02]  /*9ee0*/  STL [R1+0x3c], R45 ;  /* 0x00003c2d01007387 */ /* 0x0005e40000100800 */
[----:B-12---:R-:W-:Y:S05]  /*9ef0*/  @!P2 BRA `(.L_x_2300) ;  /* 0x000002200054a947 */ /* 0x006fea0003800000 */
.L_x_2541:
[----:B------:R-:W-:Y:S05]  /*9f00*/  BSYNC B0 ;  /* 0x0000000000007941 */ /* 0x000fea0003800000 */
.L_x_2299:
[----:B------:R1:W5:Y:S04]  /*9f10*/  LDL R55, [R1+0x40] ;  /* 0x0000400001377983 */ /* 0x0003680000100800 */
[----:B------:R1:W5:Y:S04]  /*9f20*/  LDL R54, [R1+0x3c] ;  /* 0x00003c0001367983 */ /* 0x0003680000100800 */
[----:B------:R1:W5:Y:S04]  /*9f30*/  LDL R53, [R1+0x38] ;  /* 0x0000380001357983 */ /* 0x0003680000100800 */
[----:B------:R1:W5:Y:S01]  /*9f40*/  LDL R52, [R1+0x4] ;  /* 0x0000040001347983 */ /* 0x0003620000100800 */
[----:B------:R-:W-:Y:S01]  /*9f50*/  ISETP.GE.AND P2, PT, R204, R42, PT ;  /* 0x0000002acc00720c */ /* 0x000fe20003f46270 */
[----:B------:R-:W-:Y:S01]  /*9f60*/  BSSY B0, `(.L_x_2301) ;  /* 0x0000022000007945 */ /* 0x000fe20003800000 */
[----:B------:R-:W-:-:S11]  /*9f70*/  IMAD.WIDE R48, R24, 0x70, R120 ;  /* 0x0000007018307825 */ /* 0x000fd600078e0278 */
[----:B-1----:R-:W-:Y:S05]  /*9f80*/  @P2 BRA `(.L_x_2302) ;  /* 0x00000000007c2947 */ /* 0x002fea0003800000 */
[----:B-----5:R-:W-:Y:S01]  /*9f90*/  R2UR UR7, R55 ;  /* 0x00000000370772ca */ /* 0x020fe200000e0000 */
[----:B------:R-:W-:Y:S01]  /*9fa0*/  IMAD.MOV.U32 R44, RZ, RZ, R116 ;  /* 0x000000ffff2c7224 */ /* 0x000fe200078e0074 */
[----:B------:R-:W-:Y:S01]  /*9fb0*/  R2UR UR4, R54 ;  /* 0x00000000360472ca */ /* 0x000fe200000e0000 */
[----:B------:R-:W-:Y:S01]  /*9fc0*/  IMAD.MOV.U32 R45, RZ, RZ, R39 ;  /* 0x000000ffff2d7224 */ /* 0x000fe200078e0027 */
[----:B------:R-:W-:Y:S02]  /*9fd0*/  R2UR UR6, R53 ;  /* 0x00000000350672ca */ /* 0x000fe400000e0000 */
[----:B------:R-:W-:-:S07]  /*9fe0*/  R2UR UR5, R52 ;  /* 0x00000000340572ca */ /* 0x000fce00000e0000 */
        /* <DEDUP_REMOVED lines=25> */
.L_x_2302:
[----:B------:R-:W-:Y:S05]  /*a180*/  BSYNC B0 ;  /* 0x0000000000007941 */ /* 0x000fea0003800000 */
.L_x_2301:
        /* <DEDUP_REMOVED lines=9> */
[----:B------:R-:W-:Y:S01]  /*a220*/  R2UR UR5, R52 ;  /* 0x00000000340572ca */ /* 0x000fe200000e0000 */
[----:B------:R-:W-:-:S04]  /*a230*/  IMAD.X R48, RZ, RZ, R49, P2 ;  /* 0x000000ffff307224 */ /* 0x000fc800010e0631 */
        /* <DEDUP_REMOVED lines=25> */
.L_x_2304:
[----:B------:R-:W-:Y:S05]  /*a3d0*/  BSYNC B0 ;  /* 0x0000000000007941 */ /* 0x000fea0003800000 */
.L_x_2303:
[----:B------:R-:W3:Y:S01]  /*a3e0*/  LDL R40, [R1] ;  /* 0x0000000001287983 */ /* 0x000ee20000100800 */
[----:B0-----:R-:W-:Y:S01]  /*a3f0*/  @!P3 VIADD R43, R43, 0x368c0 ;  /* 0x000368c02b2bb836 */ /* 0x001fe20000000000 */
[----:B------:R-:W-:Y:S01]  /*a400*/  PLOP3.LUT P2, PT, PT, PT, PT, 0x8, 0x0 ;  /* 0x000000000000781c */ /* 0x000fe20003f4e170 */
[----:B------:R-:W-:Y:S01]  /*a410*/  VIADD R19, R19, 0x1 ;  /* 0x0000000113137836 */ /* 0x000fe20000000000 */
[----:B------:R-:W-:Y:S01]  /*a420*/  @!PT LDS RZ, [RZ] ;  /* 0x00000000fffff984 */ /* 0x000fe20000000800 */
[----:B------:R-:W-:Y:S01]  /*a430*/  @!PT LDS RZ, [RZ] ;  /* 0x00000000fffff984 */ /* 0x000fe20000000800 */
[----:B------:R-:W-:Y:S01]  /*a440*/  @!PT LDS RZ, [RZ] ;  /* 0x00000000fffff984 */ /* 0x000fe20000000800 */
[----:B------:R-:W-:Y:S01]  /*a450*/  @!PT LDS RZ, [RZ] ;  /* 0x00000000fffff984 */ /* 0x000fe20000000800 */
[----:B------:R0:W-:Y:S06]  /*a460*/  MEMBAR.ALL.CTA ;  /* 0x0000000000007992 */ /* 0x0001ec0000008000 */
[----:B0-----:R-:W0:Y:S01]  /*a470*/  FENCE.VIEW.ASYNC.S ;  /* 0x00000000000073c6 */ /* 0x001e220000000000 */
[----:B------:R-:W-:Y:S01]  /*a480*/  @!P3 PRMT R43, RZ, 0x654, R43 ;  /* 0x00000654ff2bb816 */ /* 0x000fe2000000002b */
[----:B0-----:R0:W-:Y:S06]  /*a490*/  BAR.SYNC.DEFER_BLOCKING R149, 0x80 ;  /* 0x000200950000751d */ /* 0x0011ec0000010000 */
[----:B------:R0:W-:Y:S01]  /*a4a0*/  @!P3 SYNCS.ARRIVE.TRANS64.RED.A1T0 RZ, [R43+URZ], RZ ;  /* 0x000000ff2bffb9a7 */ /* 0x0001e2000810043f */
[----:B------:R-:W-:-:S04]  /*a4b0*/  ISETP.NE.AND P3, PT, R19, 0x2, PT ;  /* 0x000000021300780c */ /* 0x000fc80003f65270 */
[----:B------:R-:W-:Y:S02]  /*a4c0*/  SEL R19, R19, RZ, P3 ;  /* 0x000000ff13137207 */ /* 0x000fe40001800000 */
[----:B---3--:R-:W-:Y:S02]  /*a4d0*/  LOP3.LUT P4, RZ, R40, 0x2, RZ, 0xc0, !PT ;  /* 0x0000000228ff7812 */ /* 0x008fe4000788c0ff */
[----:B------:R-:W-:-:S04]  /*a4e0*/  SEL R40, RZ, 0x1, P3 ;  /* 0x00000001ff287807 */ /* 0x000fc80001800000 */
[----:B------:R-:W-:-:S07]  /*a4f0*/  LOP3.LUT R209, R209, R40, RZ, 0x3c, !PT ;  /* 0x00000028d1d17212 */ /* 0x000fce00078e3cff */
[----:B0-----:R-:W-:Y:S05]  /*a500*/  @P4 BRA `(.L_x_2305) ;  /* 0xffffff8000c04947 */ /* 0x001fea000383ffff */
.L_x_2201:
[----:B------:R-:W-:Y:S01]  /*a510*/  BSSY B0, `(.L_x_2306) ;  /* 0x0000039000007945 */ /* 0x000fe20003800000 */
[----:B------:R-:W-:Y:S01]  /*a520*/  ISETP.GE.AND P1, PT, R148, 0x1, PT ;  /* 0x000000019400780c */ /* 0x000fe20003f26270 */
[----:B------:R-:W-:Y:S01]  /*a530*/  IMAD.MOV.U32 R0, RZ, RZ, RZ ;  /* 0x000000ffff007224 */ /* 0x000fe200078e00ff */
[----:B------:R-:W-:Y:S02]  /*a540*/  PLOP3.LUT P0, PT, PT, PT, PT, 0x80, 0x0 ;  /* 0x000000000000781c */ /* 0x000fe40003f0f070 */
[----:B------:R-:W-:Y:S02]  /*a550*/  CS2R R2, SRZ ;  /* 0x0000000000027805 */ /* 0x000fe4000001ff00 */
[----:B------:R-:W-:Y:S02]  /*a560*/  CS2R R118, SRZ ;  /* 0x0000000000767805 */ /* 0x000fe4000001ff00 */
[----:B------:R-:W-:Y:S02]  /*a570*/  CS2R R116, SRZ ;  /* 0x0000000000747805 */ /* 0x000fe4000001ff00 */
[----:B------:R-:W-:-:S02]  /*a580*/  CS2R R114, SRZ ;  /* 0x0000000000727805 */ /* 0x000fc4000001ff00 */
[----:B------:R-:W-:Y:S02]  /*a590*/  CS2R R112, SRZ ;  /* 0x0000000000707805 */ /* 0x000fe4000001ff00 */
[----:B------:R-:W-:Y:S02]  /*a5a0*/  MOV R111, RZ ;  /* 0x000000ff006f7202 */ /* 0x000fe40000000f00 */
[----:B------:R-:W-:Y:S02]  /*a5b0*/  CS2R R106, SRZ ;  /* 0x00000000006a7805 */ /* 0x000fe4000001ff00 */
[----:B------:R-:W-:Y:S02]  /*a5c0*/  CS2R R108, SRZ ;  /* 0x00000000006c7805 */ /* 0x000fe4000001ff00 */
[----:B-----5:R-:W-:Y:S02]  /*a5d0*/  CS2R R54, SRZ ;  /* 0x0000000000367805 */ /* 0x020fe4000001ff00 */
[----:B------:R-:W-:Y:S01]  /*a5e0*/  CS2R R104, SRZ ;  /* 0x0000000000687805 */ /* 0x000fe2000001ff00 */
[----:B------:R-:W-:Y:S01]  /*a5f0*/  IMAD.MOV.U32 R103, RZ, RZ, RZ ;  /* 0x000000ffff677224 */ /* 0x000fe200078e00ff */
[----:B------:R-:W-:-:S02]  /*a600*/  CS2R R98, SRZ ;  /* 0x0000000000627805 */ /* 0x000fc4000001ff00 */
[----:B------:R-:W-:Y:S02]  /*a610*/  CS2R R100, SRZ ;  /* 0x0000000000647805 */ /* 0x000fe4000001ff00 */
[----:B------:R-:W-:Y:S01]  /*a620*/  CS2R R96, SRZ ;  /* 0x0000000000607805 */ /* 0x000fe2000001ff00 */
[----:B------:R-:W-:Y:S01]  /*a630*/  IMAD.MOV.U32 R95, RZ, RZ, RZ ;  /* 0x000000ffff5f7224 */ /* 0x000fe200078e00ff */
[----:B------:R-:W-:Y:S02]  /*a640*/  CS2R R90, SRZ ;  /* 0x00000000005a7805 */ /* 0x000fe4000001ff00 */
[----:B------:R-:W-:Y:S02]  /*a650*/  CS2R R92, SRZ ;  /* 0x00000000005c7805 */ /* 0x000fe4000001ff00 */
[----:B------:R-:W-:Y:S02]  /*a660*/  CS2R R62, SRZ ;  /* 0x00000000003e7805 */ /* 0x000fe4000001ff00 */
[----:B------:R-:W-:Y:S01]  /*a670*/  CS2R R88, SRZ ;  /* 0x0000000000587805 */ /* 0x000fe2000001ff00 */
[----:B------:R-:W-:Y:S01]  /*a680*/  IMAD.MOV.U32 R87, RZ, RZ, RZ ;  /* 0x000000ffff577224 */ /* 0x000fe200078e00ff */
[----:B------:R-:W-:-:S02]  /*a690*/  CS2R R82, SRZ ;  /* 0x0000000000527805 */ /* 0x000fc4000001ff00 */
[----:B------:R-:W-:Y:S02]  /*a6a0*/  CS2R R84, SRZ ;  /* 0x0000000000547805 */ /* 0x000fe4000001ff00 */
[----:B------:R-:W-:Y:S02]  /*a6b0*/  CS2R R80, SRZ ;  /* 0x0000000000507805 */ /* 0x000fe4000001ff00 */
[----:B------:R-:W-:Y:S02]  /*a6c0*/  MOV R79, RZ ;  /* 0x000000ff004f7202 */ /* 0x000fe40000000f00 */
        /* <DEDUP_REMOVED lines=13> */
[----:B-1----:R-:W-:Y:S02]  /*a7a0*/  CS2R R50, SRZ ;  /* 0x0000000000327805 */ /* 0x002fe4000001ff00 */
[----:B------:R-:W-:-:S02]  /*a7b0*/  CS2R R52, SRZ ;  /* 0x0000000000347805 */ /* 0x000fc4000001ff00 */
[----:B--2---:R-:W-:Y:S02]  /*a7c0*/  CS2R R48, SRZ ;  /* 0x0000000000307805 */ /* 0x004fe4000001ff00 */
        /* <DEDUP_REMOVED lines=10> */
[----:B------:R-:W-:Y:S06]  /*a870*/  @P2 BRA `(.L_x_2307) ;  /* 0x0000000000082947 */ /* 0x000fec0003800000 */
[----:B------:R-:W0:Y:S02]  /*a880*/  FENCE.VIEW.ASYNC.G ;  /* 0x00000000000073c6 */ /* 0x000e240000000100 */
[----:B0-----:R-:W-:Y:S06]  /*a890*/  BAR.ARV 0xc, 0x120 ;  /* 0x0304800000007b1d */ /* 0x001fec0000002000 */
.L_x_2307:
[----:B------:R-:W-:Y:S05]  /*a8a0*/  BSYNC B0 ;  /* 0x0000000000007941 */ /* 0x000fea0003800000 */
.L_x_2306:
[----:B------:R-:W-:Y:S01]  /*a8b0*/  CS2R R24, SRZ ;  /* 0x0000000000187805 */ /* 0x000fe2000001ff00 */
[----:B------:R-:W-:Y:S06]  /*a8c0*/  @!P1 BRA `(.L_x_2308) ;  /* 0x00000190000c9947 */ /* 0x000fec0003800000 */
[----:B------:R-:W2:Y:S04]  /*a8d0*/  LDL R4, [R1+0x6c] ;  /* 0x00006c0001047983 */ /* 0x000ea80000100800 */
[----:B------:R-:W3:Y:S04]  /*a8e0*/  LDL R5, [R1+0x68] ;  /* 0x0000680001057983 */ /* 0x000ee80000100800 */
[----:B--2---:R-:W0:Y:S01]  /*a8f0*/  SHFL.IDX PT, R0, R4, RZ, 0x1f ;  /* 0x00001fff04007589 */ /* 0x004e2200000e0000 */
[----:B---3--:R-:W-:-:S13]  /*a900*/  R2UR UR4, R5 ;  /* 0x00000000050472ca */ /* 0x008fda00000e0000 */
[----:B------:R-:W-:Y:S01]  /*a910*/  ULOP3.LUT UP0, URZ, UR4, 0x9f, URZ, 0xc0, !UPT ;  /* 0x0000009f043f7892 */ /* 0x000fe2000f80c03f */
[----:B0-----:R-:W-:-:S04]  /*a920*/  LEA.HI R2, R0, R0, RZ, 0x1 ;  /* 0x0000000000027211 */ /* 0x001fc800078f08ff */
[----:B------:R-:W-:Y:S02]  /*a930*/  LOP3.LUT R3, R2, 0x1e, RZ, 0xc0, !PT ;  /* 0x0000001e02037812 */ /* 0x000fe400078ec0ff */
[----:B------:R-:W-:-:S03]  /*a940*/  PLOP3.LUT P0, PT, PT, PT, UP0, 0x80, 0x0 ;  /* 0x000000000000781c */ /* 0x000fc60003f0f008 */
[----:B------:R-:W-:-:S05]  /*a950*/  IMAD.IADD R3, R0, 0x1, -R3 ;  /* 0x0000000100037824 */ /* 0x000fca00078e0a03 */
[----:B------:R-:W-:-:S04]  /*a960*/  LEA R3, R3, UR4, 0xd ;  /* 0x0000000403037c11 */ /* 0x000fc8000f8e68ff */
[----:B------:R-:W-:-:S04]  /*a970*/  SHF.R.U32.HI R2, RZ, 0x4, R3 ;  /* 0x00000004ff027819 */ /* 0x000fc80000011603 */
[----:B------:R-:W-:Y:S01]  /*a980*/  LOP3.LUT R2, R2, 0x3fff, RZ, 0xc0, !PT ;  /* 0x00003fff02027812 */ /* 0x000fe200078ec0ff */
        /* <DEDUP_REMOVED lines=16> */
[----:B-1----:R-:W-:Y:S05]  /*aa90*/  CALL.ABS.NOINC R14 ;  /* 0x000000000e007343 */ /* 0x002fea0003c00000 */
.L_x_2309:
[----:B------:R-:W-:Y:S02]  /*aaa0*/  ULDC UR4, c[0x0][0x3d4] ;  /* 0x0000f50000047ab9 */ /* 0x000fe40000000800 */
[----:B------:R-:W-:-:S13]  /*aab0*/  ISETP.LT.AND P0, PT, RZ, UR4, PT ;  /* 0x00000004ff007c0c */ /* 0x000fda000bf01270 */
[----:B------:R-:W-:Y:S05]  /*aac0*/  @P0 BRA `(.L_x_2310) ;  /* 0x00000000003c0947 */ /* 0x000fea0003800000 */
[----:B------:R-:W-:-:S04]  /*aad0*/  LEA.HI R0, R232, R232, RZ, 0x1 ;  /* 0x000000e8e8007211 */ /* 0x000fc800078f08ff */
[----:B------:R-:W-:-:S05]  /*aae0*/  LOP3.LUT R3, R0, 0xfffffffe, RZ, 0xc0, !PT ;  /* 0xfffffffe00037812 */ /* 0x000fca00078ec0ff */
[----:B------:R-:W-:-:S05]  /*aaf0*/  IMAD.IADD R3, R232, 0x1, -R3 ;  /* 0x00000001e8037824 */ /* 0x000fca00078e0a03 */
[----:B------:R-:W-:-:S04]  /*ab00*/  SHF.L.U32 R3, R3, 0x1f, RZ ;  /* 0x0000001f03037819 */ /* 0x000fc800000006ff */
[----:B------:R0:W1:Y:S03]  /*ab10*/  SYNCS.PHASECHK.TRANS64.TRYWAIT P0, [R18+URZ+0x36800], R3 ;  /* 0x03680003120075a7 */ /* 0x000066000800017f */
[----:B-1----:R-:W-:Y:S05]  /*ab20*/  @!P0 NANOSLEEP.SYNCS 0x989680 ;  /* 0x009896800000895d */ /* 0x002fea0003900000 */
[----:B------:R-:W1:Y:S01]  /*ab30*/  @!P0 SYNCS.PHASECHK.TRANS64 P0, [R18+URZ+0x36800], R3 ;  /* 0x03680003120085a7 */ /* 0x000e62000800007f */
[----:B------:R-:W-:Y:S04]  /*ab40*/  BSSY B0, `(.L_x_2311) ;  /* 0x0000006000007945 */ /* 0x000fe80003800000 */
[----:B-1----:R-:W-:Y:S05]  /*ab50*/  @P0 BRA `(.L_x_2312) ;  /* 0x0000000000100947 */ /* 0x002fea0003800000 */
.L_x_2313:
[----:B-1----:R1:W2:Y:S02]  /*ab60*/  SYNCS.PHASECHK.TRANS64.TRYWAIT P0, [R18+URZ+0x36800], R3 ;  /* 0x03680003120075a7 */ /* 0x0022a4000800017f */
[----:B--2---:R-:W-:Y:S05]  /*ab70*/  @!P0 NANOSLEEP.SYNCS 0x989680 ;  /* 0x009896800000895d */ /* 0x004fea0003900000 */
[----:B------:R-:W2:Y:S02]  /*ab80*/  @!P0 SYNCS.PHASECHK.TRANS64 P0, [R18+URZ+0x36800], R3 ;  /* 0x03680003120085a7 */ /* 0x000ea4000800007f */
[----:B--2---:R-:W-:Y:S05]  /*ab90*/  @!P0 BRA `(.L_x_2313) ;  /* 0xfffffffc00f08947 */ /* 0x004fea000383ffff */
.L_x_2312:
[----:B------:R-:W-:Y:S05]  /*aba0*/  BSYNC B0 ;  /* 0x0000000000007941 */ /* 0x000fea0003800000 */
.L_x_2311:
[----:B------:R-:W-:Y:S05]  /*abb0*/  BRA `(.L_x_2314) ;  /* 0x0000006c00387947 */ /* 0x000fea0003800000 */
.L_x_2310:
[----:B------:R-:W2:Y:S01]  /*abc0*/  LDL R0, [R1+0x68] ;  /* 0x0000680001007983 */ /* 0x000ea20000100800 */
[----:B------:R-:W0:Y:S01]  /*abd0*/  LDC.64 R70, c[0x0][0x3d8] ;  /* 0x0000f600ff467b82 */ /* 0x000e220000000a00 */
[----:B------:R-:W-:Y:S02]  /*abe0*/  SHF.R.S32.HI R3, RZ, 0x1f, R144 ;  /* 0x0000001fff037819 */ /* 0x000fe40000011490 */
[----:B------:R-:W-:Y:S02]  /*abf0*/  SHF.R.S32.HI R5, RZ, 0x1f, R16 ;  /* 0x0000001fff057819 */ /* 0x000fe40000011410 */
[----:B------:R-:W-:Y:S02]  /*ac00*/  MOV R4, R16 ;  /* 0x0000001000047202 */ /* 0x000fe40000000f00 */
[----:B------:R-:W-:Y:S01]  /*ac10*/  SHF.R.S32.HI R9, RZ, 0x1f, R22 ;  /* 0x0000001fff097819 */ /* 0x000fe20000011416 */
[----:B------:R-:W1:Y:S01]  /*ac20*/  LDC.64 R10, c[0x0][0x3e8] ;  /* 0x0000fa00ff0a7b82 */ /* 0x000e620000000a00 */
[-C--:B0-----:R-:W-:Y:S01]  /*ac30*/  IMAD R8, R234, R70.reuse, RZ ;  /* 0x00000046ea087224 */ /* 0x081fe200078e02ff */
[----:B------:R-:W-:Y:S01]  /*ac40*/  SHF.L.U32 R73, R70, 0x6, RZ ;  /* 0x0000000646497819 */ /* 0x000fe200000006ff */
[----:B------:R-:W-:-:S04]  /*ac50*/  IMAD.WIDE.U32 R52, R144, R70, RZ ;  /* 0x0000004690347225 */ /* 0x000fc800078e00ff */
[----:B------:R-:W-:-:S04]  /*ac60*/  IMAD.WIDE.U32 R6, R204, R70, R4 ;  /* 0x00000046cc067225 */ /* 0x000fc800078e0004 */
[----:B------:R-:W-:Y:S01]  /*ac70*/  IMAD R78, R204, R71, R8 ;  /* 0x00000047cc4e7224 */ /* 0x000fe200078e0208 */
[----:B------:R-:W-:Y:S01]  /*ac80*/  IADD3 R74, P0, R6, R52, RZ ;  /* 0x00000034064a7210 */ /* 0x000fe20007f1e0ff */
[----:B------:R-:W-:Y:S02]  /*ac90*/  IMAD.MOV.U32 R8, RZ, RZ, R22 ;  /* 0x000000ffff087224 */ /* 0x000fe400078e0016 */
[----:B-1----:R-:W-:-:S04]  /*aca0*/  IMAD.WIDE.U32 R4, R204, R10, R4 ;  /* 0x0000000acc047225 */ /* 0x002fc800078e0004 */
[----:B------:R-:W-:Y:S01]  /*acb0*/  IMAD.SHL.U32 R72, R10, 0x40, RZ ;  /* 0x000000400a487824 */ /* 0x000fe200078e00ff */
[----:B--2---:R-:W-:Y:S01]  /*acc0*/  R2UR UR4, R0 ;  /* 0x00000000000472ca */ /* 0x004fe200000e0000 */
[C---:B------:R-:W-:Y:S02]  /*acd0*/  IMAD R0, R3.reuse, R70, RZ ;  /* 0x0000004603007224 */ /* 0x040fe400078e02ff */
[----:B------:R-:W-:Y:S02]  /*ace0*/  IMAD R3, R3, R10, RZ ;  /* 0x0000000a03037224 */ /* 0x000fe400078e02ff */
[----:B------:R-:W-:Y:S01]  /*acf0*/  IMAD R75, R144, R71, R0 ;  /* 0x00000047904b7224 */ /* 0x000fe200078e0200 */
[----:B------:R-:W-:Y:S01]  /*ad00*/  SHF.L.U64.HI R71, R70, 0x6, R71 ;  /* 0x0000000646477819 */ /* 0x000fe20000010247 */
[----:B------:R-:W-:Y:S02]  /*ad10*/  IMAD R3, R144, R11, R3 ;  /* 0x0000000b90037224 */ /* 0x000fe400078e0203 */
[----:B------:R-:W-:-:S02]  /*ad20*/  IMAD.IADD R75, R75, 0x1, R53 ;  /* 0x000000014b4b7824 */ /* 0x000fc400078e0235 */
[----:B------:R-:W-:Y:S02]  /*ad30*/  IMAD R0, R234, R10, RZ ;  /* 0x0000000aea007224 */ /* 0x000fe400078e02ff */
[----:B------:R-:W-:Y:S01]  /*ad40*/  ULOP3.LUT UP0, URZ, UR4, 0x3ff, URZ, 0xc0, !UPT ;  /* 0x000003ff043f7892 */ /* 0x000fe2000f80c03f */
[----:B------:R-:W-:Y:S01]  /*ad50*/  IADD3.X R76, R75, R7, R78, P0, !PT ;  /* 0x000000074b4c7210 */ /* 0x000fe200007fe44e */
[----:B------:R-:W-:Y:S01]  /*ad60*/  IMAD.WIDE.U32 R6, R204, R70, R8 ;  /* 0x00000046cc067225 */ /* 0x000fe200078e0008 */
[----:B------:R-:W-:-:S03]  /*ad70*/  SHF.L.U64.HI R70, R10, 0x6, R11 ;  /* 0x000000060a467819 */ /* 0x000fc6000001020b */
[----:B------:R-:W-:Y:S01]  /*ad80*/  IMAD.WIDE.U32 R144, R144, R10, RZ ;  /* 0x0000000a90907225 */ /* 0x000fe200078e00ff */
[----:B------:R-:W-:-:S03]  /*ad90*/  IADD3 R68, P1, R6, R52, RZ ;  /* 0x0000003406447210 */ /* 0x000fc60007f3e0ff */
[C---:B------:R-:W-:Y:S01]  /*ada0*/  IMAD.WIDE.U32 R8, R204.reuse, R10, R8 ;  /* 0x0000000acc087225 */ /* 0x040fe200078e0008 */
[----:B------:R-:W-:Y:S02]  /*adb0*/  IADD3.X R78, R75, R78, R7, P1, !PT ;  /* 0x0000004e4b4e7210 */ /* 0x000fe40000ffe407 */
[----:B------:R-:W-:Y:S01]  /*adc0*/  PLOP3.LUT P1, PT, PT, PT, UP0, 0x80, 0x0 ;  /* 0x000000000000781c */ /* 0x000fe20003f2f008 */
[----:B------:R-:W-:Y:S01]  /*add0*/  IMAD R0, R204, R11, R0 ;  /* 0x0000000bcc007224 */ /* 0x000fe200078e0200 */
[-C--:B------:R-:W-:Y:S01]  /*ade0*/  IADD3 R79, P0, R4, R144.reuse, RZ ;  /* 0x00000090044f7210 */ /* 0x080fe20007f1e0ff */
[----:B------:R-:W-:Y:S01]  /*adf0*/  IMAD.IADD R77, R3, 0x1, R145 ;  /* 0x00000001034d7824 */ /* 0x000fe200078e0291 */
[----:B------:R-:W-:-:S04]  /*ae00*/  IADD3 R69, P2, R8, R144, RZ ;  /* 0x0000009008457210 */ /* 0x000fc80007f5e0ff */
[C---:B------:R-:W-:Y:S02]  /*ae10*/  IADD3.X R81, R77.reuse, R5, R0, P0, !PT ;  /* 0x000000054d517210 */ /* 0x040fe400007fe400 */
[----:B------:R-:W-:-:S03]  /*ae20*/  IADD3.X R83, R77, R0, R9, P2, !PT ;  /* 0x000000004d537210 */ /* 0x000fc600017fe409 */
        /* <DEDUP_REMOVED lines=17> */
.L_x_2315:
[----:B------:R-:W0:Y:S01]  /*af40*/  LDC.64 R12, c[0x0][0x3d8] ;  /* 0x0000f600ff0c7b82 */ /* 0x000e220000000a00 */
[----:B------:R-:W-:Y:S01]  /*af50*/  SHF.R.S32.HI R3, RZ, 0x1f, R217 ;  /* 0x0000001fff037819 */ /* 0x000fe200000114d9 */
[----:B------:R-:W-:Y:S01]  /*af60*/  ULDC.U8 UR4, c[0x0][0x3f0] ;  /* 0x0000fc0000047ab9 */ /* 0x000fe20000000000 */
[----:B------:R-:W-:Y:S01]  /*af70*/  BSSY B0, `(.L_x_2316) ;  /* 0x000068a000007945 */ /* 0x000fe20003800000 */
[----:B------:R-:W-:-:S04]  /*af80*/  ISETP.NE.AND P0, PT, RZ, UR4, PT ;  /* 0x00000004ff007c0c */ /* 0x000fc8000bf05270 */
[----:B------:R-:W1:Y:S01]  /*af90*/  LDC.64 R10, c[0x0][0x3e8] ;  /* 0x0000fa00ff0a7b82 */ /* 0x000e620000000a00 */
[-C--:B0-----:R-:W-:Y:S02]  /*afa0*/  IMAD R0, R3, R12.reuse, RZ ;  /* 0x0000000c03007224 */ /* 0x081fe400078e02ff */
[----:B------:R-:W-:-:S04]  /*afb0*/  IMAD.WIDE.U32 R4, R217, R12, RZ ;  /* 0x0000000cd9047225 */ /* 0x000fc800078e00ff */
[----:B------:R-:W-:Y:S02]  /*afc0*/  IMAD.SHL.U32 R87, R4, 0x80, RZ ;  /* 0x0000008004577824 */ /* 0x000fe400078e00ff */
[-C--:B-1----:R-:W-:Y:S02]  /*afd0*/  IMAD R8, R3, R10.reuse, RZ ;  /* 0x0000000a03087224 */ /* 0x082fe400078e02ff */
[C---:B------:R-:W-:Y:S02]  /*afe0*/  IMAD R3, R217.reuse, R13, R0 ;  /* 0x0000000dd9037224 */ /* 0x040fe400078e0200 */
[----:B------:R-:W-:-:S04]  /*aff0*/  IMAD.WIDE.U32 R6, R217, R10, RZ ;  /* 0x0000000ad9067225 */ /* 0x000fc800078e00ff */
[C---:B------:R-:W-:Y:S02]  /*b000*/  IMAD R9, R217.reuse, R11, R8 ;  /* 0x0000000bd9097224 */ /* 0x040fe400078e0208 */
[----:B------:R-:W-:Y:S02]  /*b010*/  IMAD R0, R217, -0x80, R219 ;  /* 0xffffff80d9007824 */ /* 0x000fe400078e02db */
[----:B------:R-:W-:Y:S01]  /*b020*/  IMAD.IADD R5, R5, 0x1, R3 ;  /* 0x0000000105057824 */ /* 0x000fe200078e0203 */
[----:B------:R-:W-:Y:S01]  /*b030*/  IADD3 R3, R7, R9, RZ ;  /* 0x0000000907037210 */ /* 0x000fe20007ffe0ff */
[----:B------:R-:W-:Y:S01]  /*b040*/  IMAD.SHL.U32 R82, R6, 0x80, RZ ;  /* 0x0000008006527824 */ /* 0x000fe200078e00ff */
[----:B------:R-:W-:Y:S02]  /*b050*/  VIMNMX R8, R0, 0x80, PT ;  /* 0x0000008000087848 */ /* 0x000fe40003fe0100 */
[----:B------:R-:W-:Y:S02]  /*b060*/  SHF.L.U64.HI R85, R4, 0x7, R5 ;  /* 0x0000000704557819 */ /* 0x000fe40000010205 */
        /* <DEDUP_REMOVED lines=20> */
[----:B------:R-:W-:Y:S01]  /*b1b0*/  VIADD R5, R16, 0x10 ;  /* 0x0000001010057836 */ /* 0x000fe20000000000 */
[----:B------:R-:W-:Y:S01]  /*b1c0*/  ULDC.64 UR6, c[0x0][0x3c8] ;  /* 0x0000f20000067ab9 */ /* 0x000fe20000000a00 */
[----:B------:R-:W-:Y:S01]  /*b1d0*/  ULDC UR4, c[0x0][0x3d4] ;  /* 0x0000f50000047ab9 */ /* 0x000fe20000000800 */
[----:B------:R-:W-:Y:S01]  /*b1e0*/  LEA R4, P3, R0, UR6, 0x1 ;  /* 0x0000000600047c11 */ /* 0x000fe2000f8608ff */
[----:B------:R-:W-:Y:S01]  /*b1f0*/  IMAD.X R3, R85, 0x1, R76, P1 ;  /* 0x0000000155037824 */ /* 0x000fe200008e064c */
[----:B------:R-:W-:Y:S01]  /*b200*/  ISETP.GE.AND P2, PT, R5, UR4, PT ;  /* 0x0000000405007c0c */ /* 0x000fe2000bf46270 */
[C---:B------:R-:W-:Y:S01]  /*b210*/  VIADD R7, R16.reuse, 0x30 ;  /* 0x0000003010077836 */ /* 0x040fe20000000000 */
[C---:B------:R-:W-:Y:S01]  /*b220*/  IADD3 R6, R16.reuse, 0x20, RZ ;  /* 0x0000002010067810 */ /* 0x040fe20007ffe0ff */
[----:B------:R-:W-:Y:S01]  /*b230*/  VIADD R9, R16, 0x40 ;  /* 0x0000004010097836 */ /* 0x000fe20000000000 */
[----:B------:R-:W-:Y:S01]  /*b240*/  LEA.HI.X R5, R0, UR7, R3, 0x1, P3 ;  /* 0x0000000700057c11 */ /* 0x000fe200098f0c03 */
[----:B------:R-:W-:Y:S01]  /*b250*/  ULDC.64 UR6, c[0x0][0x3e0] ;  /* 0x0000f80000067ab9 */ /* 0x000fe20000000a00 */
[----:B------:R-:W-:Y:S01]  /*b260*/  IADD3 R0, P4, R82, R79, RZ ;  /* 0x0000004f52007210 */ /* 0x000fe20007f9e0ff */
[----:B------:R-:W-:Y:S01]  /*b270*/  VIADD R14, R16, 0x50 ;  /* 0x00000050100e7836 */ /* 0x000fe20000000000 */
[----:B------:R-:W-:-:S02]  /*b280*/  ISETP.GE.AND P1, PT, R6, UR4, PT ;  /* 0x0000000406007c0c */ /* 0x000fc4000bf26270 */
[----:B------:R-:W-:Y:S02]  /*b290*/  CS2R R66, SRZ ;  /* 0x0000000000427805 */ /* 0x000fe4000001ff00 */
[----:B------:R-:W-:Y:S02]  /*b2a0*/  IADD3.X R3, R80, R81, RZ, P4, !PT ;  /* 0x0000005150037210 */ /* 0x000fe400027fe4ff */
[----:B------:R-:W-:Y:S02]  /*b2b0*/  CS2R R62, SRZ ;  /* 0x00000000003e7805 */ /* 0x000fe4000001ff00 */
[----:B------:R-:W-:Y:S02]  /*b2c0*/  LEA R6, P6, R0, UR6, 0x1 ;  /* 0x0000000600067c11 */ /* 0x000fe4000f8c08ff */
[----:B------:R-:W-:Y:S02]  /*b2d0*/  CS2R R58, SRZ ;  /* 0x00000000003a7805 */ /* 0x000fe4000001ff00 */
[----:B------:R-:W-:-:S02]  /*b2e0*/  ISETP.GE.AND P5, PT, R7, UR4, PT ;  /* 0x0000000407007c0c */ /* 0x000fc4000bfa6270 */
[----:B------:R-:W-:Y:S02]  /*b2f0*/  CS2R R54, SRZ ;  /* 0x0000000000367805 */ /* 0x000fe4000001ff00 */
[----:B------:R-:W-:Y:S02]  /*b300*/  LEA.HI.X R7, R0, UR7, R3, 0x1, P6 ;  /* 0x0000000700077c11 */ /* 0x000fe4000b0f0c03 */
[----:B------:R-:W-:Y:S02]  /*b310*/  CS2R R50, SRZ ;  /* 0x0000000000327805 */ /* 0x000fe4000001ff00 */
[----:B------:R-:W-:Y:S02]  /*b320*/  ISETP.GE.AND P3, PT, R16, UR4, PT ;  /* 0x0000000410007c0c */ /* 0x000fe4000bf66270 */
[----:B------:R-:W-:Y:S02]  /*b330*/  CS2R R46, SRZ ;  /* 0x00000000002e7805 */ /* 0x000fe4000001ff00 */
[----:B------:R-:W-:-:S02]  /*b340*/  ISETP.GE.AND P4, PT, R9, UR4, PT ;  /* 0x0000000409007c0c */ /* 0x000fc4000bf86270 */
[----:B------:R-:W-:Y:S02]  /*b350*/  CS2R R68, SRZ ;  /* 0x0000000000447805 */ /* 0x000fe4000001ff00 */
[----:B------:R-:W-:Y:S02]  /*b360*/  ISETP.GE.AND P6, PT, R14, UR4, PT ;  /* 0x000000040e007c0c */ /* 0x000fe4000bfc6270 */
[----:B------:R-:W-:Y:S02]  /*b370*/  CS2R R64, SRZ ;  /* 0x0000000000407805 */ /* 0x000fe4000001ff00 */
[----:B------:R-:W-:Y:S02]  /*b380*/  CS2R R60, SRZ ;  /* 0x00000000003c7805 */ /* 0x000fe4000001ff00 */
[----:B------:R-:W-:Y:S02]  /*b390*/  CS2R R56, SRZ ;  /* 0x0000000000387805 */ /* 0x000fe4000001ff00 */
[----:B------:R-:W-:-:S02]  /*b3a0*/  CS2R R48, SRZ ;  /* 0x0000000000307805 */ /* 0x000fc4000001ff00 */
        /* <DEDUP_REMOVED lines=13> */
.L_x_2319:
[----:B------:R-:W-:Y:S05]  /*b480*/  BSYNC B1 ;  /* 0x0000000000017941 */ /* 0x000fea0003800000 */
.L_x_2318:
[----:B------:R-:W-:Y:S01]  /*b490*/  ISETP.GE.AND P1, PT, R233, R8, PT ;  /* 0x00000008e900720c */ /* 0x000fe20003f26270 */
[----:B------:R-:W-:Y:S01]  /*b4a0*/  BSSY B1, `(.L_x_2320) ;  /* 0x000003d000017945 */ /* 0x000fe20003800000 */
[----:B------:R-:W-:Y:S02]  /*b4b0*/  LOP3.LUT R3, R213, 0x18, R22, 0xf8, !PT ;  /* 0x00000018d5037812 */ /* 0x000fe400078ef816 */
        /* <DEDUP_REMOVED lines=14> */
[----:B-1----:R-:W-:Y:S01]  /*b5a0*/  VIADD R4, R16, 0x10 ;  /* 0x0000001010047836 */ /* 0x002fe20000000000 */
[----:B------:R-:W-:Y:S01]  /*b5b0*/  IADD3 R73, P2, P3, R74, R73, R87 ;  /* 0x000000494a497210 */ /* 0x000fe20007b5e057 */
[----:B------:R-:W-:Y:S01]  /*b5c0*/  ULDC UR4, c[0x0][0x3d4] ;  /* 0x0000f50000047ab9 */ /* 0x000fe20000000800 */
[----:B------:R-:W-:Y:S01]  /*b5d0*/  IADD3.X R3, R81, R70, R80, P4, P5 ;  /* 0x0000004651037210 */ /* 0x000fe200027ea450 */
[----:B------:R-:W-:Y:S01]  /*b5e0*/  VIADD R5, R16, 0x20 ;  /* 0x0000002010057836 */ /* 0x000fe20000000000 */
[----:B------:R-:W-:Y:S01]  /*b5f0*/  IADD3.X R0, R76, R71, R85, P2, P3 ;  /* 0x000000474c007210 */ /* 0x000fe200017e6455 */
[----:B------:R-:W-:Y:S01]  /*b600*/  ULDC.64 UR6, c[0x0][0x3c8] ;  /* 0x0000f20000067ab9 */ /* 0x000fe20000000a00 */
[----:B------:R-:W-:Y:S01]  /*b610*/  ISETP.GE.AND P5, PT, R16, UR4, PT ;  /* 0x0000000410007c0c */ /* 0x000fe2000bfa6270 */
[----:B------:R-:W-:Y:S01]  /*b620*/  ULDC.64 UR8, c[0x0][0x3e0] ;  /* 0x0000f80000087ab9 */ /* 0x000fe20000000a00 */
[----:B------:R-:W-:-:S02]  /*b630*/  ISETP.GE.AND P2, PT, R4, UR4, PT ;  /* 0x0000000404007c0c */ /* 0x000fc4000bf46270 */
[----:B------:R-:W-:Y:S02]  /*b640*/  CS2R R42, SRZ ;  /* 0x00000000002a7805 */ /* 0x000fe4000001ff00 */
[----:B------:R-:W-:Y:S02]  /*b650*/  LEA R4, P3, R73, UR6, 0x1 ;  /* 0x0000000649047c11 */ /* 0x000fe4000f8608ff */
[----:B------:R-:W-:Y:S02]  /*b660*/  CS2R R40, SRZ ;  /* 0x0000000000287805 */ /* 0x000fe4000001ff00 */
[C---:B------:R-:W-:Y:S01]  /*b670*/  IADD3 R7, R16.reuse, 0x30, RZ ;  /* 0x0000003010077810 */ /* 0x040fe20007ffe0ff */
[----:B------:R-:W-:Y:S01]  /*b680*/  VIADD R8, R16, 0x40 ;  /* 0x0000004010087836 */ /* 0x000fe20000000000 */
[----:B------:R-:W-:Y:S02]  /*b690*/  LEA R6, P6, R72, UR8, 0x1 ;  /* 0x0000000848067c11 */ /* 0x000fe4000f8c08ff */
[----:B------:R-:W-:-:S02]  /*b6a0*/  ISETP.GE.AND P4, PT, R5, UR4, PT ;  /* 0x0000000405007c0c */ /* 0x000fc4000bf86270 */
[----:B------:R-:W-:Y:S01]  /*b6b0*/  LEA.HI.X R5, R73, UR7, R0, 0x1, P3 ;  /* 0x0000000749057c11 */ /* 0x000fe200098f0c00 */
[----:B------:R-:W-:Y:S01]  /*b6c0*/  VIADD R0, R16, 0x50 ;  /* 0x0000005010007836 */ /* 0x000fe20000000000 */
[----:B------:R-:W-:Y:S02]  /*b6d0*/  ISETP.GE.AND P3, PT, R7, UR4, PT ;  /* 0x0000000407007c0c */ /* 0x000fe4000bf66270 */
[----:B------:R-:W-:Y:S01]  /*b6e0*/  LEA.HI.X R7, R72, UR9, R3, 0x1, P6 ;  /* 0x0000000948077c11 */ /* 0x000fe2000b0f0c03 */
        /* <DEDUP_REMOVED lines=24> */
.L_x_2321:
[----:B------:R-:W-:Y:S05]  /*b870*/  BSYNC B1 ;  /* 0x0000000000017941 */ /* 0x000fea0003800000 */
.L_x_2320:
[----:B------:R-:W-:Y:S01]  /*b880*/  IMAD.IADD R53, R215, 0x1, R14 ;  /* 0x00000001d7357824 */ /* 0x000fe200078e020e */
[----:B------:R-:W-:Y:S01]  /*b890*/  LOP3.LUT P2, RZ, R223, 0x4, RZ, 0xc0, !PT ;  /* 0x00000004dfff7812 */ /* 0x000fe2000784c0ff */
[----:B-----5:R-:W-:Y:S01]  /*b8a0*/  IMAD.MOV.U32 R0, RZ, RZ, R64 ;  /* 0x000000ffff007224 */ /* 0x020fe200078e0040 */
[----:B------:R-:W-:Y:S01]  /*b8b0*/  MOV R3, R65 ;  /* 0x0000004100037202 */ /* 0x000fe20000000f00 */
[----:B-12---:R-:W-:Y:S01]  /*b8c0*/  IMAD.MOV.U32 R4, RZ, RZ, R68 ;  /* 0x000000ffff047224 */ /* 0x006fe200078e0044 */
[----:B------:R-:W-:Y:S01]  /*b8d0*/  LEA R53, R53, R18, 0x1 ;  /* 0x0000001235357211 */ /* 0x000fe200078e08ff */
[----:B------:R-:W-:Y:S01]  /*b8e0*/  IMAD.MOV.U32 R6, RZ, RZ, R52 ;  /* 0x000000ffff067224 */ /* 0x000fe200078e0034 */
[----:B------:R-:W-:Y:S01]  /*b8f0*/  PRMT R83, R0, 0x7610, R83 ;  /* 0x0000761000537816 */ /* 0x000fe20000000053 */
[----:B------:R-:W-:Y:S01]  /*b900*/  IMAD.MOV.U32 R0, RZ, RZ, R69 ;  /* 0x000000ffff007224 */ /* 0x000fe200078e0045 */
[----:B------:R-:W-:Y:S01]  /*b910*/  PRMT R87, R4, 0x7610, R87 ;  /* 0x0000761004577816 */ /* 0x000fe20000000057 */
[C---:B------:R-:W-:Y:S01]  /*b920*/  VIADD R5, R53.reuse, 0x15400 ;  /* 0x0001540035057836 */ /* 0x040fe20000000000 */
[----:B------:R-:W-:Y:S01]  /*b930*/  PRMT R82, R82, 0x5410, R3 ;  /* 0x0000541052527816 */ /* 0x000fe20000000003 */
        /* <DEDUP_REMOVED lines=15> */
[----:B------:R-:W-:Y:S01]  /*ba30*/  MOV R0, R48 ;  /* 0x0000003000007202 */ /* 0x000fe20000000f00 */
[----:B------:R-:W-:Y:S01]  /*ba40*/  IMAD.MOV.U32 R70, RZ, RZ, R67 ;  /* 0x000000ffff467224 */ /* 0x000fe200078e0043 */
[----:B------:R-:W-:Y:S01]  /*ba50*/  ULDC.64 UR6, c[0x0][0x3e0] ;  /* 0x0000f80000067ab9 */ /* 0x000fe20000000a00 */
        /* <DEDUP_REMOVED lines=17> */
[----:B------:R-:W-:Y:S01]  /*bb70*/  IMAD R3, R217, 0x80, R204 ;  /* 0x00000080d9037824 */ /* 0x000fe200078e02cc */
[----:B------:R-:W-:Y:S02]  /*bb80*/  PRMT R81, R70, 0x7610, R81 ;  /* 0x0000761046517816 */ /* 0x000fe40000000051 */
[----:B------:R-:W-:Y:S01]  /*bb90*/  MOV R70, R54 ;  /* 0x0000003600467202 */ /* 0x000fe20000000f00 */
[----:B------:R-:W-:Y:S01]  /*bba0*/  IMAD R3, R236, 0x40, R3 ;  /* 0x00000040ec037824 */ /* 0x000fe200078e0203 */
        /* <DEDUP_REMOVED lines=8> */
[----:B-1----:R-:W-:Y:S01]  /*bc30*/  @P2 IMAD.HI.U32 R0, R3, R0, RZ ;  /* 0x0000000003002227 */ /* 0x002fe200078e00ff */
[----:B------:R-:W-:Y:S02]  /*bc40*/  MOV R70, R38 ;  /* 0x0000002600467202 */ /* 0x000fe40000000f00 */
[----:B------:R-:W-:Y:S01]  /*bc50*/  PRMT R76, R76, 0x5410, R4 ;  /* 0x000054104c4c7816 */ /* 0x000fe20000000004 */
[----:B------:R-:W-:Y:S01]  /*bc60*/  IMAD.MOV.U32 R4, RZ, RZ, R41 ;  /* 0x000000ffff047224 */ /* 0x000fe200078e0029 */
[----:B0-----:R-:W-:Y:S01]  /*bc70*/  @P2 SHF.R.U32.HI R3, RZ, R5, R0 ;  /* 0x00000005ff032219 */ /* 0x001fe20000011600 */
[----:B------:R-:W-:Y:S02]  /*bc80*/  IMAD.MOV.U32 R0, RZ, RZ, R40 ;  /* 0x000000ffff007224 */ /* 0x000fe400078e0028 */
[----:B------:R-:W-:Y:S01]  /*bc90*/  IMAD.MOV.U32 R71, RZ, RZ, R39 ;  /* 0x000000ffff477224 */ /* 0x000fe200078e0027 */
[----:B------:R-:W-:Y:S01]  /*bca0*/  SHF.R.S32.HI R5, RZ, 0x1f, R3 ;  /* 0x0000001fff057819 */ /* 0x000fe20000011403 */
[----:B------:R-:W-:Y:S01]  /*bcb0*/  IMAD.WIDE.U32 R6, R3, R12, R6 ;  /* 0x0000000c03067225 */ /* 0x000fe200078e0006 */
[----:B------:R-:W-:-:S02]  /*bcc0*/  PRMT R72, R0, 0x5410, R4 ;  /* 0x0000541000487816 */ /* 0x000fc40000000004 */
[----:B------:R-:W-:Y:S01]  /*bcd0*/  PRMT R70, R70, 0x5410, R71 ;  /* 0x0000541046467816 */ /* 0x000fe20000000047 */
[C---:B------:R-:W-:Y:S02]  /*bce0*/  IMAD R0, R5.reuse, R12, RZ ;  /* 0x0000000c05007224 */ /* 0x040fe400078e02ff */
[-C--:B------:R-:W-:Y:S02]  /*bcf0*/  IMAD R4, R5, R10.reuse, RZ ;  /* 0x0000000a05047224 */ /* 0x080fe400078e02ff */
[----:B------:R-:W-:-:S04]  /*bd00*/  IMAD.WIDE.U32 R14, R3, R10, R14 ;  /* 0x0000000a030e7225 */ /* 0x000fc800078e000e */
[C---:B------:R-:W-:Y:S01]  /*bd10*/  IMAD R5, R3.reuse, R13, R0 ;  /* 0x0000000d03057224 */ /* 0x040fe200078e0200 */
[----:B------:R-:W-:Y:S01]  /*bd20*/  LEA R0, P3, R14, UR6, 0x1 ;  /* 0x000000060e007c11 */ /* 0x000fe2000f8608ff */
[----:B------:R-:W-:Y:S01]  /*bd30*/  IMAD R3, R3, R11, R4 ;  /* 0x0000000b03037224 */ /* 0x000fe200078e0204 */
[C---:B------:R-:W-:Y:S01]  /*bd40*/  LEA R4, P2, R6.reuse, UR4, 0x1 ;  /* 0x0000000406047c11 */ /* 0x040fe2000f8408ff */
[----:B------:R-:W-:Y:S01]  /*bd50*/  IMAD.MOV.U32 R10, RZ, RZ, R32 ;  /* 0x000000ffff0a7224 */ /* 0x000fe200078e0020 */
[----:B------:R-:W-:Y:S01]  /*bd60*/  IADD3 R5, R7, R5, RZ ;  /* 0x0000000507057210 */ /* 0x000fe20007ffe0ff */
[----:B------:R-:W-:Y:S01]  /*bd70*/  IMAD.IADD R3, R15, 0x1, R3 ;  /* 0x000000010f037824 */ /* 0x000fe200078e0203 */
[----:B------:R-:W-:Y:S01]  /*bd80*/  UMOV UR4, 0xffffffff ;  /* 0xffffffff00047882 */ /* 0x000fe20000000000 */
[----:B------:R-:W-:Y:S01]  /*bd90*/  IMAD.MOV.U32 R11, RZ, RZ, R33 ;  /* 0x000000ffff0b7224 */ /* 0x000fe200078e0021 */
[----:B------:R-:W-:Y:S02]  /*bda0*/  LEA.HI.X R5, R6, UR5, R5, 0x1, P2 ;  /* 0x0000000506057c11 */ /* 0x000fe400090f0c05 */
[----:B------:R-:W-:-:S02]  /*bdb0*/  LEA.HI.X R3, R14, UR7, R3, 0x1, P3 ;  /* 0x000000070e037c11 */ /* 0x000fc400098f0c03 */
[----:B------:R-:W-:Y:S02]  /*bdc0*/  PRMT R71, R10, 0x5410, R11 ;  /* 0x000054100a477816 */ /* 0x000fe4000000000b */
[----:B------:R-:W-:Y:S01]  /*bdd0*/  LEA.HI R6, R232, R232, RZ, 0x1 ;  /* 0x000000e8e8067211 */ /* 0x000fe200078f08ff */
[----:B------:R-:W-:Y:S06]  /*bde0*/  BRA.DIV UR4, `(.L_x_2322) ;  /* 0x0000020204ac7947 */ /* 0x000fec000b800000 */
.L_x_2544:
[----:B------:R-:W-:-:S03]  /*bdf0*/  UMOV UR4, 0xffffffff ;  /* 0xffffffff00047882 */ /* 0x000fc60000000000 */
[----:B------:R-:W-:Y:S05]  /*be00*/  BRA.DIV UR4, `(.L_x_2323) ;  /* 0x0000020204cc7947 */ /* 0x000fea000b800000 */
.L_x_2547:
[----:B------:R-:W-:-:S03]  /*be10*/  UMOV UR4, 0xffffffff ;  /* 0xffffffff00047882 */ /* 0x000fc60000000000 */
[----:B------:R-:W-:Y:S05]  /*be20*/  BRA.DIV UR4, `(.L_x_2324) ;  /* 0x0000020204ec7947 */ /* 0x000fea000b800000 */
.L_x_2550:
[----:B------:R-:W-:-:S03]  /*be30*/  UMOV UR4, 0xffffffff ;  /* 0xffffffff00047882 */ /* 0x000fc60000000000 */
[----:B------:R-:W-:Y:S05]  /*be40*/  BRA.DIV UR4, `(.L_x_2325) ;  /* 0x00000206040c7947 */ /* 0x000fea000b800000 */
.L_x_2553:
[----:B------:R-:W-:-:S03]  /*be50*/  UMOV UR4, 0xffffffff ;  /* 0xffffffff00047882 */ /* 0x000fc60000000000 */
[----:B------:R-:W-:Y:S05]  /*be60*/  BRA.DIV UR4, `(.L_x_2326) ;  /* 0x00000206042c7947 */ /* 0x000fea000b800000 */
.L_x_2556:
[----:B------:R-:W-:Y:S01]  /*be70*/  UMOV UR4, 0xffffffff ;  /* 0xffffffff00047882 */ /* 0x000fe20000000000 */
[----:B------:R-:W-:Y:S02]  /*be80*/  LOP3.LUT R5, R6, 0xfffffffe, RZ, 0xc0, !PT ;  /* 0xfffffffe06057812 */ /* 0x000fe400078ec0ff */
[----:B------:R-:W-:Y:S05]  /*be90*/  BRA.DIV UR4, `(.L_x_2327) ;  /* 0x0000020604487947 */ /* 0x000fea000b800000 */
.L_x_2559:
[----:B------:R-:W-:Y:S01]  /*bea0*/  UMOV UR4, 0xffffffff ;  /* 0xffffffff00047882 */ /* 0x000fe20000000000 */
[----:B------:R-:W-:Y:S02]  /*beb0*/  IMAD.IADD R5, R232, 0x1, -R5 ;  /* 0x00000001e8057824 */ /* 0x000fe400078e0a05 */
[----:B------:R-:W-:Y:S05]  /*bec0*/  BRA.DIV UR4, `(.L_x_2328) ;  /* 0x0000020604647947 */ /* 0x000fea000b800000 */
.L_x_2562:
[----:B------:R-:W-:Y:S01]  /*bed0*/  UMOV UR4, 0xffffffff ;  /* 0xffffffff00047882 */ /* 0x000fe20000000000 */
[----:B------:R-:W-:Y:S02]  /*bee0*/  SHF.L.U32 R3, R5, 0x1f, RZ ;  /* 0x0000001f05037819 */ /* 0x000fe400000006ff */
[----:B------:R-:W-:Y:S05]  /*bef0*/  BRA.DIV UR4, `(.L_x_2329) ;  /* 0x0000020604807947 */ /* 0x000fea000b800000 */
.L_x_2565:
        /* <DEDUP_REMOVED lines=13> */
[----:B------:R-:W-:-:S02]  /*bfd0*/  IMAD.MOV.U32 R6, RZ, RZ, R43 ;  /* 0x000000ffff067224 */ /* 0x000fc400078e002b */
[----:B------:R-:W-:-:S03]  /*bfe0*/  IMAD.MOV.U32 R4, RZ, RZ, R36 ;  /* 0x000000ffff047224 */ /* 0x000fc600078e0024 */
        /* <DEDUP_REMOVED lines=14> */
.L_x_2566:
[----:B------:R-:W-:Y:S05]  /*c0d0*/  BSYNC B1 ;  /* 0x0000000000017941 */ /* 0x000fea0003800000 */
.L_x_2330:
[----:B------:R-:W-:Y:S01]  /*c0e0*/  BSSY B1, `(.L_x_2332) ;  /* 0x000011b000017945 */ /* 0x000fe20003800000 */
[----:B0-----:R-:W-:-:S03]  /*c0f0*/  PRMT R3, R4, 0x5410, R5 ;  /* 0x0000541004037816 */ /* 0x001fc60000000005 */
[----:B------:R-:W-:Y:S05]  /*c100*/  @P0 BRA `(.L_x_2333) ;  /* 0x0000001000600947 */ /* 0x000fea0003800000 */
[----:B------:R-:W0:Y:S01]  /*c110*/  LDC R5, c[0x0][0x3d4] ;  /* 0x0000f500ff057b82 */ /* 0x000e220000000800 */
[C---:B------:R-:W-:Y:S01]  /*c120*/  VIADD R6, R16.reuse, 0x20 ;  /* 0x0000002010067836 */ /* 0x040fe20000000000 */
[----:B------:R-:W-:Y:S01]  /*c130*/  BSSY B2, `(.L_x_2334) ;  /* 0x0000036000027945 */ /* 0x000fe20003800000 */
[C---:B------:R-:W-:Y:S02]  /*c140*/  VIADD R4, R16.reuse, 0x10 ;  /* 0x0000001010047836 */ /* 0x040fe40000000000 */
[C---:B------:R-:W-:Y:S01]  /*c150*/  VIADD R86, R16.reuse, 0x30 ;  /* 0x0000003010567836 */ /* 0x040fe20000000000 */
[-C--:B0-----:R-:W-:Y:S02]  /*c160*/  ISETP.GE.AND P0, PT, R16, R5.reuse, PT ;  /* 0x000000051000720c */ /* 0x081fe40003f06270 */
[-C--:B------:R-:W-:Y:S01]  /*c170*/  ISETP.GE.AND P3, PT, R6, R5.reuse, PT ;  /* 0x000000050600720c */ /* 0x080fe20003f66270 */
[----:B------:R-:W-:Y:S01]  /*c180*/  VIADD R6, R16, 0x50 ;  /* 0x0000005010067836 */ /* 0x000fe20000000000 */
[----:B------:R-:W-:-:S02]  /*c190*/  ISETP.GE.AND P2, PT, R4, R5, PT ;  /* 0x000000050400720c */ /* 0x000fc40003f46270 */
[----:B------:R-:W-:Y:S02]  /*c1a0*/  IADD3 R4, R16, 0x40, RZ ;  /* 0x0000004010047810 */ /* 0x000fe40007ffe0ff */
[-C--:B------:R-:W-:Y:S02]  /*c1b0*/  ISETP.GE.AND P4, PT, R86, R5.reuse, PT ;  /* 0x000000055600720c */ /* 0x080fe40003f86270 */
[-C--:B------:R-:W-:Y:S02]  /*c1c0*/  ISETP.GE.AND P5, PT, R4, R5.reuse, PT ;  /* 0x000000050400720c */ /* 0x080fe40003fa6270 */
[----:B------:R-:W-:Y:S01]  /*c1d0*/  ISETP.GE.AND P6, PT, R6, R5, PT ;  /* 0x000000050600720c */ /* 0x000fe20003fc6270 */
[----:B------:R-:W-:-:S12]  /*c1e0*/  @P0 BRA `(.L_x_2335) ;  /* 0x0000000000a80947 */ /* 0x000fd80003800000 */
[----:B------:R-:W0:Y:S01]  /*c1f0*/  LDS.128 R4, [R53+0x15400] ;  /* 0x0154000035047984 */ /* 0x000e220000000c00 */
        /* <DEDUP_REMOVED lines=11> */
[C---:B------:R-:W-:Y:S01]  /*c2b0*/  FMUL.FTZ R89, R69.reuse, R88 ;  /* 0x0000005845597220 */ /* 0x040fe20000410000 */
[----:B------:R-:W-:Y:S01]  /*c2c0*/  FMUL.FTZ R69, R69, R86 ;  /* 0x0000005645457220 */ /* 0x000fe20000410000 */
[----:B------:R-:W-:Y:S02]  /*c2d0*/  HADD2.F32 R4, -RZ, R4.H1_H1 ;  /* 0x30000004ff047230 */ /* 0x000fe40000004100 */
[--C-:B------:R-:W-:Y:S02]  /*c2e0*/  HADD2.F32 R66, -RZ, R6.reuse.H0_H0 ;  /* 0x20000006ff427230 */ /* 0x100fe40000004100 */
[----:B------:R-:W-:Y:S01]  /*c2f0*/  FFMA.FTZ R88, R68, R88, R69 ;  /* 0x0000005844587223 */ /* 0x000fe20000010045 */
[----:B------:R-:W-:-:S02]  /*c300*/  HADD2.F32 R67, -RZ, R6.H1_H1 ;  /* 0x30000006ff437230 */ /* 0x000fc40000004100 */
[----:B------:R-:W-:Y:S01]  /*c310*/  FFMA.FTZ R89, R68, R86, -R89 ;  /* 0x0000005644597223 */ /* 0x000fe20000010859 */
[--C-:B------:R-:W-:Y:S02]  /*c320*/  HADD2.F32 R69, -RZ, R84.reuse.H0_H0 ;  /* 0x20000054ff457230 */ /* 0x100fe40000004100 */
[C---:B------:R-:W-:Y:S01]  /*c330*/  FMUL.FTZ R90, R4.reuse, R87 ;  /* 0x00000057045a7220 */ /* 0x040fe20000410000 */
[--C-:B------:R-:W-:Y:S02]  /*c340*/  HADD2.F32 R6, -RZ, R5.reuse.H0_H0 ;  /* 0x20000005ff067230 */ /* 0x100fe40000004100 */
[-C--:B------:R-:W-:Y:S01]  /*c350*/  FMUL.FTZ R86, R4, R85.reuse ;  /* 0x0000005504567220 */ /* 0x080fe20000410000 */
[----:B------:R-:W-:Y:S02]  /*c360*/  HADD2.F32 R84, -RZ, R84.H1_H1 ;  /* 0x30000054ff547230 */ /* 0x000fe40000004100 */
        /* <DEDUP_REMOVED lines=18> */
.L_x_2335:
[----:B------:R-:W-:Y:S05]  /*c490*/  BSYNC B2 ;  /* 0x0000000000027941 */ /* 0x000fea0003800000 */
.L_x_2334:
        /* <DEDUP_REMOVED lines=44> */
.L_x_2337:
[----:B------:R-:W-:Y:S05]  /*c760*/  BSYNC B2 ;  /* 0x0000000000027941 */ /* 0x000fea0003800000 */
.L_x_2336:
        /* <DEDUP_REMOVED lines=44> */
.L_x_2339:
[----:B------:R-:W-:Y:S05]  /*ca30*/  BSYNC B2 ;  /* 0x0000000000027941 */ /* 0x000fea0003800000 */
.L_x_2338:
        /* <DEDUP_REMOVED lines=44> */
.L_x_2341:
[----:B------:R-:W-:Y:S05]  /*cd00*/  BSYNC B2 ;  /* 0x0000000000027941 */ /* 0x000fea0003800000 */
.L_x_2340:
        /* <DEDUP_REMOVED lines=44> */
.L_x_2343:
[----:B------:R-:W-:Y:S05]  /*cfd0*/  BSYNC B2 ;  /* 0x0000000000027941 */ /* 0x000fea0003800000 */
.L_x_2342:
[----:B------:R-:W-:Y:S05]  /*cfe0*/  @P6 BRA `(.L_x_2333) ;  /* 0x0000000000a86947 */ /* 0x000fea0003800000 */
[----:B01234-:R-:W0:Y:S01]  /*cff0*/  LDS.128 R4, [R52+0x8000] ;  /* 0x0080000034047984 */ /* 0x01fe220000000c00 */
        /* <DEDUP_REMOVED lines=41> */
.L_x_2333:
[----:B------:R-:W-:Y:S05]  /*d290*/  BSYNC B1 ;  /* 0x0000000000017941 */ /* 0x000fea0003800000 */
.L_x_2332:
        /* <DEDUP_REMOVED lines=57> */
.L_x_2346:
[----:B------:R-:W-:Y:S05]  /*d630*/  BSYNC B1 ;  /* 0x0000000000017941 */ /* 0x000fea0003800000 */
.L_x_2345:
[----:B------:R-:W-:Y:S04]  /*d640*/  BSSY B1, `(.L_x_2347) ;  /* 0x000002c000017945 */ /* 0x000fe80003800000 */
[----:B------:R-:W-:Y:S05]  /*d650*/  @P1 BRA `(.L_x_2348) ;  /* 0x0000000000a81947 */ /* 0x000fea0003800000 */
[----:B0-----:R-:W0:Y:S01]  /*d660*/  LDS.128 R4, [R52+0x2000] ;  /* 0x0020000034047984 */ /* 0x001e220000000c00 */
        /* <DEDUP_REMOVED lines=41> */
.L_x_2348:
[----:B------:R-:W-:Y:S05]  /*d900*/  BSYNC B1 ;  /* 0x0000000000017941 */ /* 0x000fea0003800000 */
.L_x_2347:
        /* <DEDUP_REMOVED lines=44> */
.L_x_2350:
[----:B------:R-:W-:Y:S05]  /*dbd0*/  BSYNC B1 ;  /* 0x0000000000017941 */ /* 0x000fea0003800000 */
.L_x_2349:
        /* <DEDUP_REMOVED lines=44> */
.L_x_2352:
[----:B------:R-:W-:Y:S05]  /*dea0*/  BSYNC B1 ;  /* 0x0000000000017941 */ /* 0x000fea0003800000 */
.L_x_2351:
        /* <DEDUP_REMOVED lines=32> */
[----:B------:R-:W-:Y:S01]  /*e0b0*/  FMUL.FTZ R25, R13, R14 ;  /* 0x0000000e0d197220 */ /* 0x000fe20000410000 */
[----:B------:R-:W-:-:S02]  /*e0c0*/  FMUL.FTZ R7, R5, R10 ;  /* 0x0000000a05077220 */ /* 0x000fc40000410000 */
        /* <DEDUP_REMOVED lines=8> */
[----:B------:R-:W-:-:S05]  /*e150*/  F2FP.F16.F32.PACK_AB R5, R10, R5 ;  /* 0x000000050a05723e */ /* 0x000fca00000000ff */
[----:B------:R4:W-:Y:S02]  /*e160*/  STS.128 [R53+0x1f400], R4 ;  /* 0x01f4000435007388 */ /* 0x0009e40000000c00 */
.L_x_2354:
[----:B------:R-:W-:Y:S05]  /*e170*/  BSYNC B1 ;  /* 0x0000000000017941 */ /* 0x000fea0003800000 */
.L_x_2353:
        /* <DEDUP_REMOVED lines=32> */
[C---:B------:R-:W-:Y:S02]  /*e380*/  FMUL.FTZ R7, R5.reuse, R4 ;  /* 0x0000000405077220 */ /* 0x040fe40000410000 */
[-C--:B------:R-:W-:Y:S01]  /*e390*/  FMUL.FTZ R9, R5, R0.reuse ;  /* 0x0000000005097220 */ /* 0x080fe20000410000 */
[----:B------:R-:W-:Y:S01]  /*e3a0*/  FFMA.FTZ R13, R8, R3, -R13 ;  /* 0x00000003080d7223 */ /* 0x000fe2000001080d */
[----:B------:R-:W-:Y:S01]  /*e3b0*/  FFMA.FTZ R5, R6, R0, -R7 ;  /* 0x0000000006057223 */ /* 0x000fe20000010807 */
        /* <DEDUP_REMOVED lines=8> */
.L_x_2317:
[----:B------:R-:W-:Y:S01]  /*e440*/  IMAD.MOV.U32 R9, RZ, RZ, R77 ;  /* 0x000000ffff097224 */ /* 0x000fe200078e004d */
[-C--:B------:R-:W-:Y:S01]  /*e450*/  ISETP.GE.AND P0, PT, R204, R8.reuse, PT ;  /* 0x00000008cc00720c */ /* 0x080fe20003f06270 */
[----:B------:R-:W0:Y:S01]  /*e460*/  LDC R77, c[0x0][0x428] ;  /* 0x00010a00ff4d7b82 */ /* 0x000e220000000800 */
[----:B------:R-:W-:Y:S01]  /*e470*/  BSSY B1, `(.L_x_2355) ;  /* 0x000003d000017945 */ /* 0x000fe20003800000 */
[----:B------:R-:W-:Y:S01]  /*e480*/  ISETP.GE.AND P1, PT, R233, R8, PT ;  /* 0x00000008e900720c */ /* 0x000fe20003f26270 */
[----:B------:R-:W-:Y:S01]  /*e490*/  IMAD.MOV.U32 R14, RZ, RZ, R52 ;  /* 0x000000ffff0e7224 */ /* 0x000fe200078e0034 */
[----:B------:R-:W-:Y:S01]  /*e4a0*/  MOV R15, R75 ;  /* 0x0000004b000f7202 */ /* 0x000fe20000000f00 */
        /* <DEDUP_REMOVED lines=57> */
.L_x_2356:
[----:B------:R-:W-:Y:S05]  /*e840*/  BSYNC B1 ;  /* 0x0000000000017941 */ /* 0x000fea0003800000 */
.L_x_2355:
[----:B------:R-:W-:Y:S01]  /*e850*/  BSSY B1, `(.L_x_2357) ;  /* 0x0000026000017945 */ /* 0x000fe20003800000 */
[----:B-----5:R-:W-:Y:S01]  /*e860*/  IMAD.MOV.U32 R74, RZ, RZ, R4 ;  /* 0x000000ffff4a7224 */ /* 0x020fe200078e0004 */
[----:B------:R-:W-:Y:S01]  /*e870*/  MOV R75, R5 ;  /* 0x00000005004b7202 */ /* 0x000fe20000000f00 */
[----:B------:R-:W-:Y:S01]  /*e880*/  IMAD.MOV.U32 R76, RZ, RZ, R6 ;  /* 0x000000ffff4c7224 */ /* 0x000fe200078e0006 */
[----:B0-----:R-:W-:Y:S01]  /*e890*/  CS2R R66, SRZ ;  /* 0x0000000000427805 */ /* 0x001fe2000001ff00 */
[----:B------:R-:W-:Y:S06]  /*e8a0*/  @P1 BRA `(.L_x_2358) ;  /* 0x0000000000801947 */ /* 0x000fec0003800000 */
[----:B------:R-:W-:Y:S01]  /*e8b0*/  IADD3 R73, P2, P3, R68, R73, R87 ;  /* 0x0000004944497210 */ /* 0x000fe20007b5e057 */
[----:B------:R-:W-:Y:S01]  /*e8c0*/  ULDC.64 UR4, c[0x0][0x3c8] ;  /* 0x0000f20000047ab9 */ /* 0x000fe20000000a00 */
[----:B------:R-:W-:Y:S01]  /*e8d0*/  IADD3 R72, P4, P5, R69, R72, R82 ;  /* 0x0000004845487210 */ /* 0x000fe20007d9e052 */
[----:B------:R-:W-:Y:S01]  /*e8e0*/  ULDC.64 UR6, c[0x0][0x3e0] ;  /* 0x0000f80000067ab9 */ /* 0x000fe20000000a00 */
[----:B------:R-:W-:Y:S02]  /*e8f0*/  IADD3.X R0, R78, R71, R85, P2, P3 ;  /* 0x000000474e007210 */ /* 0x000fe400017e6455 */
        /* <DEDUP_REMOVED lines=27> */
.L_x_2358:
[----:B------:R-:W-:Y:S05]  /*eab0*/  BSYNC B1 ;  /* 0x0000000000017941 */ /* 0x000fea0003800000 */
.L_x_2357:
[----:B------:R-:W-:Y:S01]  /*eac0*/  IMAD.MOV.U32 R0, RZ, RZ, R7 ;  /* 0x000000ffff007224 */ /* 0x000fe200078e0007 */
[----:B------:R-:W-:Y:S01]  /*ead0*/  MOV R3, R24 ;  /* 0x0000001800037202 */ /* 0x000fe20000000f00 */
[----:B0-----:R-:W-:Y:S01]  /*eae0*/  IMAD.MOV.U32 R20, RZ, RZ, R25 ;  /* 0x000000ffff147224 */ /* 0x001fe200078e0019 */
[----:B------:R-:W-:Y:S01]  /*eaf0*/  ISETP.NE.AND P2, PT, R77, 0x1, PT ;  /* 0x000000014d00780c */ /* 0x000fe20003f45270 */
[----:B------:R-:W-:Y:S01]  /*eb00*/  IMAD.MOV.U32 R69, RZ, RZ, R39 ;  /* 0x000000ffff457224 */ /* 0x000fe200078e0027 */
[----:B------:R-:W-:Y:S01]  /*eb10*/  PRMT R87, R0, 0x7610, R87 ;  /* 0x0000761000577816 */ /* 0x000fe20000000057 */
[----:B------:R-:W-:Y:S01]  /*eb20*/  IMAD.MOV.U32 R0, RZ, RZ, R26 ;  /* 0x000000ffff007224 */ /* 0x000fe200078e001a */
[----:B------:R-:W-:Y:S01]  /*eb30*/  PRMT R81, R3, 0x5410, R20 ;  /* 0x0000541003517816 */ /* 0x000fe20000000014 */
[----:B------:R-:W-:Y:S01]  /*eb40*/  IMAD.MOV.U32 R20, RZ, RZ, R29 ;  /* 0x000000ffff147224 */ /* 0x000fe200078e001d */
[----:B------:R-:W-:Y:S01]  /*eb50*/  MOV R3, R27 ;  /* 0x0000001b00037202 */ /* 0x000fe20000000f00 */
[----:B-----5:R-:W-:Y:S01]  /*eb60*/  IMAD.MOV.U32 R71, RZ, RZ, R43 ;  /* 0x000000ffff477224 */ /* 0x020fe200078e002b */
[----:B------:R-:W-:Y:S01]  /*eb70*/  PRMT R88, R76, 0x5410, R74 ;  /* 0x000054104c587816 */ /* 0x000fe2000000004a */
[----:B------:R-:W-:Y:S01]  /*eb80*/  ULDC.64 UR4, c[0x0][0x3c8] ;  /* 0x0000f20000047ab9 */ /* 0x000fe20000000a00 */
[----:B------:R-:W-:Y:S01]  /*eb90*/  PRMT R82, R0, 0x5410, R3 ;  /* 0x0000541000527816 */ /* 0x000fe20000000003 */
[----:B------:R-:W-:Y:S01]  /*eba0*/  IMAD.MOV.U32 R0, RZ, RZ, R28 ;  /* 0x000000ffff007224 */ /* 0x000fe200078e001c */
[----:B------:R-:W-:Y:S01]  /*ebb0*/  MOV R3, R30 ;  /* 0x0000001e00037202 */ /* 0x000fe20000000f00 */
[----:B------:R-:W0:Y:S01]  /*ebc0*/  @P2 LDC R21, c[0x0][0x430] ;  /* 0x00010c00ff152b82 */ /* 0x000e220000000800 */
[----:B------:R-:W-:Y:S01]  /*ebd0*/  PRMT R90, R75, 0x7610, R90 ;  /* 0x000076104b5a7816 */ /* 0x000fe2000000005a */
[----:B------:R-:W-:Y:S01]  /*ebe0*/  ULDC.64 UR6, c[0x0][0x3e0] ;  /* 0x0000f80000067ab9 */ /* 0x000fe20000000a00 */
[----:B------:R-:W-:Y:S01]  /*ebf0*/  PRMT R74, R0, 0x5410, R20 ;  /* 0x00005410004a7816 */ /* 0x000fe20000000014 */
[----:B------:R-:W-:Y:S01]  /*ec00*/  IMAD.MOV.U32 R20, RZ, RZ, R32 ;  /* 0x000000ffff147224 */ /* 0x000fe200078e0020 */
[----:B------:R-:W-:Y:S01]  /*ec10*/  PRMT R76, R3, 0x7610, R76 ;  /* 0x00007610034c7816 */ /* 0x000fe2000000004c */
[----:B------:R-:W-:Y:S01]  /*ec20*/  IMAD.MOV.U32 R3, RZ, RZ, R31 ;  /* 0x000000ffff037224 */ /* 0x000fe200078e001f */
[----:B------:R-:W-:Y:S01]  /*ec30*/  MOV R68, R33 ;  /* 0x0000002100447202 */ /* 0x000fe20000000f00 */
[----:B------:R-:W1:Y:S01]  /*ec40*/  @P2 LDC R0, c[0x0][0x42c] ;  /* 0x00010b00ff002b82 */ /* 0x000e620000000800 */
[----:B------:R-:W-:Y:S01]  /*ec50*/  PRMT R89, R89, 0x5410, R20 ;  /* 0x0000541059597816 */ /* 0x000fe20000000014 */
[----:B------:R-:W-:Y:S01]  /*ec60*/  IMAD.MOV.U32 R20, RZ, RZ, R35 ;  /* 0x000000ffff147224 */ /* 0x000fe200078e0023 */
[----:B------:R-:W-:Y:S01]  /*ec70*/  PRMT R76, R76, 0x5410, R3 ;  /* 0x000054104c4c7816 */ /* 0x000fe20000000003 */
[----:B------:R-:W-:Y:S01]  /*ec80*/  IMAD.MOV.U32 R3, RZ, RZ, R34 ;  /* 0x000000ffff037224 */ /* 0x000fe200078e0022 */
[----:B------:R-:W-:-:S02]  /*ec90*/  PRMT R90, R90, 0x5410, R68 ;  /* 0x000054105a5a7816 */ /* 0x000fc40000000044 */
[----:B------:R-:W-:Y:S02]  /*eca0*/  MOV R68, R36 ;  /* 0x0000002400447202 */ /* 0x000fe40000000f00 */
[----:B------:R-:W-:Y:S01]  /*ecb0*/  PRMT R89, R3, 0x7610, R89 ;  /* 0x0000761003597816 */ /* 0x000fe20000000059 */
[----:B------:R-:W-:Y:S01]  /*ecc0*/  IMAD R3, R217, 0x80, R204 ;  /* 0x00000080d9037824 */ /* 0x000fe200078e02cc */
[----:B------:R-:W-:Y:S01]  /*ecd0*/  PRMT R87, R87, 0x5410, R20 ;  /* 0x0000541057577816 */ /* 0x000fe20000000014 */
[----:B------:R-:W-:Y:S01]  /*ece0*/  IMAD.MOV.U32 R20, RZ, RZ, R37 ;  /* 0x000000ffff147224 */ /* 0x000fe200078e0025 */
[----:B------:R-:W-:Y:S01]  /*ecf0*/  PRMT R83, R68, 0x7610, R83 ;  /* 0x0000761044537816 */ /* 0x000fe20000000053 */
[----:B------:R-:W-:Y:S01]  /*ed00*/  IMAD.MOV.U32 R68, RZ, RZ, R38 ;  /* 0x000000ffff447224 */ /* 0x000fe200078e0026 */
[----:B------:R-:W-:Y:S02]  /*ed10*/  LEA R3, R236, R3, 0x6 ;  /* 0x00000003ec037211 */ /* 0x000fe400078e30ff */
[----:B------:R-:W-:-:S02]  /*ed20*/  PRMT R83, R83, 0x5410, R20 ;  /* 0x0000541053537816 */ /* 0x000fc40000000014 */
[----:B------:R-:W-:Y:S02]  /*ed30*/  MOV R20, R60 ;  /* 0x0000003c00147202 */ /* 0x000fe40000000f00 */
[----:B------:R-:W-:Y:S01]  /*ed40*/  PRMT R84, R68, 0x5410, R69 ;  /* 0x0000541044547816 */ /* 0x000fe20000000045 */
[----:B------:R-:W-:Y:S01]  /*ed50*/  IMAD.MOV.U32 R68, RZ, RZ, R62 ;  /* 0x000000ffff447224 */ /* 0x000fe200078e003e */
[----:B------:R-:W-:Y:S01]  /*ed60*/  PRMT R77, R20, 0x7610, R77 ;  /* 0x00007610144d7816 */ /* 0x000fe2000000004d */
[----:B-1----:R-:W-:Y:S01]  /*ed70*/  @P2 IMAD.HI.U32 R0, R3, R0, RZ ;  /* 0x0000000003002227 */ /* 0x002fe200078e00ff */
[----:B------:R-:W-:-:S03]  /*ed80*/  MOV R69, R63 ;  /* 0x0000003f00457202 */ /* 0x000fc60000000f00 */
[----:B------:R-:W-:Y:S01]  /*ed90*/  IMAD.MOV.U32 R20, RZ, RZ, R61 ;  /* 0x000000ffff147224 */ /* 0x000fe200078e003d */
[----:B0-----:R-:W-:Y:S01]  /*eda0*/  @P2 SHF.R.U32.HI R3, RZ, R21, R0 ;  /* 0x00000015ff032219 */ /* 0x001fe20000011600 */
[----:B------:R-:W-:Y:S01]  /*edb0*/  IMAD.MOV.U32 R0, RZ, RZ, R40 ;  /* 0x000000ffff007224 */ /* 0x000fe200078e0028 */
[----:B------:R-:W-:Y:S02]  /*edc0*/  PRMT R78, R68, 0x5410, R69 ;  /* 0x00005410444e7816 */ /* 0x000fe40000000045 */
[----:B------:R-:W-:Y:S01]  /*edd0*/  PRMT R77, R77, 0x5410, R20 ;  /* 0x000054104d4d7816 */ /* 0x000fe20000000014 */
[----:B------:R-:W-:Y:S01]  /*ede0*/  IMAD.MOV.U32 R20, RZ, RZ, R41 ;  /* 0x000000ffff147224 */ /* 0x000fe200078e0029 */
[----:B------:R-:W-:Y:S01]  /*edf0*/  SHF.R.S32.HI R21, RZ, 0x1f, R3 ;  /* 0x0000001fff157819 */ /* 0x000fe20000011403 */
[----:B------:R-:W-:Y:S01]  /*ee00*/  IMAD.WIDE.U32 R14, R3, R12, R14 ;  /* 0x0000000c030e7225 */ /* 0x000fe200078e000e */
[----:B------:R-:W-:Y:S02]  /*ee10*/  MOV R68, R42 ;  /* 0x0000002a00447202 */ /* 0x000fe40000000f00 */
[----:B------:R-:W-:Y:S01]  /*ee20*/  PRMT R69, R0, 0x5410, R20 ;  /* 0x0000541000457816 */ /* 0x000fe20000000014 */
[C---:B------:R-:W-:Y:S01]  /*ee30*/  IMAD R0, R21.reuse, R12, RZ ;  /* 0x0000000c15007224 */ /* 0x040fe200078e02ff */
[----:B------:R-:W-:Y:S01]  /*ee40*/  PRMT R70, R68, 0x5410, R71 ;  /* 0x0000541044467816 */ /* 0x000fe20000000047 */
[----:B------:R-:W-:-:S02]  /*ee50*/  IMAD R68, R21, R10, RZ ;  /* 0x0000000a15447224 */ /* 0x000fc400078e02ff */
[C---:B------:R-:W-:Y:S01]  /*ee60*/  IMAD.WIDE.U32 R20, R3.reuse, R10, R8 ;  /* 0x0000000a03147225 */ /* 0x040fe200078e0008 */
[----:B------:R-:W-:Y:S01]  /*ee70*/  LEA R8, P2, R14, UR4, 0x1 ;  /* 0x000000040e087c11 */ /* 0x000fe2000f8408ff */
[----:B------:R-:W-:Y:S02]  /*ee80*/  UMOV UR4, 0xffffffff ;  /* 0xffffffff00047882 */ /* 0x000fe40000000000 */
[C---:B------:R-:W-:Y:S01]  /*ee90*/  IMAD R9, R3.reuse, R13, R0 ;  /* 0x0000000d03097224 */ /* 0x040fe200078e0200 */
[----:B------:R-:W-:Y:S01]  /*eea0*/  LEA R0, P3, R20, UR6, 0x1 ;  /* 0x0000000614007c11 */ /* 0x000fe2000f8608ff */
[----:B------:R-:W-:Y:S01]  /*eeb0*/  IMAD R3, R3, R11, R68 ;  /* 0x0000000b03037224 */ /* 0x000fe200078e0244 */
[----:B------:R-:W-:Y:S01]  /*eec0*/  MOV R11, R45 ;  /* 0x0000002d000b7202 */ /* 0x000fe20000000f00 */
[----:B------:R-:W-:Y:S02]  /*eed0*/  IMAD.IADD R9, R15, 0x1, R9 ;  /* 0x000000010f097824 */ /* 0x000fe400078e0209 */
[----:B------:R-:W-:-:S02]  /*eee0*/  IMAD.IADD R3, R21, 0x1, R3 ;  /* 0x0000000115037824 */ /* 0x000fc400078e0203 */
[----:B------:R-:W-:Y:S01]  /*eef0*/  IMAD.MOV.U32 R10, RZ, RZ, R44 ;  /* 0x000000ffff0a7224 */ /* 0x000fe200078e002c */
[----:B------:R-:W-:Y:S02]  /*ef00*/  LEA.HI.X R9, R14, UR5, R9, 0x1, P2 ;  /* 0x000000050e097c11 */ /* 0x000fe400090f0c09 */
[----:B------:R-:W-:Y:S02]  /*ef10*/  LEA.HI.X R3, R20, UR7, R3, 0x1, P3 ;  /* 0x0000000714037c11 */ /* 0x000fe400098f0c03 */
[----:B------:R-:W-:Y:S02]  /*ef20*/  PRMT R68, R10, 0x5410, R11 ;  /* 0x000054100a447816 */ /* 0x000fe4000000000b */
[----:B------:R-:W-:Y:S01]  /*ef30*/  LEA.HI R10, R232, R232, RZ, 0x1 ;  /* 0x000000e8e80a7211 */ /* 0x000fe200078f08ff */
[----:B------:R-:W-:Y:S06]  /*ef40*/  BRA.DIV UR4, `(.L_x_2359) ;  /* 0x000001d604a87947 */ /* 0x000fec000b800000 */
.L_x_2569:
[----:B------:R-:W-:-:S03]  /*ef50*/  UMOV UR4, 0xffffffff ;  /* 0xffffffff00047882 */ /* 0x000fc60000000000 */
[----:B------:R-:W-:Y:S05]  /*ef60*/  BRA.DIV UR4, `(.L_x_2360) ;  /* 0x000001d604c87947 */ /* 0x000fea000b800000 */
.L_x_2572:
[----:B------:R-:W-:-:S03]  /*ef70*/  UMOV UR4, 0xffffffff ;  /* 0xffffffff00047882 */ /* 0x000fc60000000000 */
[----:B------:R-:W-:Y:S05]  /*ef80*/  BRA.DIV UR4, `(.L_x_2361) ;  /* 0x000001d604e87947 */ /* 0x000fea000b800000 */
.L_x_2575:
[----:B------:R-:W-:-:S03]  /*ef90*/  UMOV UR4, 0xffffffff ;  /* 0xffffffff00047882 */ /* 0x000fc60000000000 */
[----:B------:R-:W-:Y:S05]  /*efa0*/  BRA.DIV UR4, `(.L_x_2362) ;  /* 0x000001da04087947 */ /* 0x000fea000b800000 */
.L_x_2578:
[----:B------:R-:W-:-:S03]  /*efb0*/  UMOV UR4, 0xffffffff ;  /* 0xffffffff00047882 */ /* 0x000fc60000000000 */
[----:B------:R-:W-:Y:S05]  /*efc0*/  BRA.DIV UR4, `(.L_x_2363) ;  /* 0x000001da04287947 */ /* 0x000fea000b800000 */
.L_x_2581:
[----:B------:R-:W-:Y:S01]  /*efd0*/  UMOV UR4, 0xffffffff ;  /* 0xffffffff00047882 */ /* 0x000fe20000000000 */
[----:B------:R-:W-:Y:S02]  /*efe0*/  LOP3.LUT R9, R10, 0xfffffffe, RZ, 0xc0, !PT ;  /* 0xfffffffe0a097812 */ /* 0x000fe400078ec0ff */
[----:B------:R-:W-:Y:S05]  /*eff0*/  BRA.DIV UR4, `(.L_x_2364) ;  /* 0x000001da04447947 */ /* 0x000fea000b800000 */
.L_x_2584:
[----:B------:R-:W-:Y:S01]  /*f000*/  UMOV UR4, 0xffffffff ;  /* 0xffffffff00047882 */ /* 0x000fe20000000000 */
[----:B------:R-:W-:Y:S02]  /*f010*/  IADD3 R9, R232, -R9, RZ ;  /* 0x80000009e8097210 */ /* 0x000fe40007ffe0ff */
[----:B------:R-:W-:Y:S05]  /*f020*/  BRA.DIV UR4, `(.L_x_2365) ;  /* 0x000001da04607947 */ /* 0x000fea000b800000 */
.L_x_2587:
[----:B------:R-:W-:Y:S01]  /*f030*/  UMOV UR4, 0xffffffff ;  /* 0xffffffff00047882 */ /* 0x000fe20000000000 */
[----:B------:R-:W-:Y:S02]  /*f040*/  SHF.L.U32 R9, R9, 0x1f, RZ ;  /* 0x0000001f09097819 */ /* 0x000fe400000006ff */
[----:B------:R-:W-:Y:S05]  /*f050*/  BRA.DIV UR4, `(.L_x_2366) ;  /* 0x000001da047c7947 */ /* 0x000fea000b800000 */
.L_x_2590:
[----:B------:R-:W0:Y:S01]  /*f060*/  SYNCS.PHASECHK.TRANS64.TRYWAIT P2, [R18+URZ+0x36800], R9 ;  /* 0x03680009120075a7 */ /* 0x000e22000804017f */
[----:B------:R-:W-:Y:S01]  /*f070*/  IMAD.MOV.U32 R0, RZ, RZ, R46 ;  /* 0x000000ffff007224 */ /* 0x000fe200078e002e */
[----:B------:R-:W-:Y:S01]  /*f080*/  MOV R8, R48 ;  /* 0x0000003000087202 */ /* 0x000fe20000000f00 */
[----:B------:R-:W-:Y:S01]  /*f090*/  IMAD.MOV.U32 R3, RZ, RZ, R47 ;  /* 0x000000ffff037224 */ /* 0x000fe200078e002f */
[----:B------:R-:W-:Y:S01]  /*f0a0*/  MOV R12, R57 ;  /* 0x00000039000c7202 */ /* 0x000fe20000000f00 */
[----:B------:R-:W-:Y:S01]  /*f0b0*/  IMAD.MOV.U32 R10, RZ, RZ, R49 ;  /* 0x000000ffff0a7224 */ /* 0x000fe200078e0031 */
[----:B------:R-:W-:Y:S01]  /*f0c0*/  BSSY B1, `(.L_x_2367) ;  /* 0x0000017000017945 */ /* 0x000fe20003800000 */
[----:B------:R-:W-:Y:S01]  /*f0d0*/  IMAD.MOV.U32 R11, RZ, RZ, R53 ;  /* 0x000000ffff0b7224 */ /* 0x000fe200078e0035 */
        /* <DEDUP_REMOVED lines=21> */
.L_x_2591:
[----:B------:R-:W-:Y:S05]  /*f230*/  BSYNC B1 ;  /* 0x0000000000017941 */ /* 0x000fea0003800000 */
.L_x_2367:
        /* <DEDUP_REMOVED lines=11> */
[----:B0-----:R-:W-:Y:S01]  /*f2f0*/  LOP3.LUT R9, R213, 0x38, R22, 0xf8, !PT ;  /* 0x00000038d5097812 */ /* 0x001fe200078ef816 */
[----:B------:R-:W-:Y:S01]  /*f300*/  HADD2.F32 R91, -RZ, R90.H1_H1 ;  /* 0x3000005aff5b7230 */ /* 0x000fe20000004100 */
[----:B------:R-:W-:Y:S01]  /*f310*/  SHF.R.S32.HI R11, RZ, 0x1f, R10 ;  /* 0x0000001fff0b7819 */ /* 0x000fe2000001140a */
[----:B------:R-:W-:Y:S01]  /*f320*/  IMAD.SHL.U32 R12, R10, 0x8, RZ ;  /* 0x000000080a0c7824 */ /* 0x000fe200078e00ff */
[----:B------:R-:W-:Y:S02]  /*f330*/  LOP3.LUT R8, R9, R214, RZ, 0x3c, !PT ;  /* 0x000000d609087212 */ /* 0x000fe400078e3cff */
[----:B------:R-:W-:Y:S02]  /*f340*/  LEA.HI R11, R11, R10, RZ, 0x3 ;  /* 0x0000000a0b0b7211 */ /* 0x000fe400078f18ff */
[----:B------:R-:W-:Y:S01]  /*f350*/  LOP3.LUT R9, R213, 0x38, R12, 0xf8, !PT ;  /* 0x00000038d5097812 */ /* 0x000fe200078ef80c */
[----:B------:R-:W-:Y:S01]  /*f360*/  IMAD.IADD R85, R215, 0x1, R8 ;  /* 0x00000001d7557824 */ /* 0x000fe200078e0208 */
[----:B------:R-:W-:-:S02]  /*f370*/  SHF.L.U32 R11, R11, 0xa, RZ ;  /* 0x0000000a0b0b7819 */ /* 0x000fc400000006ff */
[----:B------:R-:W-:Y:S01]  /*f380*/  LOP3.LUT R13, R9, R214, RZ, 0x3c, !PT ;  /* 0x000000d6090d7212 */ /* 0x000fe200078e3cff */
[--C-:B------:R-:W-:Y:S01]  /*f390*/  IMAD R85, R85, 0x2, R18.reuse ;  /* 0x0000000255557824 */ /* 0x100fe200078e0212 */
[----:B------:R-:W-:Y:S02]  /*f3a0*/  LOP3.LUT R12, R11, 0x7fffe000, RZ, 0xc0, !PT ;  /* 0x7fffe0000b0c7812 */ /* 0x000fe400078ec0ff */
[----:B------:R-:W-:Y:S02]  /*f3b0*/  SHF.R.U64 R103, R32, 0x10, R33 ;  /* 0x0000001020677819 */ /* 0x000fe40000001221 */
[----:B------:R-:W-:Y:S01]  /*f3c0*/  IADD3 R13, R13, R12, R215 ;  /* 0x0000000c0d0d7210 */ /* 0x000fe20007ffe0d7 */
[----:B------:R-:W0:Y:S01]  /*f3d0*/  LDS.128 R8, [R85+0x15400] ;  /* 0x0154000055087984 */ /* 0x000e220000000c00 */
[--C-:B------:R-:W-:Y:S02]  /*f3e0*/  SHF.R.U64 R100, R4, 0x10, R5.reuse ;  /* 0x0000001004647819 */ /* 0x100fe40000001205 */
[----:B------:R-:W-:Y:S01]  /*f3f0*/  SHF.R.U32.HI R94, RZ, 0x10, R5 ;  /* 0x00000010ff5e7819 */ /* 0x000fe20000011605 */
[----:B------:R-:W-:Y:S01]  /*f400*/  IMAD R86, R13, 0x2, R18 ;  /* 0x000000020d567824 */ /* 0x000fe200078e0212 */
[----:B------:R-:W-:-:S02]  /*f410*/  SHF.R.U32.HI R95, RZ, 0x10, R33 ;  /* 0x00000010ff5f7819 */ /* 0x000fc40000011621 */
[--C-:B------:R-:W-:Y:S01]  /*f420*/  SHF.R.U64 R102, R34, 0x10, R35.reuse ;  /* 0x0000001022667819 */ /* 0x100fe20000001223 */
[----:B------:R-:W-:Y:S01]  /*f430*/  HADD2.F32 R94, -RZ, R94.H0_H0 ;  /* 0x2000005eff5e7230 */ /* 0x000fe20000004100 */
[----:B------:R-:W1:Y:S01]  /*f440*/  LDS.128 R12, [R86+0x15400] ;  /* 0x01540000560c7984 */ /* 0x000e620000000c00 */
[----:B------:R-:W-:Y:S02]  /*f450*/  SHF.R.U32.HI R101, RZ, 0x10, R35 ;  /* 0x00000010ff657819 */ /* 0x000fe40000011623 */
[--C-:B------:R-:W-:Y:S02]  /*f460*/  SHF.R.U32.HI R97, RZ, 0x10, R7.reuse ;  /* 0x00000010ff617819 */ /* 0x100fe40000011607 */
[----:B------:R-:W-:Y:S01]  /*f470*/  SHF.R.U64 R99, R6, 0x10, R7 ;  /* 0x0000001006637819 */ /* 0x000fe20000001207 */
[----:B0-----:R-:W-:Y:S02]  /*f480*/  HADD2.F32 R5, -RZ, R9.H0_H0 ;  /* 0x20000009ff057230 */ /* 0x001fe40000004100 */
[----:B------:R-:W-:-:S02]  /*f490*/  HADD2.F32 R4, -RZ, R8.H0_H0 ;  /* 0x20000008ff047230 */ /* 0x000fc40000004100 */
[----:B------:R-:W-:Y:S02]  /*f4a0*/  HADD2.F32 R9, -RZ, R9.H1_H1 ;  /* 0x30000009ff097230 */ /* 0x000fe40000004100 */
[----:B------:R-:W-:Y:S02]  /*f4b0*/  HADD2.F32 R6, -RZ, R10.H0_H0 ;  /* 0x2000000aff067230 */ /* 0x000fe40000004100 */
[----:B------:R-:W-:Y:S02]  /*f4c0*/  HADD2.F32 R7, -RZ, R11.H0_H0 ;  /* 0x2000000bff077230 */ /* 0x000fe40000004100 */
[--C-:B-1----:R-:W-:Y:S02]  /*f4d0*/  HADD2.F32 R32, -RZ, R13.reuse.H0_H0 ;  /* 0x2000000dff207230 */ /* 0x102fe40000004100 */
[----:B------:R-:W-:Y:S02]  /*f4e0*/  HADD2.F32 R33, -RZ, R13.H1_H1 ;  /* 0x3000000dff217230 */ /* 0x000fe40000004100 */
[----:B------:R-:W-:-:S02]  /*f4f0*/  HADD2.F32 R13, -RZ, R12.H0_H0 ;  /* 0x2000000cff0d7230 */ /* 0x000fc40000004100 */
[C---:B------:R-:W-:Y:S01]  /*f500*/  FMUL.FTZ R90, R32.reuse, R92 ;  /* 0x0000005c205a7220 */ /* 0x040fe20000410000 */
[-C--:B------:R-:W-:Y:S01]  /*f510*/  FMUL.FTZ R96, R32, R91.reuse ;  /* 0x0000005b20607220 */ /* 0x080fe20000410000 */
[----:B------:R-:W-:Y:S02]  /*f520*/  HADD2.F32 R32, -RZ, R95.H0_H0 ;  /* 0x2000005fff207230 */ /* 0x000fe40000004100 */
[----:B------:R-:W-:Y:S01]  /*f530*/  FMUL.FTZ R98, R33, R94 ;  /* 0x0000005e21627220 */ /* 0x000fe20000410000 */
[C---:B------:R-:W-:Y:S01]  /*f540*/  FFMA.FTZ R93, R5.reuse, R91, -R90 ;  /* 0x0000005b055d7223 */ /* 0x040fe2000001085a */
[----:B------:R-:W-:Y:S02]  /*f550*/  HADD2.F32 R90, -RZ, R88.H1_H1 ;  /* 0x30000058ff5a7230 */ /* 0x000fe40000004100 */
[----:B------:R-:W-:Y:S01]  /*f560*/  FFMA.FTZ R96, R5, R92, R96 ;  /* 0x0000005c05607223 */ /* 0x000fe20000010060 */
[----:B------:R-:W-:Y:S02]  /*f570*/  HADD2.F32 R5, -RZ, R89.H1_H1 ;  /* 0x30000059ff057230 */ /* 0x000fe40000004100 */
[----:B------:R-:W-:Y:S01]  /*f580*/  FMUL.FTZ R92, R33, R32 ;  /* 0x00000020215c7220 */ /* 0x000fe20000410000 */
[----:B------:R-:W-:-:S02]  /*f590*/  HADD2.F32 R34, -RZ, R14.H0_H0 ;  /* 0x2000000eff227230 */ /* 0x000fc40000004100 */
[CC--:B------:R-:W-:Y:S01]  /*f5a0*/  FMUL.FTZ R91, R13.reuse, R90.reuse ;  /* 0x0000005a0d5b7220 */ /* 0x0c0fe20000410000 */
[----:B------:R-:W-:Y:S02]  /*f5b0*/  HADD2.F32 R33, -RZ, R88.H0_H0 ;  /* 0x20000058ff217230 */ /* 0x000fe40000004100 */
[-C--:B------:R-:W-:Y:S01]  /*f5c0*/  FMUL.FTZ R13, R13, R5.reuse ;  /* 0x000000050d0d7220 */ /* 0x080fe20000410000 */
[----:B------:R-:W-:Y:S02]  /*f5d0*/  HADD2.F32 R89, -RZ, R89.H0_H0 ;  /* 0x20000059ff597230 */ /* 0x000fe40000004100 */
[C---:B------:R-:W-:Y:S01]  /*f5e0*/  FFMA.FTZ R91, R4.reuse, R5, -R91 ;  /* 0x00000005045b7223 */ /* 0x040fe2000001085b */
[----:B------:R-:W-:Y:S02]  /*f5f0*/  HADD2.F32 R35, -RZ, R15.H0_H0 ;  /* 0x2000000fff237230 */ /* 0x000fe40000004100 */
[----:B------:R-:W-:Y:S01]  /*f600*/  FFMA.FTZ R90, R4, R90, R13 ;  /* 0x0000005a045a7223 */ /* 0x000fe2000001000d */
[----:B------:R-:W-:-:S02]  /*f610*/  HADD2.F32 R88, -RZ, R87.H0_H0 ;  /* 0x20000057ff587230 */ /* 0x000fc40000004100 */
[C---:B------:R-:W-:Y:S01]  /*f620*/  FFMA.FTZ R98, R9.reuse, R32, -R98 ;  /* 0x0000002009627223 */ /* 0x040fe20000010862 */
[----:B------:R-:W-:Y:S02]  /*f630*/  HADD2.F32 R4, -RZ, R87.H1_H1 ;  /* 0x30000057ff047230 */ /* 0x000fe40000004100 */
[----:B------:R-:W-:Y:S01]  /*f640*/  FFMA.FTZ R95, R9, R94, R92 ;  /* 0x0000005e095f7223 */ /* 0x000fe2000001005c */
[C---:B------:R-:W-:Y:S01]  /*f650*/  FMUL.FTZ R5, R34.reuse, R33 ;  /* 0x0000002122057220 */ /* 0x040fe20000410000 */
[----:B------:R-:W-:Y:S01]  /*f660*/  FMUL.FTZ R9, R34, R89 ;  /* 0x0000005922097220 */ /* 0x000fe20000410000 */
[----:B------:R-:W-:Y:S02]  /*f670*/  HADD2.F32 R15, -RZ, R15.H1_H1 ;  /* 0x3000000fff0f7230 */ /* 0x000fe40000004100 */
[C---:B------:R-:W-:Y:S01]  /*f680*/  FMUL.FTZ R92, R35.reuse, R88 ;  /* 0x00000058235c7220 */ /* 0x040fe20000410000 */
[----:B------:R-:W-:Y:S02]  /*f690*/  HADD2.F32 R34, -RZ, R97.H0_H0 ;  /* 0x20000061ff227230 */ /* 0x000fe40000004100 */
[----:B------:R-:W-:Y:S01]  /*f6a0*/  FMUL.FTZ R35, R35, R4 ;  /* 0x0000000423237220 */ /* 0x000fe20000410000 */
[----:B------:R-:W-:-:S02]  /*f6b0*/  HADD2.F32 R32, -RZ, R101.H0_H0 ;  /* 0x20000065ff207230 */ /* 0x000fc40000004100 */
[C---:B------:R-:W-:Y:S01]  /*f6c0*/  FFMA.FTZ R89, R6.reuse, R89, -R5 ;  /* 0x0000005906597223 */ /* 0x040fe20000010805 */
[----:B------:R-:W-:Y:S02]  /*f6d0*/  HADD2.F32 R11, -RZ, R11.H1_H1 ;  /* 0x3000000bff0b7230 */ /* 0x000fe40000004100 */
[----:B------:R-:W-:Y:S01]  /*f6e0*/  FFMA.FTZ R33, R6, R33, R9 ;  /* 0x0000002106217223 */ /* 0x000fe20000010009 */
[----:B------:R-:W-:Y:S01]  /*f6f0*/  FFMA.FTZ R92, R7, R4, -R92 ;  /* 0x00000004075c7223 */ /* 0x000fe2000001085c */
[----:B------:R-:W-:Y:S02]  /*f700*/  HADD2.F32 R12, -RZ, R12.H1_H1 ;  /* 0x3000000cff0c7230 */ /* 0x000fe40000004100 */
[----:B------:R-:W-:Y:S01]  /*f710*/  FMUL.FTZ R6, R15, R34 ;  /* 0x000000220f067220 */ /* 0x000fe20000410000 */
[----:B------:R-:W-:Y:S02]  /*f720*/  HADD2.F32 R14, -RZ, R14.H1_H1 ;  /* 0x3000000eff0e7230 */ /* 0x000fe40000004100 */
[----:B------:R-:W-:Y:S01]  /*f730*/  FFMA.FTZ R88, R7, R88, R35 ;  /* 0x0000005807587223 */ /* 0x000fe20000010023 */
[----:B------:R-:W-:Y:S01]  /*f740*/  FMUL.FTZ R4, R15, R32 ;  /* 0x000000200f047220 */ /* 0x000fe20000410000 */
[----:B------:R-:W-:-:S02]  /*f750*/  HADD2.F32 R9, -RZ, R100.H0_H0 ;  /* 0x20000064ff097230 */ /* 0x000fc40000004100 */
[C---:B------:R-:W-:Y:S01]  /*f760*/  FFMA.FTZ R87, R11.reuse, R32, -R6 ;  /* 0x000000200b577223 */ /* 0x040fe20000010806 */
[----:B------:R-:W-:Y:S02]  /*f770*/  HADD2.F32 R13, -RZ, R99.H0_H0 ;  /* 0x20000063ff0d7230 */ /* 0x000fe40000004100 */
[----:B------:R-:W-:Y:S01]  /*f780*/  FFMA.FTZ R97, R11, R34, R4 ;  /* 0x000000220b617223 */ /* 0x000fe20000010004 */
[----:B------:R-:W-:Y:S02]  /*f790*/  HADD2.F32 R5, -RZ, R103.H0_H0 ;  /* 0x20000067ff057230 */ /* 0x000fe40000004100 */
[----:B------:R-:W-:Y:S01]  /*f7a0*/  FMUL.FTZ R11, R12, R9 ;  /* 0x000000090c0b7220 */ /* 0x000fe20000410000 */
[----:B------:R-:W-:Y:S02]  /*f7b0*/  HADD2.F32 R7, -RZ, R102.H0_H0 ;  /* 0x20000066ff077230 */ /* 0x000fe40000004100 */
[----:B------:R-:W-:Y:S01]  /*f7c0*/  FMUL.FTZ R35, R14, R13 ;  /* 0x0000000d0e237220 */ /* 0x000fe20000410000 */
[----:B------:R-:W-:-:S02]  /*f7d0*/  HADD2.F32 R8, -RZ, R8.H1_H1 ;  /* 0x30000008ff087230 */ /* 0x000fc40000004100 */
[----:B------:R-:W-:Y:S01]  /*f7e0*/  FMUL.FTZ R12, R12, R5 ;  /* 0x000000050c0c7220 */ /* 0x000fe20000410000 */
[----:B------:R-:W-:Y:S02]  /*f7f0*/  HADD2.F32 R10, -RZ, R10.H1_H1 ;  /* 0x3000000aff0a7230 */ /* 0x000fe40000004100 */
[----:B------:R-:W-:Y:S01]  /*f800*/  FMUL.FTZ R14, R14, R7 ;  /* 0x000000070e0e7220 */ /* 0x000fe20000410000 */
[C---:B------:R-:W-:Y:S01]  /*f810*/  FFMA.FTZ R4, R8.reuse, R5, -R11 ;  /* 0x0000000508047223 */ /* 0x040fe2000001080b */
[----:B------:R-:W-:Y:S01]  /*f820*/  FFMA.FTZ R15, R8, R9, R12 ;  /* 0x00000009080f7223 */ /* 0x000fe2000001000c */
[C---:B------:R-:W-:Y:S01]  /*f830*/  FFMA.FTZ R6, R10.reuse, R7, -R35 ;  /* 0x000000070a067223 */ /* 0x040fe20000010823 */
[----:B------:R-:W-:Y:S01]  /*f840*/  FFMA.FTZ R10, R10, R13, R14 ;  /* 0x0000000d0a0a7223 */ /* 0x000fe2000001000e */
[----:B------:R-:W-:Y:S02]  /*f850*/  F2FP.F16.F32.PACK_AB R7, R87, R92 ;  /* 0x0000005c5707723e */ /* 0x000fe400000000ff */
[----:B------:R-:W-:-:S02]  /*f860*/  F2FP.F16.F32.PACK_AB R5, R98, R93 ;  /* 0x0000005d6205723e */ /* 0x000fc400000000ff */
[----:B------:R-:W-:Y:S02]  /*f870*/  F2FP.F16.F32.PACK_AB R4, R4, R91 ;  /* 0x0000005b0404723e */ /* 0x000fe400000000ff */
[----:B------:R-:W-:Y:S02]  /*f880*/  F2FP.F16.F32.PACK_AB R6, R6, R89 ;  /* 0x000000590606723e */ /* 0x000fe400000000ff */
[----:B------:R-:W-:Y:S02]  /*f890*/  F2FP.F16.F32.PACK_AB R11, R97, R88 ;  /* 0x00000058610b723e */ /* 0x000fe400000000ff */
[----:B------:R-:W-:Y:S01]  /*f8a0*/  F2FP.F16.F32.PACK_AB R9, R95, R96 ;  /* 0x000000605f09723e */ /* 0x000fe200000000ff */
[----:B------:R1:W-:Y:S01]  /*f8b0*/  STS.128 [R85+0x15400], R4 ;  /* 0x0154000455007388 */ /* 0x0003e20000000c00 */
[----:B------:R-:W-:Y:S02]  /*f8c0*/  F2FP.F16.F32.PACK_AB R8, R15, R90 ;  /* 0x0000005a0f08723e */ /* 0x000fe400000000ff */
[----:B------:R-:W-:-:S05]  /*f8d0*/  F2FP.F16.F32.PACK_AB R10, R10, R33 ;  /* 0x000000210a0a723e */ /* 0x000fca00000000ff */
[----:B------:R1:W-:Y:S02]  /*f8e0*/  STS.128 [R86+0x15400], R8 ;  /* 0x0154000856007388 */ /* 0x0003e40000000c00 */
.L_x_2372:
[----:B------:R-:W-:Y:S05]  /*f8f0*/  BSYNC B2 ;  /* 0x0000000000027941 */ /* 0x000fea0003800000 */
.L_x_2371:
[----:B------:R-:W-:Y:S04]  /*f900*/  BSSY B2, `(.L_x_2373) ;  /* 0x0000062000027945 */ /* 0x000fe80003800000 */
[----:B------:R-:W-:Y:S05]  /*f910*/  @P2 BRA `(.L_x_2374) ;  /* 0x0000000400802947 */ /* 0x000fea0003800000 */
[----:B-1----:R-:W2:Y:S04]  /*f920*/  LDL R4, [R1+0x48] ;  /* 0x0000480001047983 */ /* 0x002ea80000100800 */
[----:B------:R-:W3:Y:S01]  /*f930*/  LDL R92, [R1+0x64] ;  /* 0x00006400015c7983 */ /* 0x000ee20000100800 */
[--C-:B------:R-:W-:Y:S01]  /*f940*/  SHF.R.U64 R87, R24, 0x10, R25.reuse ;  /* 0x0000001018577819 */ /* 0x100fe20000001219 */
[----:B------:R-:W-:Y:S01]  /*f950*/  HADD2.F32 R34, -RZ, R83.H1_H1 ;  /* 0x30000053ff227230 */ /* 0x000fe20000004100 */
[----:B------:R-:W-:Y:S02]  /*f960*/  SHF.R.U32.HI R33, RZ, 0x10, R25 ;  /* 0x00000010ff217819 */ /* 0x000fe40000011619 */
[----:B------:R-:W-:Y:S01]  /*f970*/  SHF.R.U64 R90, R38, 0x10, R39 ;  /* 0x00000010265a7819 */ /* 0x000fe20000001227 */
[----:B------:R-:W-:Y:S01]  /*f980*/  HADD2.F32 R38, -RZ, R81.H1_H1 ;  /* 0x30000051ff267230 */ /* 0x000fe20000004100 */
[--C-:B------:R-:W-:Y:S01]  /*f990*/  SHF.R.U64 R91, R36, 0x10, R37.reuse ;  /* 0x00000010245b7819 */ /* 0x100fe20000001225 */
[----:B------:R-:W-:Y:S01]  /*f9a0*/  HADD2.F32 R33, -RZ, R33.H0_H0 ;  /* 0x20000021ff217230 */ /* 0x000fe20000004100 */
[----:B------:R-:W-:-:S02]  /*f9b0*/  SHF.R.U32.HI R37, RZ, 0x10, R37 ;  /* 0x00000010ff257819 */ /* 0x000fc40000011625 */
[----:B------:R-:W-:Y:S02]  /*f9c0*/  SHF.R.U64 R85, R26, 0x10, R27 ;  /* 0x000000101a557819 */ /* 0x000fe4000000121b */
[----:B------:R-:W-:Y:S02]  /*f9d0*/  SHF.R.U32.HI R89, RZ, 0x10, R39 ;  /* 0x00000010ff597819 */ /* 0x000fe40000011627 */
[----:B------:R-:W-:Y:S02]  /*f9e0*/  SHF.R.U32.HI R39, RZ, 0x10, R27 ;  /* 0x00000010ff277819 */ /* 0x000fe4000001161b */
[----:B--2---:R-:W-:-:S04]  /*f9f0*/  LEA.HI R4, R75, R4, RZ, 0x1d ;  /* 0x000000044b047211 */ /* 0x004fc800078fe8ff */
[----:B------:R-:W-:Y:S02]  /*fa00*/  SHF.R.S32.HI R5, RZ, 0x1f, R4 ;  /* 0x0000001fff057819 */ /* 0x000fe40000011404 */
[----:B------:R-:W-:Y:S02]  /*fa10*/  SHF.L.U32 R6, R4, 0x3, RZ ;  /* 0x0000000304067819 */ /* 0x000fe400000006ff */
[----:B------:R-:W-:Y:S02]  /*fa20*/  LEA.HI R4, R5, R4, RZ, 0x3 ;  /* 0x0000000405047211 */ /* 0x000fe400078f18ff */
[----:B------:R-:W-:-:S03]  /*fa30*/  LOP3.LUT R5, R213, 0x38, R6, 0xf8, !PT ;  /* 0x00000038d5057812 */ /* 0x000fc600078ef806 */
[----:B------:R-:W-:Y:S01]  /*fa40*/  IMAD.SHL.U32 R4, R4, 0x400, RZ ;  /* 0x0000040004047824 */ /* 0x000fe200078e00ff */
[----:B0-----:R-:W-:-:S04]  /*fa50*/  LOP3.LUT R9, R5, R214, RZ, 0x3c, !PT ;  /* 0x000000d605097212 */ /* 0x001fc800078e3cff */
[----:B------:R-:W-:Y:S02]  /*fa60*/  LOP3.LUT R8, R4, 0x7fffe000, RZ, 0xc0, !PT ;  /* 0x7fffe00004087812 */ /* 0x000fe400078ec0ff */
[----:B---3--:R-:W0:Y:S02]  /*fa70*/  LDS.128 R4, [R92] ;  /* 0x000000005c047984 */ /* 0x008e240000000c00 */
[----:B------:R-:W-:-:S05]  /*fa80*/  IADD3 R9, R9, R8, R215 ;  /* 0x0000000809097210 */ /* 0x000fca0007ffe0d7 */
[----:B------:R-:W-:-:S05]  /*fa90*/  IMAD R12, R9, 0x2, R18 ;  /* 0x00000002090c7824 */ /* 0x000fca00078e0212 */
[----:B------:R-:W1:Y:S01]  /*faa0*/  LDS.128 R8, [R12+0x15400] ;  /* 0x015400000c087984 */ /* 0x000e620000000c00 */
[--C-:B0-----:R-:W-:Y:S02]  /*fab0*/  HADD2.F32 R13, -RZ, R5.reuse.H0_H0 ;  /* 0x20000005ff0d7230 */ /* 0x101fe40000004100 */
[----:B------:R-:W-:Y:S02]  /*fac0*/  HADD2.F32 R14, -RZ, R5.H1_H1 ;  /* 0x30000005ff0e7230 */ /* 0x000fe40000004100 */
[----:B------:R-:W-:Y:S02]  /*fad0*/  HADD2.F32 R5, -RZ, R4.H0_H0 ;  /* 0x20000004ff057230 */ /* 0x000fe40000004100 */
[----:B------:R-:W-:Y:S02]  /*fae0*/  HADD2.F32 R15, -RZ, R6.H0_H0 ;  /* 0x20000006ff0f7230 */ /* 0x000fe40000004100 */
[--C-:B------:R-:W-:Y:S02]  /*faf0*/  HADD2.F32 R24, -RZ, R7.reuse.H0_H0 ;  /* 0x20000007ff187230 */ /* 0x100fe40000004100 */
[----:B------:R-:W-:-:S02]  /*fb00*/  HADD2.F32 R7, -RZ, R7.H1_H1 ;  /* 0x30000007ff077230 */ /* 0x000fc40000004100 */
[--C-:B-1----:R-:W-:Y:S02]  /*fb10*/  HADD2.F32 R25, -RZ, R9.reuse.H0_H0 ;  /* 0x20000009ff197230 */ /* 0x102fe40000004100 */
[----:B------:R-:W-:Y:S02]  /*fb20*/  HADD2.F32 R26, -RZ, R9.H1_H1 ;  /* 0x30000009ff1a7230 */ /* 0x000fe40000004100 */
[----:B------:R-:W-:Y:S02]  /*fb30*/  HADD2.F32 R9, -RZ, R8.H0_H0 ;  /* 0x20000008ff097230 */ /* 0x000fe40000004100 */
[C---:B------:R-:W-:Y:S01]  /*fb40*/  FMUL.FTZ R36, R25.reuse, R38 ;  /* 0x0000002619247220 */ /* 0x040fe20000410000 */
[-C--:B------:R-:W-:Y:S01]  /*fb50*/  FMUL.FTZ R86, R25, R34.reuse ;  /* 0x0000002219567220 */ /* 0x080fe20000410000 */
[----:B------:R-:W-:Y:S02]  /*fb60*/  HADD2.F32 R25, -RZ, R37.H0_H0 ;  /* 0x20000025ff197230 */ /* 0x000fe40000004100 */
[----:B------:R-:W-:Y:S01]  /*fb70*/  FMUL.FTZ R37, R26, R33 ;  /* 0x000000211a257220 */ /* 0x000fe20000410000 */
[----:B------:R-:W-:Y:S01]  /*fb80*/  FFMA.FTZ R35, R13, R34, -R36 ;  /* 0x000000220d237223 */ /* 0x000fe20000010824 */
[----:B------:R-:W-:-:S02]  /*fb90*/  HADD2.F32 R36, -RZ, R81.H0_H0 ;  /* 0x20000051ff247230 */ /* 0x000fc40000004100 */
[----:B------:R-:W-:Y:S01]  /*fba0*/  FFMA.FTZ R86, R13, R38, R86 ;  /* 0x000000260d567223 */ /* 0x000fe20000010056 */
[----:B------:R-:W-:Y:S02]  /*fbb0*/  HADD2.F32 R34, -RZ, R83.H0_H0 ;  /* 0x20000053ff227230 */ /* 0x000fe40000004100 */
[-C--:B------:R-:W-:Y:S01]  /*fbc0*/  FMUL.FTZ R13, R26, R25.reuse ;  /* 0x000000191a0d7220 */ /* 0x080fe20000410000 */
[----:B------:R-:W-:Y:S02]  /*fbd0*/  HADD2.F32 R27, -RZ, R10.H0_H0 ;  /* 0x2000000aff1b7230 */ /* 0x000fe40000004100 */
[C---:B------:R-:W-:Y:S01]  /*fbe0*/  FMUL.FTZ R38, R9.reuse, R36 ;  /* 0x0000002409267220 */ /* 0x040fe20000410000 */
[----:B------:R-:W-:Y:S02]  /*fbf0*/  HADD2.F32 R26, -RZ, R82.H0_H0 ;  /* 0x20000052ff1a7230 */ /* 0x000fe40000004100 */
[----:B------:R-:W-:Y:S01]  /*fc00*/  FMUL.FTZ R9, R9, R34 ;  /* 0x0000002209097220 */ /* 0x000fe20000410000 */
[C---:B------:R-:W-:Y:S01]  /*fc10*/  FFMA.FTZ R88, R14.reuse, R25, -R37 ;  /* 0x000000190e587223 */ /* 0x040fe20000010825 */
[----:B------:R-:W-:Y:S01]  /*fc20*/  FFMA.FTZ R33, R14, R33, R13 ;  /* 0x000000210e217223 */ /* 0x000fe2000001000d */
[----:B------:R-:W-:-:S02]  /*fc30*/  HADD2.F32 R14, -RZ, R84.H0_H0 ;  /* 0x20000054ff0e7230 */ /* 0x000fc40000004100 */
[C---:B------:R-:W-:Y:S01]  /*fc40*/  FFMA.FTZ R36, R5.reuse, R36, R9 ;  /* 0x0000002405247223 */ /* 0x040fe20000010009 */
[--C-:B------:R-:W-:Y:S02]  /*fc50*/  HADD2.F32 R32, -RZ, R11.reuse.H0_H0 ;  /* 0x2000000bff207230 */ /* 0x100fe40000004100 */
[----:B------:R-:W-:Y:S01]  /*fc60*/  FFMA.FTZ R38, R5, R34, -R38 ;  /* 0x0000002205267223 */ /* 0x000fe20000010826 */
[----:B------:R-:W-:Y:S02]  /*fc70*/  HADD2.F32 R9, -RZ, R82.H1_H1 ;  /* 0x30000052ff097230 */ /* 0x000fe40000004100 */
[C---:B------:R-:W-:Y:S01]  /*fc80*/  FMUL.FTZ R34, R27.reuse, R26 ;  /* 0x0000001a1b227220 */ /* 0x040fe20000410000 */
[----:B------:R-:W-:Y:S02]  /*fc90*/  HADD2.F32 R5, -RZ, R84.H1_H1 ;  /* 0x30000054ff057230 */ /* 0x000fe40000004100 */
[----:B------:R-:W-:Y:S01]  /*fca0*/  FMUL.FTZ R82, R27, R14 ;  /* 0x0000000e1b527220 */ /* 0x000fe20000410000 */
[----:B------:R-:W-:-:S02]  /*fcb0*/  HADD2.F32 R11, -RZ, R11.H1_H1 ;  /* 0x3000000bff0b7230 */ /* 0x000fc40000004100 */
[C---:B------:R-:W-:Y:S01]  /*fcc0*/  FFMA.FTZ R27, R15.reuse, R14, -R34 ;  /* 0x0000000e0f1b7223 */ /* 0x040fe20000010822 */
[C---:B------:R-:W-:Y:S01]  /*fcd0*/  FMUL.FTZ R13, R32.reuse, R9 ;  /* 0x00000009200d7220 */ /* 0x040fe20000410000 */
[----:B------:R-:W-:Y:S02]  /*fce0*/  HADD2.F32 R34, -RZ, R39.H0_H0 ;  /* 0x20000027ff227230 */ /* 0x000fe40000004100 */
[-C--:B------:R-:W-:Y:S01]  /*fcf0*/  FMUL.FTZ R32, R32, R5.reuse ;  /* 0x0000000520207220 */ /* 0x080fe20000410000 */
[----:B------:R-:W-:Y:S02]  /*fd00*/  HADD2.F32 R14, -RZ, R89.H0_H0 ;  /* 0x20000059ff0e7230 */ /* 0x000fe40000004100 */
[----:B------:R-:W-:Y:S01]  /*fd10*/  FFMA.FTZ R82, R15, R26, R82 ;  /* 0x0000001a0f527223 */ /* 0x000fe20000010052 */
[C---:B------:R-:W-:Y:S01]  /*fd20*/  FFMA.FTZ R26, R24.reuse, R5, -R13 ;  /* 0x00000005181a7223 */ /* 0x040fe2000001080d */
[----:B------:R-:W-:Y:S01]  /*fd30*/  FFMA.FTZ R32, R24, R9, R32 ;  /* 0x0000000918207223 */ /* 0x000fe20000010020 */
[C---:B------:R-:W-:Y:S01]  /*fd40*/  FMUL.FTZ R84, R11.reuse, R34 ;  /* 0x000000220b547220 */ /* 0x040fe20000410000 */
[----:B------:R-:W-:Y:S01]  /*fd50*/  FMUL.FTZ R24, R11, R14 ;  /* 0x0000000e0b187220 */ /* 0x000fe20000410000 */
[----:B------:R-:W-:-:S02]  /*fd60*/  HADD2.F32 R8, -RZ, R8.H1_H1 ;  /* 0x30000008ff087230 */ /* 0x000fc40000004100 */
[----:B------:R-:W-:Y:S02]  /*fd70*/  HADD2.F32 R10, -RZ, R10.H1_H1 ;  /* 0x3000000aff0a7230 */ /* 0x000fe40000004100 */
[C---:B------:R-:W-:Y:S01]  /*fd80*/  FFMA.FTZ R39, R7.reuse, R14, -R84 ;  /* 0x0000000e07277223 */ /* 0x040fe20000010854 */
[----:B------:R-:W-:Y:S02]  /*fd90*/  HADD2.F32 R11, -RZ, R87.H0_H0 ;  /* 0x20000057ff0b7230 */ /* 0x000fe40000004100 */
[----:B------:R-:W-:Y:S01]  /*fda0*/  FFMA.FTZ R81, R7, R34, R24 ;  /* 0x0000002207517223 */ /* 0x000fe20000010018 */
[----:B------:R-:W-:Y:S02]  /*fdb0*/  HADD2.F32 R13, -RZ, R85.H0_H0 ;  /* 0x20000055ff0d7230 */ /* 0x000fe40000004100 */
        /* <DEDUP_REMOVED lines=22> */
.L_x_2374:
[----:B------:R-:W-:Y:S05]  /*ff20*/  BSYNC B2 ;  /* 0x0000000000027941 */ /* 0x000fea0003800000 */
.L_x_2373:
[----:B------:R-:W-:Y:S05]  /*ff30*/  @P3 BRA `(.L_x_2370) ;  /* 0x0000000400803947 */ /* 0x000fea0003800000 */
[----:B-12---:R-:W2:Y:S04]  /*ff40*/  LDL R4, [R1+0x5c] ;  /* 0x00005c0001047983 */ /* 0x006ea80000100800 */
[----:B------:R-:W3:Y:S01]  /*ff50*/  LDL R81, [R1+0x58] ;  /* 0x0000580001517983 */ /* 0x000ee20000100800 */
[--C-:B------:R-:W-:Y:S01]  /*ff60*/  HADD2.F32 R32, -RZ, R74.reuse.H1_H1 ;  /* 0x3000004aff207230 */ /* 0x100fe20000004100 */
[----:B------:R-:W-:Y:S01]  /*ff70*/  SHF.R.U64 R37, R30, 0x10, R31 ;  /* 0x000000101e257819 */ /* 0x000fe2000000121f */
[----:B------:R-:W-:Y:S01]  /*ff80*/  HADD2.F32 R30, -RZ, R77.H1_H1 ;  /* 0x3000004dff1e7230 */ /* 0x000fe20000004100 */
[--C-:B------:R-:W-:Y:S01]  /*ff90*/  SHF.R.U64 R39, R28, 0x10, R29.reuse ;  /* 0x000000101c277819 */ /* 0x100fe2000000121d */
[----:B------:R-:W-:Y:S01]  /*ffa0*/  HADD2.F32 R74, -RZ, R74.H0_H0 ;  /* 0x2000004aff4a7230 */ /* 0x000fe20000004100 */
[----:B------:R-:W-:-:S02]  /*ffb0*/  SHF.R.U32.HI R29, RZ, 0x10, R29 ;  /* 0x00000010ff1d7819 */ /* 0x000fc4000001161d */
[----:B------:R-:W-:-:S03]  /*ffc0*/  SHF.R.U32.HI R33, RZ, 0x10, R31 ;  /* 0x00000010ff217819 */ /* 0x000fc6000001161f */
[----:B------:R-:W-:Y:S01]  /*ffd0*/  HADD2.F32 R29, -RZ, R29.H0_H0 ;  /* 0x2000001dff1d7230 */ /* 0x000fe20000004100 */
[----:B--2---:R-:W-:-:S04]  /*ffe0*/  LEA.HI R75, R75, R4, RZ, 0x1d ;  /* 0x000000044b4b7211 */ /* 0x004fc800078fe8ff */
[----:B------:R-:W-:Y:S02]  /*fff0*/  SHF.R.S32.HI R6, RZ, 0x1f, R75 ;  /* 0x0000001fff067819 */ /* 0x000fe4000001144b */
[----:B------:R-:W-:Y:S02]  /*10000*/  SHF.L.U32 R4, R75, 0x3, RZ ;  /* 0x000000034b047819 */ /* 0x000fe400000006ff */
[----:B------:R-:W-:Y:S02]  /*10010*/  LEA.HI R6, R6, R75, RZ, 0x3 ;  /* 0x0000004b06067211 */ /* 0x000fe400078f18ff */
[----:B------:R-:W-:Y:S02]  /*10020*/  LOP3.LUT R5, R213, 0x38, R4, 0xf8, !PT ;  /* 0x00000038d5057812 */ /* 0x000fe400078ef804 */
[----:B------:R-:W-:Y:S01]  /*10030*/  SHF.R.U64 R75, R60, 0x10, R61 ;  /* 0x000000103c4b7819 */ /* 0x000fe2000000123d */
[----:B------:R-:W-:Y:S01]  /*10040*/  IMAD.SHL.U32 R6, R6, 0x400, RZ ;  /* 0x0000040006067824 */ /* 0x000fe200078e00ff */
[----:B0-----:R-:W-:-:S02]  /*10050*/  LOP3.LUT R9, R5, R214, RZ, 0x3c, !PT ;  /* 0x000000d605097212 */ /* 0x001fc400078e3cff */
[----:B------:R-:W-:Y:S02]  /*10060*/  SHF.R.U32.HI R60, RZ, 0x10, R61 ;  /* 0x00000010ff3c7819 */ /* 0x000fe4000001163d */
[----:B------:R-:W-:Y:S02]  /*10070*/  LOP3.LUT R8, R6, 0x7fffe000, RZ, 0xc0, !PT ;  /* 0x7fffe00006087812 */ /* 0x000fe400078ec0ff */
[----:B---3--:R-:W0:Y:S01]  /*10080*/  LDS.128 R4, [R81] ;  /* 0x0000000051047984 */ /* 0x008e220000000c00 */
[----:B------:R-:W-:Y:S02]  /*10090*/  SHF.R.U64 R61, R62, 0x10, R63 ;  /* 0x000000103e3d7819 */ /* 0x000fe4000000123f */
[----:B------:R-:W-:Y:S02]  /*100a0*/  IADD3 R9, R9, R8, R215 ;  /* 0x0000000809097210 */ /* 0x000fe40007ffe0d7 */
[----:B------:R-:W-:-:S03]  /*100b0*/  SHF.R.U32.HI R62, RZ, 0x10, R63 ;  /* 0x00000010ff3e7819 */ /* 0x000fc6000001163f */
        /* <DEDUP_REMOVED lines=15> */
[C---:B------:R-:W-:Y:S01]  /*101b0*/  FMUL.FTZ R31, R26.reuse, R29 ;  /* 0x0000001d1a1f7220 */ /* 0x040fe20000410000 */
[C---:B------:R-:W-:Y:S01]  /*101c0*/  FFMA.FTZ R34, R13.reuse, R30, -R34 ;  /* 0x0000001e0d227223 */ /* 0x040fe20000010822 */
[----:B------:R-:W-:Y:S02]  /*101d0*/  HADD2.F32 R30, -RZ, R77.H0_H0 ;  /* 0x2000004dff1e7230 */ /* 0x000fe40000004100 */
[----:B------:R-:W-:Y:S01]  /*101e0*/  FFMA.FTZ R36, R13, R32, R36 ;  /* 0x000000200d247223 */ /* 0x000fe20000010024 */
[----:B------:R-:W-:Y:S01]  /*101f0*/  FMUL.FTZ R13, R26, R25 ;  /* 0x000000191a0d7220 */ /* 0x000fe20000410000 */
[C---:B------:R-:W-:Y:S01]  /*10200*/  FMUL.FTZ R32, R9.reuse, R74 ;  /* 0x0000004a09207220 */ /* 0x040fe20000410000 */
[----:B------:R-:W-:Y:S02]  /*10210*/  HADD2.F32 R27, -RZ, R10.H0_H0 ;  /* 0x2000000aff1b7230 */ /* 0x000fe40000004100 */
[----:B------:R-:W-:Y:S01]  /*10220*/  FMUL.FTZ R9, R9, R30 ;  /* 0x0000001e09097220 */ /* 0x000fe20000410000 */
[----:B------:R-:W-:-:S02]  /*10230*/  HADD2.F32 R26, -RZ, R76.H0_H0 ;  /* 0x2000004cff1a7230 */ /* 0x000fc40000004100 */
[C---:B------:R-:W-:Y:S01]  /*10240*/  FFMA.FTZ R31, R14.reuse, R25, -R31 ;  /* 0x000000190e1f7223 */ /* 0x040fe2000001081f */
[----:B------:R-:W-:Y:S01]  /*10250*/  FFMA.FTZ R29, R14, R29, R13 ;  /* 0x0000001d0e1d7223 */ /* 0x000fe2000001000d */
[----:B------:R-:W-:Y:S02]  /*10260*/  HADD2.F32 R14, -RZ, R78.H0_H0 ;  /* 0x2000004eff0e7230 */ /* 0x000fe40000004100 */
[C---:B------:R-:W-:Y:S01]  /*10270*/  FFMA.FTZ R74, R5.reuse, R74, R9 ;  /* 0x0000004a054a7223 */ /* 0x040fe20000010009 */
[----:B------:R-:W-:Y:S02]  /*10280*/  HADD2.F32 R28, -RZ, R11.H0_H0 ;  /* 0x2000000bff1c7230 */ /* 0x000fe40000004100 */
[----:B------:R-:W-:Y:S01]  /*10290*/  FFMA.FTZ R32, R5, R30, -R32 ;  /* 0x0000001e05207223 */ /* 0x000fe20000010820 */
[----:B------:R-:W-:Y:S02]  /*102a0*/  HADD2.F32 R9, -RZ, R76.H1_H1 ;  /* 0x3000004cff097230 */ /* 0x000fe40000004100 */
[----:B------:R-:W-:Y:S01]  /*102b0*/  FMUL.FTZ R30, R27, R26 ;  /* 0x0000001a1b1e7220 */ /* 0x000fe20000410000 */
[----:B------:R-:W-:-:S02]  /*102c0*/  HADD2.F32 R5, -RZ, R78.H1_H1 ;  /* 0x3000004eff057230 */ /* 0x000fc40000004100 */
[-C--:B------:R-:W-:Y:S01]  /*102d0*/  FMUL.FTZ R38, R27, R14.reuse ;  /* 0x0000000e1b267220 */ /* 0x080fe20000410000 */
[----:B------:R-:W-:Y:S02]  /*102e0*/  HADD2.F32 R11, -RZ, R11.H1_H1 ;  /* 0x3000000bff0b7230 */ /* 0x000fe40000004100 */
        /* <DEDUP_REMOVED lines=14> */
[----:B------:R-:W-:Y:S02]  /*103d0*/  HADD2.F32 R13, -RZ, R37.H0_H0 ;  /* 0x20000025ff0d7230 */ /* 0x000fe40000004100 */
[----:B------:R-:W-:Y:S01]  /*103e0*/  FFMA.FTZ R37, R7, R30, R24 ;  /* 0x0000001e07257223 */ /* 0x000fe20000010018 */
[----:B------:R-:W-:Y:S02]  /*103f0*/  HADD2.F32 R5, -RZ, R75.H0_H0 ;  /* 0x2000004bff057230 */ /* 0x000fe40000004100 */
[----:B------:R-:W-:Y:S01]  /*10400*/  FMUL.FTZ R7, R8, R11 ;  /* 0x0000000b08077220 */ /* 0x000fe20000410000 */
[----:B------:R-:W-:-:S02]  /*10410*/  HADD2.F32 R9, -RZ, R61.H0_H0 ;  /* 0x2000003dff097230 */ /* 0x000fc40000004100 */
[----:B------:R-:W-:Y:S01]  /*10420*/  FMUL.FTZ R33, R10, R13 ;  /* 0x0000000d0a217220 */ /* 0x000fe20000410000 */
[----:B------:R-:W-:Y:S02]  /*10430*/  HADD2.F32 R6, -RZ, R6.H1_H1 ;  /* 0x30000006ff067230 */ /* 0x000fe40000004100 */
[-C--:B------:R-:W-:Y:S01]  /*10440*/  FMUL.FTZ R8, R8, R5.reuse ;  /* 0x0000000508087220 */ /* 0x080fe20000410000 */
[----:B------:R-:W-:Y:S01]  /*10450*/  FFMA.FTZ R15, R4, R5, -R7 ;  /* 0x00000005040f7223 */ /* 0x000fe20000010807 */
[-C--:B------:R-:W-:Y:S01]  /*10460*/  FMUL.FTZ R14, R10, R9.reuse ;  /* 0x000000090a0e7220 */ /* 0x080fe20000410000 */
        /* <DEDUP_REMOVED lines=13> */
.L_x_2370:
[----:B------:R-:W-:Y:S05]  /*10540*/  BSYNC B1 ;  /* 0x0000000000017941 */ /* 0x000fea0003800000 */
.L_x_2369:
[----:B------:R-:W-:Y:S05]  /*10550*/  @P1 BRA `(.L_x_2344) ;  /* 0x0000001000ac1947 */ /* 0x000fea0003800000 */
[----:B------:R-:W4:Y:S01]  /*10560*/  LDC R13, c[0x0][0x3d4] ;  /* 0x0000f500ff0d7b82 */ /* 0x000f220000000800 */
[----:B------:R-:W-:Y:S01]  /*10570*/  BSSY B1, `(.L_x_2375) ;  /* 0x0000065000017945 */ /* 0x000fe20003800000 */
[----:B------:R-:W-:Y:S02]  /*10580*/  SHF.R.U32.HI R61, RZ, 0x3, R212 ;  /* 0x00000003ff3d7819 */ /* 0x000fe400000116d4 */
[-C--:B----4-:R-:W-:Y:S02]  /*10590*/  ISETP.GE.AND P0, PT, R22, R13.reuse, PT ;  /* 0x0000000d1600720c */ /* 0x090fe40003f06270 */
[-C--:B------:R-:W-:Y:S02]  /*105a0*/  ISETP.GE.AND P1, PT, R206, R13.reuse, PT ;  /* 0x0000000dce00720c */ /* 0x080fe40003f26270 */
[----:B------:R-:W-:-:S09]  /*105b0*/  ISETP.GE.AND P2, PT, R207, R13, PT ;  /* 0x0000000dcf00720c */ /* 0x000fd20003f46270 */
[----:B------:R-:W-:Y:S05]  /*105c0*/  @P0 BRA `(.L_x_2376) ;  /* 0x00000004007c0947 */ /* 0x000fea0003800000 */
[----:B------:R-:W4:Y:S01]  /*105d0*/  LDL R62, [R1+0x60] ;  /* 0x00006000013e7983 */ /* 0x000f220000100800 */
[----:B-123--:R-:W-:Y:S01]  /*105e0*/  LEA.HI R4, R13, R236, RZ, 0x1d ;  /* 0x000000ec0d047211 */ /* 0x00efe200078fe8ff */
[----:B------:R-:W-:Y:S01]  /*105f0*/  HADD2.F32 R31, -RZ, R79.H1_H1 ;  /* 0x3000004fff1f7230 */ /* 0x000fe20000004100 */
[----:B------:R-:W-:Y:S01]  /*10600*/  SHF.R.U32.HI R32, RZ, 0x10, R41 ;  /* 0x00000010ff207819 */ /* 0x000fe20000011629 */
        /* <DEDUP_REMOVED lines=9> */
[----:B0-----:R-:W-:Y:S02]  /*106a0*/  LOP3.LUT R9, R4, R61, RZ, 0x3c, !PT ;  /* 0x0000003d04097212 */ /* 0x001fe400078e3cff */
[----:B------:R-:W-:Y:S02]  /*106b0*/  SHF.R.U32.HI R52, RZ, 0x10, R53 ;  /* 0x00000010ff347819 */ /* 0x000fe40000011635 */
[----:B------:R-:W-:Y:S02]  /*106c0*/  LOP3.LUT R8, R7, 0x7fffe000, RZ, 0xc0, !PT ;  /* 0x7fffe00007087812 */ /* 0x000fe400078ec0ff */
[----:B------:R-:W-:Y:S02]  /*106d0*/  SHF.R.U64 R40, R40, 0x10, R41 ;  /* 0x0000001028287819 */ /* 0x000fe40000001229 */
[----:B------:R-:W-:-:S02]  /*106e0*/  IADD3 R9, R9, R8, R220 ;  /* 0x0000000809097210 */ /* 0x000fc40007ffe0dc */
[----:B------:R-:W-:Y:S02]  /*106f0*/  SHF.R.U64 R41, R54, 0x10, R55 ;  /* 0x0000001036297819 */ /* 0x000fe40000001237 */
[----:B------:R-:W-:Y:S01]  /*10700*/  SHF.R.U64 R39, R42, 0x10, R43 ;  /* 0x000000102a277819 */ /* 0x000fe2000000122b */
[----:B------:R-:W-:Y:S01]  /*10710*/  IMAD R12, R9, 0x2, R18 ;  /* 0x00000002090c7824 */ /* 0x000fe200078e0212 */
[----:B------:R-:W-:Y:S02]  /*10720*/  SHF.R.U32.HI R54, RZ, 0x10, R55 ;  /* 0x00000010ff367819 */ /* 0x000fe40000011637 */
[----:B------:R-:W-:Y:S02]  /*10730*/  SHF.R.U32.HI R42, RZ, 0x10, R43 ;  /* 0x00000010ff2a7819 */ /* 0x000fe4000001162b */
[----:B------:R-:W0:Y:S02]  /*10740*/  LDS.128 R8, [R12+0x15400] ;  /* 0x015400000c087984 */ /* 0x000e240000000c00 */
[----:B0-----:R-:W-:-:S02]  /*10750*/  HADD2.F32 R26, -RZ, R9.H0_H0 ;  /* 0x20000009ff1a7230 */ /* 0x001fc40000004100 */
[----:B------:R-:W-:Y:S02]  /*10760*/  HADD2.F32 R27, -RZ, R9.H1_H1 ;  /* 0x30000009ff1b7230 */ /* 0x000fe40000004100 */
[----:B------:R-:W-:Y:S02]  /*10770*/  HADD2.F32 R9, -RZ, R8.H0_H0 ;  /* 0x20000008ff097230 */ /* 0x000fe40000004100 */
[C---:B------:R-:W-:Y:S01]  /*10780*/  FMUL.FTZ R35, R26.reuse, R33 ;  /* 0x000000211a237220 */ /* 0x040fe20000410000 */
[----:B------:R-:W-:Y:S01]  /*10790*/  FMUL.FTZ R37, R26, R31 ;  /* 0x0000001f1a257220 */ /* 0x000fe20000410000 */
[----:B------:R-:W-:Y:S02]  /*107a0*/  HADD2.F32 R26, -RZ, R52.H0_H0 ;  /* 0x20000034ff1a7230 */ /* 0x000fe40000004100 */
[----:B------:R-:W-:Y:S01]  /*107b0*/  FMUL.FTZ R34, R27, R32 ;  /* 0x000000201b227220 */ /* 0x000fe20000410000 */
[----:B------:R-:W-:Y:S02]  /*107c0*/  HADD2.F32 R28, -RZ, R10.H0_H0 ;  /* 0x2000000aff1c7230 */ /* 0x000fe40000004100 */
[----:B------:R-:W-:-:S02]  /*107d0*/  HADD2.F32 R29, -RZ, R11.H0_H0 ;  /* 0x2000000bff1d7230 */ /* 0x000fc40000004100 */
[----:B------:R-:W-:Y:S01]  /*107e0*/  FMUL.FTZ R36, R27, R26 ;  /* 0x0000001a1b247220 */ /* 0x000fe20000410000 */
[--C-:B------:R-:W-:Y:S02]  /*107f0*/  HADD2.F32 R27, -RZ, R70.reuse.H0_H0 ;  /* 0x20000046ff1b7230 */ /* 0x100fe40000004100 */
[----:B------:R-:W-:Y:S02]  /*10800*/  HADD2.F32 R11, -RZ, R11.H1_H1 ;  /* 0x3000000bff0b7230 */ /* 0x000fe40000004100 */
[----:B------:R-:W-:Y:S02]  /*10810*/  HADD2.F32 R70, -RZ, R70.H1_H1 ;  /* 0x30000046ff467230 */ /* 0x000fe40000004100 */
[----:B------:R-:W-:Y:S02]  /*10820*/  HADD2.F32 R8, -RZ, R8.H1_H1 ;  /* 0x30000008ff087230 */ /* 0x000fe40000004100 */
[----:B------:R-:W-:Y:S01]  /*10830*/  HADD2.F32 R10, -RZ, R10.H1_H1 ;  /* 0x3000000aff0a7230 */ /* 0x000fe20000004100 */
[----:B----4-:R-:W0:Y:S02]  /*10840*/  LDS.128 R4, [R62] ;  /* 0x000000003e047984 */ /* 0x010e240000000c00 */
[----:B0-----:R-:W-:-:S02]  /*10850*/  HADD2.F32 R14, -RZ, R5.H0_H0 ;  /* 0x20000005ff0e7230 */ /* 0x001fc40000004100 */
[----:B------:R-:W-:Y:S02]  /*10860*/  HADD2.F32 R15, -RZ, R5.H1_H1 ;  /* 0x30000005ff0f7230 */ /* 0x000fe40000004100 */
[----:B------:R-:W-:Y:S02]  /*10870*/  HADD2.F32 R5, -RZ, R4.H0_H0 ;  /* 0x20000004ff057230 */ /* 0x000fe40000004100 */
[C---:B------:R-:W-:Y:S01]  /*10880*/  FFMA.FTZ R35, R14.reuse, R31, -R35 ;  /* 0x0000001f0e237223 */ /* 0x040fe20000010823 */
[----:B------:R-:W-:Y:S01]  /*10890*/  FFMA.FTZ R37, R14, R33, R37 ;  /* 0x000000210e257223 */ /* 0x000fe20000010025 */
[----:B------:R-:W-:Y:S02]  /*108a0*/  HADD2.F32 R14, -RZ, R79.H0_H0 ;  /* 0x2000004fff0e7230 */ /* 0x000fe40000004100 */
[----:B------:R-:W-:Y:S01]  /*108b0*/  FFMA.FTZ R34, R15, R26, -R34 ;  /* 0x0000001a0f227223 */ /* 0x000fe20000010822 */
[----:B------:R-:W-:Y:S01]  /*108c0*/  FMUL.FTZ R26, R9, R30 ;  /* 0x0000001e091a7220 */ /* 0x000fe20000410000 */
[----:B------:R-:W-:-:S02]  /*108d0*/  HADD2.F32 R24, -RZ, R6.H0_H0 ;  /* 0x20000006ff187230 */ /* 0x000fc40000004100 */
[----:B------:R-:W-:Y:S01]  /*108e0*/  FFMA.FTZ R36, R15, R32, R36 ;  /* 0x000000200f247223 */ /* 0x000fe20000010024 */
[-C--:B------:R-:W-:Y:S01]  /*108f0*/  FMUL.FTZ R33, R9, R14.reuse ;  /* 0x0000000e09217220 */ /* 0x080fe20000410000 */
[----:B------:R-:W-:Y:S02]  /*10900*/  HADD2.F32 R9, -RZ, R80.H0_H0 ;  /* 0x20000050ff097230 */ /* 0x000fe40000004100 */
[C---:B------:R-:W-:Y:S01]  /*10910*/  FFMA.FTZ R31, R5.reuse, R14, -R26 ;  /* 0x0000000e051f7223 */ /* 0x040fe2000001081a */
[----:B------:R-:W-:Y:S02]  /*10920*/  HADD2.F32 R26, -RZ, R42.H0_H0 ;  /* 0x2000002aff1a7230 */ /* 0x000fe40000004100 */
[----:B------:R-:W-:Y:S01]  /*10930*/  FFMA.FTZ R33, R5, R30, R33 ;  /* 0x0000001e05217223 */ /* 0x000fe20000010021 */
[C---:B------:R-:W-:Y:S01]  /*10940*/  FMUL.FTZ R5, R28.reuse, R27 ;  /* 0x0000001b1c057220 */ /* 0x040fe20000410000 */
[----:B------:R-:W-:Y:S02]  /*10950*/  HADD2.F32 R14, -RZ, R54.H0_H0 ;  /* 0x20000036ff0e7230 */ /* 0x000fe40000004100 */
[----:B------:R-:W-:Y:S01]  /*10960*/  FMUL.FTZ R15, R28, R9 ;  /* 0x000000091c0f7220 */ /* 0x000fe20000410000 */
[----:B------:R-:W-:-:S02]  /*10970*/  HADD2.F32 R80, -RZ, R80.H1_H1 ;  /* 0x30000050ff507230 */ /* 0x000fc40000004100 */
[C---:B------:R-:W-:Y:S01]  /*10980*/  FFMA.FTZ R28, R24.reuse, R9, -R5 ;  /* 0x00000009181c7223 */ /* 0x040fe20000010805 */
[--C-:B------:R-:W-:Y:S02]  /*10990*/  HADD2.F32 R25, -RZ, R7.reuse.H0_H0 ;  /* 0x20000007ff197230 */ /* 0x100fe40000004100 */
[----:B------:R-:W-:Y:S01]  /*109a0*/  FMUL.FTZ R30, R29, R70 ;  /* 0x000000461d1e7220 */ /* 0x000fe20000410000 */
[----:B------:R-:W-:Y:S02]  /*109b0*/  HADD2.F32 R7, -RZ, R7.H1_H1 ;  /* 0x30000007ff077230 */ /* 0x000fe40000004100 */
[----:B------:R-:W-:Y:S01]  /*109c0*/  FFMA.FTZ R24, R24, R27, R15 ;  /* 0x0000001b18187223 */ /* 0x000fe2000001000f */
[C---:B------:R-:W-:Y:S01]  /*109d0*/  FMUL.FTZ R32, R11.reuse, R26 ;  /* 0x0000001a0b207220 */ /* 0x040fe20000410000 */
[----:B------:R-:W-:Y:S01]  /*109e0*/  FMUL.FTZ R38, R11, R14 ;  /* 0x0000000e0b267220 */ /* 0x000fe20000410000 */
[----:B------:R-:W-:Y:S01]  /*109f0*/  FMUL.FTZ R29, R29, R80 ;  /* 0x000000501d1d7220 */ /* 0x000fe20000410000 */
[----:B------:R-:W-:-:S02]  /*10a00*/  HADD2.F32 R11, -RZ, R40.H0_H0 ;  /* 0x20000028ff0b7230 */ /* 0x000fc40000004100 */
[C---:B------:R-:W-:Y:S01]  /*10a10*/  FFMA.FTZ R30, R25.reuse, R80, -R30 ;  /* 0x00000050191e7223 */ /* 0x040fe2000001081e */
[----:B------:R-:W-:Y:S02]  /*10a20*/  HADD2.F32 R15, -RZ, R39.H0_H0 ;  /* 0x20000027ff0f7230 */ /* 0x000fe40000004100 */
[----:B------:R-:W-:Y:S01]  /*10a30*/  FFMA.FTZ R29, R25, R70, R29 ;  /* 0x00000046191d7223 */ /* 0x000fe2000001001d */
[----:B------:R-:W-:Y:S02]  /*10a40*/  HADD2.F32 R5, -RZ, R60.H0_H0 ;  /* 0x2000003cff057230 */ /* 0x000fe40000004100 */
[C---:B------:R-:W-:Y:S01]  /*10a50*/  FFMA.FTZ R27, R7.reuse, R14, -R32 ;  /* 0x0000000e071b7223 */ /* 0x040fe20000010820 */
[----:B------:R-:W-:Y:S02]  /*10a60*/  HADD2.F32 R9, -RZ, R41.H0_H0 ;  /* 0x20000029ff097230 */ /* 0x000fe40000004100 */
[----:B------:R-:W-:Y:S01]  /*10a70*/  FFMA.FTZ R38, R7, R26, R38 ;  /* 0x0000001a07267223 */ /* 0x000fe20000010026 */
[----:B------:R-:W-:-:S02]  /*10a80*/  HADD2.F32 R4, -RZ, R4.H1_H1 ;  /* 0x30000004ff047230 */ /* 0x000fc40000004100 */
[----:B------:R-:W-:Y:S01]  /*10a90*/  FMUL.FTZ R7, R8, R11 ;  /* 0x0000000b08077220 */ /* 0x000fe20000410000 */
[----:B------:R-:W-:Y:S02]  /*10aa0*/  HADD2.F32 R6, -RZ, R6.H1_H1 ;  /* 0x30000006ff067230 */ /* 0x000fe40000004100 */
[----:B------:R-:W-:Y:S01]  /*10ab0*/  FMUL.FTZ R25, R10, R15 ;  /* 0x0000000f0a197220 */ /* 0x000fe20000410000 */
[----:B------:R-:W-:Y:S01]  /*10ac0*/  FMUL.FTZ R14, R8, R5 ;  /* 0x00000005080e7220 */ /* 0x000fe20000410000 */
        /* <DEDUP_REMOVED lines=15> */
.L_x_2376:
[----:B------:R-:W-:Y:S05]  /*10bc0*/  BSYNC B1 ;  /* 0x0000000000017941 */ /* 0x000fea0003800000 */
.L_x_2375:
[----:B------:R-:W-:Y:S04]  /*10bd0*/  BSSY B1, `(.L_x_2377) ;  /* 0x0000062000017945 */ /* 0x000fe80003800000 */
[----:B------:R-:W-:Y:S05]  /*10be0*/  @P1 BRA `(.L_x_2378) ;  /* 0x0000000400801947 */ /* 0x000fea0003800000 */
[----:B-1234-:R-:W2:Y:S04]  /*10bf0*/  LDL R4, [R1+0x48] ;  /* 0x0000480001047983 */ /* 0x01eea80000100800 */
[----:B------:R-:W3:Y:S01]  /*10c00*/  LDL R52, [R1+0x54] ;  /* 0x0000540001347983 */ /* 0x000ee20000100800 */
[--C-:B------:R-:W-:Y:S01]  /*10c10*/  SHF.R.U64 R43, R56, 0x10, R57.reuse ;  /* 0x00000010382b7819 */ /* 0x100fe20000001239 */
[----:B------:R-:W-:Y:S01]  /*10c20*/  HADD2.F32 R31, -RZ, R72.H1_H1 ;  /* 0x30000048ff1f7230 */ /* 0x000fe20000004100 */
[----:B------:R-:W-:Y:S01]  /*10c30*/  SHF.R.U32.HI R56, RZ, 0x10, R57 ;  /* 0x00000010ff387819 */ /* 0x000fe20000011639 */
[--C-:B------:R-:W-:Y:S01]  /*10c40*/  HADD2.F32 R33, -RZ, R68.reuse.H1_H1 ;  /* 0x30000044ff217230 */ /* 0x100fe20000004100 */
[----:B------:R-:W-:Y:S01]  /*10c50*/  SHF.R.U32.HI R30, RZ, 0x10, R45 ;  /* 0x00000010ff1e7819 */ /* 0x000fe2000001162d */
[----:B------:R-:W-:Y:S01]  /*10c60*/  HADD2.F32 R68, -RZ, R68.H0_H0 ;  /* 0x20000044ff447230 */ /* 0x000fe20000004100 */
[----:B------:R-:W-:Y:S01]  /*10c70*/  SHF.R.U64 R42, R58, 0x10, R59 ;  /* 0x000000103a2a7819 */ /* 0x000fe2000000123b */
[----:B------:R-:W-:Y:S01]  /*10c80*/  HADD2.F32 R72, -RZ, R72.H0_H0 ;  /* 0x20000048ff487230 */ /* 0x000fe20000004100 */
[----:B------:R-:W-:Y:S01]  /*10c90*/  SHF.R.U64 R40, R46, 0x10, R47 ;  /* 0x000000102e287819 */ /* 0x000fe2000000122f */
[----:B------:R-:W-:Y:S01]  /*10ca0*/  HADD2.F32 R30, -RZ, R30.H0_H0 ;  /* 0x2000001eff1e7230 */ /* 0x000fe20000004100 */
[----:B------:R-:W-:-:S02]  /*10cb0*/  SHF.R.U32.HI R58, RZ, 0x10, R59 ;  /* 0x00000010ff3a7819 */ /* 0x000fc4000001163b */
[----:B------:R-:W-:Y:S02]  /*10cc0*/  SHF.R.U32.HI R46, RZ, 0x10, R47 ;  /* 0x00000010ff2e7819 */ /* 0x000fe4000001162f */
[----:B------:R-:W-:Y:S02]  /*10cd0*/  SHF.R.U64 R41, R44, 0x10, R45 ;  /* 0x000000102c297819 */ /* 0x000fe4000000122d */
        /* <DEDUP_REMOVED lines=81> */
.L_x_2378:
[----:B------:R-:W-:Y:S05]  /*111f0*/  BSYNC B1 ;  /* 0x0000000000017941 */ /* 0x000fea0003800000 */
.L_x_2377:
[----:B------:R-:W-:Y:S05]  /*11200*/  @P2 BRA `(.L_x_2344) ;  /* 0x0000000400802947 */ /* 0x000fea0003800000 */
[----:B01234-:R-:W2:Y:S04]  /*11210*/  LDL R4, [R1+0x5c] ;  /* 0x00005c0001047983 */ /* 0x01fea80000100800 */
[----:B------:R-:W3:Y:S01]  /*11220*/  LDL R39, [R1+0x50] ;  /* 0x0000500001277983 */ /* 0x000ee20000100800 */
[----:B------:R-:W-:Y:S01]  /*11230*/  HADD2.F32 R32, -RZ, R0.H1_H1 ;  /* 0x30000000ff207230 */ /* 0x000fe20000004100 */
[--C-:B------:R-:W-:Y:S01]  /*11240*/  SHF.R.U64 R38, R64, 0x10, R65.reuse ;  /* 0x0000001040267819 */ /* 0x100fe20000001241 */
[--C-:B------:R-:W-:Y:S01]  /*11250*/  HADD2.F32 R30, -RZ, R20.reuse.H1_H1 ;  /* 0x30000014ff1e7230 */ /* 0x100fe20000004100 */
[----:B------:R-:W-:Y:S01]  /*11260*/  SHF.R.U32.HI R64, RZ, 0x10, R65 ;  /* 0x00000010ff407819 */ /* 0x000fe20000011641 */
[----:B------:R-:W-:Y:S01]  /*11270*/  HADD2.F32 R20, -RZ, R20.H0_H0 ;  /* 0x20000014ff147230 */ /* 0x000fe20000004100 */
[----:B------:R-:W-:-:S02]  /*11280*/  SHF.R.U32.HI R29, RZ, 0x10, R49 ;  /* 0x00000010ff1d7819 */ /* 0x000fc40000011631 */
[----:B------:R-:W-:Y:S02]  /*11290*/  SHF.R.U64 R37, R66, 0x10, R67 ;  /* 0x0000001042257819 */ /* 0x000fe40000001243 */
[----:B------:R-:W-:Y:S01]  /*112a0*/  SHF.R.U64 R33, R50, 0x10, R51 ;  /* 0x0000001032217819 */ /* 0x000fe20000001233 */
[----:B------:R-:W-:Y:S01]  /*112b0*/  HADD2.F32 R29, -RZ, R29.H0_H0 ;  /* 0x2000001dff1d7230 */ /* 0x000fe20000004100 */
[----:B------:R-:W-:Y:S02]  /*112c0*/  SHF.R.U32.HI R66, RZ, 0x10, R67 ;  /* 0x00000010ff427819 */ /* 0x000fe40000011643 */
        /* <DEDUP_REMOVED lines=8> */
[----:B------:R-:W-:Y:S02]  /*11350*/  LOP3.LUT R9, R4, R61, RZ, 0x3c, !PT ;  /* 0x0000003d04097212 */ /* 0x000fe400078e3cff */
[----:B---3--:R-:W0:Y:S02]  /*11360*/  LDS.128 R4, [R39] ;  /* 0x0000000027047984 */ /* 0x008e240000000c00 */
[----:B------:R-:W-:-:S04]  /*11370*/  LOP3.LUT R13, R13, 0x7fffe000, RZ, 0xc0, !PT ;  /* 0x7fffe0000d0d7812 */ /* 0x000fc800078ec0ff */
        /* <DEDUP_REMOVED lines=21> */
[-C--:B------:R-:W-:Y:S01]  /*114d0*/  FMUL.FTZ R13, R26, R25.reuse ;  /* 0x000000191a0d7220 */ /* 0x080fe20000410000 */
[----:B------:R-:W-:Y:S02]  /*114e0*/  HADD2.F32 R27, -RZ, R10.H0_H0 ;  /* 0x2000000aff1b7230 */ /* 0x000fe40000004100 */
[----:B------:R-:W-:Y:S01]  /*114f0*/  FFMA.FTZ R31, R14, R25, -R31 ;  /* 0x000000190e1f7223 */ /* 0x000fe2000001081f */
[----:B------:R-:W-:Y:S01]  /*11500*/  FMUL.FTZ R0, R9, R30 ;  /* 0x0000001e09007220 */ /* 0x000fe20000410000 */
[----:B------:R-:W-:-:S02]  /*11510*/  HADD2.F32 R26, -RZ, R3.H0_H0 ;  /* 0x20000003ff1a7230 */ /* 0x000fc40000004100 */
[-C--:B------:R-:W-:Y:S01]  /*11520*/  FMUL.FTZ R9, R9, R20.reuse ;  /* 0x0000001409097220 */ /* 0x080fe20000410000 */
[----:B------:R-:W-:Y:S02]  /*11530*/  HADD2.F32 R28, -RZ, R11.H0_H0 ;  /* 0x2000000bff1c7230 */ /* 0x000fe40000004100 */
[----:B------:R-:W-:Y:S01]  /*11540*/  FFMA.FTZ R20, R5, R20, -R0 ;  /* 0x0000001405147223 */ /* 0x000fe20000010800 */
[----:B------:R-:W-:Y:S01]  /*11550*/  FFMA.FTZ R29, R14, R29, R13 ;  /* 0x0000001d0e1d7223 */ /* 0x000fe2000001000d */
[----:B------:R-:W-:Y:S02]  /*11560*/  HADD2.F32 R0, -RZ, R21.H0_H0 ;  /* 0x20000015ff007230 */ /* 0x000fe40000004100 */
[----:B------:R-:W-:Y:S01]  /*11570*/  FMUL.FTZ R14, R27, R26 ;  /* 0x0000001a1b0e7220 */ /* 0x000fe20000410000 */
[----:B------:R-:W-:Y:S02]  /*11580*/  HADD2.F32 R3, -RZ, R3.H1_H1 ;  /* 0x30000003ff037230 */ /* 0x000fe40000004100 */
[----:B------:R-:W-:Y:S01]  /*11590*/  FFMA.FTZ R30, R5, R30, R9 ;  /* 0x0000001e051e7223 */ /* 0x000fe20000010009 */
[----:B------:R-:W-:-:S02]  /*115a0*/  HADD2.F32 R21, -RZ, R21.H1_H1 ;  /* 0x30000015ff157230 */ /* 0x000fc40000004100 */
[-C--:B------:R-:W-:Y:S01]  /*115b0*/  FMUL.FTZ R32, R27, R0.reuse ;  /* 0x000000001b207220 */ /* 0x080fe20000410000 */
[C---:B------:R-:W-:Y:S01]  /*115c0*/  FFMA.FTZ R25, R15.reuse, R0, -R14 ;  /* 0x000000000f197223 */ /* 0x040fe2000001080e */
[C---:B------:R-:W-:Y:S01]  /*115d0*/  FMUL.FTZ R5, R28.reuse, R3 ;  /* 0x000000031c057220 */ /* 0x040fe20000410000 */
[----:B------:R-:W-:Y:S02]  /*115e0*/  HADD2.F32 R11, -RZ, R11.H1_H1 ;  /* 0x3000000bff0b7230 */ /* 0x000fe40000004100 */
[-C--:B------:R-:W-:Y:S01]  /*115f0*/  FMUL.FTZ R28, R28, R21.reuse ;  /* 0x000000151c1c7220 */ /* 0x080fe20000410000 */
[----:B------:R-:W-:Y:S02]  /*11600*/  HADD2.F32 R14, -RZ, R50.H0_H0 ;  /* 0x20000032ff0e7230 */ /* 0x000fe40000004100 */
[----:B------:R-:W-:Y:S01]  /*11610*/  FFMA.FTZ R32, R15, R26, R32 ;  /* 0x0000001a0f207223 */ /* 0x000fe20000010020 */
[----:B------:R-:W-:Y:S02]  /*11620*/  HADD2.F32 R0, -RZ, R66.H0_H0 ;  /* 0x20000042ff007230 */ /* 0x000fe40000004100 */
[C---:B------:R-:W-:Y:S01]  /*11630*/  FFMA.FTZ R21, R24.reuse, R21, -R5 ;  /* 0x0000001518157223 */ /* 0x040fe20000010805 */
[----:B------:R-:W-:Y:S01]  /*11640*/  FFMA.FTZ R28, R24, R3, R28 ;  /* 0x00000003181c7223 */ /* 0x000fe2000001001c */
[----:B------:R-:W-:Y:S01]  /*11650*/  FMUL.FTZ R26, R11, R14 ;  /* 0x0000000e0b1a7220 */ /* 0x000fe20000410000 */
[----:B------:R-:W-:-:S02]  /*11660*/  HADD2.F32 R8, -RZ, R8.H1_H1 ;  /* 0x30000008ff087230 */ /* 0x000fc40000004100 */
[-C--:B------:R-:W-:Y:S01]  /*11670*/  FMUL.FTZ R24, R11, R0.reuse ;  /* 0x000000000b187220 */ /* 0x080fe20000410000 */
        /* <DEDUP_REMOVED lines=9> */
[-C--:B------:R-:W-:Y:S01]  /*11710*/  FMUL.FTZ R8, R8, R3.reuse ;  /* 0x0000000308087220 */ /* 0x080fe20000410000 */
[----:B------:R-:W-:Y:S01]  /*11720*/  FFMA.FTZ R3, R4, R3, -R7 ;  /* 0x0000000304037223 */ /* 0x000fe20000010807 */
[-C--:B------:R-:W-:Y:S01]  /*11730*/  FMUL.FTZ R10, R10, R5.reuse ;  /* 0x000000050a0a7220 */ /* 0x080fe20000410000 */
[----:B------:R-:W-:Y:S01]  /*11740*/  FFMA.FTZ R0, R6, R5, -R15 ;  /* 0x0000000506007223 */ /* 0x000fe2000001080f */
[----:B------:R-:W-:Y:S01]  /*11750*/  FFMA.FTZ R13, R4, R9, R8 ;  /* 0x00000009040d7223 */ /* 0x000fe20000010008 */
[----:B------:R-:W-:Y:S01]  /*11760*/  F2FP.F16.F32.PACK_AB R7, R26, R21 ;  /* 0x000000151a07723e */ /* 0x000fe200000000ff */
[----:B------:R-:W-:Y:S01]  /*11770*/  FFMA.FTZ R15, R6, R11, R10 ;  /* 0x0000000b060f7223 */ /* 0x000fe2000001000a */
[----:B------:R-:W-:Y:S02]  /*11780*/  F2FP.F16.F32.PACK_AB R5, R31, R34 ;  /* 0x000000221f05723e */ /* 0x000fe400000000ff */
[----:B------:R-:W-:-:S02]  /*11790*/  F2FP.F16.F32.PACK_AB R4, R3, R20 ;  /* 0x000000140304723e */ /* 0x000fc400000000ff */
[----:B------:R-:W-:Y:S02]  /*117a0*/  F2FP.F16.F32.PACK_AB R6, R0, R25 ;  /* 0x000000190006723e */ /* 0x000fe400000000ff */
[----:B------:R-:W-:Y:S02]  /*117b0*/  F2FP.F16.F32.PACK_AB R11, R27, R28 ;  /* 0x0000001c1b0b723e */ /* 0x000fe400000000ff */
[----:B------:R-:W-:Y:S01]  /*117c0*/  F2FP.F16.F32.PACK_AB R9, R29, R36 ;  /* 0x000000241d09723e */ /* 0x000fe200000000ff */
[----:B------:R0:W-:Y:S01]  /*117d0*/  STS.128 [R39], R4 ;  /* 0x0000000427007388 */ /* 0x0001e20000000c00 */
[----:B------:R-:W-:Y:S02]  /*117e0*/  F2FP.F16.F32.PACK_AB R8, R13, R30 ;  /* 0x0000001e0d08723e */ /* 0x000fe400000000ff */
[----:B------:R-:W-:-:S05]  /*117f0*/  F2FP.F16.F32.PACK_AB R10, R15, R32 ;  /* 0x000000200f0a723e */ /* 0x000fca00000000ff */
[----:B------:R0:W-:Y:S02]  /*11800*/  STS.128 [R12+0x15400], R8 ;  /* 0x015400080c007388 */ /* 0x0001e40000000c00 */
.L_x_2344:
[----:B------:R-:W-:Y:S05]  /*11810*/  BSYNC B0 ;  /* 0x0000000000007941 */ /* 0x000fea0003800000 */
.L_x_2316:
        /* <DEDUP_REMOVED lines=8> */
.L_x_2314:
[----:B------:R-:W5:Y:S02]  /*118a0*/  LDL R0, [R1+0x44] ;  /* 0x0000440001007983 */ /* 0x000f640000100800 */
[----:B-----5:R-:W-:-:S13]  /*118b0*/  R2UR UR4, R0 ;  /* 0x00000000000472ca */ /* 0x020fda00000e0000 */
[----:B------:R-:W-:-:S04]  /*118c0*/  MOV R0, UR4 ;  /* 0x0000000400007c02 */ /* 0x000fc80008000f00 */
[----:B------:R-:W-:-:S13]  /*118d0*/  ISETP.NE.AND P0, PT, R0, 0x3, PT ;  /* 0x000000030000780c */ /* 0x000fda0003f05270 */
[----:B------:R-:W-:Y:S05]  /*118e0*/  @!P0 BRA `(.L_x_2379) ;  /* 0x0000000000048947 */ /* 0x000fea0003800000 */
[----:B------:R-:W-:Y:S01]  /*118f0*/  BPT.TRAP 0x1 ;  /* 0x000000040000795c */ /* 0x000fe20000300000 */
.L_x_2379:
[----:B------:R-:W-:Y:S01]  /*11900*/  IMAD R0, R205, 0x8, R18 ;  /* 0x00000008cd007824 */ /* 0x000fe200078e0212 */
[----:B01----:R-:W-:-:S04]  /*11910*/  SHF.L.U32 R3, R208, 0x1f, RZ ;  /* 0x0000001fd0037819 */ /* 0x003fc800000006ff */
[----:B------:R0:W1:Y:S01]  /*11920*/  SYNCS.PHASECHK.TRANS64.TRYWAIT P2, [R0+URZ+0x36830], R3 ;  /* 0x03683003000075a7 */ /* 0x000062000804017f */
[----:B------:R-:W-:Y:S05]  /*11930*/  @!P0 BRA `(.L_x_2380) ;  /* 0x0000000000048947 */ /* 0x000fea0003800000 */
[----:B------:R-:W-:Y:S01]  /*11940*/  BPT.TRAP 0x1 ;  /* 0x000000040000795c */ /* 0x000fe20000300000 */
.L_x_2380:
[----:B--234-:R-:W2:Y:S01]  /*11950*/  S2R R4, SR_TID.X ;  /* 0x0000000000047919 */ /* 0x01cea20000002100 */
[----:B------:R-:W-:Y:S01]  /*11960*/  IMAD.MOV.U32 R119, RZ, RZ, RZ ;  /* 0x000000ffff777224 */ /* 0x000fe200078e00ff */
[----:B--2---:R-:W-:-:S04]  /*11970*/  LOP3.LUT R4, R4, 0x7f, RZ, 0xc0, !PT ;  /* 0x0000007f04047812 */ /* 0x004fc800078ec0ff */
[----:B------:R-:W-:Y:S01]  /*11980*/  ISETP.NE.AND P1, PT, R4, RZ, PT ;  /* 0x000000ff0400720c */ /* 0x000fe20003f25270 */
[----:B-1----:R-:W-:-:S12]  /*11990*/  @P2 BRA `(.L_x_2381) ;  /* 0x0000000000082947 */ /* 0x002fd80003800000 */
[----:B------:R-:W1:Y:S02]  /*119a0*/  SYNCS.PHASECHK.TRANS64.TRYWAIT P2, [R0+URZ+0x36830], R3 ;  /* 0x03683003000075a7 */ /* 0x000e64000804017f */
[----:B-1----:R-:W-:Y:S05]  /*119b0*/  @!P2 BRA `(.L_x_2382) ;  /* 0x000001b00060a947 */ /* 0x002fea0003800000 */
.L_x_2381:
[----:B------:R-:W-:Y:S05]  /*119c0*/  WARPSYNC.ALL ;  /* 0x0000000000007948 */ /* 0x000fea0003800000 */
[----:B01----:R-:W-:Y:S01]  /*119d0*/  IADD3 R3, R18, 0x21400, RZ ;  /* 0x0002140012037810 */ /* 0x003fe20007ffe0ff */
[----:B------:R-:W-:Y:S01]  /*119e0*/  WARPGROUP.ARRIVE ;  /* 0x00000000000079c5 */ /* 0x000fe20000000000 */
[----:B------:R-:W-:Y:S01]  /*119f0*/  R2UR UR24, R2 ;  /* 0x00000000021872ca */ /* 0x000fe200000e0000 */
[----:B------:R-:W-:Y:S01]  /*11a00*/  UMOV UR5, 0x40000040 ;  /* 0x4000004000057882 */ /* 0x000fe20000000000 */
[----:B------:R-:W-:Y:S01]  /*11a10*/  SHF.R.U32.HI R3, RZ, 0x4, R3 ;  /* 0x00000004ff037819 */ /* 0x000fe20000011603 */
[----:B------:R-:W-:Y:S01]  /*11a20*/  UMOV UR27, UR5 ;  /* 0x00000005001b7c82 */ /* 0x000fe20008000000 */
[----:B------:R-:W-:Y:S01]  /*11a30*/  MOV R5, 0x40000040 ;  /* 0x4000004000057802 */ /* 0x000fe20000000f00 */
[----:B------:R-:W-:Y:S01]  /*11a40*/  UMOV UR17, UR27 ;  /* 0x0000001b00117c82 */ /* 0x000fe20008000000 */
[----:B------:R-:W-:Y:S01]  /*11a50*/  LOP3.LUT R3, R3, 0x3fff, RZ, 0xc0, !PT ;  /* 0x00003fff03037812 */ /* 0x000fe200078ec0ff */
[----:B------:R-:W-:Y:S01]  /*11a60*/  UMOV UR21, UR27 ;  /* 0x0000001b00157c82 */ /* 0x000fe20008000000 */
[----:B------:R-:W-:Y:S01]  /*11a70*/  R2UR UR19, R5 ;  /* 0x00000000051372ca */ /* 0x000fe200000e0000 */
[----:B------:R-:W-:Y:S01]  /*11a80*/  IMAD.MOV.U32 R5, RZ, RZ, 0x40000040 ;  /* 0x40000040ff057424 */ /* 0x000fe200078e00ff */
[----:B------:R-:W-:Y:S01]  /*11a90*/  LOP3.LUT R216, R3, 0x10000, RZ, 0xfc, !PT ;  /* 0x0001000003d87812 */ /* 0x000fe200078efcff */
[----:B------:R-:W-:Y:S01]  /*11aa0*/  IMAD.MOV.U32 R3, RZ, RZ, 0x40000040 ;  /* 0x40000040ff037424 */ /* 0x000fe200078e00ff */
[----:B------:R-:W-:Y:S01]  /*11ab0*/  MOV R7, 0x40000040 ;  /* 0x4000004000077802 */ /* 0x000fe20000000f00 */
[----:B------:R-:W-:Y:S01]  /*11ac0*/  ULOP3.LUT UR24, UR24, 0x10000, URZ, 0xfc, !UPT ;  /* 0x0001000018187892 */ /* 0x000fe2000f8efc3f */
[----:B------:R-:W-:Y:S01]  /*11ad0*/  MOV R11, UR5 ;  /* 0x00000005000b7c02 */ /* 0x000fe20008000f00 */
[----:B------:R-:W-:Y:S01]  /*11ae0*/  IMAD R2, R205, 0xa80, R216 ;  /* 0x00000a80cd027824 */ /* 0x000fe200078e02d8 */
[----:B------:R-:W-:Y:S01]  /*11af0*/  R2UR UR7, R3 ;  /* 0x00000000030772ca */ /* 0x000fe200000e0000 */
[----:B------:R-:W-:Y:S01]  /*11b00*/  UMOV UR9, UR27 ;  /* 0x0000001b00097c82 */ /* 0x000fe20008000000 */
[----:B------:R-:W-:Y:S01]  /*11b10*/  R2UR UR23, R7 ;  /* 0x00000000071772ca */ /* 0x000fe200000e0000 */
[C---:B------:R-:W-:Y:S01]  /*11b20*/  VIADD R4, R2.reuse, 0x80 ;  /* 0x0000008002047836 */ /* 0x040fe20000000000 */
[C---:B------:R-:W-:Y:S01]  /*11b30*/  R2UR UR6, R2.reuse ;  /* 0x00000000020672ca */ /* 0x040fe200000e0000 */
[----:B------:R-:W-:Y:S01]  /*11b40*/  UMOV UR4, UR24 ;  /* 0x0000001800047c82 */ /* 0x000fe20008000000 */
[----:B------:R-:W-:Y:S01]  /*11b50*/  VIADD R6, R2, 0x100 ;  /* 0x0000010002067836 */ /* 0x000fe20000000000 */
[----:B------:R-:W-:Y:S01]  /*11b60*/  UMOV UR26, UR4 ;  /* 0x00000004001a7c82 */ /* 0x000fe20008000000 */
[----:B------:R-:W-:Y:S01]  /*11b70*/  R2UR UR18, R4 ;  /* 0x00000000041272ca */ /* 0x000fe200000e0000 */
[----:B------:R-:W-:Y:S01]  /*11b80*/  UMOV UR16, UR26 ;  /* 0x0000001a00107c82 */ /* 0x000fe20008000000 */
[----:B------:R-:W-:Y:S01]  /*11b90*/  UMOV UR20, UR26 ;  /* 0x0000001a00147c82 */ /* 0x000fe20008000000 */
[----:B------:R-:W-:Y:S01]  /*11ba0*/  R2UR UR22, R6 ;  /* 0x00000000061672ca */ /* 0x000fe200000e0000 */
[C---:B------:R-:W-:Y:S01]  /*11bb0*/  VIADD R4, R2.reuse, 0x180 ;  /* 0x0000018002047836 */ /* 0x040fe20000000000 */
[----:B------:R-:W-:Y:S01]  /*11bc0*/  MOV R9, 0x40000040 ;  /* 0x4000004000097802 */ /* 0x000fe20000000f00 */
[----:B------:R-:W-:Y:S01]  /*11bd0*/  IMAD.U32 R10, RZ, RZ, UR4 ;  /* 0x00000004ff0a7e24 */ /* 0x000fe2000f8e00ff */
        /* <DEDUP_REMOVED lines=8> */
[----:B------:R-:W-:Y:S01]  /*11c60*/  VIADD R6, R2, 0x280 ;  /* 0x0000028002067836 */ /* 0x000fe20000000000 */
[----:B------:R-:W-:Y:S01]  /*11c70*/  R2UR UR11, R9 ;  /* 0x00000000090b72ca */ /* 0x000fe200000e0000 */
[----:B------:R-:W-:Y:S01]  /*11c80*/  IMAD.MOV.U32 R7, RZ, RZ, 0x40000040 ;  /* 0x40000040ff077424 */ /* 0x000fe200078e00ff */
[----:B------:R-:W-:Y:S01]  /*11c90*/  UMOV UR12, UR26 ;  /* 0x0000001a000c7c82 */ /* 0x000fe20008000000 */
[----:B------:R-:W-:Y:S01]  /*11ca0*/  UMOV UR13, UR27 ;  /* 0x0000001b000d7c82 */ /* 0x000fe20008000000 */
[----:B------:R-:W-:Y:S01]  /*11cb0*/  R2UR UR14, R6 ;  /* 0x00000000060e72ca */ /* 0x000fe200000e0000 */
[C---:B------:R-:W-:Y:S01]  /*11cc0*/  VIADD R4, R2.reuse, 0x300 ;  /* 0x0000030002047836 */ /* 0x040fe20000000000 */
[----:B------:R-:W-:Y:S01]  /*11cd0*/  R2UR UR15, R7 ;  /* 0x00000000070f72ca */ /* 0x000fe200000e0000 */
[----:B------:R-:W-:Y:S01]  /*11ce0*/  IMAD.MOV.U32 R5, RZ, RZ, 0x40000040 ;  /* 0x40000040ff057424 */ /* 0x000fe200078e00ff */
[----:B------:R-:W-:Y:S01]  /*11cf0*/  IADD3 R6, R2, 0x2, RZ ;  /* 0x0000000202067810 */ /* 0x000fe20007ffe0ff */
[----:B------:R-:W-:Y:S01]  /*11d00*/  IMAD.MOV.U32 R7, RZ, RZ, 0x40000040 ;  /* 0x40000040ff077424 */ /* 0x000fe200078e00ff */
[----:B------:R-:W-:Y:S01]  /*11d10*/  UMOV UR29, 0x40000040 ;  /* 0x40000040001d7882 */ /* 0x000fe20000000000 */
[----:B------:R-:W-:Y:S01]  /*11d20*/  IMAD.MOV.U32 R9, RZ, RZ, 0x40000040 ;  /* 0x40000040ff097424 */ /* 0x000fe200078e00ff */
[----:B------:R-:W-:Y:S01]  /*11d30*/  R2UR UR30, R6 ;  /* 0x00000000061e72ca */ /* 0x000fe200000e0000 */
[----:B------:R0:W-:Y:S01]  /*11d40*/  STL.64 [R1+0x30], R10 ;  /* 0x0000300a01007387 */ /* 0x0001e20000100a00 */
[----:B------:R-:W-:Y:S01]  /*11d50*/  R2UR UR31, R7 ;  /* 0x00000000071f72ca */ /* 0x000fe200000e0000 */
[----:B------:R-:W-:Y:S01]  /*11d60*/  IMAD.MOV.U32 R7, RZ, RZ, 0x40000040 ;  /* 0x40000040ff077424 */ /* 0x000fe200078e00ff */
[C---:B------:R-:W-:Y:S01]  /*11d70*/  IADD3 R6, R2.reuse, 0x102, RZ ;  /* 0x0000010202067810 */ /* 0x040fe20007ffe0ff */
[----:B------:R-:W-:Y:S01]  /*11d80*/  UIADD3 UR56, UR24, 0x404, URZ ;  /* 0x0000040418387890 */ /* 0x000fe2000fffe03f */
[C---:B------:R-:W-:Y:S01]  /*11d90*/  IADD3 R8, R2.reuse, 0x202, RZ ;  /* 0x0000020202087810 */ /* 0x040fe20007ffe0ff */
[----:B------:R-:W-:Y:S01]  /*11da0*/  UMOV UR57, 0x40000040 ;  /* 0x4000004000397882 */ /* 0x000fe20000000000 */
[----:B------:R-:W-:Y:S01]  /*11db0*/  UIADD3 UR52, UR24, 0x406, URZ ;  /* 0x0000040618347890 */ /* 0x000fe2000fffe03f */
[C---:B------:R-:W-:Y:S01]  /*11dc0*/  VIADD R12, R2.reuse, 0x886 ;  /* 0x00000886020c7836 */ /* 0x040fe20000000000 */
[----:B------:R-:W-:Y:S01]  /*11dd0*/  UMOV UR53, 0x40000040 ;  /* 0x4000004000357882 */ /* 0x000fe20000000000 */
[----:B------:R-:W-:Y:S01]  /*11de0*/  UIADD3 UR48, UR24, 0x800, URZ ;  /* 0x0000080018307890 */ /* 0x000fe2000fffe03f */
[----:B------:R-:W-:Y:S01]  /*11df0*/  IMAD.MOV.U32 R13, RZ, RZ, 0x40000040 ;  /* 0x40000040ff0d7424 */ /* 0x000fe200078e00ff */
[----:B------:R-:W-:Y:S01]  /*11e00*/  UMOV UR49, 0x40000040 ;  /* 0x4000004000317882 */ /* 0x000fe20000000000 */
[----:B0-----:R-:W-:Y:S01]  /*11e10*/  IMAD.U32 R11, RZ, RZ, UR29 ;  /* 0x0000001dff0b7e24 */ /* 0x001fe2000f8e00ff */
[----:B------:R-:W-:Y:S01]  /*11e20*/  UIADD3 UR44, UR24, 0x802, URZ ;  /* 0x00000802182c7890 */ /* 0x000fe2000fffe03f */
[----:B------:R-:W-:Y:S01]  /*11e30*/  IMAD.MOV.U32 R21, RZ, RZ, 0x40000040 ;  /* 0x40000040ff157424 */ /* 0x000fe200078e00ff */
[----:B------:R-:W-:Y:S01]  /*11e40*/  UMOV UR45, 0x40000040 ;  /* 0x40000040002d7882 */ /* 0x000fe20000000000 */
[----:B------:R-:W-:Y:S01]  /*11e50*/  UIADD3 UR40, UR24, 0x804, URZ ;  /* 0x0000080418287890 */ /* 0x000fe2000fffe03f */
[----:B------:R-:W-:Y:S01]  /*11e60*/  IADD3 R20, R2, 0x906, RZ ;  /* 0x0000090602147810 */ /* 0x000fe20007ffe0ff */
[----:B------:R-:W-:Y:S01]  /*11e70*/  UMOV UR41, 0x40000040 ;  /* 0x4000004000297882 */ /* 0x000fe20000000000 */
[----:B------:R-:W-:Y:S01]  /*11e80*/  UIADD3 UR36, UR24, 0x806, URZ ;  /* 0x0000080618247890 */ /* 0x000fe2000fffe03f */
[----:B------:R-:W-:Y:S01]  /*11e90*/  @!P1 IADD3 R0, R0, 0x36840, RZ ;  /* 0x0003684000009810 */ /* 0x000fe20007ffe0ff */
[----:B------:R-:W-:Y:S01]  /*11ea0*/  UMOV UR37, 0x40000040 ;  /* 0x4000004000257882 */ /* 0x000fe20000000000 */
[----:B------:R-:W-:Y:S01]  /*11eb0*/  BSSY B0, `(.L_x_2383) ;  /* 0x0000b2f000007945 */ /* 0x000fe20003800000 */
[--C-:B------:R-:W-:Y:S01]  /*11ec0*/  IMAD.MOV.U32 R118, RZ, RZ, R119.reuse ;  /* 0x000000ffff767224 */ /* 0x100fe200078e0077 */
[----:B------:R-:W-:Y:S01]  /*11ed0*/  @!P1 PRMT R0, RZ, 0x654, R0 ;  /* 0x00000654ff009816 */ /* 0x000fe20000000000 */
[--C-:B------:R-:W-:Y:S01]  /*11ee0*/  IMAD.MOV.U32 R117, RZ, RZ, R119.reuse ;  /* 0x000000ffff757224 */ /* 0x100fe200078e0077 */
[-C--:B------:R-:W-:Y:S01]  /*11ef0*/  MOV R116, R119.reuse ;  /* 0x0000007700747202 */ /* 0x080fe20000000f00 */
[--C-:B------:R-:W-:Y:S01]  /*11f00*/  IMAD.MOV.U32 R115, RZ, RZ, R119.reuse ;  /* 0x000000ffff737224 */ /* 0x100fe200078e0077 */
[-C--:B------:R-:W-:Y:S01]  /*11f10*/  MOV R113, R119.reuse ;  /* 0x0000007700717202 */ /* 0x080fe20000000f00 */
[----:B------:R-:W-:Y:S01]  /*11f20*/  IMAD.MOV.U32 R114, RZ, RZ, R119 ;  /* 0x000000ffff727224 */ /* 0x000fe200078e0077 */
[----:B------:R-:W-:Y:S01]  /*11f30*/  MOV R110, R119 ;  /* 0x00000077006e7202 */ /* 0x000fe20000000f00 */
        /* <DEDUP_REMOVED lines=12> */
[----:B------:R-:W-:Y:S01]  /*12000*/  VIADD R4, R2, 0x82 ;  /* 0x0000008202047836 */ /* 0x000fe20000000000 */
[----:B------:R-:W-:Y:S01]  /*12010*/  UMOV UR27, UR29 ;  /* 0x0000001d001b7c82 */ /* 0x000fe20008000000 */
[----:B------:R-:W-:Y:S01]  /*12020*/  IMAD.MOV.U32 R5, RZ, RZ, 0x40000040 ;  /* 0x40000040ff057424 */ /* 0x000fe200078e00ff */
        /* <DEDUP_REMOVED lines=11> */
[----:B------:R-:W-:-:S02]  /*120e0*/  IMAD.MOV.U32 R85, RZ, RZ, R119 ;  /* 0x000000ffff557224 */ /* 0x000fc400078e0077 */
[----:B------:R-:W-:Y:S01]  /*120f0*/  IMAD.MOV.U32 R81, RZ, RZ, R119 ;  /* 0x000000ffff517224 */ /* 0x000fe200078e0077 */
[----:B------:R-:W-:Y:S02]  /*12100*/  WARPGROUP.DEPBAR.LE gsb0, 0x0 ;  /* 0x00008000000079c5 */ /* 0x000fe40000010000 */
[----:B------:R-:W-:-:S06]  /*12110*/  WARPGROUP.ARRIVE ;  /* 0x00000000000079c5 */ /* 0x000fcc0000000000 */
[----:B------:R-:W-:Y:S01]  /*12120*/  HGMMA.64x16x16.F32 R56, gdesc[UR20], RZ, !UPT, gsb0 ;  /* 0x00200000143879f0 */ /* 0x000fe2000c0008ff */
[----:B------:R-:W-:Y:S01]  /*12130*/  R2UR UR22, R6 ;  /* 0x00000000061672ca */ /* 0x000fe200000e0000 */
[----:B------:R-:W-:Y:S01]  /*12140*/  UMOV UR21, UR27 ;  /* 0x0000001b00157c82 */ /* 0x000fe20008000000 */
[----:B------:R-:W-:Y:S01]  /*12150*/  R2UR UR23, R7 ;  /* 0x00000000071772ca */ /* 0x000fe200000e0000 */
[----:B------:R-:W-:Y:S02]  /*12160*/  VIADD R6, R2, 0x282 ;  /* 0x0000028202067836 */ /* 0x000fe40000000000 */
[----:B------:R-:W-:Y:S01]  /*12170*/  IMAD.MOV.U32 R7, RZ, RZ, 0x40000040 ;  /* 0x40000040ff077424 */ /* 0x000fe200078e00ff */
[----:B------:R-:W-:Y:S02]  /*12180*/  WARPGROUP.DEPBAR.LE gsb0, 0x0 ;  /* 0x00008000000079c5 */ /* 0x000fe40000010000 */
[----:B------:R-:W-:-:S06]  /*12190*/  WARPGROUP.ARRIVE ;  /* 0x00000000000079c5 */ /* 0x000fcc0000000000 */
[----:B------:R-:W-:Y:S01]  /*121a0*/  HGMMA.64x16x16.F32 R48, gdesc[UR4], RZ, !UPT, gsb0 ;  /* 0x00200000043079f0 */ /* 0x000fe2000c0008ff */
        /* <DEDUP_REMOVED lines=625> */
[----:B------:R-:W-:Y:S01]  /*148c0*/  ULDC UR42, c[0x0][0x9d8] ;  /* 0x00027600002a7ab9 */ /* 0x000fe20000000800 */
[----:B------:R-:W-:Y:S01]  /*148d0*/  ULDC UR43, c[0x0][0x9d8] ;  /* 0x00027600002b7ab9 */ /* 0x000fe20000000800 */
        /* <DEDUP_REMOVED lines=38> */
[----:B------:R-:W-:Y:S01]  /*14b40*/  IMAD R76, R217, 0x80, R227 ;  /* 0x00000080d94c7824 */ /* 0x000fe200078e02e3 */
[----:B------:R-:W-:Y:S01]  /*14b50*/  HGMMA.64x16x16.F32 R64, gdesc[UR4], R64, gsb0 ;  /* 0x00200000044079f0 */ /* 0x000fe20008000840 */
[----:B------:R-:W-:Y:S01]  /*14b60*/  R2UR UR6, R8 ;  /* 0x00000000080672ca */ /* 0x000fe200000e0000 */
[----:B------:R-:W-:Y:S01]  /*14b70*/  UMOV UR4, UR36 ;  /* 0x0000002400047c82 */ /* 0x000fe20008000000 */
[----:B------:R-:W-:Y:S01]  /*14b80*/  R2UR UR7, R9 ;  /* 0x00000000090772ca */ /* 0x000fe200000e0000 */
[----:B------:R-:W-:Y:S01]  /*14b90*/  UMOV UR5, UR37 ;  /* 0x0000002500057c82 */ /* 0x000fe20008000000 */
[----:B------:R-:W1:Y:S01]  /*14ba0*/  MUFU.TANH R74, R74 ;  /* 0x0000004a004a7308 */ /* 0x000e620000002400 */
[----:B------:R-:W-:Y:S01]  /*14bb0*/  FMUL.FTZ R79, R79, UR8 ;  /* 0x000000084f4f7c20 */ /* 0x000fe20008410000 */
[----:B------:R-:W-:Y:S01]  /*14bc0*/  FMUL.FTZ R5, R72, UR8 ;  /* 0x0000000848057c20 */ /* 0x000fe20008410000 */
[----:B------:R-:W-:Y:S01]  /*14bd0*/  FMUL.FTZ R6, R73, UR8 ;  /* 0x0000000849067c20 */ /* 0x000fe20008410000 */
[----:B------:R-:W-:Y:S01]  /*14be0*/  FMUL.FTZ R8, R77, UR8 ;  /* 0x000000084d087c20 */ /* 0x000fe20008410000 */
[----:B------:R-:W-:Y:S01]  /*14bf0*/  MOV R77, R119 ;  /* 0x00000077004d7202 */ /* 0x000fe20000000f00 */
[----:B------:R-:W-:-:S02]  /*14c00*/  IMAD.MOV.U32 R73, RZ, RZ, R119 ;  /* 0x000000ffff497224 */ /* 0x000fc400078e0077 */
[----:B------:R-:W2:Y:S08]  /*14c10*/  MUFU.TANH R75, R75 ;  /* 0x0000004b004b7308 */ /* 0x000eb00000002400 */
[----:B------:R-:W3:Y:S08]  /*14c20*/  MUFU.TANH R78, R78 ;  /* 0x0000004e004e7308 */ /* 0x000ef00000002400 */
[----:B------:R4:W5:Y:S08]  /*14c30*/  MUFU.TANH R72, R79 ;  /* 0x0000004f00487308 */ /* 0x0009700000002400 */
[----:B------:R-:W-:Y:S01]  /*14c40*/  MUFU.TANH R5, R5 ;  /* 0x0000000500057308 */ /* 0x000fe20000002400 */
[----:B----4-:R-:W-:-:S07]  /*14c50*/  IMAD.MOV.U32 R79, RZ, RZ, R119 ;  /* 0x000000ffff4f7224 */ /* 0x010fce00078e0077 */
[----:B------:R-:W-:Y:S01]  /*14c60*/  MUFU.TANH R6, R6 ;  /* 0x0000000600067308 */ /* 0x000fe20000002400 */
[----:B------:R-:W-:Y:S02]  /*14c70*/  WARPGROUP.DEPBAR.LE gsb0, 0x0 ;  /* 0x00008000000079c5 */ /* 0x000fe40000010000 */
[----:B------:R-:W-:Y:S01]  /*14c80*/  WARPGROUP.ARRIVE ;  /* 0x00000000000079c5 */ /* 0x000fe20000000000 */
[----:B------:R-:W-:Y:S01]  /*14c90*/  FMUL.FTZ R9, R64, UR8 ;  /* 0x0000000840097c20 */ /* 0x000fe20008410000 */
[----:B------:R-:W-:Y:S02]  /*14ca0*/  IMAD R64, R148, -0x70, R222 ;  /* 0xffffff9094407824 */ /* 0x000fe400078e02de */
        /* <DEDUP_REMOVED lines=8> */
[----:B------:R-:W-:Y:S01]  /*14d30*/  FMUL.FTZ R12, R69, UR8 ;  /* 0x00000008450c7c20 */ /* 0x000fe20008410000 */
[----:B------:R-:W4:Y:S01]  /*14d40*/  MUFU.TANH R66, R66 ;  /* 0x0000004200427308 */ /* 0x000f220000002400 */
[----:B------:R-:W-:Y:S01]  /*14d50*/  FMUL.FTZ R71, R71, UR8 ;  /* 0x0000000847477c20 */ /* 0x000fe20008410000 */
[----:B0-----:R-:W-:Y:S01]  /*14d60*/  FMUL.FTZ R10, R65, UR8 ;  /* 0x00000008410a7c20 */ /* 0x001fe20008410000 */
[----:B------:R-:W-:-:S05]  /*14d70*/  FMUL.FTZ R11, R68, UR8 ;  /* 0x00000008440b7c20 */ /* 0x000fca0008410000 */
[----:B------:R-:W0:Y:S08]  /*14d80*/  MUFU.TANH R67, R67 ;  /* 0x0000004300437308 */ /* 0x000e300000002400 */
[----:B------:R-:W0:Y:S08]  /*14d90*/  MUFU.TANH R70, R70 ;  /* 0x0000004600467308 */ /* 0x000e300000002400 */
[----:B------:R-:W0:Y:S08]  /*14da0*/  MUFU.TANH R71, R71 ;  /* 0x0000004700477308 */ /* 0x000e300000002400 */
        /* <DEDUP_REMOVED lines=8> */
[----:B------:R1:W0:Y:S01]  /*14e30*/  MUFU.TANH R56, R58 ;  /* 0x0000003a00387308 */ /* 0x0002220000002400 */
[----:B------:R-:W-:Y:S01]  /*14e40*/  HGMMA.64x16x16.F32 R48, gdesc[UR4], R48, gsb0 ;  /* 0x00200000043079f0 */ /* 0x000fe20008000830 */
[----:B------:R-:W-:Y:S01]  /*14e50*/  R2UR UR6, R20 ;  /* 0x00000000140672ca */ /* 0x000fe200000e0000 */
[----:B------:R-:W-:Y:S01]  /*14e60*/  UMOV UR4, UR36 ;  /* 0x0000002400047c82 */ /* 0x000fe20008000000 */
[----:B------:R-:W-:Y:S01]  /*14e70*/  R2UR UR7, R21 ;  /* 0x00000000150772ca */ /* 0x000fe200000e0000 */
[----:B------:R-:W-:Y:S01]  /*14e80*/  UMOV UR5, UR37 ;  /* 0x0000002500057c82 */ /* 0x000fe20008000000 */
[----:B------:R-:W-:Y:S01]  /*14e90*/  FMUL.FTZ R59, R59, UR8 ;  /* 0x000000083b3b7c20 */ /* 0x000fe20008410000 */
[----:B------:R-:W-:Y:S01]  /*14ea0*/  FMUL.FTZ R63, R63, UR8 ;  /* 0x000000083f3f7c20 */ /* 0x000fe20008410000 */
[----:B------:R2:W-:Y:S01]  /*14eb0*/  MUFU.TANH R4, R62 ;  /* 0x0000003e00047308 */ /* 0x0005e20000002400 */
[----:B------:R-:W-:Y:S01]  /*14ec0*/  FMUL.FTZ R20, R61, UR8 ;  /* 0x000000083d147c20 */ /* 0x000fe20008410000 */
[----:B------:R-:W-:-:S06]  /*14ed0*/  FMUL.FTZ R15, R60, UR8 ;  /* 0x000000083c0f7c20 */ /* 0x000fcc0008410000 */
[----:B------:R-:W0:Y:S08]  /*14ee0*/  MUFU.TANH R59, R59 ;  /* 0x0000003b003b7308 */ /* 0x000e300000002400 */
[----:B------:R-:W0:Y:S08]  /*14ef0*/  MUFU.TANH R63, R63 ;  /* 0x0000003f003f7308 */ /* 0x000e300000002400 */
[----:B------:R-:W-:Y:S08]  /*14f00*/  MUFU.TANH R9, R9 ;  /* 0x0000000900097308 */ /* 0x000ff00000002400 */
[----:B------:R-:W-:Y:S08]  /*14f10*/  MUFU.TANH R10, R10 ;  /* 0x0000000a000a7308 */ /* 0x000ff00000002400 */
[----:B------:R-:W-:Y:S01]  /*14f20*/  MUFU.TANH R11, R11 ;  /* 0x0000000b000b7308 */ /* 0x000fe20000002400 */
[----:B------:R-:W-:-:S02]  /*14f30*/  WARPGROUP.DEPBAR.LE gsb0, 0x0 ;  /* 0x00008000000079c5 */ /* 0x000fc40000010000 */
[----:B------:R-:W-:Y:S01]  /*14f40*/  WARPGROUP.ARRIVE ;  /* 0x00000000000079c5 */ /* 0x000fe20000000000 */
[----:B------:R-:W-:Y:S01]  /*14f50*/  FMUL.FTZ R21, R48, UR8 ;  /* 0x0000000830157c20 */ /* 0x000fe20008410000 */
[----:B------:R-:W-:Y:S02]  /*14f60*/  VIADD R48, R2, 0x986 ;  /* 0x0000098602307836 */ /* 0x000fe40000000000 */
[----:B------:R-:W-:Y:S01]  /*14f70*/  FMUL.FTZ R3, R49, UR8 ;  /* 0x0000000831037c20 */ /* 0x000fe20008410000 */
[----:B------:R-:W-:Y:S01]  /*14f80*/  MOV R49, 0x40000040 ;  /* 0x4000004000317802 */ /* 0x000fe20000000f00 */
[----:B-1----:R-:W-:Y:S01]  /*14f90*/  FMUL.FTZ R58, R51, UR8 ;  /* 0x00000008333a7c20 */ /* 0x002fe20008410000 */
[----:B------:R-:W-:Y:S01]  /*14fa0*/  HGMMA.64x16x16.F32 R40, gdesc[UR4], R40, gsb0 ;  /* 0x00200000042879f0 */ /* 0x000fe20008000828 */
[----:B------:R-:W-:Y:S01]  /*14fb0*/  R2UR UR6, R48 ;  /* 0x00000000300672ca */ /* 0x000fe200000e0000 */
[----:B------:R-:W-:Y:S01]  /*14fc0*/  UMOV UR4, UR36 ;  /* 0x0000002400047c82 */ /* 0x000fe20008000000 */
[----:B------:R-:W-:Y:S01]  /*14fd0*/  R2UR UR7, R49 ;  /* 0x00000000310772ca */ /* 0x000fe200000e0000 */
[----:B------:R-:W-:Y:S01]  /*14fe0*/  UMOV UR5, UR37 ;  /* 0x0000002500057c82 */ /* 0x000fe20008000000 */
[----:B------:R-:W-:Y:S01]  /*14ff0*/  IADD3 R49, -R219, 0x71, R64 ;  /* 0x00000071db317810 */ /* 0x000fe20007ffe140 */
[----:B------:R-:W-:Y:S01]  /*15000*/  VIADD R51, R64, 0x70 ;  /* 0x0000007040337836 */ /* 0x000fe20000000000 */
[----:B------:R1:W-:Y:S01]  /*15010*/  MUFU.TANH R48, R3 ;  /* 0x0000000300307308 */ /* 0x0003e20000002400 */
[----:B------:R-:W-:Y:S01]  /*15020*/  IADD3 R2, R2, 0xa06, RZ ;  /* 0x00000a0602027810 */ /* 0x000fe20007ffe0ff */
[----:B------:R-:W-:Y:S01]  /*15030*/  FMUL.FTZ R50, R50, UR8 ;  /* 0x0000000832327c20 */ /* 0x000fe20008410000 */
[----:B------:R-:W-:-:S02]  /*15040*/  IMAD R49, R226, -0x2, R49 ;  /* 0xfffffffee2317824 */ /* 0x000fc400078e0231 */
[----:B------:R-:W-:Y:S01]  /*15050*/  FMUL.FTZ R54, R54, UR8 ;  /* 0x0000000836367c20 */ /* 0x000fe20008410000 */
[----:B------:R-:W-:Y:S02]  /*15060*/  IMAD R51, R226, -0x2, R51 ;  /* 0xfffffffee2337824 */ /* 0x000fe400078e0233 */
[----:B------:R-:W-:Y:S01]  /*15070*/  FMUL.FTZ R53, R53, UR8 ;  /* 0x0000000835357c20 */ /* 0x000fe20008410000 */
[----:B--2---:R-:W-:Y:S01]  /*15080*/  IADD3 R62, R49, 0x8, R76 ;  /* 0x00000008313e7810 */ /* 0x004fe20007ffe04c */
[----:B-1----:R-:W-:Y:S01]  /*15090*/  IMAD.MOV.U32 R3, RZ, RZ, 0x40000040 ;  /* 0x40000040ff037424 */ /* 0x002fe200078e00ff */
[----:B------:R1:W-:Y:S01]  /*150a0*/  MUFU.TANH R57, R50 ;  /* 0x0000003200397308 */ /* 0x0003e20000002400 */
[----:B------:R-:W-:Y:S02]  /*150b0*/  VIADDMNMX R49, R76, R49, R51, PT ;  /* 0x000000314c317246 */ /* 0x000fe40003800133 */
[----:B------:R-:W-:Y:S01]  /*150c0*/  VIMNMX R69, R51, R62, PT ;  /* 0x0000003e33457248 */ /* 0x000fe20003fe0100 */
[----:B------:R-:W-:-:S03]  /*150d0*/  IMAD.MOV.U32 R51, RZ, RZ, R119 ;  /* 0x000000ffff337224 */ /* 0x000fc600078e0077 */
[C---:B------:R-:W-:Y:S01]  /*150e0*/  ISETP.GT.AND P2, PT, R69.reuse, RZ, PT ;  /* 0x000000ff4500720c */ /* 0x040fe20003f44270 */
[----:B------:R-:W-:Y:S01]  /*150f0*/  MUFU.TANH R61, R54 ;  /* 0x00000036003d7308 */ /* 0x000fe20000002400 */
[----:B------:R-:W-:Y:S01]  /*15100*/  ISETP.GT.AND P3, PT, R69, 0x1, PT ;  /* 0x000000014500780c */ /* 0x000fe20003f64270 */
[----:B-1----:R-:W-:Y:S01]  /*15110*/  FMUL.FTZ R50, R55, UR8 ;  /* 0x0000000837327c20 */ /* 0x002fe20008410000 */
[----:B------:R-:W-:Y:S02]  /*15120*/  ISETP.GT.AND P4, PT, R69, 0x8, PT ;  /* 0x000000084500780c */ /* 0x000fe40003f84270 */
[----:B------:R-:W-:Y:S02]  /*15130*/  FSEL R55, R74, -INF , P2 ;  /* 0xff8000004a377808 */ /* 0x000fe40001000000 */
[----:B------:R-:W-:Y:S01]  /*15140*/  FSEL R88, R75, -INF , P3 ;  /* 0xff8000004b587808 */ /* 0x000fe20001800000 */
[----:B------:R1:W-:Y:S01]  /*15150*/  MUFU.TANH R64, R50 ;  /* 0x0000003200407308 */ /* 0x0003e20000002400 */
[----:B------:R-:W-:Y:S01]  /*15160*/  ISETP.GT.AND P5, PT, R69, 0x9, PT ;  /* 0x000000094500780c */ /* 0x000fe20003fa4270 */
[----:B------:R-:W-:Y:S01]  /*15170*/  IMAD.MOV.U32 R75, RZ, RZ, R119 ;  /* 0x000000ffff4b7224 */ /* 0x000fe200078e0077 */
[----:B---3--:R-:W-:-:S02]  /*15180*/  FSEL R82, R78, -INF , P4 ;  /* 0xff8000004e527808 */ /* 0x008fc40002000000 */
[----:B------:R-:W-:Y:S02]  /*15190*/  FMNMX.FTZ R65, R55, R88, !PT ;  /* 0x0000005837417209 */ /* 0x000fe40007810000 */
[C---:B------:R-:W-:Y:S01]  /*151a0*/  ISETP.GT.AND P2, PT, R69.reuse, 0x10, PT ;  /* 0x000000104500780c */ /* 0x040fe20003f44270 */
[----:B------:R2:W3:Y:S01]  /*151b0*/  MUFU.TANH R60, R58 ;  /* 0x0000003a003c7308 */ /* 0x0004e20000002400 */
[----:B-----5:R-:W-:Y:S02]  /*151c0*/  FSEL R72, R72, -INF , P5 ;  /* 0xff80000048487808 */ /* 0x020fe40002800000 */
[----:B------:R-:W-:Y:S02]  /*151d0*/  FMNMX.FTZ R65, R82, R65, !PT ;  /* 0x0000004152417209 */ /* 0x000fe40007810000 */
[----:B------:R-:W-:Y:S02]  /*151e0*/  ISETP.GT.AND P3, PT, R69, 0x11, PT ;  /* 0x000000114500780c */ /* 0x000fe40003f64270 */
[----:B----4-:R-:W-:Y:S01]  /*151f0*/  FSEL R68, R66, -INF , P2 ;  /* 0xff80000042447808 */ /* 0x010fe20001000000 */
[----:B------:R-:W-:Y:S01]  /*15200*/  MUFU.TANH R12, R12 ;  /* 0x0000000c000c7308 */ /* 0x000fe20000002400 */
[----:B------:R-:W-:Y:S01]  /*15210*/  FMNMX.FTZ R65, R72, R65, !PT ;  /* 0x0000004148417209 */ /* 0x000fe20007810000 */
[----:B------:R-:W-:-:S02]  /*15220*/  WARPGROUP.DEPBAR.LE gsb0, 0x0 ;  /* 0x00008000000079c5 */ /* 0x000fc40000010000 */
[----:B------:R-:W-:Y:S01]  /*15230*/  WARPGROUP.ARRIVE ;  /* 0x00000000000079c5 */ /* 0x000fe20000000000 */
[----:B------:R-:W-:Y:S01]  /*15240*/  ISETP.GT.AND P2, PT, R69, 0x18, PT ;  /* 0x000000184500780c */ /* 0x000fe20003f44270 */
[----:B------:R-:W-:Y:S01]  /*15250*/  FMUL.FTZ R46, R46, UR8 ;  /* 0x000000082e2e7c20 */ /* 0x000fe20008410000 */
[----:B0-----:R-:W-:Y:S01]  /*15260*/  FSEL R62, R67, -INF , P3 ;  /* 0xff800000433e7808 */ /* 0x001fe20001800000 */
[----:B------:R-:W-:Y:S01]  /*15270*/  FMUL.FTZ R42, R42, UR8 ;  /* 0x000000082a2a7c20 */ /* 0x000fe20008410000 */
[----:B------:R-:W-:Y:S01]  /*15280*/  FMNMX.FTZ R65, R68, R65, !PT ;  /* 0x0000004144417209 */ /* 0x000fe20007810000 */
[----:B------:R-:W-:Y:S01]  /*15290*/  HGMMA.64x16x16.F32 R32, gdesc[UR4], R32, gsb0 ;  /* 0x00200000042079f0 */ /* 0x000fe20008000820 */
[----:B------:R-:W-:Y:S01]  /*152a0*/  R2UR UR6, R2 ;  /* 0x00000000020672ca */ /* 0x000fe200000e0000 */
[----:B------:R-:W-:Y:S01]  /*152b0*/  UMOV UR4, UR36 ;  /* 0x0000002400047c82 */ /* 0x000fe20008000000 */
[----:B------:R-:W-:Y:S01]  /*152c0*/  R2UR UR7, R3 ;  /* 0x00000000030772ca */ /* 0x000fe200000e0000 */
[----:B------:R-:W-:Y:S01]  /*152d0*/  UMOV UR5, UR37 ;  /* 0x0000002500057c82 */ /* 0x000fe20008000000 */
[----:B------:R-:W-:Y:S01]  /*152e0*/  ISETP.GT.AND P3, PT, R69, 0x19, PT ;  /* 0x000000194500780c */ /* 0x000fe20003f64270 */
[----:B------:R0:W-:Y:S01]  /*152f0*/  MUFU.TANH R66, R46 ;  /* 0x0000002e00427308 */ /* 0x0001e20000002400 */
[----:B-1----:R-:W-:Y:S01]  /*15300*/  FSEL R50, R70, -INF , P2 ;  /* 0xff80000046327808 */ /* 0x002fe20001000000 */
[----:B------:R-:W-:Y:S01]  /*15310*/  FMUL.FTZ R43, R43, UR8 ;  /* 0x000000082b2b7c20 */ /* 0x000fe20008410000 */
[----:B------:R-:W-:Y:S01]  /*15320*/  FMNMX.FTZ R65, R62, R65, !PT ;  /* 0x000000413e417209 */ /* 0x000fe20007810000 */
[----:B------:R-:W-:Y:S01]  /*15330*/  FMUL.FTZ R47, R47, UR8 ;  /* 0x000000082f2f7c20 */ /* 0x000fe20008410000 */
[----:B------:R-:W-:Y:S01]  /*15340*/  ISETP.GT.AND P2, PT, R69, 0x20, PT ;  /* 0x000000204500780c */ /* 0x000fe20003f44270 */
[----:B------:R-:W-:Y:S01]  /*15350*/  FMUL.FTZ R40, R40, UR8 ;  /* 0x0000000828287c20 */ /* 0x000fe20008410000 */
[----:B------:R-:W-:Y:S01]  /*15360*/  FSEL R54, R71, -INF , P3 ;  /* 0xff80000047367808 */ /* 0x000fe20001800000 */
[----:B------:R1:W-:Y:S01]  /*15370*/  MUFU.TANH R3, R42 ;  /* 0x0000002a00037308 */ /* 0x0003e20000002400 */
[----:B------:R-:W-:Y:S01]  /*15380*/  FMNMX.FTZ R65, R50, R65, !PT ;  /* 0x0000004132417209 */ /* 0x000fe20007810000 */
[----:B------:R-:W-:Y:S01]  /*15390*/  FMUL.FTZ R44, R44, UR8 ;  /* 0x000000082c2c7c20 */ /* 0x000fe20008410000 */
[----:B------:R-:W-:Y:S01]  /*153a0*/  ISETP.GT.AND P3, PT, R69, 0x21, PT ;  /* 0x000000214500780c */ /* 0x000fe20003f64270 */
[----:B------:R-:W-:Y:S01]  /*153b0*/  FMUL.FTZ R41, R41, UR8 ;  /* 0x0000000829297c20 */ /* 0x000fe20008410000 */
[----:B------:R-:W-:Y:S01]  /*153c0*/  FSEL R56, R56, -INF , P2 ;  /* 0xff80000038387808 */ /* 0x000fe20001000000 */
[----:B------:R-:W-:Y:S01]  /*153d0*/  FMUL.FTZ R45, R45, UR8 ;  /* 0x000000082d2d7c20 */ /* 0x000fe20008410000 */
[----:B------:R-:W-:Y:S01]  /*153e0*/  FMNMX.FTZ R67, R54, R65, !PT ;  /* 0x0000004136437209 */ /* 0x000fe20007810000 */
[----:B------:R-:W4:Y:S01]  /*153f0*/  MUFU.TANH R43, R43 ;  /* 0x0000002b002b7308 */ /* 0x000f220000002400 */
[----:B------:R-:W-:-:S02]  /*15400*/  ISETP.GT.AND P2, PT, R69, 0x28, PT ;  /* 0x000000284500780c */ /* 0x000fc40003f44270 */
[----:B--2---:R-:W-:Y:S02]  /*15410*/  FSEL R58, R59, -INF , P3 ;  /* 0xff8000003b3a7808 */ /* 0x004fe40001800000 */
[----:B------:R-:W-:Y:S02]  /*15420*/  FMNMX.FTZ R67, R56, R67, !PT ;  /* 0x0000004338437209 */ /* 0x000fe40007810000 */
[C---:B------:R-:W-:Y:S01]  /*15430*/  ISETP.GT.AND P3, PT, R69.reuse, 0x29, PT ;  /* 0x000000294500780c */ /* 0x040fe20003f64270 */
[----:B------:R-:W2:Y:S01]  /*15440*/  MUFU.TANH R47, R47 ;  /* 0x0000002f002f7308 */ /* 0x000ea20000002400 */
[----:B0-----:R-:W-:Y:S02]  /*15450*/  FSEL R46, R4, -INF , P2 ;  /* 0xff800000042e7808 */ /* 0x001fe40001000000 */
[----:B------:R-:W-:Y:S02]  /*15460*/  FMNMX.FTZ R67, R58, R67, !PT ;  /* 0x000000433a437209 */ /* 0x000fe40007810000 */
[----:B------:R-:W-:-:S02]  /*15470*/  ISETP.GT.AND P2, PT, R69, 0x30, PT ;  /* 0x000000304500780c */ /* 0x000fc40003f44270 */
[----:B-1----:R-:W-:Y:S01]  /*15480*/  FSEL R42, R63, -INF , P3 ;  /* 0xff8000003f2a7808 */ /* 0x002fe20001800000 */
[----:B------:R-:W-:Y:S01]  /*15490*/  MUFU.TANH R13, R13 ;  /* 0x0000000d000d7308 */ /* 0x000fe20000002400 */
[----:B------:R-:W-:Y:S01]  /*154a0*/  FMNMX.FTZ R67, R46, R67, !PT ;  /* 0x000000432e437209 */ /* 0x000fe20007810000 */
[----:B------:R-:W-:Y:S01]  /*154b0*/  IMAD.MOV.U32 R63, RZ, RZ, R119 ;  /* 0x000000ffff3f7224 */ /* 0x000fe200078e0077 */
[C---:B------:R-:W-:Y:S02]  /*154c0*/  ISETP.GT.AND P3, PT, R69.reuse, 0x31, PT ;  /* 0x000000314500780c */ /* 0x040fe40003f64270 */
[----:B------:R-:W-:Y:S02]  /*154d0*/  FMNMX.FTZ R67, R42, R67, !PT ;  /* 0x000000432a437209 */ /* 0x000fe40007810000 */
[----:B---3--:R-:W-:Y:S01]  /*154e0*/  FSEL R2, R60, -INF , P3 ;  /* 0xff8000003c027808 */ /* 0x008fe20001800000 */
[----:B------:R-:W-:Y:S01]  /*154f0*/  MUFU.TANH R14, R14 ;  /* 0x0000000e000e7308 */ /* 0x000fe20000002400 */
[----:B------:R-:W-:-:S02]  /*15500*/  ISETP.GT.AND P3, PT, R69, 0x39, PT ;  /* 0x000000394500780c */ /* 0x000fc40003f64270 */
[----:B------:R-:W-:Y:S02]  /*15510*/  ISETP.GT.AND P4, PT, R49, 0x8, PT ;  /* 0x000000083100780c */ /* 0x000fe40003f84270 */
[----:B------:R-:W-:Y:S01]  /*15520*/  FSEL R60, R64, -INF , P3 ;  /* 0xff800000403c7808 */ /* 0x000fe20001800000 */
[----:B------:R-:W-:Y:S02]  /*15530*/  WARPGROUP.DEPBAR.LE gsb0, 0x0 ;  /* 0x00008000000079c5 */ /* 0x000fe40000010000 */
[----:B------:R-:W-:Y:S01]  /*15540*/  WARPGROUP.ARRIVE ;  /* 0x00000000000079c5 */ /* 0x000fe20000000000 */
[----:B------:R-:W-:Y:S01]  /*15550*/  FMUL.FTZ R4, R38, UR8 ;  /* 0x0000000826047c20 */ /* 0x000fe20008410000 */
[----:B------:R-:W-:Y:S01]  /*15560*/  FSEL R38, R57, -INF , P2 ;  /* 0xff80000039267808 */ /* 0x000fe20001000000 */
[----:B------:R-:W-:Y:S01]  /*15570*/  FMUL.FTZ R34, R34, UR8 ;  /* 0x0000000822227c20 */ /* 0x000fe20008410000 */
[----:B------:R-:W-:Y:S01]  /*15580*/  ISETP.GT.AND P2, PT, R69, 0x38, PT ;  /* 0x000000384500780c */ /* 0x000fe20003f44270 */
[----:B------:R-:W-:Y:S01]  /*15590*/  FMUL.FTZ R35, R35, UR8 ;  /* 0x0000000823237c20 */ /* 0x000fe20008410000 */
[----:B------:R-:W-:Y:S01]  /*155a0*/  HGMMA.64x16x16.F32 R24, gdesc[UR4], R24, gsb0 ;  /* 0x00200000041879f0 */ /* 0x000fe20008000818 */
[----:B------:R-:W-:Y:S01]  /*155b0*/  FMNMX.FTZ R67, R38, R67, !PT ;  /* 0x0000004326437209 */ /* 0x000fe20007810000 */
[----:B------:R0:W-:Y:S01]  /*155c0*/  MUFU.TANH R65, R34 ;  /* 0x0000002200417308 */ /* 0x0001e20000002400 */
[----:B------:R-:W-:Y:S01]  /*155d0*/  ISETP.GT.AND P3, PT, R69, 0x41, PT ;  /* 0x000000414500780c */ /* 0x000fe20003f64270 */
[----:B------:R-:W-:Y:S01]  /*155e0*/  FMUL.FTZ R39, R39, UR8 ;  /* 0x0000000827277c20 */ /* 0x000fe20008410000 */
[----:B------:R-:W-:Y:S01]  /*155f0*/  FMNMX.FTZ R67, R2, R67, !PT ;  /* 0x0000004302437209 */ /* 0x000fe20007810000 */
[----:B------:R-:W-:Y:S01]  /*15600*/  ULDC UR4, c[0x0][0x988] ;  /* 0x0002620000047ab9 */ /* 0x000fe20000000800 */
[----:B----4-:R-:W-:Y:S01]  /*15610*/  FSEL R64, R43, -INF , P3 ;  /* 0xff8000002b407808 */ /* 0x010fe20001800000 */
[----:B------:R-:W-:Y:S01]  /*15620*/  FMUL.FTZ R32, R32, UR8 ;  /* 0x0000000820207c20 */ /* 0x000fe20008410000 */
[----:B------:R-:W-:Y:S01]  /*15630*/  ISETP.GT.AND P3, PT, R69, 0x49, PT ;  /* 0x000000494500780c */ /* 0x000fe20003f64270 */
[----:B------:R-:W1:Y:S01]  /*15640*/  MUFU.TANH R35, R35 ;  /* 0x0000002300237308 */ /* 0x000e620000002400 */
[----:B0-----:R-:W-:Y:S01]  /*15650*/  FSEL R34, R61, -INF , P2 ;  /* 0xff8000003d227808 */ /* 0x001fe20001000000 */
[----:B------:R-:W-:Y:S01]  /*15660*/  FMUL.FTZ R36, R36, UR8 ;  /* 0x0000000824247c20 */ /* 0x000fe20008410000 */
[----:B------:R-:W-:Y:S01]  /*15670*/  ISETP.GT.AND P2, PT, R69, 0x40, PT ;  /* 0x000000404500780c */ /* 0x000fe20003f44270 */
[----:B------:R-:W-:Y:S01]  /*15680*/  FMUL.FTZ R33, R33, UR8 ;  /* 0x0000000821217c20 */ /* 0x000fe20008410000 */
[----:B------:R-:W-:Y:S01]  /*15690*/  FMNMX.FTZ R67, R34, R67, !PT ;  /* 0x0000004322437209 */ /* 0x000fe20007810000 */
[----:B------:R-:W-:Y:S01]  /*156a0*/  FMUL.FTZ R37, R37, UR8 ;  /* 0x0000000825257c20 */ /* 0x000fe20008410000 */
[----:B--2---:R-:W-:Y:S01]  /*156b0*/  FSEL R70, R47, -INF , P3 ;  /* 0xff8000002f467808 */ /* 0x004fe20001800000 */
[----:B------:R-:W-:Y:S01]  /*156c0*/  MUFU.TANH R4, R4 ;  /* 0x0000000400047308 */ /* 0x000fe20000002400 */
[----:B------:R-:W-:Y:S01]  /*156d0*/  FMNMX.FTZ R67, R60, R67, !PT ;  /* 0x000000433c437209 */ /* 0x000fe20007810000 */
[----:B------:R-:W-:Y:S01]  /*156e0*/  IMAD.MOV.U32 R61, RZ, RZ, R119 ;  /* 0x000000ffff3d7224 */ /* 0x000fe200078e0077 */
[----:B------:R-:W-:-:S02]  /*156f0*/  ISETP.GT.AND P3, PT, R69, 0x51, PT ;  /* 0x000000514500780c */ /* 0x000fc40003f64270 */
[-C--:B------:R-:W-:Y:S02]  /*15700*/  MOV R71, R119.reuse ;  /* 0x0000007700477202 */ /* 0x080fe40000000f00 */
[----:B------:R-:W-:Y:S01]  /*15710*/  MOV R59, R119 ;  /* 0x00000077003b7202 */ /* 0x000fe20000000f00 */
[----:B------:R-:W0:Y:S01]  /*15720*/  MUFU.TANH R39, R39 ;  /* 0x0000002700277308 */ /* 0x000e220000002400 */
[----:B-1----:R-:W-:Y:S02]  /*15730*/  FSEL R74, R35, -INF , P3 ;  /* 0xff800000234a7808 */ /* 0x002fe40001800000 */
[----:B------:R-:W-:-:S05]  /*15740*/  ISETP.GT.AND P3, PT, R69, 0x59, PT ;  /* 0x000000594500780c */ /* 0x000fca0003f64270 */
[----:B------:R-:W-:Y:S08]  /*15750*/  MUFU.TANH R43, R36 ;  /* 0x00000024002b7308 */ /* 0x000ff00000002400 */
[----:B------:R-:W-:Y:S01]  /*15760*/  MUFU.TANH R15, R15 ;  /* 0x0000000f000f7308 */ /* 0x000fe20000002400 */
[----:B0-----:R-:W-:Y:S02]  /*15770*/  FSEL R80, R39, -INF , P3 ;  /* 0xff80000027507808 */ /* 0x001fe40001800000 */
        /* <DEDUP_REMOVED lines=9> */
[----:B------:R-:W0:Y:S01]  /*15810*/  MUFU.TANH R57, R57 ;  /* 0x0000003900397308 */ /* 0x000e220000002400 */
[----:B------:R-:W-:Y:S01]  /*15820*/  FSEL R66, R66, -INF , P2 ;  /* 0xff80000042427808 */ /* 0x000fe20001000000 */
[----:B------:R-:W-:Y:S01]  /*15830*/  FMUL.FTZ R35, R31, UR8 ;  /* 0x000000081f237c20 */ /* 0x000fe20008410000 */
[----:B------:R-:W-:Y:S01]  /*15840*/  FMNMX.FTZ R67, R64, R67, !PT ;  /* 0x0000004340437209 */ /* 0x000fe20007810000 */
        /* <DEDUP_REMOVED lines=8> */
[----:B------:R2:W-:Y:S01]  /*158d0*/  @!P1 SYNCS.ARRIVE.TRANS64.RED.A1T0 RZ, [R0+URZ], RZ ;  /* 0x000000ff00ff99a7 */ /* 0x0005e2000810043f */
[----:B------:R-:W-:-:S02]  /*158e0*/  ISETP.GT.AND P2, PT, R69, 0x58, PT ;  /* 0x000000584500780c */ /* 0x000fc40003f44270 */
[----:B------:R-:W-:Y:S01]  /*158f0*/  FMNMX.FTZ R67, R30, R67, !PT ;  /* 0x000000431e437209 */ /* 0x000fe20007810000 */
[----:B------:R3:W4:Y:S01]  /*15900*/  MUFU.TANH R86, R3 ;  /* 0x0000000300567308 */ /* 0x0007220000002400 */
[----:B------:R-:W-:Y:S02]  /*15910*/  FSEL R78, R4, -INF , P2 ;  /* 0xff800000044e7808 */ /* 0x000fe40001000000 */
[----:B------:R-:W-:Y:S02]  /*15920*/  FMNMX.FTZ R67, R74, R67, !PT ;  /* 0x000000434a437209 */ /* 0x000fe40007810000 */
[----:B------:R-:W-:Y:S02]  /*15930*/  ISETP.GT.AND P2, PT, R69, 0x60, PT ;  /* 0x000000604500780c */ /* 0x000fe40003f44270 */
[----:B------:R-:W-:Y:S01]  /*15940*/  FMNMX.FTZ R67, R78, R67, !PT ;  /* 0x000000434e437209 */ /* 0x000fe20007810000 */
[----:B------:R-:W5:Y:S01]  /*15950*/  MUFU.TANH R35, R35 ;  /* 0x0000002300237308 */ /* 0x000f620000002400 */
[----:B---3--:R-:W-:Y:S01]  /*15960*/  FMUL.FTZ R3, R52, UR8 ;  /* 0x0000000834037c20 */ /* 0x008fe20008410000 */
[----:B0-----:R-:W-:Y:S01]  /*15970*/  FSEL R52, R57, -INF , P2 ;  /* 0xff80000039347808 */ /* 0x001fe20001000000 */
[----:B------:R-:W-:Y:S01]  /*15980*/  IMAD.MOV.U32 R57, RZ, RZ, R119 ;  /* 0x000000ffff397224 */ /* 0x000fe200078e0077 */
[----:B------:R-:W-:-:S02]  /*15990*/  FMNMX.FTZ R67, R80, R67, !PT ;  /* 0x0000004350437209 */ /* 0x000fc40007810000 */
[----:B------:R-:W-:Y:S02]  /*159a0*/  ISETP.GT.AND P2, PT, R69, 0x68, PT ;  /* 0x000000684500780c */ /* 0x000fe40003f44270 */
[----:B-1----:R-:W-:Y:S01]  /*159b0*/  FSEL R84, R27, -INF , P3 ;  /* 0xff8000001b547808 */ /* 0x002fe20001800000 */
[----:B------:R-:W-:Y:S01]  /*159c0*/  MUFU.TANH R31, R3 ;  /* 0x00000003001f7308 */ /* 0x000fe20000002400 */
[----:B------:R-:W-:Y:S01]  /*159d0*/  FMNMX.FTZ R67, R52, R67, !PT ;  /* 0x0000004334437209 */ /* 0x000fe20007810000 */
[----:B------:R-:W-:Y:S01]  /*159e0*/  FMUL.FTZ R27, R25, UR8 ;  /* 0x00000008191b7c20 */ /* 0x000fe20008410000 */
[----:B------:R-:W-:Y:S01]  /*159f0*/  ISETP.GT.AND P3, PT, R69, 0x69, PT ;  /* 0x000000694500780c */ /* 0x000fe20003f64270 */
[----:B------:R-:W-:Y:S01]  /*15a00*/  IMAD.MOV.U32 R69, RZ, RZ, R119 ;  /* 0x000000ffff457224 */ /* 0x000fe200078e0077 */
[----:B----4-:R-:W-:Y:S02]  /*15a10*/  FSEL R86, R86, -INF , P2 ;  /* 0xff80000056567808 */ /* 0x010fe40001000000 */
[----:B------:R-:W-:Y:S01]  /*15a20*/  FMNMX.FTZ R67, R84, R67, !PT ;  /* 0x0000004354437209 */ /* 0x000fe20007810000 */
[----:B------:R0:W-:Y:S01]  /*15a30*/  MUFU.TANH R47, R27 ;  /* 0x0000001b002f7308 */ /* 0x0001e20000002400 */
[----:B-----5:R-:W-:-:S02]  /*15a40*/  FSEL R90, R35, -INF , P3 ;  /* 0xff800000235a7808 */ /* 0x020fc40001800000 */
[----:B------:R-:W-:Y:S02]  /*15a50*/  FMNMX.FTZ R67, R86, R67, !PT ;  /* 0x0000004356437209 */ /* 0x000fe40007810000 */
[----:B------:R-:W-:Y:S02]  /*15a60*/  ISETP.GT.AND P3, PT, R49, 0x1, PT ;  /* 0x000000013100780c */ /* 0x000fe40003f64270 */
[----:B------:R-:W-:Y:S01]  /*15a70*/  FMNMX.FTZ R67, R90, R67, !PT ;  /* 0x000000435a437209 */ /* 0x000fe20007810000 */
[----:B------:R-:W-:Y:S01]  /*15a80*/  MUFU.TANH R100, R28 ;  /* 0x0000001c00647308 */ /* 0x000fe20000002400 */
[----:B0-----:R-:W-:Y:S02]  /*15a90*/  FSEL R27, R6, -INF , P3 ;  /* 0xff800000061b7808 */ /* 0x001fe40001800000 */
[----:B------:R-:W-:Y:S01]  /*15aa0*/  FSEL R6, R7, -INF , P4 ;  /* 0xff80000007067808 */ /* 0x000fe20002000000 */
[----:B------:R-:W0:Y:S01]  /*15ab0*/  SHFL.BFLY PT, R4, R67, 0x2, 0x1f ;  /* 0x0c401f0043047f89 */ /* 0x000e2200000e0000 */
[----:B------:R-:W-:-:S02]  /*15ac0*/  ISETP.GT.AND P3, PT, R49, 0x10, PT ;  /* 0x000000103100780c */ /* 0x000fc40003f64270 */
[----:B------:R-:W-:Y:S01]  /*15ad0*/  MOV R65, R119 ;  /* 0x0000007700417202 */ /* 0x000fe20000000f00 */
[----:B------:R-:W-:Y:S01]  /*15ae0*/  MUFU.TANH R98, R24 ;  /* 0x0000001800627308 */ /* 0x000fe20000002400 */
[----:B------:R-:W-:Y:S02]  /*15af0*/  FSEL R32, R9, -INF , P3 ;  /* 0xff80000009207808 */ /* 0x000fe40001800000 */
[----:B------:R-:W-:-:S05]  /*15b00*/  ISETP.GT.AND P3, PT, R49, 0x18, PT ;  /* 0x000000183100780c */ /* 0x000fca0003f64270 */
[----:B------:R1:W-:Y:S08]  /*15b10*/  MUFU.TANH R94, R40 ;  /* 0x00000028005e7308 */ /* 0x0003f00000002400 */
[----:B------:R-:W3:Y:S01]  /*15b20*/  MUFU.TANH R20, R20 ;  /* 0x0000001400147308 */ /* 0x000ee20000002400 */
[----:B-1----:R-:W-:Y:S02]  /*15b30*/  FSEL R40, R11, -INF , P3 ;  /* 0xff8000000b287808 */ /* 0x002fe40001800000 */
[----:B------:R-:W-:-:S02]  /*15b40*/  ISETP.GT.AND P3, PT, R49, 0x20, PT ;  /* 0x000000203100780c */ /* 0x000fc40003f64270 */
[----:B0-----:R-:W-:Y:S01]  /*15b50*/  FMNMX.FTZ R3, R67, R4, !PT ;  /* 0x0000000443037209 */ /* 0x001fe20007810000 */
[----:B------:R-:W-:Y:S02]  /*15b60*/  IMAD.MOV.U32 R67, RZ, RZ, R119 ;  /* 0x000000ffff437224 */ /* 0x000fe400078e0077 */
[----:B------:R0:W-:Y:S02]  /*15b70*/  MUFU.TANH R35, R44 ;  /* 0x0000002c00237308 */ /* 0x0001e40000002400 */
[----:B------:R-:W1:Y:S06]  /*15b80*/  SHFL.BFLY PT, R4, R3, 0x1, 0x1f ;  /* 0x0c201f0003047f89 */ /* 0x000e6c00000e0000 */
[----:B------:R-:W4:Y:S08]  /*15b90*/  MUFU.TANH R21, R21 ;  /* 0x0000001500157308 */ /* 0x000f300000002400 */
[----:B------:R-:W5:Y:S08]  /*15ba0*/  MUFU.TANH R53, R53 ;  /* 0x0000003500357308 */ /* 0x000f700000002400 */
[----:B------:R-:W2:Y:S01]  /*15bb0*/  MUFU.TANH R41, R41 ;  /* 0x0000002900297308 */ /* 0x000ea20000002400 */
[----:B-1----:R-:W-:Y:S01]  /*15bc0*/  FMNMX.FTZ R4, R3, R4, !PT ;  /* 0x0000000403047209 */ /* 0x002fe20007810000 */
[----:B------:R-:W-:-:S03]  /*15bd0*/  IMAD.U32 R3, RZ, RZ, UR4 ;  /* 0x00000004ff037e24 */ /* 0x000fc6000f8e00ff */
[C---:B------:R-:W-:Y:S01]  /*15be0*/  FSETP.NEU.FTZ.AND P2, PT, R4.reuse, -INF , PT ;  /* 0xff8000000400780b */ /* 0x040fe20003f5d000 */
[----:B------:R-:W-:Y:S02]  /*15bf0*/  FMUL.FTZ R25, R4, R3 ;  /* 0x0000000304197220 */ /* 0x000fe40000410000 */
[----:B------:R-:W1:Y:S03]  /*15c00*/  MUFU.TANH R45, R45 ;  /* 0x0000002d002d7308 */ /* 0x000e660000002400 */
[----:B------:R-:W-:Y:S02]  /*15c10*/  FSEL R25, R25, RZ, P2 ;  /* 0x000000ff19197208 */ /* 0x000fe40001000000 */
[----:B------:R-:W-:-:S03]  /*15c20*/  ISETP.GT.AND P2, PT, R49, RZ, PT ;  /* 0x000000ff3100720c */ /* 0x000fc60003f44270 */
[----:B------:R-:W1:Y:S01]  /*15c30*/  MUFU.TANH R33, R33 ;  /* 0x0000002100217308 */ /* 0x000e620000002400 */
[-CC-:B------:R-:W-:Y:S01]  /*15c40*/  FFMA.FTZ R197, R68, R3.reuse, -R25.reuse ;  /* 0x0000000344c57223 */ /* 0x180fe20000010819 */
[----:B------:R-:W-:Y:S01]  /*15c50*/  FSEL R28, R5, -INF , P2 ;  /* 0xff800000051c7808 */ /* 0x000fe20001000000 */
[-CC-:B------:R-:W-:Y:S01]  /*15c60*/  FFMA.FTZ R203, R82, R3.reuse, -R25.reuse ;  /* 0x0000000352cb7223 */ /* 0x180fe20000010819 */
[C---:B------:R-:W-:Y:S01]  /*15c70*/  ISETP.GT.AND P2, PT, R49.reuse, 0x9, PT ;  /* 0x000000093100780c */ /* 0x040fe20003f44270 */
[--C-:B------:R-:W-:Y:S01]  /*15c80*/  FFMA.FTZ R88, R88, R3, -R25.reuse ;  /* 0x0000000358587223 */ /* 0x100fe20000010819 */
[----:B------:R-:W-:Y:S01]  /*15c90*/  FMNMX.FTZ R5, R28, R27, !PT ;  /* 0x0000001b1c057209 */ /* 0x000fe20007810000 */
[--C-:B------:R-:W-:Y:S01]  /*15ca0*/  FFMA.FTZ R193, R56, R3, -R25.reuse ;  /* 0x0000000338c17223 */ /* 0x100fe20000010819 */
[----:B------:R-:W-:Y:S01]  /*15cb0*/  FSEL R24, R8, -INF , P2 ;  /* 0xff80000008187808 */ /* 0x000fe20001000000 */
[----:B------:R-:W1:Y:S01]  /*15cc0*/  MUFU.TANH R37, R37 ;  /* 0x0000002500257308 */ /* 0x000e620000002400 */
[----:B------:R-:W-:Y:S01]  /*15cd0*/  FMNMX.FTZ R5, R6, R5, !PT ;  /* 0x0000000506057209 */ /* 0x000fe20007810000 */
[-CC-:B------:R-:W-:Y:S01]  /*15ce0*/  FFMA.FTZ R199, R50, R3.reuse, -R25.reuse ;  /* 0x0000000332c77223 */ /* 0x180fe20000010819 */
[C---:B------:R-:W-:Y:S01]  /*15cf0*/  ISETP.GT.AND P2, PT, R49.reuse, 0x11, PT ;  /* 0x000000113100780c */ /* 0x040fe20003f44270 */
[--C-:B------:R-:W-:Y:S01]  /*15d00*/  FFMA.FTZ R195, R46, R3, -R25.reuse ;  /* 0x000000032ec37223 */ /* 0x100fe20000010819 */
[----:B------:R-:W-:Y:S01]  /*15d10*/  FMNMX.FTZ R5, R24, R5, !PT ;  /* 0x0000000518057209 */ /* 0x000fe20007810000 */
[-CC-:B------:R-:W-:Y:S01]  /*15d20*/  FFMA.FTZ R189, R38, R3.reuse, -R25.reuse ;  /* 0x0000000326bd7223 */ /* 0x180fe20000010819 */
[----:B------:R-:W-:Y:S01]  /*15d30*/  FSEL R36, R10, -INF , P2 ;  /* 0xff8000000a247808 */ /* 0x000fe20001000000 */
[--C-:B------:R-:W-:Y:S01]  /*15d40*/  FFMA.FTZ R10, R72, R3, -R25.reuse ;  /* 0x00000003480a7223 */ /* 0x100fe20000010819 */
[----:B------:R-:W-:Y:S01]  /*15d50*/  FMNMX.FTZ R5, R32, R5, !PT ;  /* 0x0000000520057209 */ /* 0x000fe20007810000 */
[----:B------:R1:W-:Y:S01]  /*15d60*/  MUFU.EX2 R8, R88 ;  /* 0x0000005800087308 */ /* 0x0003e20000000800 */
[----:B------:R-:W-:Y:S01]  /*15d70*/  ISETP.GT.AND P2, PT, R49, 0x19, PT ;  /* 0x000000193100780c */ /* 0x000fe20003f44270 */
[--C-:B------:R-:W-:Y:S01]  /*15d80*/  FFMA.FTZ R201, R55, R3, -R25.reuse ;  /* 0x0000000337c97223 */ /* 0x100fe20000010819 */
[----:B------:R-:W-:Y:S01]  /*15d90*/  FMNMX.FTZ R5, R36, R5, !PT ;  /* 0x0000000524057209 */ /* 0x000fe20007810000 */
[-CC-:B------:R-:W-:Y:S01]  /*15da0*/  FFMA.FTZ R42, R42, R3.reuse, -R25.reuse ;  /* 0x000000032a2a7223 */ /* 0x180fe20000010819 */
[----:B0-----:R-:W-:Y:S01]  /*15db0*/  FSEL R44, R12, -INF , P2 ;  /* 0xff8000000c2c7808 */ /* 0x001fe20001000000 */
[--C-:B------:R-:W-:Y:S01]  /*15dc0*/  FFMA.FTZ R12, R62, R3, -R25.reuse ;  /* 0x000000033e0c7223 */ /* 0x100fe20000010819 */
[----:B------:R-:W-:Y:S01]  /*15dd0*/  FMNMX.FTZ R5, R40, R5, !PT ;  /* 0x0000000528057209 */ /* 0x000fe20007810000 */
[----:B------:R-:W0:Y:S01]  /*15de0*/  MUFU.TANH R29, R29 ;  /* 0x0000001d001d7308 */ /* 0x000e220000002400 */
[----:B------:R-:W-:Y:S01]  /*15df0*/  ISETP.GT.AND P2, PT, R49, 0x21, PT ;  /* 0x000000213100780c */ /* 0x000fe20003f44270 */
[-CC-:B------:R-:W-:Y:S01]  /*15e00*/  FFMA.FTZ R2, R2, R3.reuse, -R25.reuse ;  /* 0x0000000302027223 */ /* 0x180fe20000010819 */
[----:B------:R-:W-:Y:S01]  /*15e10*/  FSEL R72, R13, -INF , P3 ;  /* 0xff8000000d487808 */ /* 0x000fe20001800000 */
[--C-:B------:R-:W-:Y:S01]  /*15e20*/  FFMA.FTZ R191, R34, R3, -R25.reuse ;  /* 0x0000000322bf7223 */ /* 0x100fe20000010819 */
[----:B------:R-:W-:Y:S01]  /*15e30*/  FMNMX.FTZ R5, R44, R5, !PT ;  /* 0x000000052c057209 */ /* 0x000fe20007810000 */
[-CC-:B------:R-:W-:Y:S01]  /*15e40*/  FFMA.FTZ R185, R26, R3.reuse, -R25.reuse ;  /* 0x000000031ab97223 */ /* 0x180fe20000010819 */
[C---:B------:R-:W-:Y:S01]  /*15e50*/  ISETP.GT.AND P3, PT, R49.reuse, 0x28, PT ;  /* 0x000000283100780c */ /* 0x040fe20003f64270 */
[----:B------:R-:W0:Y:S01]  /*15e60*/  MUFU.EX2 R201, R201 ;  /* 0x000000c900c97308 */ /* 0x000e220000000800 */
[----:B------:R-:W-:Y:S01]  /*15e70*/  FSEL R68, R14, -INF , P2 ;  /* 0xff8000000e447808 */ /* 0x000fe20001000000 */
[--C-:B------:R-:W-:Y:S01]  /*15e80*/  FFMA.FTZ R14, R54, R3, -R25.reuse ;  /* 0x00000003360e7223 */ /* 0x100fe20000010819 */
[----:B------:R-:W-:Y:S01]  /*15e90*/  FMNMX.FTZ R5, R72, R5, !PT ;  /* 0x0000000548057209 */ /* 0x000fe20007810000 */
[-CC-:B------:R-:W-:Y:S01]  /*15ea0*/  FFMA.FTZ R34, R60, R3.reuse, -R25.reuse ;  /* 0x000000033c227223 */ /* 0x180fe20000010819 */
[----:B------:R-:W-:Y:S01]  /*15eb0*/  ISETP.GT.AND P2, PT, R49, 0x29, PT ;  /* 0x000000293100780c */ /* 0x000fe20003f44270 */
[--C-:B------:R-:W-:Y:S01]  /*15ec0*/  FFMA.FTZ R26, R64, R3, -R25.reuse ;  /* 0x00000003401a7223 */ /* 0x100fe20000010819 */
[----:B------:R-:W-:Y:S01]  /*15ed0*/  FSEL R76, R15, -INF , P3 ;  /* 0xff8000000f4c7808 */ /* 0x000fe20001800000 */
[----:B------:R-:W0:Y:S01]  /*15ee0*/  MUFU.EX2 R203, R203 ;  /* 0x000000cb00cb7308 */ /* 0x000e220000000800 */
[----:B------:R-:W-:Y:S01]  /*15ef0*/  FMNMX.FTZ R5, R68, R5, !PT ;  /* 0x0000000544057209 */ /* 0x000fe20007810000 */
[-CC-:B------:R-:W-:Y:S01]  /*15f00*/  FFMA.FTZ R187, R66, R3.reuse, -R25.reuse ;  /* 0x0000000342bb7223 */ /* 0x180fe20000010819 */
[C---:B------:R-:W-:Y:S01]  /*15f10*/  ISETP.GT.AND P3, PT, R49.reuse, 0x30, PT ;  /* 0x000000303100780c */ /* 0x040fe20003f64270 */
[-CC-:B------:R-:W-:Y:S01]  /*15f20*/  FFMA.FTZ R181, R30, R3.reuse, -R25.reuse ;  /* 0x000000031eb57223 */ /* 0x180fe20000010819 */
[----:B---3--:R-:W-:Y:S01]  /*15f30*/  FSEL R62, R20, -INF , P2 ;  /* 0xff800000143e7808 */ /* 0x008fe20001000000 */
[--C-:B------:R-:W-:Y:S01]  /*15f40*/  FFMA.FTZ R20, R58, R3, -R25.reuse ;  /* 0x000000033a147223 */ /* 0x100fe20000010819 */
[----:B------:R-:W-:Y:S01]  /*15f50*/  FMNMX.FTZ R5, R76, R5, !PT ;  /* 0x000000054c057209 */ /* 0x000fe20007810000 */
[----:B------:R-:W3:Y:S01]  /*15f60*/  MUFU.EX2 R10, R10 ;  /* 0x0000000a000a7308 */ /* 0x000ee20000000800 */
[----:B------:R-:W-:Y:S01]  /*15f70*/  ISETP.GT.AND P2, PT, R49, 0x31, PT ;  /* 0x000000313100780c */ /* 0x000fe20003f44270 */
[-CC-:B------:R-:W-:Y:S01]  /*15f80*/  FFMA.FTZ R177, R52, R3.reuse, -R25.reuse ;  /* 0x0000000334b17223 */ /* 0x180fe20000010819 */
[----:B----4-:R-:W-:Y:S01]  /*15f90*/  FSEL R82, R21, -INF , P3 ;  /* 0xff80000015527808 */ /* 0x010fe20001800000 */
[--C-:B------:R-:W-:Y:S01]  /*15fa0*/  FFMA.FTZ R60, R70, R3, -R25.reuse ;  /* 0x00000003463c7223 */ /* 0x100fe20000010819 */
[----:B------:R-:W-:Y:S01]  /*15fb0*/  FMNMX.FTZ R5, R62, R5, !PT ;  /* 0x000000053e057209 */ /* 0x000fe20007810000 */
[-CC-:B------:R-:W-:Y:S01]  /*15fc0*/  FFMA.FTZ R30, R74, R3.reuse, -R25.reuse ;  /* 0x000000034a1e7223 */ /* 0x180fe20000010819 */
[C---:B------:R-:W-:Y:S01]  /*15fd0*/  ISETP.GT.AND P3, PT, R49.reuse, 0x38, PT ;  /* 0x000000383100780c */ /* 0x040fe20003f64270 */
[----:B------:R-:W4:Y:S01]  /*15fe0*/  MUFU.EX2 R197, R197 ;  /* 0x000000c500c57308 */ /* 0x000f220000000800 */
[----:B------:R-:W-:Y:S01]  /*15ff0*/  FSEL R48, R48, -INF , P2 ;  /* 0xff80000030307808 */ /* 0x000fe20001000000 */
[--C-:B------:R-:W-:Y:S01]  /*16000*/  FFMA.FTZ R183, R78, R3, -R25.reuse ;  /* 0x000000034eb77223 */ /* 0x100fe20000010819 */
[----:B------:R-:W-:Y:S01]  /*16010*/  FMNMX.FTZ R5, R82, R5, !PT ;  /* 0x0000000552057209 */ /* 0x000fe20007810000 */
[-CC-:B------:R-:W-:Y:S01]  /*16020*/  FFMA.FTZ R64, R80, R3.reuse, -R25.reuse ;  /* 0x0000000350407223 */ /* 0x180fe20000010819 */
[----:B------:R-:W-:Y:S01]  /*16030*/  ISETP.GT.AND P2, PT, R49, 0x39, PT ;  /* 0x000000393100780c */ /* 0x000fe20003f44270 */
[--C-:B------:R-:W-:Y:S01]  /*16040*/  FFMA.FTZ R52, R84, R3, -R25.reuse ;  /* 0x0000000354347223 */ /* 0x100fe20000010819 */
[----:B------:R-:W-:Y:S01]  /*16050*/  FSEL R104, R31, -INF , P3 ;  /* 0xff8000001f687808 */ /* 0x000fe20001800000 */
[----:B------:R-:W4:Y:S01]  /*16060*/  MUFU.EX2 R12, R12 ;  /* 0x0000000c000c7308 */ /* 0x000f220000000800 */
[----:B------:R-:W-:Y:S01]  /*16070*/  FMNMX.FTZ R5, R48, R5, !PT ;  /* 0x0000000530057209 */ /* 0x000fe20007810000 */
[-CC-:B------:R-:W-:Y:S01]  /*16080*/  FFMA.FTZ R179, R86, R3.reuse, -R25.reuse ;  /* 0x0000000356b37223 */ /* 0x180fe20000010819 */
[----:B------:R-:W-:Y:S01]  /*16090*/  ISETP.GT.AND P3, PT, R49, 0x40, PT ;  /* 0x000000403100780c */ /* 0x000fe20003f64270 */
[----:B------:R-:W-:Y:S01]  /*160a0*/  FFMA.FTZ R66, R90, R3, -R25 ;  /* 0x000000035a427223 */ /* 0x000fe20000010819 */
[----:B-----5:R-:W-:Y:S01]  /*160b0*/  FSEL R92, R53, -INF , P2 ;  /* 0xff800000355c7808 */ /* 0x020fe20001000000 */
[--C-:B------:R-:W-:Y:S01]  /*160c0*/  IMAD.MOV.U32 R90, RZ, RZ, R119.reuse ;  /* 0x000000ffff5a7224 */ /* 0x100fe200078e0077 */
[----:B------:R-:W-:Y:S01]  /*160d0*/  FMNMX.FTZ R5, R104, R5, !PT ;  /* 0x0000000568057209 */ /* 0x000fe20007810000 */
[----:B------:R-:W5:Y:S01]  /*160e0*/  MUFU.EX2 R199, R199 ;  /* 0x000000c700c77308 */ /* 0x000f620000000800 */
[C---:B------:R-:W-:Y:S01]  /*160f0*/  ISETP.GT.AND P2, PT, R49.reuse, 0x41, PT ;  /* 0x000000413100780c */ /* 0x040fe20003f44270 */
[--C-:B------:R-:W-:Y:S01]  /*16100*/  IMAD.MOV.U32 R84, RZ, RZ, R119.reuse ;  /* 0x000000ffff547224 */ /* 0x100fe200078e0077 */
[----:B------:R-:W-:Y:S01]  /*16110*/  FSEL R94, R94, -INF , P3 ;  /* 0xff8000005e5e7808 */ /* 0x000fe20001800000 */
[--C-:B------:R-:W-:Y:S01]  /*16120*/  IMAD.MOV.U32 R78, RZ, RZ, R119.reuse ;  /* 0x000000ffff4e7224 */ /* 0x100fe200078e0077 */
[----:B------:R-:W-:Y:S01]  /*16130*/  FMNMX.FTZ R5, R92, R5, !PT ;  /* 0x000000055c057209 */ /* 0x000fe20007810000 */
[--C-:B------:R-:W-:Y:S01]  /*16140*/  IMAD.MOV.U32 R70, RZ, RZ, R119.reuse ;  /* 0x000000ffff467224 */ /* 0x100fe200078e0077 */
[----:B------:R-:W-:Y:S01]  /*16150*/  ISETP.GT.AND P3, PT, R49, 0x48, PT ;  /* 0x000000483100780c */ /* 0x000fe20003f64270 */
[----:B------:R-:W5:Y:S01]  /*16160*/  MUFU.EX2 R14, R14 ;  /* 0x0000000e000e7308 */ /* 0x000f620000000800 */
[----:B--2---:R-:W-:Y:S01]  /*16170*/  FSEL R54, R41, -INF , P2 ;  /* 0xff80000029367808 */ /* 0x004fe20001000000 */
[----:B------:R-:W-:Y:S01]  /*16180*/  IMAD.MOV.U32 R55, RZ, RZ, R119 ;  /* 0x000000ffff377224 */ /* 0x000fe200078e0077 */
[----:B------:R-:W-:-:S02]  /*16190*/  FMNMX.FTZ R5, R94, R5, !PT ;  /* 0x000000055e057209 */ /* 0x000fc40007810000 */
[----:B------:R-:W-:Y:S02]  /*161a0*/  ISETP.GT.AND P2, PT, R49, 0x49, PT ;  /* 0x000000493100780c */ /* 0x000fe40003f44270 */
[----:B-1----:R-:W-:Y:S01]  /*161b0*/  FSEL R88, R35, -INF , P3 ;  /* 0xff80000023587808 */ /* 0x002fe20001800000 */
[----:B------:R-:W-:Y:S01]  /*161c0*/  MUFU.EX2 R193, R193 ;  /* 0x000000c100c17308 */ /* 0x000fe20000000800 */
[----:B------:R-:W-:Y:S02]  /*161d0*/  FMNMX.FTZ R5, R54, R5, !PT ;  /* 0x0000000536057209 */ /* 0x000fe40007810000 */
[----:B------:R-:W-:Y:S02]  /*161e0*/  ISETP.GT.AND P3, PT, R49, 0x50, PT ;  /* 0x000000503100780c */ /* 0x000fe40003f64270 */
[----:B------:R-:W-:Y:S01]  /*161f0*/  FSEL R56, R45, -INF , P2 ;  /* 0xff8000002d387808 */ /* 0x000fe20001000000 */
[----:B------:R-:W-:Y:S01]  /*16200*/  IMAD.MOV.U32 R45, RZ, RZ, R119 ;  /* 0x000000ffff2d7224 */ /* 0x000fe200078e0077 */
        /* <DEDUP_REMOVED lines=12> */
[----:B------:R-:W-:Y:S01]  /*162d0*/  FMNMX.FTZ R5, R46, R5, !PT ;  /* 0x000000052e057209 */ /* 0x000fe20007810000 */
[----:B------:R-:W-:Y:S01]  /*162e0*/  IMAD.MOV.U32 R43, RZ, RZ, R119 ;  /* 0x000000ffff2b7224 */ /* 0x000fe200078e0077 */
        /* <DEDUP_REMOVED lines=11> */
[----:B------:R-:W-:Y:S01]  /*163a0*/  ISETP.GT.AND P2, PT, R49, 0x69, PT ;  /* 0x000000693100780c */ /* 0x000fe20003f44270 */
[----:B------:R-:W-:Y:S01]  /*163b0*/  IMAD.MOV.U32 R49, RZ, RZ, R119 ;  /* 0x000000ffff317224 */ /* 0x000fe200078e0077 */
[----:B------:R-:W-:Y:S01]  /*163c0*/  FSEL R100, R100, -INF , P3 ;  /* 0xff80000064647808 */ /* 0x000fe20001800000 */
[----:B------:R-:W-:Y:S01]  /*163d0*/  MUFU.EX2 R191, R191 ;  /* 0x000000bf00bf7308 */ /* 0x000fe20000000800 */
[----:B------:R-:W-:-:S02]  /*163e0*/  FMNMX.FTZ R5, R38, R5, !PT ;  /* 0x0000000526057209 */ /* 0x000fc40007810000 */
[----:B0-----:R-:W-:Y:S02]  /*163f0*/  FSEL R102, R29, -INF , P2 ;  /* 0xff8000001d667808 */ /* 0x001fe40001000000 */
[----:B------:R-:W-:Y:S02]  /*16400*/  FMNMX.FTZ R5, R100, R5, !PT ;  /* 0x0000000564057209 */ /* 0x000fe40007810000 */
[----:B------:R-:W-:Y:S01]  /*16410*/  MOV R86, R119 ;  /* 0x0000007700567202 */ /* 0x000fe20000000f00 */
[----:B------:R-:W-:Y:S01]  /*16420*/  MUFU.EX2 R34, R34 ;  /* 0x0000002200227308 */ /* 0x000fe20000000800 */
[----:B------:R-:W-:Y:S02]  /*16430*/  FMNMX.FTZ R5, R102, R5, !PT ;  /* 0x0000000566057209 */ /* 0x000fe40007810000 */
[-C--:B------:R-:W-:Y:S02]  /*16440*/  MOV R80, R119.reuse ;  /* 0x0000007700507202 */ /* 0x080fe40000000f00 */
[-C--:B------:R-:W-:Y:S01]  /*16450*/  MOV R74, R119.reuse ;  /* 0x00000077004a7202 */ /* 0x080fe20000000f00 */
[----:B------:R-:W0:Y:S01]  /*16460*/  SHFL.BFLY PT, R106, R5, 0x2, 0x1f ;  /* 0x0c401f00056a7f89 */ /* 0x000e2200000e0000 */
[-C--:B------:R-:W-:Y:S01]  /*16470*/  MOV R53, R119.reuse ;  /* 0x0000007700357202 */ /* 0x080fe20000000f00 */
[----:B------:R-:W-:Y:S01]  /*16480*/  MUFU.EX2 R185, R185 ;  /* 0x000000b900b97308 */ /* 0x000fe20000000800 */
[----:B------:R-:W-:-:S07]  /*16490*/  MOV R47, R119 ;  /* 0x00000077002f7202 */ /* 0x000fce0000000f00 */
        /* <DEDUP_REMOVED lines=9> */
[----:B------:R-:W-:-:S03]  /*16530*/  IMAD.MOV.U32 R106, RZ, RZ, R119 ;  /* 0x000000ffff6a7224 */ /* 0x000fc600078e0077 */
[C---:B------:R-:W-:Y:S01]  /*16540*/  FSETP.NEU.FTZ.AND P2, PT, R5.reuse, -INF , PT ;  /* 0xff8000000500780b */ /* 0x040fe20003f5d000 */
[----:B------:R-:W-:Y:S02]  /*16550*/  FMUL.FTZ R7, R5, R3 ;  /* 0x0000000305077220 */ /* 0x000fe40000410000 */
[----:B------:R-:W-:Y:S03]  /*16560*/  MUFU.EX2 R64, R64 ;  /* 0x0000004000407308 */ /* 0x000fe60000000800 */
[----:B------:R-:W-:-:S05]  /*16570*/  FSEL R29, R7, RZ, P2 ;  /* 0x000000ff071d7208 */ /* 0x000fca0001000000 */
[----:B------:R-:W-:Y:S01]  /*16580*/  MUFU.EX2 R177, R177 ;  /* 0x000000b100b17308 */ /* 0x000fe20000000800 */
[-CC-:B------:R-:W-:Y:S01]  /*16590*/  FFMA.FTZ R200, R28, R3.reuse, -R29.reuse ;  /* 0x000000031cc87223 */ /* 0x180fe2000001081d */
[-CC-:B------:R-:W-:Y:S01]  /*165a0*/  FFMA.FTZ R9, R27, R3.reuse, -R29.reuse ;  /* 0x000000031b097223 */ /* 0x180fe2000001081d */
[-CC-:B------:R-:W-:Y:S01]  /*165b0*/  FFMA.FTZ R202, R6, R3.reuse, -R29.reuse ;  /* 0x0000000306ca7223 */ /* 0x180fe2000001081d */
[----:B------:R-:W-:Y:S01]  /*165c0*/  FADD.FTZ R6, R201, R8 ;  /* 0x00000008c9067221 */ /* 0x000fe20000010000 */
[-CC-:B------:R-:W-:Y:S01]  /*165d0*/  FFMA.FTZ R11, R24, R3.reuse, -R29.reuse ;  /* 0x00000003180b7223 */ /* 0x180fe2000001081d */
[-CC-:B------:R-:W-:Y:S01]  /*165e0*/  FFMA.FTZ R196, R32, R3.reuse, -R29.reuse ;  /* 0x0000000320c47223 */ /* 0x180fe2000001081d */
[-CC-:B------:R-:W-:Y:S01]  /*165f0*/  FFMA.FTZ R13, R36, R3.reuse, -R29.reuse ;  /* 0x00000003240d7223 */ /* 0x180fe2000001081d */
[----:B------:R-:W-:Y:S01]  /*16600*/  MUFU.EX2 R200, R200 ;  /* 0x000000c800c87308 */ /* 0x000fe20000000800 */
[----:B------:R-:W-:Y:S01]  /*16610*/  FADD.FTZ R7, R203, R6 ;  /* 0x00000006cb077221 */ /* 0x000fe20000010000 */
[--C-:B------:R-:W-:Y:S01]  /*16620*/  FFMA.FTZ R198, R40, R3, -R29.reuse ;  /* 0x0000000328c67223 */ /* 0x100fe2000001081d */
[----:B------:R-:W-:Y:S01]  /*16630*/  IADD3 R24, R222, -R219, RZ ;  /* 0x800000dbde187210 */ /* 0x000fe20007ffe0ff */
[-C--:B------:R-:W-:Y:S01]  /*16640*/  FFMA.FTZ R15, R44, R3.reuse, -R29 ;  /* 0x000000032c0f7223 */ /* 0x080fe2000001081d */
[----:B---3--:R-:W-:Y:S01]  /*16650*/  FADD.FTZ R6, R10, R7 ;  /* 0x000000070a067221 */ /* 0x008fe20000010000 */
[-CC-:B------:R-:W-:Y:S01]  /*16660*/  FFMA.FTZ R192, R72, R3.reuse, -R29.reuse ;  /* 0x0000000348c07223 */ /* 0x180fe2000001081d */
[----:B------:R-:W-:Y:S01]  /*16670*/  FFMA.FTZ R21, R68, R3, -R29 ;  /* 0x0000000344157223 */ /* 0x000fe2000001081d */
[----:B------:R-:W0:Y:S01]  /*16680*/  MUFU.EX2 R9, R9 ;  /* 0x0000000900097308 */ /* 0x000e220000000800 */
[----:B----4-:R-:W-:Y:S01]  /*16690*/  FADD.FTZ R33, R197, R6 ;  /* 0x00000006c5217221 */ /* 0x010fe20000010000 */
[----:B------:R-:W-:-:S02]  /*166a0*/  IMAD R7, R217, 0x80, R24 ;  /* 0x00000080d9077824 */ /* 0x000fc400078e0218 */
[-CC-:B------:R-:W-:Y:S01]  /*166b0*/  FFMA.FTZ R194, R76, R3.reuse, -R29.reuse ;  /* 0x000000034cc27223 */ /* 0x180fe2000001081d */
[-C--:B------:R-:W-:Y:S01]  /*166c0*/  FFMA.FTZ R25, R62, R3.reuse, -R29 ;  /* 0x000000033e197223 */ /* 0x080fe2000001081d */
[----:B------:R-:W-:Y:S01]  /*166d0*/  FADD.FTZ R6, R12, R33 ;  /* 0x000000210c067221 */ /* 0x000fe20000010000 */
[-CC-:B------:R-:W-:Y:S01]  /*166e0*/  FFMA.FTZ R188, R82, R3.reuse, -R29.reuse ;  /* 0x0000000352bc7223 */ /* 0x180fe2000001081d */
[-CC-:B------:R-:W-:Y:S01]  /*166f0*/  FFMA.FTZ R27, R48, R3.reuse, -R29.reuse ;  /* 0x00000003301b7223 */ /* 0x180fe2000001081d */
[----:B------:R-:W1:Y:S01]  /*16700*/  MUFU.EX2 R202, R202 ;  /* 0x000000ca00ca7308 */ /* 0x000e620000000800 */
[----:B-----5:R-:W-:Y:S01]  /*16710*/  FADD.FTZ R35, R199, R6 ;  /* 0x00000006c7237221 */ /* 0x020fe20000010000 */
[----:B------:R-:W-:Y:S02]  /*16720*/  IMAD.MOV.U32 R6, RZ, RZ, RZ ;  /* 0x000000ffff067224 */ /* 0x000fe400078e00ff */
[-CC-:B------:R-:W-:Y:S01]  /*16730*/  FFMA.FTZ R190, R104, R3.reuse, -R29.reuse ;  /* 0x0000000368be7223 */ /* 0x180fe2000001081d */
[----:B------:R-:W-:Y:S01]  /*16740*/  FFMA.FTZ R92, R92, R3, -R29 ;  /* 0x000000035c5c7223 */ /* 0x000fe2000001081d */
[----:B------:R-:W-:Y:S01]  /*16750*/  FADD.FTZ R28, R14, R35 ;  /* 0x000000230e1c7221 */ /* 0x000fe20000010000 */
[----:B------:R-:W-:-:S04]  /*16760*/  IMAD.HI R218, R7, -0x6db6db6d, R6 ;  /* 0x9249249307da7827 */ /* 0x000fc800078e0206 */
[-C--:B------:R-:W-:Y:S01]  /*16770*/  FFMA.FTZ R94, R94, R3.reuse, -R29 ;  /* 0x000000035e5e7223 */ /* 0x080fe2000001081d */
[----:B------:R-:W2:Y:S01]  /*16780*/  MUFU.EX2 R11, R11 ;  /* 0x0000000b000b7308 */ /* 0x000ea20000000800 */
[----:B0-----:R-:W-:Y:S01]  /*16790*/  FADD.FTZ R33, R200, R9 ;  /* 0x00000009c8217221 */ /* 0x001fe20000010000 */
[----:B------:R-:W-:Y:S01]  /*167a0*/  FADD.FTZ R35, R193, R28 ;  /* 0x0000001cc1237221 */ /* 0x000fe20000010000 */
[----:B------:R-:W-:Y:S01]  /*167b0*/  SHF.R.U32.HI R37, RZ, 0x1f, R218 ;  /* 0x0000001fff257819 */ /* 0x000fe200000116da */
[-CC-:B------:R-:W-:Y:S01]  /*167c0*/  FFMA.FTZ R54, R54, R3.reuse, -R29.reuse ;  /* 0x0000000336367223 */ /* 0x180fe2000001081d */
[-CC-:B------:R-:W-:Y:S01]  /*167d0*/  FFMA.FTZ R88, R88, R3.reuse, -R29.reuse ;  /* 0x0000000358587223 */ /* 0x180fe2000001081d */
[----:B------:R-:W-:Y:S01]  /*167e0*/  FFMA.FTZ R56, R56, R3, -R29 ;  /* 0x0000000338387223 */ /* 0x000fe2000001081d */
[----:B------:R-:W-:Y:S01]  /*167f0*/  LEA.HI.SX32 R218, R218, R37, 0x1a ;  /* 0x00000025dada7211 */ /* 0x000fe200078fd2ff */
[----:B------:R-:W0:Y:S01]  /*16800*/  MUFU.EX2 R196, R196 ;  /* 0x000000c400c47308 */ /* 0x000e220000000800 */
[----:B-1----:R-:W-:Y:S01]  /*16810*/  FADD.FTZ R24, R202, R33 ;  /* 0x00000021ca187221 */ /* 0x002fe20000010000 */
[-CC-:B------:R-:W-:Y:S01]  /*16820*/  FFMA.FTZ R50, R50, R3.reuse, -R29.reuse ;  /* 0x0000000332327223 */ /* 0x180fe2000001081d */
[-CC-:B------:R-:W-:Y:S01]  /*16830*/  FFMA.FTZ R46, R46, R3.reuse, -R29.reuse ;  /* 0x000000032e2e7223 */ /* 0x180fe2000001081d */
[-CC-:B------:R-:W-:Y:S01]  /*16840*/  FFMA.FTZ R58, R58, R3.reuse, -R29.reuse ;  /* 0x000000033a3a7223 */ /* 0x180fe2000001081d */
[-CC-:B------:R-:W-:Y:S01]  /*16850*/  FFMA.FTZ R96, R96, R3.reuse, -R29.reuse ;  /* 0x0000000360607223 */ /* 0x180fe2000001081d */
[-CC-:B------:R-:W-:Y:S01]  /*16860*/  FFMA.FTZ R98, R98, R3.reuse, -R29.reuse ;  /* 0x0000000362627223 */ /* 0x180fe2000001081d */
[-C--:B------:R-:W-:Y:S01]  /*16870*/  FFMA.FTZ R38, R38, R3.reuse, -R29 ;  /* 0x0000000326267223 */ /* 0x080fe2000001081d */
[----:B------:R-:W1:Y:S01]  /*16880*/  MUFU.EX2 R13, R13 ;  /* 0x0000000d000d7308 */ /* 0x000e620000000800 */
[----:B--2---:R-:W-:Y:S01]  /*16890*/  FADD.FTZ R33, R11, R24 ;  /* 0x000000180b217221 */ /* 0x004fe20000010000 */
[----:B------:R-:W-:Y:S01]  /*168a0*/  FADD.FTZ R24, R20, R35 ;  /* 0x0000002314187221 */ /* 0x000fe20000010000 */
[-CC-:B------:R-:W-:Y:S01]  /*168b0*/  FFMA.FTZ R100, R100, R3.reuse, -R29.reuse ;  /* 0x0000000364647223 */ /* 0x180fe2000001081d */
[----:B------:R-:W-:Y:S01]  /*168c0*/  FFMA.FTZ R102, R102, R3, -R29 ;  /* 0x0000000366667223 */ /* 0x000fe2000001081d */
[----:B------:R-:W-:Y:S01]  /*168d0*/  F2FP.F16.F32.PACK_AB R203, R10, R203 ;  /* 0x000000cb0acb723e */ /* 0x000fe200000000ff */
[----:B------:R-:W-:Y:S01]  /*168e0*/  FADD.FTZ R35, R195, R24 ;  /* 0x00000018c3237221 */ /* 0x000fe20000010000 */
[----:B------:R-:W-:Y:S01]  /*168f0*/  VIADD R10, R148, 0xfffffffe ;  /* 0xfffffffe940a7836 */ /* 0x000fe20000000000 */
[----:B------:R-:W2:Y:S01]  /*16900*/  MUFU.EX2 R198, R198 ;  /* 0x000000c600c67308 */ /* 0x000ea20000000800 */
[----:B0-----:R-:W-:Y:S01]  /*16910*/  FADD.FTZ R6, R196, R33 ;  /* 0x00000021c4067221 */ /* 0x001fe20000010000 */
[----:B------:R-:W-:Y:S01]  /*16920*/  FADD.FTZ R24, R42, R35 ;  /* 0x000000232a187221 */ /* 0x000fe20000010000 */
[----:B------:R-:W-:Y:S01]  /*16930*/  F2FP.F16.F32.PACK_AB R200, R9, R200 ;  /* 0x000000c809c8723e */ /* 0x000fe200000000ff */
[----:B------:R-:W-:Y:S01]  /*16940*/  IMAD.MOV.U32 R82, RZ, RZ, R119 ;  /* 0x000000ffff527224 */ /* 0x000fe200078e0077 */
[----:B------:R-:W-:Y:S01]  /*16950*/  VIMNMX R218, RZ, R218, !PT ;  /* 0x000000daffda7248 */ /* 0x000fe20007fe0100 */
[----:B------:R-:W-:Y:S01]  /*16960*/  FADD.FTZ R37, R189, R24 ;  /* 0x00000018bd257221 */ /* 0x000fe20000010000 */
[C---:B------:R-:W-:Y:S01]  /*16970*/  F2FP.F16.F32.PACK_AB R189, R2.reuse, R189 ;  /* 0x000000bd02bd723e */ /* 0x040fe200000000ff */
[----:B------:R-:W0:Y:S01]  /*16980*/  MUFU.EX2 R15, R15 ;  /* 0x0000000f000f7308 */ /* 0x000e220000000800 */
[----:B-1----:R-:W-:Y:S01]  /*16990*/  FADD.FTZ R33, R13, R6 ;  /* 0x000000060d217221 */ /* 0x002fe20000010000 */
[----:B------:R-:W-:Y:S01]  /*169a0*/  FADD.FTZ R24, R2, R37 ;  /* 0x0000002502187221 */ /* 0x000fe20000010000 */
[----:B------:R-:W-:Y:S01]  /*169b0*/  ISETP.GE.AND P2, PT, R10, R218, PT ;  /* 0x000000da0a00720c */ /* 0x000fe20003f46270 */
[----:B------:R-:W-:Y:S01]  /*169c0*/  IMAD.MOV.U32 R76, RZ, RZ, R119 ;  /* 0x000000ffff4c7224 */ /* 0x000fe200078e0077 */
[----:B------:R-:W-:Y:S01]  /*169d0*/  F2FP.F16.F32.PACK_AB R202, R11, R202 ;  /* 0x000000ca0bca723e */ /* 0x000fe200000000ff */
[----:B------:R-:W-:Y:S01]  /*169e0*/  FADD.FTZ R37, R191, R24 ;  /* 0x00000018bf257221 */ /* 0x000fe20000010000 */
[----:B------:R-:W-:Y:S01]  /*169f0*/  F2FP.F16.F32.PACK_AB R195, R42, R195 ;  /* 0x000000c32ac3723e */ /* 0x000fe200000000ff */
[----:B------:R-:W1:Y:S01]  /*16a00*/  MUFU.EX2 R192, R192 ;  /* 0x000000c000c07308 */ /* 0x000e620000000800 */
[----:B--2---:R-:W-:Y:S01]  /*16a10*/  FADD.FTZ R6, R198, R33 ;  /* 0x00000021c6067221 */ /* 0x004fe20000010000 */
[----:B------:R-:W-:Y:S01]  /*16a20*/  F2FP.F16.F32.PACK_AB R191, R34, R191 ;  /* 0x000000bf22bf723e */ /* 0x000fe200000000ff */
[--C-:B------:R-:W-:Y:S01]  /*16a30*/  IMAD.MOV.U32 R72, RZ, RZ, R119.reuse ;  /* 0x000000ffff487224 */ /* 0x100fe200078e0077 */
[----:B------:R-:W-:Y:S01]  /*16a40*/  F2FP.F16.F32.PACK_AB R201, R8, R201 ;  /* 0x000000c908c9723e */ /* 0x000fe200000000ff */
[--C-:B------:R-:W-:Y:S01]  /*16a50*/  IMAD.MOV.U32 R48, RZ, RZ, R119.reuse ;  /* 0x000000ffff307224 */ /* 0x100fe200078e0077 */
[----:B------:R-:W-:Y:S01]  /*16a60*/  F2FP.F16.F32.PACK_AB R197, R12, R197 ;  /* 0x000000c50cc5723e */ /* 0x000fe200000000ff */
[--C-:B------:R-:W-:Y:S01]  /*16a70*/  IMAD.MOV.U32 R42, RZ, RZ, R119.reuse ;  /* 0x000000ffff2a7224 */ /* 0x100fe200078e0077 */
[----:B------:R-:W2:Y:S01]  /*16a80*/  MUFU.EX2 R21, R21 ;  /* 0x0000001500157308 */ /* 0x000ea20000000800 */
[----:B0-----:R-:W-:Y:S01]  /*16a90*/  FADD.FTZ R35, R15, R6 ;  /* 0x000000060f237221 */ /* 0x001fe20000010000 */
[----:B------:R-:W-:Y:S01]  /*16aa0*/  F2FP.F16.F32.PACK_AB R199, R14, R199 ;  /* 0x000000c70ec7723e */ /* 0x000fe200000000ff */
[--C-:B------:R-:W-:Y:S01]  /*16ab0*/  IMAD.MOV.U32 R40, RZ, RZ, R119.reuse ;  /* 0x000000ffff287224 */ /* 0x100fe200078e0077 */
[----:B------:R-:W-:Y:S01]  /*16ac0*/  F2FP.F16.F32.PACK_AB R193, R20, R193 ;  /* 0x000000c114c1723e */ /* 0x000fe200000000ff */
[--C-:B------:R-:W-:Y:S01]  /*16ad0*/  IMAD.MOV.U32 R36, RZ, RZ, R119.reuse ;  /* 0x000000ffff247224 */ /* 0x100fe200078e0077 */
[----:B------:R-:W-:Y:S01]  /*16ae0*/  F2FP.F16.F32.PACK_AB R196, R13, R196 ;  /* 0x000000c40dc4723e */ /* 0x000fe200000000ff */
[----:B------:R-:W-:Y:S01]  /*16af0*/  IMAD.MOV.U32 R28, RZ, RZ, R119 ;  /* 0x000000ffff1c7224 */ /* 0x000fe200078e0077 */
[----:B------:R-:W0:Y:S01]  /*16b00*/  MUFU.EX2 R194, R194 ;  /* 0x000000c200c27308 */ /* 0x000e220000000800 */
[----:B-1----:R-:W-:Y:S01]  /*16b10*/  FADD.FTZ R6, R192, R35 ;  /* 0x00000023c0067221 */ /* 0x002fe20000010000 */
[----:B------:R-:W-:Y:S01]  /*16b20*/  F2FP.F16.F32.PACK_AB R198, R15, R198 ;  /* 0x000000c60fc6723e */ /* 0x000fe200000000ff */
[----:B------:R-:W-:Y:S01]  /*16b30*/  IMAD.MOV.U32 R24, RZ, RZ, R119 ;  /* 0x000000ffff187224 */ /* 0x000fe200078e0077 */
[----:B------:R-:W-:-:S02]  /*16b40*/  MOV R104, R119 ;  /* 0x0000007700687202 */ /* 0x000fc40000000f00 */
[-C--:B------:R-:W-:Y:S02]  /*16b50*/  MOV R68, R119.reuse ;  /* 0x0000007700447202 */ /* 0x080fe40000000f00 */
[----:B------:R-:W1:Y:S01]  /*16b60*/  MUFU.EX2 R25, R25 ;  /* 0x0000001900197308 */ /* 0x000e620000000800 */
[C---:B--2---:R-:W-:Y:S01]  /*16b70*/  FADD.FTZ R35, R21.reuse, R6 ;  /* 0x0000000615237221 */ /* 0x044fe20000010000 */
[----:B------:R-:W-:Y:S01]  /*16b80*/  FADD.FTZ R6, R34, R37 ;  /* 0x0000002522067221 */ /* 0x000fe20000010000 */
[----:B------:R-:W-:Y:S01]  /*16b90*/  F2FP.F16.F32.PACK_AB R192, R21, R192 ;  /* 0x000000c015c0723e */ /* 0x000fe200000000ff */
[----:B------:R-:W-:Y:S01]  /*16ba0*/  IMAD.MOV.U32 R34, RZ, RZ, R119 ;  /* 0x000000ffff227224 */ /* 0x000fe200078e0077 */
[----:B------:R-:W-:Y:S01]  /*16bb0*/  MOV R62, R119 ;  /* 0x00000077003e7202 */ /* 0x000fe20000000f00 */
[----:B------:R-:W-:Y:S01]  /*16bc0*/  FADD.FTZ R39, R185, R6 ;  /* 0x00000006b9277221 */ /* 0x000fe20000010000 */
[----:B------:R-:W-:Y:S01]  /*16bd0*/  F2FP.F16.F32.PACK_AB R185, R26, R185 ;  /* 0x000000b91ab9723e */ /* 0x000fe200000000ff */
[----:B------:R-:W2:Y:S01]  /*16be0*/  MUFU.EX2 R188, R188 ;  /* 0x000000bc00bc7308 */ /* 0x000ea20000000800 */
[----:B0-----:R-:W-:Y:S01]  /*16bf0*/  FADD.FTZ R0, R194, R35 ;  /* 0x00000023c2007221 */ /* 0x001fe20000010000 */
[----:B------:R-:W-:Y:S01]  /*16c00*/  FADD.FTZ R6, R26, R39 ;  /* 0x000000271a067221 */ /* 0x000fe20000010000 */
[----:B------:R-:W-:-:S02]  /*16c10*/  MOV R44, R119 ;  /* 0x00000077002c7202 */ /* 0x000fc40000000f00 */
[----:B------:R-:W-:Y:S01]  /*16c20*/  MOV R32, R119 ;  /* 0x0000007700207202 */ /* 0x000fe20000000f00 */
[----:B------:R-:W-:Y:S01]  /*16c30*/  FADD.FTZ R39, R187, R6 ;  /* 0x00000006bb277221 */ /* 0x000fe20000010000 */
[C---:B------:R-:W-:Y:S01]  /*16c40*/  F2FP.F16.F32.PACK_AB R187, R60.reuse, R187 ;  /* 0x000000bb3cbb723e */ /* 0x040fe200000000ff */
[----:B------:R-:W0:Y:S01]  /*16c50*/  MUFU.EX2 R27, R27 ;  /* 0x0000001b001b7308 */ /* 0x000e220000000800 */
[C---:B-1----:R-:W-:Y:S01]  /*16c60*/  FADD.FTZ R37, R25.reuse, R0 ;  /* 0x0000000019257221 */ /* 0x042fe20000010000 */
[----:B------:R-:W-:Y:S01]  /*16c70*/  FADD.FTZ R6, R60, R39 ;  /* 0x000000273c067221 */ /* 0x000fe20000010000 */
[----:B------:R-:W-:Y:S01]  /*16c80*/  F2FP.F16.F32.PACK_AB R194, R25, R194 ;  /* 0x000000c219c2723e */ /* 0x000fe200000000ff */
[----:B------:R-:W-:Y:S01]  /*16c90*/  IMAD.MOV.U32 R60, RZ, RZ, R119 ;  /* 0x000000ffff3c7224 */ /* 0x000fe200078e0077 */
[----:B------:R-:W-:Y:S01]  /*16ca0*/  MOV R26, R119 ;  /* 0x00000077001a7202 */ /* 0x000fe20000000f00 */
[----:B------:R-:W-:Y:S01]  /*16cb0*/  FADD.FTZ R39, R181, R6 ;  /* 0x00000006b5277221 */ /* 0x000fe20000010000 */
[----:B------:R-:W-:Y:S01]  /*16cc0*/  F2FP.F16.F32.PACK_AB R181, R30, R181 ;  /* 0x000000b51eb5723e */ /* 0x000fe200000000ff */
[----:B------:R-:W1:Y:S01]  /*16cd0*/  MUFU.EX2 R190, R190 ;  /* 0x000000be00be7308 */ /* 0x000e620000000800 */
[----:B--2---:R-:W-:Y:S01]  /*16ce0*/  FADD.FTZ R0, R188, R37 ;  /* 0x00000025bc007221 */ /* 0x004fe20000010000 */
[----:B------:R-:W-:Y:S01]  /*16cf0*/  FADD.FTZ R6, R30, R39 ;  /* 0x000000271e067221 */ /* 0x000fe20000010000 */
[----:B------:R-:W-:-:S02]  /*16d00*/  IMAD.MOV.U32 R30, RZ, RZ, R119 ;  /* 0x000000ffff1e7224 */ /* 0x000fc400078e0077 */
[----:B------:R-:W-:Y:S02]  /*16d10*/  IMAD.MOV.U32 R25, RZ, RZ, R119 ;  /* 0x000000ffff197224 */ /* 0x000fe400078e0077 */
[----:B------:R-:W-:Y:S01]  /*16d20*/  FADD.FTZ R39, R183, R6 ;  /* 0x00000006b7277221 */ /* 0x000fe20000010000 */
[C---:B------:R-:W-:Y:S01]  /*16d30*/  F2FP.F16.F32.PACK_AB R183, R64.reuse, R183 ;  /* 0x000000b740b7723e */ /* 0x040fe200000000ff */
[----:B------:R2:W3:Y:S01]  /*16d40*/  MUFU.EX2 R31, R92 ;  /* 0x0000005c001f7308 */ /* 0x0004e20000000800 */
[C---:B0-----:R-:W-:Y:S01]  /*16d50*/  FADD.FTZ R37, R27.reuse, R0 ;  /* 0x000000001b257221 */ /* 0x041fe20000010000 */
[----:B------:R-:W-:Y:S01]  /*16d60*/  FADD.FTZ R2, R64, R39 ;  /* 0x0000002740027221 */ /* 0x000fe20000010000 */
[----:B------:R-:W-:Y:S01]  /*16d70*/  F2FP.F16.F32.PACK_AB R188, R27, R188 ;  /* 0x000000bc1bbc723e */ /* 0x000fe200000000ff */
[--C-:B------:R-:W-:Y:S02]  /*16d80*/  IMAD.MOV.U32 R64, RZ, RZ, R119.reuse ;  /* 0x000000ffff407224 */ /* 0x100fe400078e0077 */
[----:B------:R-:W-:Y:S01]  /*16d90*/  FADD.FTZ R41, R177, R2 ;  /* 0x00000002b1297221 */ /* 0x000fe20000010000 */
[----:B------:R-:W-:Y:S01]  /*16da0*/  IMAD.MOV.U32 R27, RZ, RZ, R119 ;  /* 0x000000ffff1b7224 */ /* 0x000fe200078e0077 */
[----:B------:R-:W0:Y:S01]  /*16db0*/  MUFU.EX2 R94, R94 ;  /* 0x0000005e005e7308 */ /* 0x000e220000000800 */
[----:B-1----:R-:W-:Y:S01]  /*16dc0*/  FADD.FTZ R0, R190, R37 ;  /* 0x00000025be007221 */ /* 0x002fe20000010000 */
[----:B--2---:R-:W-:-:S06]  /*16dd0*/  MOV R92, R119 ;  /* 0x00000077005c7202 */ /* 0x004fcc0000000f00 */
[----:B------:R1:W2:Y:S01]  /*16de0*/  MUFU.EX2 R7, R54 ;  /* 0x0000003600077308 */ /* 0x0002a20000000800 */
[C---:B---3--:R-:W-:Y:S01]  /*16df0*/  FADD.FTZ R37, R31.reuse, R0 ;  /* 0x000000001f257221 */ /* 0x048fe20000010000 */
[----:B------:R-:W-:Y:S01]  /*16e00*/  F2FP.F16.F32.PACK_AB R190, R31, R190 ;  /* 0x000000be1fbe723e */ /* 0x000fe200000000ff */
[----:B------:R-:W-:-:S05]  /*16e10*/  IMAD.MOV.U32 R31, RZ, RZ, R119 ;  /* 0x000000ffff1f7224 */ /* 0x000fca00078e0077 */
[----:B------:R-:W3:Y:S01]  /*16e20*/  MUFU.EX2 R88, R88 ;  /* 0x0000005800587308 */ /* 0x000ee20000000800 */
[----:B0-----:R-:W-:Y:S01]  /*16e30*/  FADD.FTZ R0, R94, R37 ;  /* 0x000000255e007221 */ /* 0x001fe20000010000 */
[----:B-1----:R-:W-:-:S06]  /*16e40*/  IMAD.MOV.U32 R54, RZ, RZ, R119 ;  /* 0x000000ffff367224 */ /* 0x002fcc00078e0077 */
[----:B------:R0:W1:Y:S01]  /*16e50*/  MUFU.EX2 R33, R56 ;  /* 0x0000003800217308 */ /* 0x0000620000000800 */
[C---:B--2---:R-:W-:Y:S01]  /*16e60*/  FADD.FTZ R37, R7.reuse, R0 ;  /* 0x0000000007257221 */ /* 0x044fe20000010000 */
[----:B------:R-:W-:Y:S01]  /*16e70*/  F2FP.F16.F32.PACK_AB R184, R7, R94 ;  /* 0x0000005e07b8723e */ /* 0x000fe200000000ff */
[----:B------:R-:W-:-:S05]  /*16e80*/  IMAD.MOV.U32 R94, RZ, RZ, R119 ;  /* 0x000000ffff5e7224 */ /* 0x000fca00078e0077 */
[----:B------:R-:W2:Y:S01]  /*16e90*/  MUFU.EX2 R50, R50 ;  /* 0x0000003200327308 */ /* 0x000ea20000000800 */
[----:B---3--:R-:W-:Y:S01]  /*16ea0*/  FADD.FTZ R0, R88, R37 ;  /* 0x0000002558007221 */ /* 0x008fe20000010000 */
[----:B0-----:R-:W-:-:S06]  /*16eb0*/  MOV R56, R119 ;  /* 0x0000007700387202 */ /* 0x001fcc0000000f00 */
[----:B------:R0:W3:Y:S01]  /*16ec0*/  MUFU.EX2 R35, R46 ;  /* 0x0000002e00237308 */ /* 0x0000e20000000800 */
[C---:B-1----:R-:W-:Y:S01]  /*16ed0*/  FADD.FTZ R39, R33.reuse, R0 ;  /* 0x0000000021277221 */ /* 0x042fe20000010000 */
[----:B------:R-:W-:Y:S01]  /*16ee0*/  F2FP.F16.F32.PACK_AB R186, R33, R88 ;  /* 0x0000005821ba723e */ /* 0x000fe200000000ff */
[--C-:B------:R-:W-:Y:S02]  /*16ef0*/  IMAD.MOV.U32 R88, RZ, RZ, R119.reuse ;  /* 0x000000ffff587224 */ /* 0x100fe400078e0077 */
[----:B------:R-:W-:-:S03]  /*16f00*/  IMAD.MOV.U32 R33, RZ, RZ, R119 ;  /* 0x000000ffff217224 */ /* 0x000fc600078e0077 */
[----:B------:R-:W1:Y:S01]  /*16f10*/  MUFU.EX2 R58, R58 ;  /* 0x0000003a003a7308 */ /* 0x000e620000000800 */
[----:B--2---:R-:W-:Y:S01]  /*16f20*/  FADD.FTZ R0, R50, R39 ;  /* 0x0000002732007221 */ /* 0x004fe20000010000 */
[----:B0-----:R-:W-:-:S06]  /*16f30*/  IMAD.MOV.U32 R46, RZ, RZ, R119 ;  /* 0x000000ffff2e7224 */ /* 0x001fcc00078e0077 */
[----:B------:R0:W2:Y:S01]  /*16f40*/  MUFU.EX2 R29, R96 ;  /* 0x00000060001d7308 */ /* 0x0000a20000000800 */
[C---:B---3--:R-:W-:Y:S01]  /*16f50*/  FADD.FTZ R39, R35.reuse, R0 ;  /* 0x0000000023277221 */ /* 0x048fe20000010000 */
[----:B------:R-:W-:Y:S02]  /*16f60*/  F2FP.F16.F32.PACK_AB R180, R35, R50 ;  /* 0x0000003223b4723e */ /* 0x000fe400000000ff */
[-C--:B------:R-:W-:Y:S02]  /*16f70*/  MOV R50, R119.reuse ;  /* 0x0000007700327202 */ /* 0x080fe40000000f00 */
[----:B------:R-:W-:Y:S02]  /*16f80*/  MOV R35, R119 ;  /* 0x0000007700237202 */ /* 0x000fe40000000f00 */
[----:B------:R-:W3:Y:S01]  /*16f90*/  MUFU.EX2 R98, R98 ;  /* 0x0000006200627308 */ /* 0x000ee20000000800 */
[----:B-1----:R-:W-:Y:S01]  /*16fa0*/  FADD.FTZ R0, R58, R39 ;  /* 0x000000273a007221 */ /* 0x002fe20000010000 */
[----:B0-----:R-:W-:-:S06]  /*16fb0*/  IMAD.MOV.U32 R96, RZ, RZ, R119 ;  /* 0x000000ffff607224 */ /* 0x001fcc00078e0077 */
[----:B------:R-:W0:Y:S01]  /*16fc0*/  MUFU.EX2 R52, R52 ;  /* 0x0000003400347308 */ /* 0x000e220000000800 */
[C---:B--2---:R-:W-:Y:S01]  /*16fd0*/  FADD.FTZ R39, R29.reuse, R0 ;  /* 0x000000001d277221 */ /* 0x044fe20000010000 */
[----:B------:R-:W-:Y:S01]  /*16fe0*/  F2FP.F16.F32.PACK_AB R182, R29, R58 ;  /* 0x0000003a1db6723e */ /* 0x000fe200000000ff */
[----:B------:R-:W-:Y:S01]  /*16ff0*/  IMAD.MOV.U32 R58, RZ, RZ, R119 ;  /* 0x000000ffff3a7224 */ /* 0x000fe200078e0077 */
[----:B------:R-:W-:-:S04]  /*17000*/  MOV R29, R119 ;  /* 0x00000077001d7202 */ /* 0x000fc80000000f00 */
[----:B------:R1:W2:Y:S01]  /*17010*/  MUFU.EX2 R37, R38 ;  /* 0x0000002600257308 */ /* 0x0002a20000000800 */
[----:B---3--:R-:W-:Y:S01]  /*17020*/  FADD.FTZ R0, R98, R39 ;  /* 0x0000002762007221 */ /* 0x008fe20000010000 */
[----:B------:R-:W-:-:S06]  /*17030*/  IMAD.MOV.U32 R39, RZ, RZ, R119 ;  /* 0x000000ffff277224 */ /* 0x000fcc00078e0077 */
[----:B------:R-:W3:Y:S01]  /*17040*/  MUFU.EX2 R179, R179 ;  /* 0x000000b300b37308 */ /* 0x000ee20000000800 */
[C---:B0-----:R-:W-:Y:S01]  /*17050*/  FADD.FTZ R2, R52.reuse, R41 ;  /* 0x0000002934027221 */ /* 0x041fe20000010000 */
[----:B------:R-:W-:Y:S01]  /*17060*/  F2FP.F16.F32.PACK_AB R177, R52, R177 ;  /* 0x000000b134b1723e */ /* 0x000fe200000000ff */
[----:B------:R-:W-:Y:S01]  /*17070*/  IMAD.MOV.U32 R52, RZ, RZ, R119 ;  /* 0x000000ffff347224 */ /* 0x000fe200078e0077 */
[----:B-1----:R-:W-:-:S04]  /*17080*/  MOV R38, R119 ;  /* 0x0000007700267202 */ /* 0x002fc80000000f00 */
[----:B------:R-:W0:Y:S01]  /*17090*/  MUFU.EX2 R100, R100 ;  /* 0x0000006400647308 */ /* 0x000e220000000800 */
[C---:B--2---:R-:W-:Y:S01]  /*170a0*/  FADD.FTZ R11, R37.reuse, R0 ;  /* 0x00000000250b7221 */ /* 0x044fe20000010000 */
[----:B------:R-:W-:Y:S01]  /*170b0*/  F2FP.F16.F32.PACK_AB R176, R37, R98 ;  /* 0x0000006225b0723e */ /* 0x000fe200000000ff */
[----:B------:R-:W-:Y:S01]  /*170c0*/  IMAD.MOV.U32 R37, RZ, RZ, R119 ;  /* 0x000000ffff257224 */ /* 0x000fe200078e0077 */
[----:B------:R-:W-:-:S04]  /*170d0*/  MOV R98, R119 ;  /* 0x0000007700627202 */ /* 0x000fc80000000f00 */
[----:B------:R-:W1:Y:S01]  /*170e0*/  MUFU.EX2 R66, R66 ;  /* 0x0000004200427308 */ /* 0x000e620000000800 */
[----:B---3--:R-:W-:Y:S01]  /*170f0*/  FADD.FTZ R41, R179, R2 ;  /* 0x00000002b3297221 */ /* 0x008fe20000010000 */
[----:B------:R-:W-:-:S06]  /*17100*/  IMAD.MOV.U32 R2, RZ, RZ, 0x3f800000 ;  /* 0x3f800000ff027424 */ /* 0x000fcc00078e00ff */
[----:B------:R2:W3:Y:S01]  /*17110*/  MUFU.EX2 R9, R102 ;  /* 0x0000006600097308 */ /* 0x0004e20000000800 */
[----:B0-----:R-:W-:Y:S01]  /*17120*/  FADD.FTZ R0, R100, R11 ;  /* 0x0000000b64007221 */ /* 0x001fe20000010000 */
[C---:B-1----:R-:W-:Y:S01]  /*17130*/  FADD.FTZ R6, R66.reuse, R41 ;  /* 0x0000002942067221 */ /* 0x042fe20000010000 */
[----:B------:R-:W-:Y:S01]  /*17140*/  F2FP.F16.F32.PACK_AB R179, R66, R179 ;  /* 0x000000b342b3723e */ /* 0x000fe200000000ff */
[--C-:B--2---:R-:W-:Y:S01]  /*17150*/  IMAD.MOV.U32 R102, RZ, RZ, R119.reuse ;  /* 0x000000ffff667224 */ /* 0x104fe200078e0077 */
[----:B------:R-:W-:Y:S01]  /*17160*/  MOV R41, R119 ;  /* 0x0000007700297202 */ /* 0x000fe20000000f00 */
[--C-:B------:R-:W-:Y:S02]  /*17170*/  IMAD.MOV.U32 R66, RZ, RZ, R119.reuse ;  /* 0x000000ffff427224 */ /* 0x100fe400078e0077 */
[C---:B---3--:R-:W-:Y:S01]  /*17180*/  FADD.FTZ R7, R9.reuse, R0 ;  /* 0x0000000009077221 */ /* 0x048fe20000010000 */
[----:B------:R-:W-:Y:S01]  /*17190*/  F2FP.F16.F32.PACK_AB R178, R9, R100 ;  /* 0x0000006409b2723e */ /* 0x000fe200000000ff */
[----:B------:R-:W-:Y:S01]  /*171a0*/  IMAD.MOV.U32 R100, RZ, RZ, R119 ;  /* 0x000000ffff647224 */ /* 0x000fe200078e0077 */
[----:B------:R-:W-:Y:S01]  /*171b0*/  MOV R0, 0x3f800000 ;  /* 0x3f80000000007802 */ /* 0x000fe20000000f00 */
[----:B------:R-:W-:Y:S06]  /*171c0*/  @!P2 BRA `(.L_x_2384) ;  /* 0x0000005c00f4a947 */ /* 0x000fec0003800000 */
[----:B------:R-:W-:Y:S01]  /*171d0*/  BSSY B1, `(.L_x_2384) ;  /* 0x00005fc000017945 */ /* 0x000fe20003800000 */
[----:B------:R-:W-:Y:S01]  /*171e0*/  MOV R8, R4 ;  /* 0x0000000400087202 */ /* 0x000fe20000000f00 */
[----:B------:R-:W-:Y:S01]  /*171f0*/  IMAD.MOV.U32 R9, RZ, RZ, R5 ;  /* 0x000000ffff097224 */ /* 0x000fe200078e0005 */
[----:B------:R-:W-:Y:S01]  /*17200*/  MOV R12, R205 ;  /* 0x000000cd000c7202 */ /* 0x000fe20000000f00 */
[----:B------:R-:W-:Y:S01]  /*17210*/  IMAD.MOV.U32 R11, RZ, RZ, R208 ;  /* 0x000000ffff0b7224 */ /* 0x000fe200078e00d0 */
[----:B------:R-:W-:Y:S01]  /*17220*/  CS2R R118, SRZ ;  /* 0x0000000000767805 */ /* 0x000fe2000001ff00 */
[----:B------:R-:W-:Y:S01]  /*17230*/  IMAD.MOV.U32 R2, RZ, RZ, 0x3f800000 ;  /* 0x3f800000ff027424 */ /* 0x000fe200078e00ff */
        /* <DEDUP_REMOVED lines=47> */
.L_x_2395:
[----:B------:R-:W-:-:S05]  /*17530*/  VIADD R3, R12, 0x1 ;  /* 0x000000010c037836 */ /* 0x000fca0000000000 */
[----:B------:R-:W-:-:S04]  /*17540*/  ISETP.NE.AND P2, PT, R3, 0x2, PT ;  /* 0x000000020300780c */ /* 0x000fc80003f45270 */
[----:B------:R-:W-:Y:S02]  /*17550*/  SEL R208, RZ, 0x1, P2 ;  /* 0x00000001ffd07807 */ /* 0x000fe40001000000 */
[----:B------:R-:W-:Y:S02]  /*17560*/  SEL R205, R3, RZ, P2 ;  /* 0x000000ff03cd7207 */ /* 0x000fe40001000000 */
[----:B------:R-:W-:Y:S01]  /*17570*/  LOP3.LUT R208, R11, R208, RZ, 0x3c, !PT ;  /* 0x000000d00bd07212 */ /* 0x000fe200078e3cff */
[----:B------:R-:W-:Y:S06]  /*17580*/  @!P0 BRA `(.L_x_2385) ;  /* 0x0000000000048947 */ /* 0x000fec0003800000 */
[----:B------:R-:W-:Y:S01]  /*17590*/  BPT.TRAP 0x1 ;  /* 0x000000040000795c */ /* 0x000fe20000300000 */
.L_x_2385:
[----:B------:R-:W-:Y:S02]  /*175a0*/  LEA R13, R205, R18, 0x3 ;  /* 0x00000012cd0d7211 */ /* 0x000fe400078e18ff */
[----:B------:R-:W-:-:S04]  /*175b0*/  SHF.L.U32 R4, R208, 0x1f, RZ ;  /* 0x0000001fd0047819 */ /* 0x000fc800000006ff */
[----:B------:R0:W1:Y:S01]  /*175c0*/  SYNCS.PHASECHK.TRANS64.TRYWAIT P2, [R13+URZ+0x36830], R4 ;  /* 0x036830040d0075a7 */ /* 0x000062000804017f */
[----:B------:R-:W-:Y:S05]  /*175d0*/  @!P0 BRA `(.L_x_2386) ;  /* 0x0000000000048947 */ /* 0x000fea0003800000 */
[----:B------:R-:W-:Y:S01]  /*175e0*/  BPT.TRAP 0x1 ;  /* 0x000000040000795c */ /* 0x000fe20000300000 */
.L_x_2386:
[----:B------:R-:W-:Y:S01]  /*175f0*/  IMAD R3, R205, 0xa80, R216 ;  /* 0x00000a80cd037824 */ /* 0x000fe200078e02d8 */
[----:B------:R-:W-:Y:S03]  /*17600*/  BSSY B2, `(.L_x_2387) ;  /* 0x0000006000027945 */ /* 0x000fe60003800000 */
[C---:B------:R-:W-:Y:S02]  /*17610*/  VIADD R122, R3.reuse, 0x80 ;  /* 0x00000080037a7836 */ /* 0x040fe40000000000 */
[----:B------:R-:W-:Y:S01]  /*17620*/  VIADD R124, R3, 0x100 ;  /* 0x00000100037c7836 */ /* 0x000fe20000000000 */
[----:B-1----:R-:W-:Y:S06]  /*17630*/  @P2 BRA `(.L_x_2388) ;  /* 0x0000000000082947 */ /* 0x002fec0003800000 */
[----:B------:R-:W1:Y:S02]  /*17640*/  SYNCS.PHASECHK.TRANS64.TRYWAIT P2, [R13+URZ+0x36830], R4 ;  /* 0x036830040d0075a7 */ /* 0x000e64000804017f */
[----:B-1----:R-:W-:Y:S05]  /*17650*/  @!P2 BRA `(.L_x_2389) ;  /* 0x00000154004ca947 */ /* 0x002fea0003800000 */
.L_x_2388:
[----:B------:R-:W-:Y:S05]  /*17660*/  BSYNC B2 ;  /* 0x0000000000027941 */ /* 0x000fea0003800000 */
.L_x_2387:
[----:B------:R-:W2:Y:S01]  /*17670*/  LDL.64 R20, [R1+0x30] ;  /* 0x0000300001147983 */ /* 0x000ea20000100a00 */
[----:B------:R-:W-:Y:S01]  /*17680*/  IMAD.MOV.U32 R121, RZ, RZ, 0x40000040 ;  /* 0x40000040ff797424 */ /* 0x000fe200078e00ff */
[----:B------:R-:W-:Y:S02]  /*17690*/  MOV R120, R3 ;  /* 0x0000000300787202 */ /* 0x000fe40000000f00 */
[----:B------:R-:W3:Y:S02]  /*176a0*/  LDL.64 R14, [R1+0x28] ;  /* 0x00002800010e7983 */ /* 0x000ee40000100a00 */
[----:B------:R-:W-:Y:S02]  /*176b0*/  R2UR UR10, R120 ;  /* 0x00000000780a72ca */ /* 0x000fe400000e0000 */
[C---:B------:R-:W-:Y:S01]  /*176c0*/  R2UR UR11, R121.reuse ;  /* 0x00000000790b72ca */ /* 0x040fe200000e0000 */
[----:B------:R-:W-:Y:S01]  /*176d0*/  WARPGROUP.ARRIVE ;  /* 0x00000000000079c5 */ /* 0x000fe20000000000 */
[----:B------:R-:W-:Y:S01]  /*176e0*/  IMAD.MOV.U32 R123, RZ, RZ, 0x40000040 ;  /* 0x40000040ff7b7424 */ /* 0x000fe200078e00ff */
[----:B------:R-:W-:Y:S01]  /*176f0*/  R2UR UR6, R122 ;  /* 0x000000007a0672ca */ /* 0x000fe200000e0000 */
[----:B------:R-:W-:Y:S01]  /*17700*/  IMAD.MOV.U32 R125, RZ, RZ, 0x40000040 ;  /* 0x40000040ff7d7424 */ /* 0x000fe200078e00ff */
[----:B------:R-:W-:Y:S01]  /*17710*/  R2UR UR19, R121 ;  /* 0x00000000791372ca */ /* 0x000fe200000e0000 */
[----:B------:R4:W-:Y:S01]  /*17720*/  STL.64 [R1+0x80], R8 ;  /* 0x0000800801007387 */ /* 0x0009e20000100a00 */
[----:B------:R-:W-:Y:S01]  /*17730*/  R2UR UR7, R123 ;  /* 0x000000007b0772ca */ /* 0x000fe200000e0000 */
[----:B------:R-:W-:Y:S01]  /*17740*/  IMAD.MOV.U32 R120, RZ, RZ, R124 ;  /* 0x000000ffff787224 */ /* 0x000fe200078e007c */
[----:B------:R-:W-:Y:S01]  /*17750*/  IADD3 R122, R3, 0x180, RZ ;  /* 0x00000180037a7810 */ /* 0x000fe20007ffe0ff */
[----:B------:R0:W-:Y:S03]  /*17760*/  STL.64 [R1+0x78], R6 ;  /* 0x0000780601007387 */ /* 0x0001e60000100a00 */
[----:B------:R-:W-:-:S02]  /*17770*/  R2UR UR18, R120 ;  /* 0x00000000781272ca */ /* 0x000fc400000e0000 */
[----:B------:R-:W-:Y:S02]  /*17780*/  R2UR UR14, R122 ;  /* 0x000000007a0e72ca */ /* 0x000fe400000e0000 */
[----:B------:R-:W-:Y:S01]  /*17790*/  R2UR UR15, R123 ;  /* 0x000000007b0f72ca */ /* 0x000fe200000e0000 */
[----:B------:R-:W-:Y:S01]  /*177a0*/  VIADD R120, R3, 0x200 ;  /* 0x0000020003787836 */ /* 0x000fe20000000000 */
[----:B------:R-:W-:Y:S01]  /*177b0*/  R2UR UR35, R121 ;  /* 0x00000000792372ca */ /* 0x000fe200000e0000 */
[----:B----4-:R-:W4:Y:S03]  /*177c0*/  LDL.64 R8, [R1+0x20] ;  /* 0x0000200001087983 */ /* 0x010f260000100a00 */
[----:B------:R-:W-:Y:S02]  /*177d0*/  R2UR UR34, R120 ;  /* 0x00000000782272ca */ /* 0x000fe400000e0000 */
[----:B--2---:R-:W-:Y:S01]  /*177e0*/  R2UR UR20, R20 ;  /* 0x00000000141472ca */ /* 0x004fe200000e0000 */
[----:B------:R-:W-:Y:S01]  /*177f0*/  VIADD R210, R3, 0x84 ;  /* 0x0000008403d27836 */ /* 0x000fe20000000000 */
[----:B------:R-:W-:Y:S01]  /*17800*/  R2UR UR21, R21 ;  /* 0x00000000151572ca */ /* 0x000fe200000e0000 */
[----:B------:R-:W-:Y:S01]  /*17810*/  IMAD.MOV.U32 R211, RZ, RZ, 0x40000040 ;  /* 0x40000040ffd37424 */ /* 0x000fe200078e00ff */
[----:B------:R-:W-:Y:S01]  /*17820*/  IADD3 R124, R3, 0x280, RZ ;  /* 0x00000280037c7810 */ /* 0x000fe20007ffe0ff */
[----:B0-----:R-:W2:Y:S01]  /*17830*/  LDL.64 R6, [R1+0x18] ;  /* 0x0000180001067983 */ /* 0x001ea20000100a00 */
[----:B---3--:R-:W-:-:S02]  /*17840*/  R2UR UR46, R14 ;  /* 0x000000000e2e72ca */ /* 0x008fc400000e0000 */
[----:B------:R-:W-:-:S05]  /*17850*/  R2UR UR47, R15 ;  /* 0x000000000f2f72ca */ /* 0x000fca00000e0000 */
[----:B------:R-:W-:Y:S02]  /*17860*/  UMOV UR8, UR20 ;  /* 0x0000001400087c82 */ /* 0x000fe40008000000 */
[----:B------:R-:W-:Y:S02]  /*17870*/  UMOV UR9, UR21 ;  /* 0x0000001500097c82 */ /* 0x000fe40008000000 */
        /* <DEDUP_REMOVED lines=21> */
[----:B------:R-:W-:Y:S02]  /*179d0*/  R2UR UR30, R124 ;  /* 0x000000007c1e72ca */ /* 0x000fe400000e0000 */
[----:B------:R-:W-:Y:S01]  /*179e0*/  R2UR UR31, R125 ;  /* 0x000000007d1f72ca */ /* 0x000fe200000e0000 */
[----:B------:R-:W-:Y:S01]  /*179f0*/  UMOV UR28, UR20 ;  /* 0x00000014001c7c82 */ /* 0x000fe20008000000 */
[----:B------:R-:W-:Y:S01]  /*17a00*/  UMOV UR29, UR21 ;  /* 0x00000015001d7c82 */ /* 0x000fe20008000000 */
[----:B------:R-:W-:Y:S01]  /*17a10*/  IMAD.MOV.U32 R121, RZ, RZ, 0x40000040 ;  /* 0x40000040ff797424 */ /* 0x000fe200078e00ff */
[C---:B------:R-:W-:Y:S01]  /*17a20*/  IADD3 R120, R3.reuse, 0x2, RZ ;  /* 0x0000000203787810 */ /* 0x040fe20007ffe0ff */
[----:B------:R-:W-:-:S03]  /*17a30*/  VIADD R122, R3, 0x300 ;  /* 0x00000300037a7836 */ /* 0x000fc60000000000 */
[----:B------:R-:W-:Y:S02]  /*17a40*/  R2UR UR10, R120 ;  /* 0x00000000780a72ca */ /* 0x000fe400000e0000 */
[----:B------:R-:W-:Y:S02]  /*17a50*/  R2UR UR11, R121 ;  /* 0x00000000790b72ca */ /* 0x000fe400000e0000 */
[----:B------:R-:W-:Y:S01]  /*17a60*/  IADD3 R120, R3, 0x102, RZ ;  /* 0x0000010203787810 */ /* 0x000fe20007ffe0ff */
[----:B------:R-:W-:Y:S02]  /*17a70*/  WARPGROUP.DEPBAR.LE gsb0, 0x0 ;  /* 0x00008000000079c5 */ /* 0x000fe40000010000 */
[----:B------:R-:W-:-:S06]  /*17a80*/  WARPGROUP.ARRIVE ;  /* 0x00000000000079c5 */ /* 0x000fcc0000000000 */
[----:B------:R-:W-:Y:S01]  /*17a90*/  HGMMA.64x16x16.F32 R128, gdesc[UR28], RZ, !UPT, gsb0 ;  /* 0x002000001c8079f0 */ /* 0x000fe2000c0008ff */
[----:B------:R-:W-:Y:S02]  /*17aa0*/  MOV R121, 0x40000040 ;  /* 0x4000004000797802 */ /* 0x000fe40000000f00 */
[----:B------:R-:W-:Y:S01]  /*17ab0*/  R2UR UR26, R122 ;  /* 0x000000007a1a72ca */ /* 0x000fe200000e0000 */
[----:B------:R-:W-:Y:S01]  /*17ac0*/  VIADD R122, R3, 0x82 ;  /* 0x00000082037a7836 */ /* 0x000fe20000000000 */
[----:B------:R-:W-:Y:S01]  /*17ad0*/  R2UR UR27, R123 ;  /* 0x000000007b1b72ca */ /* 0x000fe200000e0000 */
[----:B------:R-:W-:Y:S01]  /*17ae0*/  IMAD.MOV.U32 R123, RZ, RZ, 0x40000040 ;  /* 0x40000040ff7b7424 */ /* 0x000fe200078e00ff */
        /* <DEDUP_REMOVED lines=12> */
[----:B------:R-:W-:-:S02]  /*17bb0*/  R2UR UR18, R122 ;  /* 0x000000007a1272ca */ /* 0x000fc400000e0000 */
[----:B------:R-:W-:Y:S02]  /*17bc0*/  R2UR UR19, R123 ;  /* 0x000000007b1372ca */ /* 0x000fe400000e0000 */
[----:B------:R-:W-:Y:S01]  /*17bd0*/  R2UR UR34, R120 ;  /* 0x00000000782272ca */ /* 0x000fe200000e0000 */
[----:B------:R-:W-:Y:S01]  /*17be0*/  VIADD R120, R3, 0x4 ;  /* 0x0000000403787836 */ /* 0x000fe20000000000 */
[----:B------:R-:W-:Y:S02]  /*17bf0*/  R2UR UR35, R121 ;  /* 0x00000000792372ca */ /* 0x000fe400000e0000 */
[----:B------:R-:W-:Y:S02]  /*17c00*/  IADD3 R122, R3, 0x282, RZ ;  /* 0x00000282037a7810 */ /* 0x000fe40007ffe0ff */
[----:B------:R-:W-:Y:S02]  /*17c10*/  MOV R123, 0x40000040 ;  /* 0x40000040007b7802 */ /* 0x000fe40000000f00 */
[----:B------:R-:W-:-:S02]  /*17c20*/  MOV R121, 0x40000040 ;  /* 0x4000004000797802 */ /* 0x000fc40000000f00 */
[----:B------:R-:W-:Y:S02]  /*17c30*/  R2UR UR14, R122 ;  /* 0x000000007a0e72ca */ /* 0x000fe400000e0000 */
[----:B------:R-:W-:Y:S02]  /*17c40*/  R2UR UR15, R123 ;  /* 0x000000007b0f72ca */ /* 0x000fe400000e0000 */
[----:B------:R-:W-:Y:S02]  /*17c50*/  R2UR UR30, R120 ;  /* 0x00000000781e72ca */ /* 0x000fe400000e0000 */
        /* <DEDUP_REMOVED lines=26> */
[----:B------:R-:W-:Y:S01]  /*17e00*/  MOV R20, UR49 ;  /* 0x0000003100147c02 */ /* 0x000fe20008000f00 */
[----:B------:R-:W-:Y:S01]  /*17e10*/  UMOV UR49, UR47 ;  /* 0x0000002f00317c82 */ /* 0x000fe20008000000 */
[----:B------:R-:W-:Y:S01]  /*17e20*/  MOV R21, UR48 ;  /* 0x0000003000157c02 */ /* 0x000fe20008000f00 */
        /* <DEDUP_REMOVED lines=14> */
[----:B----4-:R-:W-:Y:S02]  /*17f10*/  R2UR UR38, R8 ;  /* 0x00000000082672ca */ /* 0x010fe400000e0000 */
[----:B------:R-:W-:Y:S02]  /*17f20*/  R2UR UR39, R9 ;  /* 0x00000000092772ca */ /* 0x000fe400000e0000 */
[----:B------:R-:W-:Y:S01]  /*17f30*/  R2UR UR26, R210 ;  /* 0x00000000d21a72ca */ /* 0x000fe200000e0000 */
[----:B------:R0:W5:Y:S08]  /*17f40*/  LDL.LU.64 R8, [R1+0x80] ;  /* 0x0000800001087983 */ /* 0x0001700000300a00 */
[----:B------:R-:W-:-:S02]  /*17f50*/  UMOV UR28, UR38 ;  /* 0x00000026001c7c82 */ /* 0x000fc40008000000 */
[----:B------:R-:W-:Y:S01]  /*17f60*/  UMOV UR29, UR39 ;  /* 0x00000027001d7c82 */ /* 0x000fe20008000000 */
[----:B------:R-:W-:Y:S02]  /*17f70*/  WARPGROUP.DEPBAR.LE gsb0, 0x0 ;  /* 0x00008000000079c5 */ /* 0x000fe40000010000 */
[----:B------:R-:W-:-:S06]  /*17f80*/  WARPGROUP.ARRIVE ;  /* 0x00000000000079c5 */ /* 0x000fcc0000000000 */
[----:B------:R-:W-:Y:S01]  /*17f90*/  HGMMA.64x16x16.F32 R168, gdesc[UR28], R168, gsb0 ;  /* 0x002000001ca879f0 */ /* 0x000fe200080008a8 */
[----:B------:R-:W-:Y:S01]  /*17fa0*/  R2UR UR27, R211 ;  /* 0x00000000d31b72ca */ /* 0x000fe200000e0000 */
[----:B------:R-:W-:Y:S01]  /*17fb0*/  UMOV UR24, UR38 ;  /* 0x0000002600187c82 */ /* 0x000fe20008000000 */
[----:B------:R-:W-:Y:S01]  /*17fc0*/  UMOV UR25, UR39 ;  /* 0x0000002700197c82 */ /* 0x000fe20008000000 */
[----:B------:R-:W-:Y:S01]  /*17fd0*/  IMAD.MOV.U32 R211, RZ, RZ, 0x40000040 ;  /* 0x40000040ffd37424 */ /* 0x000fe200078e00ff */
[----:B------:R-:W-:Y:S02]  /*17fe0*/  WARPGROUP.DEPBAR.LE gsb0, 0x0 ;  /* 0x00008000000079c5 */ /* 0x000fe40000010000 */
[----:B------:R-:W-:-:S07]  /*17ff0*/  WARPGROUP.ARRIVE ;  /* 0x00000000000079c5 */ /* 0x000fce0000000000 */
[----:B------:R-:W-:Y:S01]  /*18000*/  HGMMA.64x16x16.F32 R160, gdesc[UR24], R160, gsb0 ;  /* 0x0020000018a079f0 */ /* 0x000fe200080008a0 */
[----:B------:R-:W-:Y:S02]  /*18010*/  IADD3 R210, R3, 0x104, RZ ;  /* 0x0000010403d27810 */ /* 0x000fe40007ffe0ff */
        /* <DEDUP_REMOVED lines=45> */
[----:B------:R-:W-:Y:S02]  /*182f0*/  MOV R14, UR41 ;  /* 0x00000029000e7c02 */ /* 0x000fe40008000f00 */
[----:B------:R-:W-:Y:S02]  /*18300*/  MOV R15, UR40 ;  /* 0x00000028000f7c02 */ /* 0x000fe40008000f00 */
[----:B--2---:R-:W-:Y:S02]  /*18310*/  R2UR UR40, R6 ;  /* 0x00000000062872ca */ /* 0x004fe400000e0000 */
[----:B------:R-:W-:-:S02]  /*18320*/  R2UR UR41, R7 ;  /* 0x00000000072972ca */ /* 0x000fc400000e0000 */
        /* <DEDUP_REMOVED lines=67> */
[----:B------:R0:W5:Y:S01]  /*18760*/  LDL.LU.64 R6, [R1+0x78] ;  /* 0x0000780001067983 */ /* 0x0001620000300a00 */
        /* <DEDUP_REMOVED lines=12> */
[----:B------:R-:W2:Y:S08]  /*18830*/  LDL.64 R210, [R1+0x8] ;  /* 0x0000080001d27983 */ /* 0x000eb00000100a00 */
[----:B------:R-:W-:-:S02]  /*18840*/  UMOV UR18, UR38 ;  /* 0x0000002600127c82 */ /* 0x000fc40008000000 */
[----:B------:R-:W-:Y:S01]  /*18850*/  UMOV UR19, UR39 ;  /* 0x0000002700137c82 */ /* 0x000fe20008000000 */
[----:B------:R-:W-:Y:S02]  /*18860*/  WARPGROUP.DEPBAR.LE gsb0, 0x0 ;  /* 0x00008000000079c5 */ /* 0x000fe40000010000 */
[----:B------:R-:W-:-:S06]  /*18870*/  WARPGROUP.ARRIVE ;  /* 0x00000000000079c5 */ /* 0x000fcc0000000000 */
[----:B------:R-:W-:Y:S01]  /*18880*/  HGMMA.64x16x16.F32 R160, gdesc[UR16], R160, gsb0 ;  /* 0x0020000010a079f0 */ /* 0x000fe200080008a0 */
[----:B------:R-:W-:Y:S01]  /*18890*/  R2UR UR49, R20 ;  /* 0x00000000143172ca */ /* 0x000fe200000e0000 */
[----:B------:R-:W-:Y:S01]  /*188a0*/  VIADD R20, R3, 0x480 ;  /* 0x0000048003147836 */ /* 0x000fe20000000000 */
[----:B------:R-:W-:Y:S01]  /*188b0*/  R2UR UR48, R21 ;  /* 0x00000000153072ca */ /* 0x000fe200000e0000 */
        /* <DEDUP_REMOVED lines=28> */
[----:B-1----:R-:W-:Y:S02]  /*18a80*/  MOV R4, UR43 ;  /* 0x0000002b00047c02 */ /* 0x002fe40008000f00 */
[----:B------:R-:W-:Y:S02]  /*18a90*/  MOV R5, UR42 ;  /* 0x0000002a00057c02 */ /* 0x000fe40008000f00 */
[----:B------:R-:W-:Y:S02]  /*18aa0*/  R2UR UR42, R20 ;  /* 0x00000000142a72ca */ /* 0x000fe400000e0000 */
[----:B------:R-:W-:Y:S01]  /*18ab0*/  R2UR UR43, R21 ;  /* 0x00000000152b72ca */ /* 0x000fe200000e0000 */
[----:B------:R-:W-:Y:S01]  /*18ac0*/  UMOV UR40, UR46 ;  /* 0x0000002e00287c82 */ /* 0x000fe20008000000 */
[----:B------:R-:W-:Y:S01]  /*18ad0*/  UMOV UR41, UR47 ;  /* 0x0000002f00297c82 */ /* 0x000fe20008000000 */
[----:B------:R-:W-:-:S02]  /*18ae0*/  WARPGROUP.DEPBAR.LE gsb0, 0x0 ;  /* 0x00008000000079c5 */ /* 0x000fc40000010000 */
        /* <DEDUP_REMOVED lines=15> */
[----:B------:R-:W-:Y:S02]  /*18be0*/  R2UR UR6, R20 ;  /* 0x00000000140672ca */ /* 0x000fe400000e0000 */
        /* <DEDUP_REMOVED lines=67> */
[----:B------:R-:W-:Y:S01]  /*19020*/  R2UR UR42, R5 ;  /* 0x00000000052a72ca */ /* 0x000fe200000e0000 */
[----:B------:R-:W-:Y:S01]  /*19030*/  IMAD.MOV.U32 R5, RZ, RZ, 0x40000040 ;  /* 0x40000040ff057424 */ /* 0x000fe200078e00ff */
[----:B------:R-:W-:Y:S02]  /*19040*/  R2UR UR43, R4 ;  /* 0x00000000042b72ca */ /* 0x000fe400000e0000 */
[----:B------:R-:W-:Y:S02]  /*19050*/  IADD3 R4, R3, 0x404, RZ ;  /* 0x0000040403047810 */ /* 0x000fe40007ffe0ff */
[----:B------:R-:W-:Y:S02]  /*19060*/  R2UR UR11, R5 ;  /* 0x00000000050b72ca */ /* 0x000fe400000e0000 */
[----:B------:R-:W-:Y:S01]  /*19070*/  R2UR UR10, R4 ;  /* 0x00000000040a72ca */ /* 0x000fe200000e0000 */
[----:B------:R-:W-:Y:S01]  /*19080*/  UMOV UR8, UR56 ;  /* 0x0000003800087c82 */ /* 0x000fe20008000000 */
[----:B------:R-:W-:Y:S01]  /*19090*/  UMOV UR9, UR57 ;  /* 0x0000003900097c82 */ /* 0x000fe20008000000 */
[----:B------:R-:W-:-:S02]  /*190a0*/  WARPGROUP.DEPBAR.LE gsb0, 0x0 ;  /* 0x00008000000079c5 */ /* 0x000fc40000010000 */
        /* <DEDUP_REMOVED lines=231> */
[----:B------:R-:W-:Y:S02]  /*19f20*/  IADD3 R4, R3, 0x704, RZ ;  /* 0x0000070403047810 */ /* 0x000fe40007ffe0ff */
[----:B------:R-:W-:Y:S02]  /*19f30*/  R2UR UR41, R14 ;  /* 0x000000000e2972ca */ /* 0x000fe400000e0000 */
        /* <DEDUP_REMOVED lines=222> */
.L_x_2390:
[----:B------:R-:W-:Y:S01]  /*1ad20*/  SHF.L.U32 R0, R11, 0x1f, RZ ;  /* 0x0000001f0b007819 */ /* 0x000fe200000006ff */
[----:B------:R-:W-:-:S04]  /*1ad30*/  IMAD R11, R12, 0x8, R18 ;  /* 0x000000080c0b7824 */ /* 0x000fc800078e0212 */
[----:B------:R0:W1:Y:S01]  /*1ad40*/  SYNCS.PHASECHK.TRANS64.TRYWAIT P2, [R11+URZ+0x36850], R0 ;  /* 0x036850000b0075a7 */ /* 0x000062000804017f */
[----:B------:R-:W-:Y:S05]  /*1ad50*/  @!P0 BRA `(.L_x_2391) ;  /* 0x0000000000048947 */ /* 0x000fea0003800000 */
[----:B------:R-:W-:Y:S01]  /*1ad60*/  BPT.TRAP 0x1 ;  /* 0x000000040000795c */ /* 0x000fe20000300000 */
.L_x_2391:
[----:B------:R-:W-:Y:S04]  /*1ad70*/  BSSY B2, `(.L_x_2392) ;  /* 0x0000004000027945 */ /* 0x000fe80003800000 */
[----:B-1----:R-:W-:Y:S05]  /*1ad80*/  @P2 BRA `(.L_x_2393) ;  /* 0x0000000000082947 */ /* 0x002fea0003800000 */
[----:B------:R-:W1:Y:S02]  /*1ad90*/  SYNCS.PHASECHK.TRANS64.TRYWAIT P2, [R11+URZ+0x36850], R0 ;  /* 0x036850000b0075a7 */ /* 0x000e64000804017f */
[----:B-1----:R-:W-:Y:S05]  /*1ada0*/  @!P2 BRA `(.L_x_2394) ;  /* 0x0000011c008ca947 */ /* 0x002fea0003800000 */
.L_x_2393:
[----:B------:R-:W-:Y:S05]  /*1adb0*/  BSYNC B2 ;  /* 0x0000000000027941 */ /* 0x000fea0003800000 */
.L_x_2392:
[----:B01----:R-:W-:Y:S01]  /*1adc0*/  VIADD R0, R18, 0x400 ;  /* 0x0000040012007836 */ /* 0x003fe20000000000 */
[----:B------:R-:W-:Y:S01]  /*1add0*/  MOV R3, 0x40000040 ;  /* 0x4000004000037802 */ /* 0x000fe20000000f00 */
[----:B------:R-:W-:Y:S01]  /*1ade0*/  WARPGROUP.ARRIVE ;  /* 0x00000000000079c5 */ /* 0x000fe20000000000 */
[----:B------:R-:W-:Y:S02]  /*1adf0*/  IMAD.MOV.U32 R5, RZ, RZ, 0x40000040 ;  /* 0x40000040ff057424 */ /* 0x000fe400078e00ff */
[----:B------:R-:W-:Y:S01]  /*1ae00*/  FMUL.FTZ R21, R162, UR43 ;  /* 0x0000002ba2157c20 */ /* 0x000fe20008410000 */
[----:B------:R-:W-:Y:S01]  /*1ae10*/  SHF.R.U32.HI R0, RZ, 0x4, R0 ;  /* 0x00000004ff007819 */ /* 0x000fe20000011600 */
[----:B------:R-:W-:Y:S01]  /*1ae20*/  FMUL.FTZ R162, R164, UR43 ;  /* 0x0000002ba4a27c20 */ /* 0x000fe20008410000 */
[----:B------:R-:W-:Y:S01]  /*1ae30*/  R2UR UR7, R3 ;  /* 0x00000000030772ca */ /* 0x000fe200000e0000 */
[----:B------:R-:W-:Y:S01]  /*1ae40*/  FMUL.FTZ R164, R167, UR43 ;  /* 0x0000002ba7a47c20 */ /* 0x000fe20008410000 */
[----:B------:R-:W-:Y:S01]  /*1ae50*/  LOP3.LUT R0, R0, 0x3fff, RZ, 0xc0, !PT ;  /* 0x00003fff00007812 */ /* 0x000fe200078ec0ff */
[----:B------:R-:W-:Y:S01]  /*1ae60*/  FMUL.FTZ R167, R153, UR43 ;  /* 0x0000002b99a77c20 */ /* 0x000fe20008410000 */
[----:B------:R-:W-:Y:S01]  /*1ae70*/  FMUL.FTZ R153, R155, UR43 ;  /* 0x0000002b9b997c20 */ /* 0x000fe20008410000 */
[----:B------:R-:W-:Y:S01]  /*1ae80*/  FMUL.FTZ R155, R156, UR43 ;  /* 0x0000002b9c9b7c20 */ /* 0x000fe20008410000 */
[----:B------:R-:W-:Y:S01]  /*1ae90*/  LOP3.LUT R0, R0, 0x3800000, RZ, 0xfc, !PT ;  /* 0x0380000000007812 */ /* 0x000fe200078efcff */
[----:B------:R-:W-:Y:S01]  /*1aea0*/  FMUL.FTZ R156, R159, UR43 ;  /* 0x0000002b9f9c7c20 */ /* 0x000fe20008410000 */
[----:B------:R-:W-:Y:S01]  /*1aeb0*/  FMUL.FTZ R159, R145, UR43 ;  /* 0x0000002b919f7c20 */ /* 0x000fe20008410000 */
[----:B------:R-:W-:Y:S01]  /*1aec0*/  SHF.L.U32 R145, R217, 0x7, RZ ;  /* 0x00000007d9917819 */ /* 0x000fe200000006ff */
[----:B------:R-:W-:Y:S01]  /*1aed0*/  FMUL.FTZ R3, R169, UR43 ;  /* 0x0000002ba9037c20 */ /* 0x000fe20008410000 */
[----:B------:R-:W-:-:S02]  /*1aee0*/  IMAD R2, R12, 0xa80, R0 ;  /* 0x00000a800c027824 */ /* 0x000fc400078e0200 */
[----:B------:R-:W-:Y:S01]  /*1aef0*/  FMUL.FTZ R0, R168, UR43 ;  /* 0x0000002ba8007c20 */ /* 0x000fe20008410000 */
[----:B------:R-:W-:Y:S01]  /*1af00*/  FMUL.FTZ R168, R161, UR43 ;  /* 0x0000002ba1a87c20 */ /* 0x000fe20008410000 */
[----:B------:R-:W-:Y:S01]  /*1af10*/  FMUL.FTZ R161, R163, UR43 ;  /* 0x0000002ba3a17c20 */ /* 0x000fe20008410000 */
[C---:B------:R-:W-:Y:S01]  /*1af20*/  VIADD R4, R2.reuse, 0x80 ;  /* 0x0000008002047836 */ /* 0x040fe20000000000 */
[----:B------:R-:W-:Y:S01]  /*1af30*/  R2UR UR6, R2 ;  /* 0x00000000020672ca */ /* 0x000fe200000e0000 */
[----:B------:R-:W-:Y:S01]  /*1af40*/  FMUL.FTZ R163, R166, UR43 ;  /* 0x0000002ba6a37c20 */ /* 0x000fe20008410000 */
[----:B------:R-:W-:Y:S01]  /*1af50*/  FMUL.FTZ R166, R152, UR43 ;  /* 0x0000002b98a67c20 */ /* 0x000fe20008410000 */
[----:B------:R-:W-:Y:S01]  /*1af60*/  FMUL.FTZ R152, R154, UR43 ;  /* 0x0000002b9a987c20 */ /* 0x000fe20008410000 */
[----:B------:R-:W-:Y:S01]  /*1af70*/  FMUL.FTZ R154, R158, UR43 ;  /* 0x0000002b9e9a7c20 */ /* 0x000fe20008410000 */
[----:B------:R-:W-:Y:S01]  /*1af80*/  FMUL.FTZ R158, R144, UR43 ;  /* 0x0000002b909e7c20 */ /* 0x000fe20008410000 */
[----:B------:R-:W-:Y:S01]  /*1af90*/  FMUL.FTZ R144, R146, UR43 ;  /* 0x0000002b92907c20 */ /* 0x000fe20008410000 */
[----:B------:R-:W-:Y:S01]  /*1afa0*/  IMAD R146, R10, -0x70, R145 ;  /* 0xffffff900a927824 */ /* 0x000fe200078e0291 */
[----:B------:R-:W0:Y:S01]  /*1afb0*/  MUFU.TANH R0, R0 ;  /* 0x0000000000007308 */ /* 0x000e220000002400 */
[----:B------:R-:W-:Y:S01]  /*1afc0*/  FMUL.FTZ R20, R173, UR43 ;  /* 0x0000002bad147c20 */ /* 0x000fe20008410000 */
[----:B------:R-:W-:Y:S01]  /*1afd0*/  FMUL.FTZ R160, R160, UR43 ;  /* 0x0000002ba0a07c20 */ /* 0x000fe20008410000 */
[----:B------:R-:W-:Y:S01]  /*1afe0*/  FMUL.FTZ R147, R147, UR43 ;  /* 0x0000002b93937c20 */ /* 0x000fe20008410000 */
[----:B------:R-:W-:Y:S01]  /*1aff0*/  IADD3 R146, R146, 0x1, R222 ;  /* 0x0000000192927810 */ /* 0x000fe20007ffe0de */
[----:B------:R-:W-:Y:S01]  /*1b000*/  HGMMA.64x192x16.F32 R24, R200, gdesc[UR4].tnspB, R24, gsb0 ;  /* 0x42e00004c8187df0 */ /* 0x000fe20008000818 */
[----:B------:R-:W-:Y:S01]  /*1b010*/  R2UR UR6, R4 ;  /* 0x00000000040672ca */ /* 0x000fe200000e0000 */
[----:B------:R-:W-:Y:S01]  /*1b020*/  FMUL.FTZ R165, R165, UR43 ;  /* 0x0000002ba5a57c20 */ /* 0x000fe20008410000 */
[----:B------:R-:W-:Y:S01]  /*1b030*/  R2UR UR7, R5 ;  /* 0x00000000050772ca */ /* 0x000fe200000e0000 */
[----:B------:R-:W-:Y:S01]  /*1b040*/  IMAD.MOV.U32 R5, RZ, RZ, 0x40000040 ;  /* 0x40000040ff057424 */ /* 0x000fe200078e00ff */
[----:B------:R-:W-:Y:S01]  /*1b050*/  IADD3 R4, R2, 0x100, RZ ;  /* 0x0000010002047810 */ /* 0x000fe20007ffe0ff */
[----:B------:R-:W-:Y:S01]  /*1b060*/  IMAD.IADD R146, R146, 0x1, -R219 ;  /* 0x0000000192927824 */ /* 0x000fe200078e0adb */
[----:B------:R-:W1:Y:S01]  /*1b070*/  MUFU.TANH R3, R3 ;  /* 0x0000000300037308 */ /* 0x000e620000002400 */
[----:B------:R-:W-:Y:S01]  /*1b080*/  FMUL.FTZ R169, R137, UR43 ;  /* 0x0000002b89a97c20 */ /* 0x000fe20008410000 */
[----:B------:R-:W-:Y:S01]  /*1b090*/  FMUL.FTZ R157, R157, UR43 ;  /* 0x0000002b9d9d7c20 */ /* 0x000fe20008410000 */
[----:B------:R-:W-:-:S02]  /*1b0a0*/  IMAD R146, R226, -0x2, R146 ;  /* 0xfffffffee2927824 */ /* 0x000fc400078e0292 */
[----:B------:R-:W-:Y:S01]  /*1b0b0*/  FMUL.FTZ R140, R140, UR43 ;  /* 0x0000002b8c8c7c20 */ /* 0x000fe20008410000 */
[----:B------:R-:W-:Y:S01]  /*1b0c0*/  FMUL.FTZ R129, R129, UR43 ;  /* 0x0000002b81817c20 */ /* 0x000fe20008410000 */
[----:B------:R-:W-:Y:S01]  /*1b0d0*/  FMUL.FTZ R12, R171, UR43 ;  /* 0x0000002bab0c7c20 */ /* 0x000fe20008410000 */
[----:B------:R-:W-:Y:S01]  /*1b0e0*/  IMAD.IADD R146, R227, 0x1, R146 ;  /* 0x00000001e3927824 */ /* 0x000fe200078e0292 */
[----:B------:R-:W2:Y:S01]  /*1b0f0*/  MUFU.TANH R20, R20 ;  /* 0x0000001400147308 */ /* 0x000ea20000002400 */
[----:B------:R-:W-:Y:S01]  /*1b100*/  FMUL.FTZ R171, R133, UR43 ;  /* 0x0000002b85ab7c20 */ /* 0x000fe20008410000 */
[----:B------:R-:W-:Y:S01]  /*1b110*/  FMUL.FTZ R120, R120, UR43 ;  /* 0x0000002b78787c20 */ /* 0x000fe20008410000 */
[----:B------:R-:W-:Y:S01]  /*1b120*/  FMUL.FTZ R121, R121, UR43 ;  /* 0x0000002b79797c20 */ /* 0x000fe20008410000 */
[C---:B------:R-:W-:Y:S01]  /*1b130*/  ISETP.GT.AND P2, PT, R146.reuse, RZ, PT ;  /* 0x000000ff9200720c */ /* 0x040fe20003f44270 */
[----:B------:R-:W-:Y:S01]  /*1b140*/  ULDC UR4, c[0x0][0x988] ;  /* 0x0002620000047ab9 */ /* 0x000fe20000000800 */
[----:B------:R-:W-:Y:S01]  /*1b150*/  ISETP.GT.AND P3, PT, R146, 0x1, PT ;  /* 0x000000019200780c */ /* 0x000fe20003f64270 */
[----:B------:R-:W-:Y:S01]  /*1b160*/  FMUL.FTZ R14, R174, UR43 ;  /* 0x0000002bae0e7c20 */ /* 0x000fe20008410000 */
[----:B------:R-:W-:Y:S01]  /*1b170*/  MUFU.TANH R160, R160 ;  /* 0x000000a000a07308 */ /* 0x000fe20000002400 */
[----:B0-----:R-:W-:Y:S01]  /*1b180*/  FSEL R0, R0, -INF , P2 ;  /* 0xff80000000007808 */ /* 0x001fe20001000000 */
[----:B------:R-:W-:Y:S01]  /*1b190*/  FMUL.FTZ R15, R175, UR43 ;  /* 0x0000002baf0f7c20 */ /* 0x000fe20008410000 */
[----:B------:R-:W-:Y:S01]  /*1b1a0*/  ISETP.GT.AND P2, PT, R146, 0x8, PT ;  /* 0x000000089200780c */ /* 0x000fe20003f44270 */
        /* <DEDUP_REMOVED lines=13> */
[----:B0-----:R-:W-:Y:S01]  /*1b280*/  FMUL.FTZ R147, R148, UR43 ;  /* 0x0000002b94937c20 */ /* 0x001fe20008410000 */
[----:B------:R-:W-:Y:S01]  /*1b290*/  FMUL.FTZ R148, R149, UR43 ;  /* 0x0000002b95947c20 */ /* 0x000fe20008410000 */
[----:B------:R-:W-:Y:S01]  /*1b2a0*/  FMUL.FTZ R149, R136, UR43 ;  /* 0x0000002b88957c20 */ /* 0x000fe20008410000 */
[----:B-1----:R-:W-:Y:S01]  /*1b2b0*/  FSEL R136, R3, -INF , P3 ;  /* 0xff80000003887808 */ /* 0x002fe20001800000 */
[----:B------:R-:W-:Y:S01]  /*1b2c0*/  @!P1 VIADD R11, R11, 0x36860 ;  /* 0x000368600b0b9836 */ /* 0x000fe20000000000 */
[----:B-----5:R-:W-:-:S02]  /*1b2d0*/  FMNMX.FTZ R3, R0, R9, !PT ;  /* 0x0000000900037209 */ /* 0x020fc40007810000 */
[----:B------:R-:W-:Y:S01]  /*1b2e0*/  MUFU.TANH R162, R162 ;  /* 0x000000a200a27308 */ /* 0x000fe20000002400 */
[----:B------:R-:W-:Y:S02]  /*1b2f0*/  ISETP.GT.AND P3, PT, R146, 0x9, PT ;  /* 0x000000099200780c */ /* 0x000fe40003f64270 */
[----:B------:R-:W-:Y:S02]  /*1b300*/  @!P1 IADD3 R13, R13, 0x36840, RZ ;  /* 0x000368400d0d9810 */ /* 0x000fe40007ffe0ff */
[----:B--2---:R-:W-:Y:S02]  /*1b310*/  FSEL R20, R20, -INF , P3 ;  /* 0xff80000014147808 */ /* 0x004fe40001800000 */
[----:B------:R-:W-:Y:S01]  /*1b320*/  ISETP.GT.AND P3, PT, R146, 0x11, PT ;  /* 0x000000119200780c */ /* 0x000fe20003f64270 */
[----:B------:R-:W0:Y:S01]  /*1b330*/  MUFU.TANH R165, R165 ;  /* 0x000000a500a57308 */ /* 0x000e220000002400 */
[----:B------:R-:W-:Y:S02]  /*1b340*/  @!P1 PRMT R13, RZ, 0x654, R13 ;  /* 0x00000654ff0d9816 */ /* 0x000fe4000000000d */
[----:B---3--:R-:W-:-:S02]  /*1b350*/  FSEL R168, R168, -INF , P3 ;  /* 0xff800000a8a87808 */ /* 0x008fc40001800000 */
[----:B------:R-:W-:-:S03]  /*1b360*/  ISETP.GT.AND P3, PT, R146, 0x19, PT ;  /* 0x000000199200780c */ /* 0x000fc60003f64270 */
[----:B------:R-:W-:Y:S08]  /*1b370*/  MUFU.TANH R166, R166 ;  /* 0x000000a600a67308 */ /* 0x000ff00000002400 */
[----:B------:R-:W1:Y:S01]  /*1b380*/  MUFU.TANH R167, R167 ;  /* 0x000000a700a77308 */ /* 0x000e620000002400 */
[----:B0-----:R-:W-:Y:S02]  /*1b390*/  FSEL R165, R165, -INF , P3 ;  /* 0xff800000a5a57808 */ /* 0x001fe40001800000 */
[----:B------:R-:W-:-:S05]  /*1b3a0*/  ISETP.GT.AND P3, PT, R146, 0x21, PT ;  /* 0x000000219200780c */ /* 0x000fca0003f64270 */
[----:B------:R-:W-:Y:S08]  /*1b3b0*/  MUFU.TANH R155, R155 ;  /* 0x0000009b009b7308 */ /* 0x000ff00000002400 */
[----:B------:R-:W0:Y:S01]  /*1b3c0*/  MUFU.TANH R157, R157 ;  /* 0x0000009d009d7308 */ /* 0x000e220000002400 */
[----:B-1----:R-:W-:Y:S02]  /*1b3d0*/  FSEL R167, R167, -INF , P3 ;  /* 0xff800000a7a77808 */ /* 0x002fe40001800000 */
[----:B------:R-:W-:-:S05]  /*1b3e0*/  ISETP.GT.AND P3, PT, R146, 0x29, PT ;  /* 0x000000299200780c */ /* 0x000fca0003f64270 */
        /* <DEDUP_REMOVED lines=9> */
[----:B------:R-:W-:Y:S01]  /*1b480*/  MUFU.TANH R171, R171 ;  /* 0x000000ab00ab7308 */ /* 0x000fe20000002400 */
[----:B0-----:R-:W-:Y:S02]  /*1b490*/  FSEL R148, R148, -INF , P3 ;  /* 0xff80000094947808 */ /* 0x001fe40001800000 */
[----:B------:R-:W-:-:S05]  /*1b4a0*/  ISETP.GT.AND P3, PT, R146, 0x41, PT ;  /* 0x000000419200780c */ /* 0x000fca0003f64270 */
        /* <DEDUP_REMOVED lines=12> */
[----:B------:R-:W-:Y:S01]  /*1b570*/  R2UR UR6, R4 ;  /* 0x00000000040672ca */ /* 0x000fe200000e0000 */
[----:B------:R-:W-:Y:S01]  /*1b580*/  VIADD R4, R2, 0x180 ;  /* 0x0000018002047836 */ /* 0x000fe20000000000 */
[----:B------:R-:W-:-:S04]  /*1b590*/  R2UR UR7, R5 ;  /* 0x00000000050772ca */ /* 0x000fc800000e0000 */
[----:B------:R-:W-:Y:S01]  /*1b5a0*/  MUFU.TANH R154, R154 ;  /* 0x0000009a009a7308 */ /* 0x000fe20000002400 */
[----:B------:R-:W-:-:S07]  /*1b5b0*/  MOV R5, 0x40000040 ;  /* 0x4000004000057802 */ /* 0x000fce0000000f00 */
        /* <DEDUP_REMOVED lines=23> */
[----:B------:R-:W-:Y:S01]  /*1b730*/  FMUL.FTZ R5, R172, UR43 ;  /* 0x0000002bac057c20 */ /* 0x000fe20008410000 */
[----:B------:R-:W-:Y:S01]  /*1b740*/  R2UR UR6, R4 ;  /* 0x00000000040672ca */ /* 0x000fe200000e0000 */
[----:B------:R-:W-:Y:S01]  /*1b750*/  FMUL.FTZ R4, R170, UR43 ;  /* 0x0000002baa047c20 */ /* 0x000fe20008410000 */
[----:B------:R-:W-:-:S03]  /*1b760*/  FMUL.FTZ R170, R132, UR43 ;  /* 0x0000002b84aa7c20 */ /* 0x000fc60008410000 */
[----:B------:R-:W0:Y:S08]  /*1b770*/  MUFU.TANH R5, R5 ;  /* 0x0000000500057308 */ /* 0x000e300000002400 */
[----:B------:R-:W-:Y:S08]  /*1b780*/  MUFU.TANH R170, R170 ;  /* 0x000000aa00aa7308 */ /* 0x000ff00000002400 */
[----:B------:R-:W-:Y:S01]  /*1b790*/  MUFU.TANH R4, R4 ;  /* 0x0000000400047308 */ /* 0x000fe20000002400 */
[----:B0-----:R-:W-:-:S02]  /*1b7a0*/  FSEL R137, R5, -INF , P2 ;  /* 0xff80000005897808 */ /* 0x001fc40001000000 */
[----:B------:R-:W-:Y:S02]  /*1b7b0*/  FMNMX.FTZ R5, R136, R3, !PT ;  /* 0x0000000388057209 */ /* 0x000fe40007810000 */
[----:B------:R-:W-:Y:S02]  /*1b7c0*/  ISETP.GT.AND P2, PT, R146, 0x10, PT ;  /* 0x000000109200780c */ /* 0x000fe40003f44270 */
[----:B------:R-:W-:Y:S01]  /*1b7d0*/  FMNMX.FTZ R5, R137, R5, !PT ;  /* 0x0000000589057209 */ /* 0x000fe20007810000 */
[----:B------:R0:W1:Y:S01]  /*1b7e0*/  MUFU.TANH R3, R169 ;  /* 0x000000a900037308 */ /* 0x0000620000002400 */
[----:B------:R-:W-:Y:S02]  /*1b7f0*/  FSEL R160, R160, -INF , P2 ;  /* 0xff800000a0a07808 */ /* 0x000fe40001000000 */
[----:B------:R-:W-:-:S04]  /*1b800*/  ISETP.GT.AND P2, PT, R146, 0x18, PT ;  /* 0x000000189200780c */ /* 0x000fc80003f44270 */
[----:B------:R-:W-:Y:S02]  /*1b810*/  FSEL R162, R162, -INF , P2 ;  /* 0xff800000a2a27808 */ /* 0x000fe40001000000 */
[----:B0-----:R-:W-:Y:S02]  /*1b820*/  FMNMX.FTZ R169, R20, R5, !PT ;  /* 0x0000000514a97209 */ /* 0x001fe40007810000 */
[----:B------:R-:W-:Y:S01]  /*1b830*/  ISETP.GT.AND P2, PT, R146, 0x20, PT ;  /* 0x000000209200780c */ /* 0x000fe20003f44270 */
[----:B------:R0:W2:Y:S01]  /*1b840*/  MUFU.TANH R5, R140 ;  /* 0x0000008c00057308 */ /* 0x0000a20000002400 */
[----:B------:R-:W-:Y:S02]  /*1b850*/  FMNMX.FTZ R169, R160, R169, !PT ;  /* 0x000000a9a0a97209 */ /* 0x000fe40007810000 */
[----:B------:R-:W-:Y:S02]  /*1b860*/  FSEL R166, R166, -INF , P2 ;  /* 0xff800000a6a67808 */ /* 0x000fe40001000000 */
[----:B------:R-:W-:-:S02]  /*1b870*/  FMNMX.FTZ R169, R168, R169, !PT ;  /* 0x000000a9a8a97209 */ /* 0x000fc40007810000 */
[----:B------:R-:W-:Y:S02]  /*1b880*/  ISETP.GT.AND P2, PT, R146, 0x28, PT ;  /* 0x000000289200780c */ /* 0x000fe40003f44270 */
[----:B------:R-:W-:Y:S01]  /*1b890*/  FMNMX.FTZ R169, R162, R169, !PT ;  /* 0x000000a9a2a97209 */ /* 0x000fe20007810000 */
[----:B0-----:R-:W-:Y:S01]  /*1b8a0*/  FMUL.FTZ R140, R141, UR43 ;  /* 0x0000002b8d8c7c20 */ /* 0x001fe20008410000 */
[----:B------:R-:W-:Y:S01]  /*1b8b0*/  FMUL.FTZ R141, R128, UR43 ;  /* 0x0000002b808d7c20 */ /* 0x000fe20008410000 */
[----:B------:R-:W-:Y:S02]  /*1b8c0*/  FSEL R155, R155, -INF , P2 ;  /* 0xff8000009b9b7808 */ /* 0x000fe40001000000 */
[----:B------:R-:W-:Y:S02]  /*1b8d0*/  FMNMX.FTZ R169, R165, R169, !PT ;  /* 0x000000a9a5a97209 */ /* 0x000fe40007810000 */
[----:B------:R-:W-:Y:S01]  /*1b8e0*/  ISETP.GT.AND P2, PT, R146, 0x30, PT ;  /* 0x000000309200780c */ /* 0x000fe20003f44270 */
[----:B------:R-:W0:Y:S01]  /*1b8f0*/  MUFU.TANH R140, R140 ;  /* 0x0000008c008c7308 */ /* 0x000e220000002400 */
[----:B------:R-:W-:-:S02]  /*1b900*/  FMNMX.FTZ R169, R166, R169, !PT ;  /* 0x000000a9a6a97209 */ /* 0x000fc40007810000 */
[----:B------:R-:W-:Y:S02]  /*1b910*/  FSEL R158, R158, -INF , P2 ;  /* 0xff8000009e9e7808 */ /* 0x000fe40001000000 */
[----:B------:R-:W-:Y:S02]  /*1b920*/  FMNMX.FTZ R128, R167, R169, !PT ;  /* 0x000000a9a7807209 */ /* 0x000fe40007810000 */
[----:B------:R-:W-:Y:S01]  /*1b930*/  ISETP.GT.AND P2, PT, R146, 0x38, PT ;  /* 0x000000389200780c */ /* 0x000fe20003f44270 */
[----:B------:R3:W-:Y:S01]  /*1b940*/  MUFU.TANH R169, R129 ;  /* 0x0000008100a97308 */ /* 0x0007e20000002400 */
[----:B------:R-:W-:Y:S02]  /*1b950*/  FMNMX.FTZ R128, R155, R128, !PT ;  /* 0x000000809b807209 */ /* 0x000fe40007810000 */
[----:B------:R-:W-:Y:S02]  /*1b960*/  FSEL R147, R147, -INF , P2 ;  /* 0xff80000093937808 */ /* 0x000fe40001000000 */
[----:B------:R-:W-:-:S02]  /*1b970*/  FMNMX.FTZ R128, R157, R128, !PT ;  /* 0x000000809d807209 */ /* 0x000fc40007810000 */
[----:B------:R-:W-:Y:S01]  /*1b980*/  ISETP.GT.AND P2, PT, R146, 0x40, PT ;  /* 0x000000409200780c */ /* 0x000fe20003f44270 */
[----:B------:R-:W4:Y:S01]  /*1b990*/  MUFU.TANH R141, R141 ;  /* 0x0000008d008d7308 */ /* 0x000f220000002400 */
[----:B------:R-:W-:-:S04]  /*1b9a0*/  FMNMX.FTZ R128, R158, R128, !PT ;  /* 0x000000809e807209 */ /* 0x000fc80007810000 */
[----:B------:R-:W-:-:S04]  /*1b9b0*/  FMNMX.FTZ R128, R159, R128, !PT ;  /* 0x000000809f807209 */ /* 0x000fc80007810000 */
[----:B---3--:R-:W-:Y:S02]  /*1b9c0*/  FMNMX.FTZ R129, R147, R128, !PT ;  /* 0x0000008093817209 */ /* 0x008fe40007810000 */
[----:B------:R-:W-:Y:S02]  /*1b9d0*/  FSEL R128, R149, -INF , P2 ;  /* 0xff80000095807808 */ /* 0x000fe40001000000 */
[----:B------:R-:W-:Y:S01]  /*1b9e0*/  FMNMX.FTZ R132, R148, R129, !PT ;  /* 0x0000008194847209 */ /* 0x000fe20007810000 */
[----:B------:R3:W4:Y:S01]  /*1b9f0*/  MUFU.TANH R149, R120 ;  /* 0x0000007800957308 */ /* 0x0007220000002400 */
[----:B------:R-:W-:Y:S02]  /*1ba00*/  ISETP.GT.AND P2, PT, R146, 0x48, PT ;  /* 0x000000489200780c */ /* 0x000fe40003f44270 */
[----:B-1----:R-:W-:Y:S02]  /*1ba10*/  FSEL R129, R3, -INF , P3 ;  /* 0xff80000003817808 */ /* 0x002fe40001800000 */
[----:B------:R-:W-:-:S02]  /*1ba20*/  FMNMX.FTZ R3, R128, R132, !PT ;  /* 0x0000008480037209 */ /* 0x000fc40007810000 */
[----:B--2---:R-:W-:Y:S02]  /*1ba30*/  FSEL R132, R5, -INF , P2 ;  /* 0xff80000005847808 */ /* 0x004fe40001000000 */
[----:B------:R-:W-:Y:S01]  /*1ba40*/  ISETP.GT.AND P3, PT, R146, 0x49, PT ;  /* 0x000000499200780c */ /* 0x000fe20003f64270 */
[----:B---3--:R-:W-:Y:S01]  /*1ba50*/  FMUL.FTZ R120, R124, UR43 ;  /* 0x0000002b7c787c20 */ /* 0x008fe20008410000 */
[----:B------:R-:W-:Y:S02]  /*1ba60*/  FMNMX.FTZ R5, R129, R3, !PT ;  /* 0x0000000381057209 */ /* 0x000fe40007810000 */
[----:B------:R-:W-:Y:S01]  /*1ba70*/  ISETP.GT.AND P2, PT, R146, 0x50, PT ;  /* 0x000000509200780c */ /* 0x000fe20003f44270 */
[----:B------:R1:W2:Y:S01]  /*1ba80*/  MUFU.TANH R3, R121 ;  /* 0x0000007900037308 */ /* 0x0002a20000002400 */
[----:B0-----:R-:W-:Y:S02]  /*1ba90*/  FSEL R133, R140, -INF , P3 ;  /* 0xff8000008c857808 */ /* 0x001fe40001800000 */
[----:B------:R-:W-:-:S02]  /*1baa0*/  FMNMX.FTZ R5, R132, R5, !PT ;  /* 0x0000000584057209 */ /* 0x000fc40007810000 */
[C---:B------:R-:W-:Y:S02]  /*1bab0*/  ISETP.GT.AND P3, PT, R146.reuse, 0x51, PT ;  /* 0x000000519200780c */ /* 0x040fe40003f64270 */
[----:B----4-:R-:W-:Y:S02]  /*1bac0*/  FSEL R124, R141, -INF , P2 ;  /* 0xff8000008d7c7808 */ /* 0x010fe40001000000 */
[----:B-1----:R-:W-:Y:S02]  /*1bad0*/  FMNMX.FTZ R121, R133, R5, !PT ;  /* 0x0000000585797209 */ /* 0x002fe40007810000 */
[----:B------:R0:W1:Y:S01]  /*1bae0*/  MUFU.TANH R5, R120 ;  /* 0x0000007800057308 */ /* 0x0000620000002400 */
[----:B------:R-:W-:Y:S02]  /*1baf0*/  ISETP.GT.AND P2, PT, R146, 0x58, PT ;  /* 0x000000589200780c */ /* 0x000fe40003f44270 */
[----:B------:R-:W-:Y:S02]  /*1bb00*/  FSEL R140, R169, -INF , P3 ;  /* 0xff800000a98c7808 */ /* 0x000fe40001800000 */
[----:B------:R-:W-:-:S02]  /*1bb10*/  FMNMX.FTZ R121, R124, R121, !PT ;  /* 0x000000797c797209 */ /* 0x000fc40007810000 */
[----:B------:R-:W-:Y:S01]  /*1bb20*/  ISETP.GT.AND P3, PT, R146, 0x59, PT ;  /* 0x000000599200780c */ /* 0x000fe20003f64270 */
[----:B0-----:R-:W-:Y:S01]  /*1bb30*/  FMUL.FTZ R120, R125, UR43 ;  /* 0x0000002b7d787c20 */ /* 0x001fe20008410000 */
[----:B------:R-:W-:Y:S01]  /*1bb40*/  FSEL R125, R170, -INF , P2 ;  /* 0xff800000aa7d7808 */ /* 0x000fe20001000000 */
[----:B------:R-:W-:Y:S01]  /*1bb50*/  FMUL.FTZ R170, R150, UR43 ;  /* 0x0000002b96aa7c20 */ /* 0x000fe20008410000 */
[----:B------:R-:W-:Y:S02]  /*1bb60*/  FMNMX.FTZ R121, R140, R121, !PT ;  /* 0x000000798c797209 */ /* 0x000fe40007810000 */
[----:B------:R-:W-:Y:S01]  /*1bb70*/  ISETP.GT.AND P2, PT, R146, 0x60, PT ;  /* 0x000000609200780c */ /* 0x000fe20003f44270 */
[----:B------:R-:W0:Y:S01]  /*1bb80*/  MUFU.TANH R120, R120 ;  /* 0x0000007800787308 */ /* 0x000e220000002400 */
[----:B------:R-:W-:Y:S01]  /*1bb90*/  FSEL R141, R171, -INF , P3 ;  /* 0xff800000ab8d7808 */ /* 0x000fe20001800000 */
[----:B------:R-:W-:Y:S01]  /*1bba0*/  FMUL.FTZ R171, R151, UR43 ;  /* 0x0000002b97ab7c20 */ /* 0x000fe20008410000 */
[----:B------:R-:W-:-:S02]  /*1bbb0*/  FMNMX.FTZ R121, R125, R121, !PT ;  /* 0x000000797d797209 */ /* 0x000fc40007810000 */
[C---:B------:R-:W-:Y:S02]  /*1bbc0*/  ISETP.GT.AND P3, PT, R146.reuse, 0x61, PT ;  /* 0x000000619200780c */ /* 0x040fe40003f64270 */
[----:B------:R-:W-:Y:S01]  /*1bbd0*/  FSEL R149, R149, -INF , P2 ;  /* 0xff80000095957808 */ /* 0x000fe20001000000 */
[----:B------:R-:W3:Y:S01]  /*1bbe0*/  MUFU.TANH R170, R170 ;  /* 0x000000aa00aa7308 */ /* 0x000ee20000002400 */
[----:B------:R-:W-:Y:S02]  /*1bbf0*/  FMNMX.FTZ R121, R141, R121, !PT ;  /* 0x000000798d797209 */ /* 0x000fe40007810000 */
[C---:B------:R-:W-:Y:S02]  /*1bc00*/  ISETP.GT.AND P2, PT, R146.reuse, 0x68, PT ;  /* 0x000000689200780c */ /* 0x040fe40003f44270 */
[----:B--2---:R-:W-:Y:S02]  /*1bc10*/  FSEL R169, R3, -INF , P3 ;  /* 0xff80000003a97808 */ /* 0x004fe40001800000 */
[----:B------:R-:W-:Y:S01]  /*1bc20*/  FMNMX.FTZ R121, R149, R121, !PT ;  /* 0x0000007995797209 */ /* 0x000fe20007810000 */
[----:B------:R-:W2:Y:S01]  /*1bc30*/  MUFU.TANH R171, R171 ;  /* 0x000000ab00ab7308 */ /* 0x000ea20000002400 */
[----:B------:R-:W-:-:S02]  /*1bc40*/  ISETP.GT.AND P3, PT, R146, 0x69, PT ;  /* 0x000000699200780c */ /* 0x000fc40003f64270 */
[----:B-1----:R-:W-:Y:S02]  /*1bc50*/  FSEL R151, R5, -INF , P2 ;  /* 0xff80000005977808 */ /* 0x002fe40001000000 */
[----:B------:R-:W-:Y:S02]  /*1bc60*/  FMNMX.FTZ R121, R169, R121, !PT ;  /* 0x00000079a9797209 */ /* 0x000fe40007810000 */
[----:B0-----:R-:W-:Y:S02]  /*1bc70*/  FSEL R150, R120, -INF , P3 ;  /* 0xff80000078967808 */ /* 0x001fe40001800000 */
[----:B------:R-:W-:Y:S01]  /*1bc80*/  FMNMX.FTZ R5, R151, R121, !PT ;  /* 0x0000007997057209 */ /* 0x000fe20007810000 */
[----:B------:R-:W-:Y:S01]  /*1bc90*/  IMAD.MOV.U32 R121, RZ, RZ, 0x40000040 ;  /* 0x40000040ff797424 */ /* 0x000fe200078e00ff */
[----:B------:R-:W-:Y:S02]  /*1bca0*/  IADD3 R120, R2, 0x280, RZ ;  /* 0x0000028002787810 */ /* 0x000fe40007ffe0ff */
[----:B------:R-:W-:-:S02]  /*1bcb0*/  FMNMX.FTZ R5, R150, R5, !PT ;  /* 0x0000000596057209 */ /* 0x000fc40007810000 */
[----:B------:R-:W-:-:S03]  /*1bcc0*/  IADD3 R146, R146, 0x8, RZ ;  /* 0x0000000892927810 */ /* 0x000fc60007ffe0ff */
[----:B------:R-:W0:Y:S01]  /*1bcd0*/  SHFL.BFLY PT, R3, R5, 0x2, 0x1f ;  /* 0x0c401f0005037f89 */ /* 0x000e2200000e0000 */
[C---:B------:R-:W-:Y:S02]  /*1bce0*/  ISETP.GT.AND P3, PT, R146.reuse, RZ, PT ;  /* 0x000000ff9200720c */ /* 0x040fe40003f64270 */
[C---:B------:R-:W-:Y:S02]  /*1bcf0*/  ISETP.GT.AND P4, PT, R146.reuse, 0x1, PT ;  /* 0x000000019200780c */ /* 0x040fe40003f84270 */
[----:B------:R-:W-:Y:S02]  /*1bd00*/  ISETP.GT.AND P5, PT, R146, 0x8, PT ;  /* 0x000000089200780c */ /* 0x000fe40003fa4270 */
[----:B------:R-:W-:Y:S02]  /*1bd10*/  FSEL R12, R12, -INF , P4 ;  /* 0xff8000000c0c7808 */ /* 0x000fe40002000000 */
[----:B------:R-:W-:Y:S02]  /*1bd20*/  ISETP.GT.AND P6, PT, R146, 0x9, PT ;  /* 0x000000099200780c */ /* 0x000fe40003fc4270 */
[----:B------:R-:W-:-:S02]  /*1bd30*/  FSEL R14, R14, -INF , P5 ;  /* 0xff8000000e0e7808 */ /* 0x000fc40002800000 */
[C---:B------:R-:W-:Y:S02]  /*1bd40*/  ISETP.GT.AND P4, PT, R146.reuse, 0x11, PT ;  /* 0x000000119200780c */ /* 0x040fe40003f84270 */
[C---:B------:R-:W-:Y:S02]  /*1bd50*/  ISETP.GT.AND P5, PT, R146.reuse, 0x18, PT ;  /* 0x000000189200780c */ /* 0x040fe40003fa4270 */
[----:B------:R-:W-:Y:S02]  /*1bd60*/  FSEL R161, R161, -INF , P4 ;  /* 0xff800000a1a17808 */ /* 0x000fe40002000000 */
[----:B------:R-:W-:Y:S02]  /*1bd70*/  FSEL R163, R163, -INF , P5 ;  /* 0xff800000a3a37808 */ /* 0x000fe40002800000 */
[C---:B------:R-:W-:Y:S02]  /*1bd80*/  ISETP.GT.AND P4, PT, R146.reuse, 0x21, PT ;  /* 0x000000219200780c */ /* 0x040fe40003f84270 */
[----:B------:R-:W-:-:S02]  /*1bd90*/  ISETP.GT.AND P5, PT, R146, 0x28, PT ;  /* 0x000000289200780c */ /* 0x000fc40003fa4270 */
[----:B0-----:R-:W-:Y:S02]  /*1bda0*/  FMNMX.FTZ R5, R5, R3, !PT ;  /* 0x0000000305057209 */ /* 0x001fe40007810000 */
[----:B------:R-:W-:Y:S02]  /*1bdb0*/  FSEL R153, R153, -INF , P4 ;  /* 0xff80000099997808 */ /* 0x000fe40002000000 */
[----:B------:R-:W-:Y:S01]  /*1bdc0*/  FSEL R154, R154, -INF , P5 ;  /* 0xff8000009a9a7808 */ /* 0x000fe20002800000 */
[----:B------:R-:W0:Y:S01]  /*1bdd0*/  SHFL.BFLY PT, R3, R5, 0x1, 0x1f ;  /* 0x0c201f0005037f89 */ /* 0x000e2200000e0000 */
[C---:B------:R-:W-:Y:S02]  /*1bde0*/  ISETP.GT.AND P4, PT, R146.reuse, 0x31, PT ;  /* 0x000000319200780c */ /* 0x040fe40003f84270 */
[----:B------:R-:W-:Y:S02]  /*1bdf0*/  ISETP.GT.AND P5, PT, R146, 0x38, PT ;  /* 0x000000389200780c */ /* 0x000fe40003fa4270 */
[----:B------:R-:W-:-:S02]  /*1be00*/  FSEL R145, R145, -INF , P4 ;  /* 0xff80000091917808 */ /* 0x000fc40002000000 */
[----:B---3--:R-:W-:Y:S02]  /*1be10*/  FSEL R170, R170, -INF , P5 ;  /* 0xff800000aaaa7808 */ /* 0x008fe40002800000 */
[C---:B------:R-:W-:Y:S01]  /*1be20*/  ISETP.GT.AND P4, PT, R146.reuse, 0x41, PT ;  /* 0x000000419200780c */ /* 0x040fe20003f84270 */
[----:B------:R-:W-:Y:S02]  /*1be30*/  WARPGROUP.DEPBAR.LE gsb0, 0x0 ;  /* 0x00008000000079c5 */ /* 0x000fe40000010000 */
[----:B------:R-:W-:Y:S01]  /*1be40*/  WARPGROUP.ARRIVE ;  /* 0x00000000000079c5 */ /* 0x000fe20000000000 */
[----:B------:R-:W-:Y:S02]  /*1be50*/  ISETP.GT.AND P5, PT, R146, 0x48, PT ;  /* 0x000000489200780c */ /* 0x000fe40003fa4270 */
[----:B------:R-:W-:Y:S02]  /*1be60*/  FSEL R139, R139, -INF , P4 ;  /* 0xff8000008b8b7808 */ /* 0x000fe40002000000 */
[----:B------:R-:W-:Y:S01]  /*1be70*/  FSEL R142, R142, -INF , P5 ;  /* 0xff8000008e8e7808 */ /* 0x000fe20002800000 */
[----:B------:R-:W-:Y:S01]  /*1be80*/  HGMMA.64x192x16.F32 R24, R184, gdesc[UR4].tnspB, R24, gsb0 ;  /* 0x42e00004b8187df0 */ /* 0x000fe20008000818 */
[----:B------:R-:W-:-:S02]  /*1be90*/  R2UR UR6, R120 ;  /* 0x00000000780672ca */ /* 0x000fc400000e0000 */
[----:B------:R-:W-:Y:S02]  /*1bea0*/  R2UR UR7, R121 ;  /* 0x00000000790772ca */ /* 0x000fe400000e0000 */
[----:B0-----:R-:W-:Y:S01]  /*1beb0*/  FMNMX.FTZ R5, R5, R3, !PT ;  /* 0x0000000305057209 */ /* 0x001fe20007810000 */
[----:B------:R-:W-:Y:S01]  /*1bec0*/  IMAD.U32 R3, RZ, RZ, UR4 ;  /* 0x00000004ff037e24 */ /* 0x000fe2000f8e00ff */
[----:B------:R0:W1:Y:S01]  /*1bed0*/  MUFU.TANH R121, R126 ;  /* 0x0000007e00797308 */ /* 0x0000620000002400 */
[C---:B------:R-:W-:Y:S02]  /*1bee0*/  ISETP.GT.AND P4, PT, R146.reuse, 0x51, PT ;  /* 0x000000519200780c */ /* 0x040fe40003f84270 */
[C---:B------:R-:W-:Y:S01]  /*1bef0*/  FMUL.FTZ R120, R5.reuse, R3 ;  /* 0x0000000305787220 */ /* 0x040fe20000410000 */
[----:B------:R-:W-:Y:S02]  /*1bf00*/  FSETP.NEU.FTZ.AND P2, PT, R5, -INF , PT ;  /* 0xff8000000500780b */ /* 0x000fe40003f5d000 */
[----:B------:R-:W-:-:S02]  /*1bf10*/  ISETP.GT.AND P5, PT, R146, 0x58, PT ;  /* 0x000000589200780c */ /* 0x000fc40003fa4270 */
[----:B------:R-:W-:Y:S01]  /*1bf20*/  FSEL R120, R120, RZ, P2 ;  /* 0x000000ff78787208 */ /* 0x000fe20001000000 */
[----:B0-----:R-:W-:Y:S01]  /*1bf30*/  FMUL.FTZ R126, R127, UR43 ;  /* 0x0000002b7f7e7c20 */ /* 0x001fe20008410000 */
[----:B------:R-:W-:Y:S02]  /*1bf40*/  FSEL R131, R131, -INF , P4 ;  /* 0xff80000083837808 */ /* 0x000fe40002000000 */
[----:B------:R-:W-:Y:S01]  /*1bf50*/  FSEL R134, R134, -INF , P5 ;  /* 0xff80000086867808 */ /* 0x000fe20002800000 */
[-CC-:B------:R-:W-:Y:S01]  /*1bf60*/  FFMA.FTZ R127, R136, R3.reuse, -R120.reuse ;  /* 0x00000003887f7223 */ /* 0x180fe20000010878 */
[----:B------:R-:W-:Y:S01]  /*1bf70*/  FSEL R136, R4, -INF , P3 ;  /* 0xff80000004887808 */ /* 0x000fe20001800000 */
[-CC-:B------:R-:W-:Y:S01]  /*1bf80*/  FFMA.FTZ R200, R0, R3.reuse, -R120.reuse ;  /* 0x0000000300c87223 */ /* 0x180fe20000010878 */
[-CC-:B------:R-:W-:Y:S01]  /*1bf90*/  FFMA.FTZ R202, R137, R3.reuse, -R120.reuse ;  /* 0x0000000389ca7223 */ /* 0x180fe20000010878 */
[----:B------:R-:W-:Y:S01]  /*1bfa0*/  ISETP.GT.AND P3, PT, R146, 0x10, PT ;  /* 0x000000109200780c */ /* 0x000fe20003f64270 */
[-CC-:B------:R-:W-:Y:S01]  /*1bfb0*/  FFMA.FTZ R196, R160, R3.reuse, -R120.reuse ;  /* 0x00000003a0c47223 */ /* 0x180fe20000010878 */
[----:B------:R-:W-:Y:S01]  /*1bfc0*/  FMNMX.FTZ R0, R136, R8, !PT ;  /* 0x0000000888007209 */ /* 0x000fe20007810000 */
[-CC-:B------:R-:W-:Y:S01]  /*1bfd0*/  FFMA.FTZ R198, R162, R3.reuse, -R120.reuse ;  /* 0x00000003a2c67223 */ /* 0x180fe20000010878 */
[----:B------:R-:W-:Y:S01]  /*1bfe0*/  FSEL R137, R15, -INF , P6 ;  /* 0xff8000000f897808 */ /* 0x000fe20003000000 */
[-CC-:B------:R-:W-:Y:S01]  /*1bff0*/  FFMA.FTZ R194, R155, R3.reuse, -R120.reuse ;  /* 0x000000039bc27223 */ /* 0x180fe20000010878 */
[----:B------:R-:W-:Y:S01]  /*1c000*/  FMNMX.FTZ R0, R12, R0, !PT ;  /* 0x000000000c007209 */ /* 0x000fe20007810000 */
[----:B------:R-:W0:Y:S01]  /*1c010*/  MUFU.TANH R126, R126 ;  /* 0x0000007e007e7308 */ /* 0x000e220000002400 */
[----:B------:R-:W-:Y:S01]  /*1c020*/  FSEL R21, R21, -INF , P3 ;  /* 0xff80000015157808 */ /* 0x000fe20001800000 */
[-CC-:B------:R-:W-:Y:S01]  /*1c030*/  FFMA.FTZ R157, R157, R3.reuse, -R120.reuse ;  /* 0x000000039d9d7223 */ /* 0x180fe20000010878 */
[----:B------:R-:W-:Y:S01]  /*1c040*/  FMNMX.FTZ R0, R14, R0, !PT ;  /* 0x000000000e007209 */ /* 0x000fe20007810000 */
[-CC-:B------:R-:W-:Y:S01]  /*1c050*/  FFMA.FTZ R190, R147, R3.reuse, -R120.reuse ;  /* 0x0000000393be7223 */ /* 0x180fe20000010878 */
[----:B------:R-:W-:Y:S01]  /*1c060*/  ISETP.GT.AND P6, PT, R146, 0x19, PT ;  /* 0x000000199200780c */ /* 0x000fe20003fc4270 */
[-CC-:B------:R-:W-:Y:S01]  /*1c070*/  FFMA.FTZ R188, R158, R3.reuse, -R120.reuse ;  /* 0x000000039ebc7223 */ /* 0x180fe20000010878 */
[----:B------:R-:W-:Y:S01]  /*1c080*/  FMNMX.FTZ R0, R137, R0, !PT ;  /* 0x0000000089007209 */ /* 0x000fe20007810000 */
        /* <DEDUP_REMOVED lines=8> */
[-CC-:B------:R-:W-:Y:S01]  /*1c110*/  FFMA.FTZ R167, R167, R3.reuse, -R120.reuse ;  /* 0x00000003a7a77223 */ /* 0x180fe20000010878 */
[----:B------:R-:W-:Y:S01]  /*1c120*/  FSEL R152, R152, -INF , P3 ;  /* 0xff80000098987808 */ /* 0x000fe20001800000 */
[-CC-:B------:R-:W-:Y:S01]  /*1c130*/  FFMA.FTZ R159, R159, R3.reuse, -R120.reuse ;  /* 0x000000039f9f7223 */ /* 0x180fe20000010878 */
[----:B------:R-:W-:Y:S01]  /*1c140*/  FMNMX.FTZ R0, R163, R0, !PT ;  /* 0x00000000a3007209 */ /* 0x000fe20007810000 */
[----:B------:R-:W-:Y:S01]  /*1c150*/  FFMA.FTZ R124, R124, R3, -R120 ;  /* 0x000000037c7c7223 */ /* 0x000fe20000010878 */
[----:B------:R-:W-:Y:S01]  /*1c160*/  ISETP.GT.AND P6, PT, R146, 0x29, PT ;  /* 0x000000299200780c */ /* 0x000fe20003fc4270 */
[----:B------:R-:W-:Y:S01]  /*1c170*/  MUFU.EX2 R200, R200 ;  /* 0x000000c800c87308 */ /* 0x000fe20000000800 */
[----:B------:R-:W-:-:S02]  /*1c180*/  FMNMX.FTZ R0, R164, R0, !PT ;  /* 0x00000000a4007209 */ /* 0x000fc40007810000 */
[----:B------:R-:W-:Y:S02]  /*1c190*/  ISETP.GT.AND P3, PT, R146, 0x30, PT ;  /* 0x000000309200780c */ /* 0x000fe40003f64270 */
[----:B------:R-:W-:Y:S02]  /*1c1a0*/  FMNMX.FTZ R0, R152, R0, !PT ;  /* 0x0000000098007209 */ /* 0x000fe40007810000 */
[----:B------:R-:W-:Y:S01]  /*1c1b0*/  FSEL R156, R156, -INF , P6 ;  /* 0xff8000009c9c7808 */ /* 0x000fe20003000000 */
[----:B------:R-:W-:Y:S01]  /*1c1c0*/  MUFU.EX2 R127, R127 ;  /* 0x0000007f007f7308 */ /* 0x000fe20000000800 */
[----:B------:R-:W-:Y:S02]  /*1c1d0*/  FMNMX.FTZ R0, R153, R0, !PT ;  /* 0x0000000099007209 */ /* 0x000fe40007810000 */
[----:B------:R-:W-:Y:S02]  /*1c1e0*/  FSEL R160, R144, -INF , P3 ;  /* 0xff80000090a07808 */ /* 0x000fe40001800000 */
[----:B------:R-:W-:-:S02]  /*1c1f0*/  FMNMX.FTZ R0, R154, R0, !PT ;  /* 0x000000009a007209 */ /* 0x000fc40007810000 */
[----:B------:R-:W-:Y:S01]  /*1c200*/  ISETP.GT.AND P6, PT, R146, 0x39, PT ;  /* 0x000000399200780c */ /* 0x000fe20003fc4270 */
[----:B------:R-:W-:Y:S01]  /*1c210*/  MUFU.EX2 R202, R202 ;  /* 0x000000ca00ca7308 */ /* 0x000fe20000000800 */
[----:B------:R-:W-:Y:S02]  /*1c220*/  FMNMX.FTZ R0, R156, R0, !PT ;  /* 0x000000009c007209 */ /* 0x000fe40007810000 */
[----:B------:R-:W-:Y:S02]  /*1c230*/  ISETP.GT.AND P3, PT, R146, 0x40, PT ;  /* 0x000000409200780c */ /* 0x000fe40003f64270 */
[----:B------:R-:W-:Y:S02]  /*1c240*/  FMNMX.FTZ R0, R160, R0, !PT ;  /* 0x00000000a0007209 */ /* 0x000fe40007810000 */
[----:B--2---:R-:W-:Y:S01]  /*1c250*/  FSEL R171, R171, -INF , P6 ;  /* 0xff800000abab7808 */ /* 0x004fe20003000000 */
[----:B------:R-:W-:Y:S01]  /*1c260*/  MUFU.EX2 R15, R15 ;  /* 0x0000000f000f7308 */ /* 0x000fe20000000800 */
[----:B------:R-:W-:-:S02]  /*1c270*/  FMNMX.FTZ R0, R145, R0, !PT ;  /* 0x0000000091007209 */ /* 0x000fc40007810000 */
[----:B------:R-:W-:Y:S02]  /*1c280*/  FSEL R162, R138, -INF , P3 ;  /* 0xff8000008aa27808 */ /* 0x000fe40001800000 */
[----:B------:R-:W-:Y:S02]  /*1c290*/  FMNMX.FTZ R0, R170, R0, !PT ;  /* 0x00000000aa007209 */ /* 0x000fe40007810000 */
[C---:B------:R-:W-:Y:S01]  /*1c2a0*/  ISETP.GT.AND P6, PT, R146.reuse, 0x49, PT ;  /* 0x000000499200780c */ /* 0x040fe20003fc4270 */
[----:B------:R-:W-:Y:S01]  /*1c2b0*/  MUFU.EX2 R196, R196 ;  /* 0x000000c400c47308 */ /* 0x000fe20000000800 */
[----:B------:R-:W-:Y:S02]  /*1c2c0*/  FMNMX.FTZ R0, R171, R0, !PT ;  /* 0x00000000ab007209 */ /* 0x000fe40007810000 */
[----:B------:R-:W-:Y:S02]  /*1c2d0*/  ISETP.GT.AND P3, PT, R146, 0x50, PT ;  /* 0x000000509200780c */ /* 0x000fe40003f64270 */
[----:B------:R-:W-:-:S02]  /*1c2e0*/  FMNMX.FTZ R0, R162, R0, !PT ;  /* 0x00000000a2007209 */ /* 0x000fc40007810000 */
[----:B------:R-:W-:Y:S01]  /*1c2f0*/  FSEL R143, R143, -INF , P6 ;  /* 0xff8000008f8f7808 */ /* 0x000fe20003000000 */
[----:B------:R-:W-:Y:S01]  /*1c300*/  MUFU.EX2 R20, R20 ;  /* 0x0000001400147308 */ /* 0x000fe20000000800 */
[----:B------:R-:W-:Y:S02]  /*1c310*/  FMNMX.FTZ R0, R139, R0, !PT ;  /* 0x000000008b007209 */ /* 0x000fe40007810000 */
[----:B------:R-:W-:Y:S02]  /*1c320*/  FSEL R155, R130, -INF , P3 ;  /* 0xff800000829b7808 */ /* 0x000fe40001800000 */
[----:B------:R-:W-:Y:S02]  /*1c330*/  FMNMX.FTZ R0, R142, R0, !PT ;  /* 0x000000008e007209 */ /* 0x000fe40007810000 */
[----:B------:R-:W-:Y:S01]  /*1c340*/  ISETP.GT.AND P6, PT, R146, 0x59, PT ;  /* 0x000000599200780c */ /* 0x000fe20003fc4270 */
[----:B------:R2:W-:Y:S01]  /*1c350*/  MUFU.EX2 R130, R157 ;  /* 0x0000009d00827308 */ /* 0x0005e20000000800 */
[----:B------:R-:W-:-:S02]  /*1c360*/  FMNMX.FTZ R0, R143, R0, !PT ;  /* 0x000000008f007209 */ /* 0x000fc40007810000 */
[C---:B------:R-:W-:Y:S02]  /*1c370*/  ISETP.GT.AND P3, PT, R146.reuse, 0x60, PT ;  /* 0x000000609200780c */ /* 0x040fe40003f64270 */
[----:B------:R-:W-:Y:S02]  /*1c380*/  FMNMX.FTZ R0, R155, R0, !PT ;  /* 0x000000009b007209 */ /* 0x000fe40007810000 */
[----:B------:R-:W-:Y:S01]  /*1c390*/  FSEL R135, R135, -INF , P6 ;  /* 0xff80000087877808 */ /* 0x000fe20003000000 */
[----:B------:R-:W-:Y:S01]  /*1c3a0*/  MUFU.EX2 R198, R198 ;  /* 0x000000c600c67308 */ /* 0x000fe20000000800 */
[----:B------:R-:W-:Y:S02]  /*1c3b0*/  FMNMX.FTZ R0, R131, R0, !PT ;  /* 0x0000000083007209 */ /* 0x000fe40007810000 */
[----:B------:R-:W-:Y:S02]  /*1c3c0*/  ISETP.GT.AND P4, PT, R146, 0x61, PT ;  /* 0x000000619200780c */ /* 0x000fe40003f84270 */
[----:B------:R-:W-:-:S02]  /*1c3d0*/  FMNMX.FTZ R0, R134, R0, !PT ;  /* 0x0000000086007209 */ /* 0x000fc40007810000 */
[C---:B------:R-:W-:Y:S01]  /*1c3e0*/  ISETP.GT.AND P5, PT, R146.reuse, 0x68, PT ;  /* 0x000000689200780c */ /* 0x040fe20003fa4270 */
[----:B------:R-:W-:Y:S01]  /*1c3f0*/  MUFU.EX2 R144, R165 ;  /* 0x000000a500907308 */ /* 0x000fe20000000800 */
[----:B------:R-:W-:Y:S02]  /*1c400*/  ISETP.GT.AND P6, PT, R146, 0x69, PT ;  /* 0x000000699200780c */ /* 0x000fe40003fc4270 */
[----:B------:R-:W-:Y:S02]  /*1c410*/  FSEL R146, R122, -INF , P3 ;  /* 0xff8000007a927808 */ /* 0x000fe40001800000 */
[----:B------:R-:W-:Y:S02]  /*1c420*/  FMNMX.FTZ R0, R135, R0, !PT ;  /* 0x0000000087007209 */ /* 0x000fe40007810000 */
[----:B--2---:R-:W-:Y:S01]  /*1c430*/  FSEL R157, R123, -INF , P4 ;  /* 0xff8000007b9d7808 */ /* 0x004fe20002000000 */
[----:B------:R-:W-:Y:S01]  /*1c440*/  FFMA.FTZ R123, R148, R3, -R120 ;  /* 0x00000003947b7223 */ /* 0x000fe20000010878 */
[----:B------:R-:W-:Y:S01]  /*1c450*/  FMNMX.FTZ R0, R146, R0, !PT ;  /* 0x0000000092007209 */ /* 0x000fe20007810000 */
[----:B------:R-:W-:Y:S01]  /*1c460*/  MUFU.EX2 R192, R192 ;  /* 0x000000c000c07308 */ /* 0x000fe20000000800 */
[----:B-1----:R-:W-:-:S02]  /*1c470*/  FSEL R147, R121, -INF , P5 ;  /* 0xff80000079937808 */ /* 0x002fc40002800000 */
[----:B------:R-:W-:Y:S02]  /*1c480*/  FMNMX.FTZ R0, R157, R0, !PT ;  /* 0x000000009d007209 */ /* 0x000fe40007810000 */
[----:B0-----:R-:W-:Y:S01]  /*1c490*/  FSEL R158, R126, -INF , P6 ;  /* 0xff8000007e9e7808 */ /* 0x001fe20003000000 */
[-CC-:B------:R-:W-:Y:S01]  /*1c4a0*/  FFMA.FTZ R126, R129, R3.reuse, -R120.reuse ;  /* 0x00000003817e7223 */ /* 0x180fe20000010878 */
[----:B------:R-:W-:Y:S01]  /*1c4b0*/  FMNMX.FTZ R0, R147, R0, !PT ;  /* 0x0000000093007209 */ /* 0x000fe20007810000 */
[-CC-:B------:R-:W-:Y:S01]  /*1c4c0*/  FFMA.FTZ R129, R140, R3.reuse, -R120.reuse ;  /* 0x000000038c817223 */ /* 0x180fe20000010878 */
[----:B------:R-:W-:Y:S01]  /*1c4d0*/  FFMA.FTZ R140, R151, R3, -R120 ;  /* 0x00000003978c7223 */ /* 0x000fe20000010878 */
[----:B------:R-:W-:Y:S01]  /*1c4e0*/  MUFU.EX2 R138, R167 ;  /* 0x000000a7008a7308 */ /* 0x000fe20000000800 */
[----:B------:R-:W-:-:S05]  /*1c4f0*/  FMNMX.FTZ R0, R158, R0, !PT ;  /* 0x000000009e007209 */ /* 0x000fca0007810000 */
        /* <DEDUP_REMOVED lines=10> */
[----:B0-----:R-:W-:-:S02]  /*1c5a0*/  FMNMX.FTZ R4, R4, R0, !PT ;  /* 0x0000000004047209 */ /* 0x001fc40007810000 */
[----:B------:R-:W-:Y:S02]  /*1c5b0*/  FSEL R0, R5, RZ, P2 ;  /* 0x000000ff05007208 */ /* 0x000fe40001000000 */
[C---:B------:R-:W-:Y:S01]  /*1c5c0*/  FSETP.NEU.FTZ.AND P2, PT, R4.reuse, -INF , PT ;  /* 0xff8000000400780b */ /* 0x040fe20003f5d000 */
[-C--:B------:R-:W-:Y:S02]  /*1c5d0*/  FMUL.FTZ R148, R4, R3.reuse ;  /* 0x0000000304947220 */ /* 0x080fe40000410000 */
[----:B------:R-:W-:Y:S01]  /*1c5e0*/  MUFU.EX2 R129, R129 ;  /* 0x0000008100817308 */ /* 0x000fe20000000800 */
[----:B------:R-:W-:Y:S01]  /*1c5f0*/  FADD.FTZ R0, -R0, R9 ;  /* 0x0000000900007221 */ /* 0x000fe20000010100 */
[----:B------:R-:W-:Y:S01]  /*1c600*/  FSEL R121, R4, RZ, P2 ;  /* 0x000000ff04797208 */ /* 0x000fe20001000000 */
        /* <DEDUP_REMOVED lines=8> */
[----:B------:R-:W-:Y:S01]  /*1c690*/  FMUL.FTZ R0, R0, R3 ;  /* 0x0000000300007220 */ /* 0x000fe20000410000 */
[----:B------:R-:W-:Y:S01]  /*1c6a0*/  FSEL R148, R148, RZ, P2 ;  /* 0x000000ff94947208 */ /* 0x000fe20001000000 */
[----:B------:R-:W-:Y:S01]  /*1c6b0*/  MUFU.EX2 R184, R184 ;  /* 0x000000b800b87308 */ /* 0x000fe20000000800 */
[C---:B------:R-:W-:Y:S01]  /*1c6c0*/  ISETP.GT.AND P2, PT, R10.reuse, R218, PT ;  /* 0x000000da0a00720c */ /* 0x040fe20003f44270 */
[----:B------:R-:W-:-:S02]  /*1c6d0*/  VIADD R10, R10, 0xffffffff ;  /* 0xffffffff0a0a7836 */ /* 0x000fc40000000000 */
[-CC-:B------:R-:W-:Y:S01]  /*1c6e0*/  FFMA.FTZ R201, R136, R3.reuse, -R148.reuse ;  /* 0x0000000388c97223 */ /* 0x180fe20000010894 */
[-CC-:B------:R-:W-:Y:S01]  /*1c6f0*/  FFMA.FTZ R12, R12, R3.reuse, -R148.reuse ;  /* 0x000000030c0c7223 */ /* 0x180fe20000010894 */
[-CC-:B------:R-:W-:Y:S01]  /*1c700*/  FFMA.FTZ R203, R14, R3.reuse, -R148.reuse ;  /* 0x000000030ecb7223 */ /* 0x180fe20000010894 */
[-CC-:B------:R-:W-:Y:S01]  /*1c710*/  FFMA.FTZ R14, R137, R3.reuse, -R148.reuse ;  /* 0x00000003890e7223 */ /* 0x180fe20000010894 */
        /* <DEDUP_REMOVED lines=16> */
[----:B------:R-:W-:Y:S01]  /*1c820*/  MUFU.EX2 R12, R12 ;  /* 0x0000000c000c7308 */ /* 0x000fe20000000800 */
[----:B0-----:R-:W-:Y:S01]  /*1c830*/  FFMA.FTZ R7, R0, R7, R200 ;  /* 0x0000000700077223 */ /* 0x001fe200000100c8 */
[----:B------:R-:W-:Y:S01]  /*1c840*/  FFMA.FTZ R147, R147, R3, -R148 ;  /* 0x0000000393937223 */ /* 0x000fe20000010894 */
[----:B------:R-:W-:-:S02]  /*1c850*/  F2FP.F16.F32.PACK_AB R200, R127, R200 ;  /* 0x000000c87fc8723e */ /* 0x000fc400000000ff */
[----:B------:R-:W-:-:S03]  /*1c860*/  FADD.FTZ R7, R127, R7 ;  /* 0x000000077f077221 */ /* 0x000fc60000010000 */
[----:B------:R-:W-:Y:S01]  /*1c870*/  MUFU.EX2 R203, R203 ;  /* 0x000000cb00cb7308 */ /* 0x000fe20000000800 */
[----:B------:R-:W-:Y:S01]  /*1c880*/  FADD.FTZ R7, R202, R7 ;  /* 0x00000007ca077221 */ /* 0x000fe20000010000 */
[----:B------:R-:W-:-:S03]  /*1c890*/  F2FP.F16.F32.PACK_AB R202, R15, R202 ;  /* 0x000000ca0fca723e */ /* 0x000fc600000000ff */
[----:B------:R-:W-:-:S03]  /*1c8a0*/  FADD.FTZ R7, R15, R7 ;  /* 0x000000070f077221 */ /* 0x000fc60000010000 */
[----:B------:R-:W-:Y:S01]  /*1c8b0*/  MUFU.EX2 R14, R14 ;  /* 0x0000000e000e7308 */ /* 0x000fe20000000800 */
[----:B------:R-:W-:Y:S01]  /*1c8c0*/  FADD.FTZ R7, R196, R7 ;  /* 0x00000007c4077221 */ /* 0x000fe20000010000 */
[----:B------:R-:W-:-:S06]  /*1c8d0*/  F2FP.F16.F32.PACK_AB R196, R20, R196 ;  /* 0x000000c414c4723e */ /* 0x000fcc00000000ff */
        /* <DEDUP_REMOVED lines=19> */
[-CC-:B------:R-:W-:Y:S01]  /*1ca10*/  FFMA.FTZ R182, R125, R3.reuse, -R120.reuse ;  /* 0x000000037db67223 */ /* 0x180fe20000010878 */
[-CC-:B------:R-:W-:Y:S01]  /*1ca20*/  FFMA.FTZ R125, R141, R3.reuse, -R120.reuse ;  /* 0x000000038d7d7223 */ /* 0x180fe20000010878 */
[-C--:B------:R-:W-:Y:S01]  /*1ca30*/  FFMA.FTZ R120, R150, R3.reuse, -R120 ;  /* 0x0000000396787223 */ /* 0x080fe20000010878 */
[----:B------:R-:W-:Y:S01]  /*1ca40*/  WARPGROUP.ARRIVE ;  /* 0x00000000000079c5 */ /* 0x000fe20000000000 */
[-CC-:B------:R-:W-:Y:S01]  /*1ca50*/  FFMA.FTZ R141, R156, R3.reuse, -R148.reuse ;  /* 0x000000039c8d7223 */ /* 0x180fe20000010894 */
[-CC-:B------:R-:W-:Y:S01]  /*1ca60*/  FFMA.FTZ R183, R134, R3.reuse, -R148.reuse ;  /* 0x0000000386b77223 */ /* 0x180fe20000010894 */
[----:B------:R0:W-:Y:S01]  /*1ca70*/  MUFU.EX2 R9, R120 ;  /* 0x0000007800097308 */ /* 0x0001e20000000800 */
[----:B------:R-:W-:Y:S01]  /*1ca80*/  FFMA.FTZ R181, R155, R3, -R148 ;  /* 0x000000039bb57223 */ /* 0x000fe20000010894 */
[----:B------:R-:W-:-:S06]  /*1ca90*/  F2FP.F16.F32.PACK_AB R180, R129, R124 ;  /* 0x0000007c81b4723e */ /* 0x000fcc00000000ff */
[----:B------:R-:W-:Y:S01]  /*1caa0*/  MUFU.EX2 R141, R141 ;  /* 0x0000008d008d7308 */ /* 0x000fe20000000800 */
[----:B0-----:R-:W-:Y:S02]  /*1cab0*/  VIADD R120, R2, 0x300 ;  /* 0x0000030002787836 */ /* 0x001fe40000000000 */
[----:B------:R-:W-:Y:S01]  /*1cac0*/  FADD.FTZ R2, -R121, R8 ;  /* 0x0000000879027221 */ /* 0x000fe20000010100 */
[----:B------:R-:W-:Y:S02]  /*1cad0*/  IMAD.MOV.U32 R121, RZ, RZ, 0x40000040 ;  /* 0x40000040ff797424 */ /* 0x000fe400078e00ff */
[----:B------:R-:W-:Y:S01]  /*1cae0*/  R2UR UR6, R120 ;  /* 0x00000000780672ca */ /* 0x000fe200000e0000 */
[-C--:B------:R-:W-:Y:S02]  /*1caf0*/  FMUL.FTZ R2, R2, R3.reuse ;  /* 0x0000000302027220 */ /* 0x080fe40000410000 */
[----:B------:R-:W-:Y:S01]  /*1cb00*/  R2UR UR7, R121 ;  /* 0x00000000790772ca */ /* 0x000fe200000e0000 */
[----:B------:R-:W-:Y:S01]  /*1cb10*/  FADD.FTZ R121, R20, R7 ;  /* 0x0000000714797221 */ /* 0x000fe20000010000 */
[----:B------:R-:W-:Y:S01]  /*1cb20*/  MUFU.EX2 R8, R145 ;  /* 0x0000009100087308 */ /* 0x000fe20000000800 */
[----:B------:R-:W-:-:S02]  /*1cb30*/  FFMA.FTZ R120, R171, R3, -R148 ;  /* 0x00000003ab787223 */ /* 0x000fc40000010894 */
[----:B------:R-:W-:Y:S01]  /*1cb40*/  FADD.FTZ R121, R198, R121 ;  /* 0x00000079c6797221 */ /* 0x000fe20000010000 */
[----:B------:R-:W-:-:S03]  /*1cb50*/  F2FP.F16.F32.PACK_AB R198, R144, R198 ;  /* 0x000000c690c6723e */ /* 0x000fc600000000ff */
[----:B------:R-:W-:Y:S01]  /*1cb60*/  FADD.FTZ R121, R144, R121 ;  /* 0x0000007990797221 */ /* 0x000fe20000010000 */
[----:B------:R-:W0:Y:S03]  /*1cb70*/  MUFU.EX2 R2, R2 ;  /* 0x0000000200027308 */ /* 0x000e260000000800 */
[----:B------:R-:W-:Y:S01]  /*1cb80*/  HGMMA.64x192x16.F32 R24, R176, gdesc[UR4].tnspB, R24, gsb0 ;  /* 0x42e00004b0187df0 */ /* 0x000fe20008000818 */
[----:B------:R-:W-:Y:S01]  /*1cb90*/  FADD.FTZ R121, R192, R121 ;  /* 0x00000079c0797221 */ /* 0x000fe20000010000 */
[----:B------:R-:W-:-:S03]  /*1cba0*/  F2FP.F16.F32.PACK_AB R192, R138, R192 ;  /* 0x000000c08ac0723e */ /* 0x000fc600000000ff */
[----:B------:R-:W-:Y:S01]  /*1cbb0*/  FADD.FTZ R121, R138, R121 ;  /* 0x000000798a797221 */ /* 0x000fe20000010000 */
[----:B------:R-:W1:Y:S03]  /*1cbc0*/  MUFU.EX2 R120, R120 ;  /* 0x0000007800787308 */ /* 0x000e660000000800 */
[----:B------:R-:W-:Y:S01]  /*1cbd0*/  FADD.FTZ R121, R194, R121 ;  /* 0x00000079c2797221 */ /* 0x000fe20000010000 */
[----:B------:R-:W-:-:S03]  /*1cbe0*/  F2FP.F16.F32.PACK_AB R194, R130, R194 ;  /* 0x000000c282c2723e */ /* 0x000fc600000000ff */
[----:B------:R-:W-:Y:S01]  /*1cbf0*/  FADD.FTZ R121, R130, R121 ;  /* 0x0000007982797221 */ /* 0x000fe20000010000 */
[----:B0-----:R-:W-:Y:S01]  /*1cc00*/  FFMA.FTZ R7, R2, R6, R201 ;  /* 0x0000000602077223 */ /* 0x001fe200000100c9 */
[----:B------:R-:W-:Y:S01]  /*1cc10*/  FFMA.FTZ R6, R139, R3, -R148 ;  /* 0x000000038b067223 */ /* 0x000fe20000010894 */
[----:B------:R-:W0:Y:S01]  /*1cc20*/  MUFU.EX2 R182, R182 ;  /* 0x000000b600b67308 */ /* 0x000e220000000800 */
[----:B------:R-:W-:Y:S01]  /*1cc30*/  FADD.FTZ R121, R188, R121 ;  /* 0x00000079bc797221 */ /* 0x000fe20000010000 */
[----:B------:R-:W-:Y:S01]  /*1cc40*/  FADD.FTZ R150, R12, R7 ;  /* 0x000000070c967221 */ /* 0x000fe20000010000 */
[C---:B------:R-:W-:Y:S02]  /*1cc50*/  F2FP.F16.F32.PACK_AB R188, R122.reuse, R188 ;  /* 0x000000bc7abc723e */ /* 0x040fe400000000ff */
[----:B------:R-:W-:Y:S01]  /*1cc60*/  FADD.FTZ R121, R122, R121 ;  /* 0x000000797a797221 */ /* 0x000fe20000010000 */
[----:B------:R-:W-:Y:S01]  /*1cc70*/  FADD.FTZ R7, R203, R150 ;  /* 0x00000096cb077221 */ /* 0x000fe20000010000 */
[----:B------:R-:W-:Y:S01]  /*1cc80*/  F2FP.F16.F32.PACK_AB R201, R12, R201 ;  /* 0x000000c90cc9723e */ /* 0x000fe200000000ff */
[----:B------:R-:W2:Y:S01]  /*1cc90*/  MUFU.EX2 R6, R6 ;  /* 0x0000000600067308 */ /* 0x000ea20000000800 */
[C---:B------:R-:W-:Y:S01]  /*1cca0*/  F2FP.F16.F32.PACK_AB R203, R14.reuse, R203 ;  /* 0x000000cb0ecb723e */ /* 0x040fe200000000ff */
[----:B------:R-:W-:Y:S01]  /*1ccb0*/  FADD.FTZ R150, R14, R7 ;  /* 0x000000070e967221 */ /* 0x000fe20000010000 */
[----:B------:R-:W-:-:S03]  /*1ccc0*/  IMAD.MOV.U32 R12, RZ, RZ, R205 ;  /* 0x000000ffff0c7224 */ /* 0x000fc600078e00cd */
[----:B------:R-:W-:Y:S01]  /*1ccd0*/  FADD.FTZ R150, R197, R150 ;  /* 0x00000096c5967221 */ /* 0x000fe20000010000 */
[C---:B------:R-:W-:Y:S01]  /*1cce0*/  F2FP.F16.F32.PACK_AB R197, R21.reuse, R197 ;  /* 0x000000c515c5723e */ /* 0x040fe200000000ff */
[----:B------:R-:W3:Y:S02]  /*1ccf0*/  MUFU.EX2 R125, R125 ;  /* 0x0000007d007d7308 */ /* 0x000ee40000000800 */
[----:B------:R-:W-:-:S04]  /*1cd00*/  FADD.FTZ R150, R21, R150 ;  /* 0x0000009615967221 */ /* 0x000fc80000010000 */
[----:B------:R-:W-:Y:S01]  /*1cd10*/  FADD.FTZ R7, R199, R150 ;  /* 0x00000096c7077221 */ /* 0x000fe20000010000 */
[----:B------:R-:W-:Y:S01]  /*1cd20*/  FADD.FTZ R150, R190, R121 ;  /* 0x00000079be967221 */ /* 0x000fe20000010000 */
[----:B------:R-:W-:Y:S01]  /*1cd30*/  MUFU.EX2 R181, R181 ;  /* 0x000000b500b57308 */ /* 0x000fe20000000800 */
[C---:B------:R-:W-:Y:S01]  /*1cd40*/  F2FP.F16.F32.PACK_AB R190, R123.reuse, R190 ;  /* 0x000000be7bbe723e */ /* 0x040fe200000000ff */
[C---:B------:R-:W-:Y:S01]  /*1cd50*/  FADD.FTZ R142, R136.reuse, R7 ;  /* 0x00000007888e7221 */ /* 0x040fe20000010000 */
[----:B------:R-:W-:Y:S01]  /*1cd60*/  FADD.FTZ R7, R123, R150 ;  /* 0x000000967b077221 */ /* 0x000fe20000010000 */
[----:B------:R-:W-:Y:S02]  /*1cd70*/  F2FP.F16.F32.PACK_AB R199, R136, R199 ;  /* 0x000000c788c7723e */ /* 0x000fe400000000ff */
[----:B------:R-:W-:Y:S01]  /*1cd80*/  FADD.FTZ R142, R193, R142 ;  /* 0x0000008ec18e7221 */ /* 0x000fe20000010000 */
[----:B------:R-:W-:Y:S01]  /*1cd90*/  FADD.FTZ R7, R184, R7 ;  /* 0x00000007b8077221 */ /* 0x000fe20000010000 */
[----:B------:R-:W-:Y:S01]  /*1cda0*/  MUFU.EX2 R183, R183 ;  /* 0x000000b700b77308 */ /* 0x000fe20000000800 */
[C---:B------:R-:W-:Y:S01]  /*1cdb0*/  F2FP.F16.F32.PACK_AB R184, R126.reuse, R184 ;  /* 0x000000b87eb8723e */ /* 0x040fe200000000ff */
        /* <DEDUP_REMOVED lines=10> */
[----:B------:R-:W-:-:S03]  /*1ce60*/  F2FP.F16.F32.PACK_AB R189, R8, R189 ;  /* 0x000000bd08bd723e */ /* 0x000fc600000000ff */
[----:B------:R-:W-:Y:S01]  /*1ce70*/  FADD.FTZ R134, R8, R7 ;  /* 0x0000000708867221 */ /* 0x000fe20000010000 */
[----:B------:R-:W-:-:S03]  /*1ce80*/  MOV R8, R4 ;  /* 0x0000000400087202 */ /* 0x000fc60000000f00 */
[----:B------:R-:W-:Y:S01]  /*1ce90*/  FADD.FTZ R7, R191, R134 ;  /* 0x00000086bf077221 */ /* 0x000fe20000010000 */
[----:B------:R-:W-:Y:S01]  /*1cea0*/  FADD.FTZ R134, R124, R121 ;  /* 0x000000797c867221 */ /* 0x000fe20000010000 */
[C---:B-1----:R-:W-:Y:S02]  /*1ceb0*/  F2FP.F16.F32.PACK_AB R191, R120.reuse, R191 ;  /* 0x000000bf78bf723e */ /* 0x042fe400000000ff */
[----:B------:R-:W-:Y:S01]  /*1cec0*/  FADD.FTZ R20, R120, R7 ;  /* 0x0000000778147221 */ /* 0x000fe20000010000 */
[----:B------:R-:W-:-:S03]  /*1ced0*/  FADD.FTZ R121, R129, R134 ;  /* 0x0000008681797221 */ /* 0x000fc60000010000 */
[----:B------:R-:W-:Y:S01]  /*1cee0*/  FADD.FTZ R7, R185, R20 ;  /* 0x00000014b9077221 */ /* 0x000fe20000010000 */
[----:B0-----:R-:W-:Y:S01]  /*1cef0*/  FADD.FTZ R130, R182, R121 ;  /* 0x00000079b6827221 */ /* 0x001fe20000010000 */
[C---:B--2---:R-:W-:Y:S02]  /*1cf00*/  F2FP.F16.F32.PACK_AB R185, R6.reuse, R185 ;  /* 0x000000b906b9723e */ /* 0x044fe400000000ff */
[----:B------:R-:W-:Y:S01]  /*1cf10*/  FADD.FTZ R20, R6, R7 ;  /* 0x0000000706147221 */ /* 0x000fe20000010000 */
[C---:B---3--:R-:W-:Y:S01]  /*1cf20*/  FADD.FTZ R7, R125.reuse, R130 ;  /* 0x000000827d077221 */ /* 0x048fe20000010000 */
[----:B------:R-:W-:Y:S02]  /*1cf30*/  F2FP.F16.F32.PACK_AB R182, R125, R182 ;  /* 0x000000b67db6723e */ /* 0x000fe400000000ff */
[----:B------:R-:W-:Y:S01]  /*1cf40*/  FADD.FTZ R122, R187, R20 ;  /* 0x00000014bb7a7221 */ /* 0x000fe20000010000 */
[----:B------:R-:W-:Y:S01]  /*1cf50*/  FADD.FTZ R126, R132, R7 ;  /* 0x00000007847e7221 */ /* 0x000fe20000010000 */
[----:B------:R-:W-:Y:S03]  /*1cf60*/  MUFU.EX2 R20, R157 ;  /* 0x0000009d00147308 */ /* 0x000fe60000000800 */
[----:B------:R-:W-:-:S04]  /*1cf70*/  FADD.FTZ R7, R133, R126 ;  /* 0x0000007e85077221 */ /* 0x000fc80000010000 */
[----:B------:R-:W-:-:S04]  /*1cf80*/  FADD.FTZ R124, R140, R7 ;  /* 0x000000078c7c7221 */ /* 0x000fc80000010000 */
[C---:B------:R-:W-:Y:S01]  /*1cf90*/  FADD.FTZ R7, R9.reuse, R124 ;  /* 0x0000007c09077221 */ /* 0x040fe20000010000 */
[----:B------:R-:W-:Y:S02]  /*1cfa0*/  WARPGROUP.DEPBAR.LE gsb0, 0x0 ;  /* 0x00008000000079c5 */ /* 0x000fe40000010000 */
[----:B------:R0:W-:Y:S01]  /*1cfb0*/  @!P1 SYNCS.ARRIVE.TRANS64.RED.A1T0 RZ, [R13+URZ], RZ ;  /* 0x000000ff0dff99a7 */ /* 0x0001e2000810043f */
[----:B------:R-:W-:Y:S01]  /*1cfc0*/  FFMA.FTZ R177, R146, R3, -R148 ;  /* 0x0000000392b17223 */ /* 0x000fe20000010894 */
[----:B------:R-:W-:Y:S02]  /*1cfd0*/  F2FP.F16.F32.PACK_AB R178, R9, R140 ;  /* 0x0000008c09b2723e */ /* 0x000fe400000000ff */
[----:B------:R-:W-:-:S03]  /*1cfe0*/  F2FP.F16.F32.PACK_AB R176, R133, R132 ;  /* 0x0000008485b0723e */ /* 0x000fc600000000ff */
[----:B------:R-:W-:Y:S01]  /*1cff0*/  MUFU.EX2 R177, R177 ;  /* 0x000000b100b17308 */ /* 0x000fe20000000800 */
[----:B0-----:R-:W-:Y:S01]  /*1d000*/  @!P1 PRMT R13, RZ, 0x654, R11 ;  /* 0x00000654ff0d9816 */ /* 0x001fe2000000000b */
[----:B------:R-:W-:-:S03]  /*1d010*/  FFMA.FTZ R11, R143, R3, -R148 ;  /* 0x000000038f0b7223 */ /* 0x000fc60000010894 */
[----:B------:R0:W-:Y:S03]  /*1d020*/  @!P1 SYNCS.ARRIVE.TRANS64.RED.A1T0 RZ, [R13+URZ], RZ ;  /* 0x000000ff0dff99a7 */ /* 0x0001e6000810043f */
[----:B------:R-:W1:Y:S01]  /*1d030*/  MUFU.EX2 R11, R11 ;  /* 0x0000000b000b7308 */ /* 0x000e620000000800 */
[-CC-:B0-----:R-:W-:Y:S01]  /*1d040*/  FFMA.FTZ R13, R131, R3.reuse, -R148.reuse ;  /* 0x00000003830d7223 */ /* 0x181fe20000010894 */
[----:B------:R-:W-:-:S06]  /*1d050*/  FFMA.FTZ R148, R158, R3, -R148 ;  /* 0x000000039e947223 */ /* 0x000fcc0000010894 */
[----:B------:R-:W0:Y:S01]  /*1d060*/  MUFU.EX2 R13, R13 ;  /* 0x0000000d000d7308 */ /* 0x000e220000000800 */
[C---:B-1----:R-:W-:Y:S01]  /*1d070*/  FADD.FTZ R122, R11.reuse, R122 ;  /* 0x0000007a0b7a7221 */ /* 0x042fe20000010000 */
[----:B------:R-:W-:-:S06]  /*1d080*/  F2FP.F16.F32.PACK_AB R187, R11, R187 ;  /* 0x000000bb0bbb723e */ /* 0x000fcc00000000ff */
[----:B------:R-:W1:Y:S01]  /*1d090*/  MUFU.EX2 R148, R148 ;  /* 0x0000009400947308 */ /* 0x000e620000000800 */
[----:B------:R-:W-:Y:S01]  /*1d0a0*/  MOV R11, R208 ;  /* 0x000000d0000b7202 */ /* 0x000fe20000000f00 */
[----:B------:R-:W-:-:S04]  /*1d0b0*/  FADD.FTZ R122, R181, R122 ;  /* 0x0000007ab57a7221 */ /* 0x000fc80000010000 */
[C---:B0-----:R-:W-:Y:S01]  /*1d0c0*/  FADD.FTZ R122, R13.reuse, R122 ;  /* 0x0000007a0d7a7221 */ /* 0x041fe20000010000 */
[----:B------:R-:W-:-:S03]  /*1d0d0*/  F2FP.F16.F32.PACK_AB R181, R13, R181 ;  /* 0x000000b50db5723e */ /* 0x000fc600000000ff */
[----:B------:R-:W-:Y:S01]  /*1d0e0*/  FADD.FTZ R122, R183, R122 ;  /* 0x0000007ab77a7221 */ /* 0x000fe20000010000 */
[----:B------:R-:W-:-:S03]  /*1d0f0*/  F2FP.F16.F32.PACK_AB R183, R15, R183 ;  /* 0x000000b70fb7723e */ /* 0x000fc600000000ff */
[----:B------:R-:W-:Y:S01]  /*1d100*/  FADD.FTZ R122, R15, R122 ;  /* 0x0000007a0f7a7221 */ /* 0x000fe20000010000 */
[----:B-1----:R-:W-:-:S03]  /*1d110*/  F2FP.F16.F32.PACK_AB R179, R148, R147 ;  /* 0x0000009394b3723e */ /* 0x002fc600000000ff */
[----:B------:R-:W-:Y:S01]  /*1d120*/  FADD.FTZ R9, R177, R122 ;  /* 0x0000007ab1097221 */ /* 0x000fe20000010000 */
[----:B------:R-:W-:-:S03]  /*1d130*/  F2FP.F16.F32.PACK_AB R177, R20, R177 ;  /* 0x000000b114b1723e */ /* 0x000fc600000000ff */
[----:B------:R-:W-:Y:S01]  /*1d140*/  FADD.FTZ R6, R20, R9 ;  /* 0x0000000914067221 */ /* 0x000fe20000010000 */
[----:B------:R-:W-:-:S03]  /*1d150*/  IMAD.MOV.U32 R9, RZ, RZ, R5 ;  /* 0x000000ffff097224 */ /* 0x000fc600078e0005 */
[----:B------:R-:W-:-:S04]  /*1d160*/  FADD.FTZ R6, R147, R6 ;  /* 0x0000000693067221 */ /* 0x000fc80000010000 */
[----:B------:R-:W-:Y:S01]  /*1d170*/  FADD.FTZ R6, R148, R6 ;  /* 0x0000000694067221 */ /* 0x000fe20000010000 */
[----:B------:R-:W-:Y:S06]  /*1d180*/  @P2 BRA `(.L_x_2395) ;  /* 0xffffffa000e82947 */ /* 0x000fec000383ffff */
[----:B------:R-:W-:Y:S05]  /*1d190*/  BSYNC B1 ;  /* 0x0000000000017941 */ /* 0x000fea0003800000 */
.L_x_2384:
[----:B------:R-:W-:Y:S05]  /*1d1a0*/  BSYNC B0 ;  /* 0x0000000000007941 */ /* 0x000fea0003800000 */
.L_x_2383:
[----:B------:R-:W-:Y:S01]  /*1d1b0*/  ISETP.GE.AND P2, PT, R10, RZ, PT ;  /* 0x000000ff0a00720c */ /* 0x000fe20003f46270 */
[----:B------:R-:W-:-:S12]  /*1d1c0*/  BSSY B0, `(.L_x_2396) ;  /* 0x000054f000007945 */ /* 0x000fd80003800000 */
[----:B------:R-:W-:Y:S05]  /*1d1d0*/  @!P2 BRA `(.L_x_2397) ;  /* 0x000000540034a947 */ /* 0x000fea0003800000 */
[----:B------:R-:W-:Y:S01]  /*1d1e0*/  IMAD.MOV.U32 R8, RZ, RZ, R4 ;  /* 0x000000ffff087224 */ /* 0x000fe200078e0004 */
[----:B------:R-:W-:Y:S01]  /*1d1f0*/  MOV R11, R208 ;  /* 0x000000d0000b7202 */ /* 0x000fe20000000f00 */
[----:B------:R-:W-:Y:S02]  /*1d200*/  IMAD.MOV.U32 R9, RZ, RZ, R5 ;  /* 0x000000ffff097224 */ /* 0x000fe400078e0005 */
[----:B------:R-:W-:-:S07]  /*1d210*/  IMAD.MOV.U32 R12, RZ, RZ, R205 ;  /* 0x000000ffff0c7224 */ /* 0x000fce00078e00cd */
.L_x_2408:
[----:B------:R-:W-:-:S05]  /*1d220*/  VIADD R13, R12, 0x1 ;  /* 0x000000010c0d7836 */ /* 0x000fca0000000000 */
[----:B------:R-:W-:-:S04]  /*1d230*/  ISETP.NE.AND P2, PT, R13, 0x2, PT ;  /* 0x000000020d00780c */ /* 0x000fc80003f45270 */
[----:B------:R-:W-:Y:S02]  /*1d240*/  SEL R208, RZ, 0x1, P2 ;  /* 0x00000001ffd07807 */ /* 0x000fe40001000000 */
[----:B------:R-:W-:Y:S02]  /*1d250*/  SEL R13, R13, RZ, P2 ;  /* 0x000000ff0d0d7207 */ /* 0x000fe40001000000 */
[----:B------:R-:W-:Y:S02]  /*1d260*/  LOP3.LUT R208, R11, R208, RZ, 0x3c, !PT ;  /* 0x000000d00bd07212 */ /* 0x000fe400078e3cff */
[----:B------:R-:W-:Y:S01]  /*1d270*/  MOV R205, R13 ;  /* 0x0000000d00cd7202 */ /* 0x000fe20000000f00 */
[----:B------:R-:W-:Y:S06]  /*1d280*/  @!P0 BRA `(.L_x_2398) ;  /* 0x0000000000048947 */ /* 0x000fec0003800000 */
[----:B------:R-:W-:Y:S01]  /*1d290*/  BPT.TRAP 0x1 ;  /* 0x000000040000795c */ /* 0x000fe20000300000 */
.L_x_2398:
[----:B------:R-:W-:Y:S01]  /*1d2a0*/  IMAD R4, R205, 0x8, R18 ;  /* 0x00000008cd047824 */ /* 0x000fe200078e0212 */
[----:B------:R-:W-:-:S04]  /*1d2b0*/  SHF.L.U32 R5, R208, 0x1f, RZ ;  /* 0x0000001fd0057819 */ /* 0x000fc800000006ff */
[----:B------:R0:W1:Y:S01]  /*1d2c0*/  SYNCS.PHASECHK.TRANS64.TRYWAIT P2, [R4+URZ+0x36830], R5 ;  /* 0x03683005040075a7 */ /* 0x000062000804017f */
[----:B------:R-:W-:Y:S05]  /*1d2d0*/  @!P0 BRA `(.L_x_2399) ;  /* 0x0000000000048947 */ /* 0x000fea0003800000 */
[----:B------:R-:W-:Y:S01]  /*1d2e0*/  BPT.TRAP 0x1 ;  /* 0x000000040000795c */ /* 0x000fe20000300000 */
.L_x_2399:
[----:B------:R-:W-:Y:S01]  /*1d2f0*/  IMAD R3, R205, 0xa80, R216 ;  /* 0x00000a80cd037824 */ /* 0x000fe200078e02d8 */
[----:B------:R-:W-:Y:S03]  /*1d300*/  BSSY B1, `(.L_x_2400) ;  /* 0x0000006000017945 */ /* 0x000fe60003800000 */
[C---:B------:R-:W-:Y:S01]  /*1d310*/  VIADD R122, R3.reuse, 0x80 ;  /* 0x00000080037a7836 */ /* 0x040fe20000000000 */
[----:B------:R-:W-:Y:S01]  /*1d320*/  IADD3 R124, R3, 0x100, RZ ;  /* 0x00000100037c7810 */ /* 0x000fe20007ffe0ff */
[----:B-1----:R-:W-:Y:S06]  /*1d330*/  @P2 BRA `(.L_x_2401) ;  /* 0x0000000000082947 */ /* 0x002fec0003800000 */
[----:B------:R-:W1:Y:S02]  /*1d340*/  SYNCS.PHASECHK.TRANS64.TRYWAIT P2, [R4+URZ+0x36830], R5 ;  /* 0x03683005040075a7 */ /* 0x000e64000804017f */
[----:B-1----:R-:W-:Y:S05]  /*1d350*/  @!P2 BRA `(.L_x_2402) ;  /* 0x000000f80034a947 */ /* 0x002fea0003800000 */
.L_x_2401:
[----:B------:R-:W-:Y:S05]  /*1d360*/  BSYNC B1 ;  /* 0x0000000000017941 */ /* 0x000fea0003800000 */
.L_x_2400:
[----:B------:R-:W2:Y:S01]  /*1d370*/  LDL.64 R20, [R1+0x30] ;  /* 0x0000300001147983 */ /* 0x000ea20000100a00 */
[----:B------:R-:W-:Y:S02]  /*1d380*/  IMAD.MOV.U32 R120, RZ, RZ, R3 ;  /* 0x000000ffff787224 */ /* 0x000fe400078e0003 */
[----:B------:R-:W-:Y:S01]  /*1d390*/  IMAD.MOV.U32 R121, RZ, RZ, 0x40000040 ;  /* 0x40000040ff797424 */ /* 0x000fe200078e00ff */
[----:B------:R-:W3:Y:S02]  /*1d3a0*/  LDL.64 R14, [R1+0x28] ;  /* 0x00002800010e7983 */ /* 0x000ee40000100a00 */
[----:B------:R-:W-:Y:S02]  /*1d3b0*/  R2UR UR10, R120 ;  /* 0x00000000780a72ca */ /* 0x000fe400000e0000 */
[----:B------:R-:W-:Y:S01]  /*1d3c0*/  R2UR UR11, R121 ;  /* 0x00000000790b72ca */ /* 0x000fe200000e0000 */
[----:B------:R-:W-:Y:S01]  /*1d3d0*/  WARPGROUP.ARRIVE ;  /* 0x00000000000079c5 */ /* 0x000fe20000000000 */
[----:B------:R-:W-:Y:S01]  /*1d3e0*/  MOV R123, 0x40000040 ;  /* 0x40000040007b7802 */ /* 0x000fe20000000f00 */
[----:B------:R4:W-:Y:S01]  /*1d3f0*/  STL.64 [R1+0x78], R6 ;  /* 0x0000780601007387 */ /* 0x0009e20000100a00 */
[----:B------:R-:W-:-:S02]  /*1d400*/  R2UR UR6, R122 ;  /* 0x000000007a0672ca */ /* 0x000fc400000e0000 */
[----:B------:R-:W-:Y:S01]  /*1d410*/  R2UR UR7, R123 ;  /* 0x000000007b0772ca */ /* 0x000fe200000e0000 */
[----:B------:R-:W-:Y:S01]  /*1d420*/  IMAD.MOV.U32 R120, RZ, RZ, R124 ;  /* 0x000000ffff787224 */ /* 0x000fe200078e007c */
[----:B------:R-:W-:Y:S02]  /*1d430*/  R2UR UR19, R121 ;  /* 0x00000000791372ca */ /* 0x000fe400000e0000 */
[----:B------:R-:W-:Y:S01]  /*1d440*/  MOV R125, 0x40000040 ;  /* 0x40000040007d7802 */ /* 0x000fe20000000f00 */
[C---:B------:R-:W-:Y:S01]  /*1d450*/  VIADD R210, R3.reuse, 0x84 ;  /* 0x0000008403d27836 */ /* 0x040fe20000000000 */
[----:B------:R-:W-:Y:S01]  /*1d460*/  R2UR UR18, R120 ;  /* 0x00000000781272ca */ /* 0x000fe200000e0000 */
[----:B------:R-:W-:Y:S01]  /*1d470*/  VIADD R122, R3, 0x180 ;  /* 0x00000180037a7836 */ /* 0x000fe20000000000 */
[----:B------:R-:W-:Y:S01]  /*1d480*/  R2UR UR15, R123 ;  /* 0x000000007b0f72ca */ /* 0x000fe200000e0000 */
[----:B----4-:R-:W4:Y:S03]  /*1d490*/  LDL.64 R6, [R1+0x20] ;  /* 0x0000200001067983 */ /* 0x010f260000100a00 */
[----:B------:R-:W-:Y:S01]  /*1d4a0*/  R2UR UR14, R122 ;  /* 0x000000007a0e72ca */ /* 0x000fe200000e0000 */
[----:B------:R-:W4:Y:S01]  /*1d4b0*/  LDL.64 R218, [R1+0x18] ;  /* 0x0000180001da7983 */ /* 0x000f220000100a00 */
[----:B------:R-:W-:-:S02]  /*1d4c0*/  IADD3 R120, R3, 0x200, RZ ;  /* 0x0000020003787810 */ /* 0x000fc40007ffe0ff */
[----:B------:R-:W-:Y:S02]  /*1d4d0*/  R2UR UR35, R121 ;  /* 0x00000000792372ca */ /* 0x000fe400000e0000 */
[----:B------:R-:W-:Y:S02]  /*1d4e0*/  R2UR UR34, R120 ;  /* 0x00000000782272ca */ /* 0x000fe400000e0000 */
[----:B--2---:R-:W-:Y:S02]  /*1d4f0*/  R2UR UR20, R20 ;  /* 0x00000000141472ca */ /* 0x004fe400000e0000 */
[----:B------:R-:W-:Y:S02]  /*1d500*/  R2UR UR21, R21 ;  /* 0x00000000151572ca */ /* 0x000fe400000e0000 */
[----:B---3--:R-:W-:Y:S02]  /*1d510*/  R2UR UR46, R14 ;  /* 0x000000000e2e72ca */ /* 0x008fe400000e0000 */
[----:B------:R-:W-:-:S07]  /*1d520*/  R2UR UR47, R15 ;  /* 0x000000000f2f72ca */ /* 0x000fce00000e0000 */
        /* <DEDUP_REMOVED lines=28> */
[C---:B------:R-:W-:Y:S01]  /*1d6f0*/  VIADD R120, R3.reuse, 0x2 ;  /* 0x0000000203787836 */ /* 0x040fe20000000000 */
[----:B------:R-:W-:Y:S01]  /*1d700*/  MOV R121, 0x40000040 ;  /* 0x4000004000797802 */ /* 0x000fe20000000f00 */
[----:B------:R-:W-:-:S03]  /*1d710*/  VIADD R122, R3, 0x300 ;  /* 0x00000300037a7836 */ /* 0x000fc60000000000 */
[----:B------:R-:W-:Y:S01]  /*1d720*/  R2UR UR11, R121 ;  /* 0x00000000790b72ca */ /* 0x000fe200000e0000 */
[----:B------:R-:W-:Y:S01]  /*1d730*/  IMAD.MOV.U32 R121, RZ, RZ, 0x40000040 ;  /* 0x40000040ff797424 */ /* 0x000fe200078e00ff */
[----:B------:R-:W-:Y:S01]  /*1d740*/  R2UR UR10, R120 ;  /* 0x00000000780a72ca */ /* 0x000fe200000e0000 */
[----:B------:R-:W-:Y:S01]  /*1d750*/  VIADD R120, R3, 0x102 ;  /* 0x0000010203787836 */ /* 0x000fe20000000000 */
[----:B------:R-:W-:Y:S02]  /*1d760*/  WARPGROUP.DEPBAR.LE gsb0, 0x0 ;  /* 0x00008000000079c5 */ /* 0x000fe40000010000 */
[----:B------:R-:W-:-:S06]  /*1d770*/  WARPGROUP.ARRIVE ;  /* 0x00000000000079c5 */ /* 0x000fcc0000000000 */
[----:B------:R-:W-:Y:S01]  /*1d780*/  HGMMA.64x16x16.F32 R128, gdesc[UR28], RZ, !UPT, gsb0 ;  /* 0x002000001c8079f0 */ /* 0x000fe2000c0008ff */
        /* <DEDUP_REMOVED lines=12> */
[----:B------:R-:W-:Y:S02]  /*1d850*/  R2UR UR50, R120 ;  /* 0x00000000783272ca */ /* 0x000fe400000e0000 */
[C---:B------:R-:W-:Y:S02]  /*1d860*/  IADD3 R122, R3.reuse, 0x182, RZ ;  /* 0x00000182037a7810 */ /* 0x040fe40007ffe0ff */
[----:B------:R-:W-:Y:S02]  /*1d870*/  MOV R123, 0x40000040 ;  /* 0x40000040007b7802 */ /* 0x000fe40000000f00 */
[C---:B------:R-:W-:Y:S02]  /*1d880*/  IADD3 R120, R3.reuse, 0x302, RZ ;  /* 0x0000030203787810 */ /* 0x040fe40007ffe0ff */
[----:B------:R-:W-:Y:S01]  /*1d890*/  R2UR UR18, R122 ;  /* 0x000000007a1272ca */ /* 0x000fe200000e0000 */
[----:B------:R-:W-:Y:S01]  /*1d8a0*/  VIADD R122, R3, 0x282 ;  /* 0x00000282037a7836 */ /* 0x000fe20000000000 */
[----:B------:R-:W-:Y:S01]  /*1d8b0*/  R2UR UR19, R123 ;  /* 0x000000007b1372ca */ /* 0x000fe200000e0000 */
[----:B------:R-:W-:Y:S01]  /*1d8c0*/  IMAD.MOV.U32 R123, RZ, RZ, 0x40000040 ;  /* 0x40000040ff7b7424 */ /* 0x000fe200078e00ff */
[----:B------:R-:W-:-:S02]  /*1d8d0*/  R2UR UR34, R120 ;  /* 0x00000000782272ca */ /* 0x000fc400000e0000 */
[----:B------:R-:W-:Y:S01]  /*1d8e0*/  R2UR UR35, R121 ;  /* 0x00000000792372ca */ /* 0x000fe200000e0000 */
[----:B------:R-:W-:Y:S01]  /*1d8f0*/  IMAD.MOV.U32 R121, RZ, RZ, 0x40000040 ;  /* 0x40000040ff797424 */ /* 0x000fe200078e00ff */
[----:B------:R-:W-:Y:S02]  /*1d900*/  IADD3 R120, R3, 0x4, RZ ;  /* 0x0000000403787810 */ /* 0x000fe40007ffe0ff */
[----:B------:R-:W-:Y:S02]  /*1d910*/  R2UR UR14, R122 ;  /* 0x000000007a0e72ca */ /* 0x000fe400000e0000 */
[----:B------:R-:W-:Y:S02]  /*1d920*/  R2UR UR15, R123 ;  /* 0x000000007b0f72ca */ /* 0x000fe400000e0000 */
[----:B------:R-:W-:Y:S02]  /*1d930*/  R2UR UR30, R120 ;  /* 0x00000000781e72ca */ /* 0x000fe400000e0000 */
[----:B------:R-:W-:Y:S01]  /*1d940*/  R2UR UR31, R121 ;  /* 0x00000000791f72ca */ /* 0x000fe200000e0000 */
[----:B------:R-:W-:Y:S01]  /*1d950*/  UMOV UR24, UR20 ;  /* 0x0000001400187c82 */ /* 0x000fe20008000000 */
[----:B------:R-:W-:Y:S01]  /*1d960*/  UMOV UR25, UR21 ;  /* 0x0000001500197c82 */ /* 0x000fe20008000000 */
[----:B------:R-:W-:-:S02]  /*1d970*/  WARPGROUP.DEPBAR.LE gsb0, 0x0 ;  /* 0x00008000000079c5 */ /* 0x000fc40000010000 */
        /* <DEDUP_REMOVED lines=41> */
[----:B------:R-:W-:Y:S01]  /*1dc10*/  MOV R211, 0x40000040 ;  /* 0x4000004000d37802 */ /* 0x000fe20000000f00 */
[----:B------:R2:W5:Y:S08]  /*1dc20*/  LDL.LU.64 R6, [R1+0x78] ;  /* 0x0000780001067983 */ /* 0x0005700000300a00 */
[----:B------:R-:W-:-:S02]  /*1dc30*/  UMOV UR28, UR38 ;  /* 0x00000026001c7c82 */ /* 0x000fc40008000000 */
[----:B------:R-:W-:Y:S01]  /*1dc40*/  UMOV UR29, UR39 ;  /* 0x00000027001d7c82 */ /* 0x000fe20008000000 */
[----:B------:R-:W-:Y:S02]  /*1dc50*/  WARPGROUP.DEPBAR.LE gsb0, 0x0 ;  /* 0x00008000000079c5 */ /* 0x000fe40000010000 */
[----:B------:R-:W-:-:S06]  /*1dc60*/  WARPGROUP.ARRIVE ;  /* 0x00000000000079c5 */ /* 0x000fcc0000000000 */
[----:B------:R-:W-:Y:S01]  /*1dc70*/  HGMMA.64x16x16.F32 R168, gdesc[UR28], R168, gsb0 ;  /* 0x002000001ca879f0 */ /* 0x000fe200080008a8 */
        /* <DEDUP_REMOVED lines=54> */
[----:B------:R-:W-:Y:S02]  /*1dfe0*/  MOV R14, UR41 ;  /* 0x00000029000e7c02 */ /* 0x000fe40008000f00 */
[----:B------:R-:W-:Y:S02]  /*1dff0*/  MOV R15, UR40 ;  /* 0x00000028000f7c02 */ /* 0x000fe40008000f00 */
[----:B------:R-:W-:Y:S02]  /*1e000*/  R2UR UR40, R218 ;  /* 0x00000000da2872ca */ /* 0x000fe400000e0000 */
[----:B------:R-:W-:-:S02]  /*1e010*/  R2UR UR41, R219 ;  /* 0x00000000db2972ca */ /* 0x000fc400000e0000 */
[----:B------:R-:W-:Y:S01]  /*1e020*/  R2UR UR14, R210 ;  /* 0x00000000d20e72ca */ /* 0x000fe200000e0000 */
[----:B------:R-:W3:Y:S01]  /*1e030*/  LDL.64 R218, [R1+0x10] ;  /* 0x0000100001da7983 */ /* 0x000ee20000100a00 */
        /* <DEDUP_REMOVED lines=62> */
[----:B---3--:R-:W-:Y:S02]  /*1e420*/  R2UR UR46, R218 ;  /* 0x00000000da2e72ca */ /* 0x008fe400000e0000 */
[----:B------:R-:W-:Y:S02]  /*1e430*/  R2UR UR47, R219 ;  /* 0x00000000db2f72ca */ /* 0x000fe400000e0000 */
        /* <DEDUP_REMOVED lines=19> */
[----:B------:R-:W-:Y:S01]  /*1e570*/  R2UR UR49, R20 ;  /* 0x00000000143172ca */ /* 0x000fe200000e0000 */
[----:B------:R-:W-:Y:S01]  /*1e580*/  VIADD R20, R3, 0x480 ;  /* 0x0000048003147836 */ /* 0x000fe20000000000 */
[----:B------:R-:W-:Y:S02]  /*1e590*/  R2UR UR48, R21 ;  /* 0x00000000153072ca */ /* 0x000fe400000e0000 */
[----:B------:R-:W-:Y:S02]  /*1e5a0*/  MOV R21, 0x40000040 ;  /* 0x4000004000157802 */ /* 0x000fe40000000f00 */
[----:B------:R-:W-:Y:S02]  /*1e5b0*/  R2UR UR14, R20 ;  /* 0x00000000140e72ca */ /* 0x000fe400000e0000 */
[----:B------:R-:W-:Y:S01]  /*1e5c0*/  R2UR UR15, R21 ;  /* 0x00000000150f72ca */ /* 0x000fe200000e0000 */
[----:B------:R-:W-:Y:S01]  /*1e5d0*/  UMOV UR12, UR46 ;  /* 0x0000002e000c7c82 */ /* 0x000fe20008000000 */
[----:B------:R-:W-:Y:S01]  /*1e5e0*/  UMOV UR13, UR47 ;  /* 0x0000002f000d7c82 */ /* 0x000fe20008000000 */
[----:B------:R-:W-:-:S02]  /*1e5f0*/  WARPGROUP.DEPBAR.LE gsb0, 0x0 ;  /* 0x00008000000079c5 */ /* 0x000fc40000010000 */
        /* <DEDUP_REMOVED lines=22> */
[----:B01----:R-:W-:Y:S02]  /*1e760*/  MOV R4, UR43 ;  /* 0x0000002b00047c02 */ /* 0x003fe40008000f00 */
        /* <DEDUP_REMOVED lines=19> */
[----:B---3--:R-:W-:Y:S02]  /*1e8a0*/  R2UR UR38, R218 ;  /* 0x00000000da2672ca */ /* 0x008fe400000e0000 */
        /* <DEDUP_REMOVED lines=309> */
[----:B------:R-:W-:Y:S01]  /*1fc00*/  IMAD.MOV.U32 R5, RZ, RZ, 0x40000040 ;  /* 0x40000040ff057424 */ /* 0x000fe200078e00ff */
        /* <DEDUP_REMOVED lines=221> */
[----:B--2---:R-:W-:Y:S06]  /*209e0*/  @!P0 BRA `(.L_x_2403) ;  /* 0x0000000000048947 */ /* 0x004fec0003800000 */
[----:B------:R-:W-:Y:S01]  /*209f0*/  BPT.TRAP 0x1 ;  /* 0x000000040000795c */ /* 0x000fe20000300000 */
.L_x_2403:
[----:B------:R-:W-:Y:S01]  /*20a00*/  SHF.L.U32 R0, R11, 0x1f, RZ ;  /* 0x0000001f0b007819 */ /* 0x000fe200000006ff */
[----:B------:R-:W-:-:S04]  /*20a10*/  IMAD R11, R12, 0x8, R18 ;  /* 0x000000080c0b7824 */ /* 0x000fc800078e0212 */
[----:B------:R0:W1:Y:S01]  /*20a20*/  SYNCS.PHASECHK.TRANS64.TRYWAIT P2, [R11+URZ+0x36850], R0 ;  /* 0x036850000b0075a7 */ /* 0x000062000804017f */
[----:B------:R-:W-:Y:S05]  /*20a30*/  @!P0 BRA `(.L_x_2404) ;  /* 0x0000000000048947 */ /* 0x000fea0003800000 */
[----:B------:R-:W-:Y:S01]  /*20a40*/  BPT.TRAP 0x1 ;  /* 0x000000040000795c */ /* 0x000fe20000300000 */
.L_x_2404:
[----:B------:R-:W-:Y:S04]  /*20a50*/  BSSY B1, `(.L_x_2405) ;  /* 0x0000004000017945 */ /* 0x000fe80003800000 */
[----:B-1----:R-:W-:Y:S05]  /*20a60*/  @P2 BRA `(.L_x_2406) ;  /* 0x0000000000082947 */ /* 0x002fea0003800000 */
[----:B------:R-:W1:Y:S02]  /*20a70*/  SYNCS.PHASECHK.TRANS64.TRYWAIT P2, [R11+URZ+0x36850], R0 ;  /* 0x036850000b0075a7 */ /* 0x000e64000804017f */
[----:B-1----:R-:W-:Y:S05]  /*20a80*/  @!P2 BRA `(.L_x_2407) ;  /* 0x000000c0007ca947 */ /* 0x002fea0003800000 */
.L_x_2406:
[----:B------:R-:W-:Y:S05]  /*20a90*/  BSYNC B1 ;  /* 0x0000000000017941 */ /* 0x000fea0003800000 */
.L_x_2405:
[----:B01----:R-:W-:Y:S01]  /*20aa0*/  IADD3 R0, R18, 0x400, RZ ;  /* 0x0000040012007810 */ /* 0x003fe20007ffe0ff */
[----:B------:R-:W-:Y:S01]  /*20ab0*/  IMAD.MOV.U32 R15, RZ, RZ, 0x40000040 ;  /* 0x40000040ff0f7424 */ /* 0x000fe200078e00ff */
[----:B------:R-:W-:Y:S01]  /*20ac0*/  WARPGROUP.ARRIVE ;  /* 0x00000000000079c5 */ /* 0x000fe20000000000 */
[----:B------:R-:W-:Y:S01]  /*20ad0*/  MOV R3, 0x40000040 ;  /* 0x4000004000037802 */ /* 0x000fe20000000f00 */
[----:B------:R-:W-:Y:S01]  /*20ae0*/  FMUL.FTZ R4, R169, UR42 ;  /* 0x0000002aa9047c20 */ /* 0x000fe20008410000 */
[----:B------:R-:W-:Y:S01]  /*20af0*/  SHF.R.U32.HI R0, RZ, 0x4, R0 ;  /* 0x00000004ff007819 */ /* 0x000fe20000011600 */
[----:B------:R-:W-:Y:S01]  /*20b00*/  FMUL.FTZ R20, R172, UR42 ;  /* 0x0000002aac147c20 */ /* 0x000fe20008410000 */
[----:B------:R-:W-:Y:S01]  /*20b10*/  R2UR UR7, R15 ;  /* 0x000000000f0772ca */ /* 0x000fe200000e0000 */
[----:B------:R-:W-:Y:S01]  /*20b20*/  FMUL.FTZ R161, R161, UR42 ;  /* 0x0000002aa1a17c20 */ /* 0x000fe20008410000 */
[----:B------:R-:W-:Y:S01]  /*20b30*/  LOP3.LUT R0, R0, 0x3fff, RZ, 0xc0, !PT ;  /* 0x00003fff00007812 */ /* 0x000fe200078ec0ff */
[----:B------:R-:W-:Y:S01]  /*20b40*/  MUFU.TANH R4, R4 ;  /* 0x0000000400047308 */ /* 0x000fe20000002400 */
        /* <DEDUP_REMOVED lines=8> */
[----:B------:R-:W-:Y:S01]  /*20bd0*/  MUFU.TANH R20, R20 ;  /* 0x0000001400147308 */ /* 0x000fe20000002400 */
[----:B------:R-:W-:Y:S01]  /*20be0*/  FMUL.FTZ R12, R170, UR42 ;  /* 0x0000002aaa0c7c20 */ /* 0x000fe20008410000 */
[----:B------:R-:W-:Y:S01]  /*20bf0*/  FMUL.FTZ R170, R160, UR42 ;  /* 0x0000002aa0aa7c20 */ /* 0x000fe20008410000 */
[C---:B------:R-:W-:Y:S01]  /*20c00*/  VIADD R2, R14.reuse, 0x80 ;  /* 0x000000800e027836 */ /* 0x040fe20000000000 */
[----:B------:R-:W-:Y:S01]  /*20c10*/  R2UR UR6, R14 ;  /* 0x000000000e0672ca */ /* 0x000fe200000e0000 */
        /* <DEDUP_REMOVED lines=12> */
[----:B------:R-:W-:Y:S01]  /*20ce0*/  HGMMA.64x192x16.F32 R24, R200, gdesc[UR4].tnspB, R24, gsb0 ;  /* 0x42e00004c8187df0 */ /* 0x000fe20008000818 */
[----:B------:R-:W-:Y:S01]  /*20cf0*/  R2UR UR6, R2 ;  /* 0x00000000020672ca */ /* 0x000fe200000e0000 */
[----:B------:R-:W-:Y:S01]  /*20d00*/  VIADD R2, R14, 0x100 ;  /* 0x000001000e027836 */ /* 0x000fe20000000000 */
[----:B------:R-:W-:Y:S01]  /*20d10*/  R2UR UR7, R3 ;  /* 0x00000000030772ca */ /* 0x000fe200000e0000 */
[----:B------:R-:W-:-:S02]  /*20d20*/  IMAD.MOV.U32 R3, RZ, RZ, 0x40000040 ;  /* 0x40000040ff037424 */ /* 0x000fc400078e00ff */
        /* <DEDUP_REMOVED lines=19> */
[----:B------:R-:W-:Y:S01]  /*20e60*/  IMAD.MOV.U32 R121, RZ, RZ, 0x40000040 ;  /* 0x40000040ff797424 */ /* 0x000fe200078e00ff */
[----:B------:R-:W-:Y:S01]  /*20e70*/  IADD3 R120, R14, 0x200, RZ ;  /* 0x000002000e787810 */ /* 0x000fe20007ffe0ff */
[----:B------:R-:W-:Y:S01]  /*20e80*/  FMUL.FTZ R172, R124, UR42 ;  /* 0x0000002a7cac7c20 */ /* 0x000fe20008410000 */
[----:B------:R-:W-:Y:S01]  /*20e90*/  FMUL.FTZ R125, R125, UR42 ;  /* 0x0000002a7d7d7c20 */ /* 0x000fe20008410000 */
[----:B------:R-:W-:Y:S01]  /*20ea0*/  FMUL.FTZ R21, R174, UR42 ;  /* 0x0000002aae157c20 */ /* 0x000fe20008410000 */
[----:B------:R-:W-:Y:S01]  /*20eb0*/  FMUL.FTZ R169, R175, UR42 ;  /* 0x0000002aafa97c20 */ /* 0x000fe20008410000 */
[----:B------:R-:W-:Y:S01]  /*20ec0*/  ULDC UR4, c[0x0][0x988] ;  /* 0x0002620000047ab9 */ /* 0x000fe20000000800 */
        /* <DEDUP_REMOVED lines=15> */
[----:B------:R-:W-:Y:S01]  /*20fc0*/  @!P1 LEA R13, R13, R18, 0x3 ;  /* 0x000000120d0d9211 */ /* 0x000fe200078e18ff */
[----:B------:R-:W-:Y:S01]  /*20fd0*/  MUFU.TANH R157, R157 ;  /* 0x0000009d009d7308 */ /* 0x000fe20000002400 */
[----:B------:R-:W-:Y:S01]  /*20fe0*/  @!P1 VIADD R11, R11, 0x36860 ;  /* 0x000368600b0b9836 */ /* 0x000fe20000000000 */
[----:B------:R-:W-:-:S02]  /*20ff0*/  ISETP.GT.AND P2, PT, R10, RZ, PT ;  /* 0x000000ff0a00720c */ /* 0x000fc40003f44270 */
[----:B------:R-:W-:Y:S01]  /*21000*/  @!P1 VIADD R13, R13, 0x36840 ;  /* 0x000368400d0d9836 */ /* 0x000fe20000000000 */
[----:B------:R-:W-:Y:S02]  /*21010*/  IADD3 R10, R10, -0x1, RZ ;  /* 0xffffffff0a0a7810 */ /* 0x000fe40007ffe0ff */
[----:B------:R-:W-:Y:S01]  /*21020*/  @!P1 PRMT R11, RZ, 0x654, R11 ;  /* 0x00000654ff0b9816 */ /* 0x000fe2000000000b */
        /* <DEDUP_REMOVED lines=24> */
[----:B------:R-:W-:Y:S01]  /*211b0*/  R2UR UR7, R3 ;  /* 0x00000000030772ca */ /* 0x000fe200000e0000 */
[----:B------:R-:W-:Y:S01]  /*211c0*/  IMAD.MOV.U32 R3, RZ, RZ, 0x40000040 ;  /* 0x40000040ff037424 */ /* 0x000fe200078e00ff */
[----:B------:R-:W-:Y:S02]  /*211d0*/  IADD3 R2, R14, 0x180, RZ ;  /* 0x000001800e027810 */ /* 0x000fe40007ffe0ff */
        /* <DEDUP_REMOVED lines=28> */
[----:B------:R-:W-:Y:S01]  /*213a0*/  FMUL.FTZ R2, R168, UR42 ;  /* 0x0000002aa8027c20 */ /* 0x000fe20008410000 */
[----:B------:R-:W-:Y:S01]  /*213b0*/  R2UR UR7, R3 ;  /* 0x00000000030772ca */ /* 0x000fe200000e0000 */
[----:B------:R-:W-:Y:S01]  /*213c0*/  FMUL.FTZ R168, R173, UR42 ;  /* 0x0000002aada87c20 */ /* 0x000fe20008410000 */
[----:B------:R-:W-:-:S03]  /*213d0*/  IMAD.U32 R3, RZ, RZ, UR4 ;  /* 0x00000004ff037e24 */ /* 0x000fc6000f8e00ff */
[----:B------:R-:W0:Y:S08]  /*213e0*/  MUFU.TANH R2, R2 ;  /* 0x0000000200027308 */ /* 0x000e300000002400 */
[----:B------:R-:W1:Y:S01]  /*213f0*/  MUFU.TANH R168, R168 ;  /* 0x000000a800a87308 */ /* 0x000e620000002400 */
[----:B0-----:R-:W-:-:S04]  /*21400*/  FMNMX.FTZ R0, R2, R9, !PT ;  /* 0x0000000902007209 */ /* 0x001fc80007810000 */
[----:B------:R-:W-:-:S04]  /*21410*/  FMNMX.FTZ R0, R4, R0, !PT ;  /* 0x0000000004007209 */ /* 0x000fc80007810000 */
[----:B------:R-:W-:-:S04]  /*21420*/  FMNMX.FTZ R0, R20, R0, !PT ;  /* 0x0000000014007209 */ /* 0x000fc80007810000 */
[----:B-1----:R-:W-:-:S04]  /*21430*/  FMNMX.FTZ R0, R168, R0, !PT ;  /* 0x00000000a8007209 */ /* 0x002fc80007810000 */
        /* <DEDUP_REMOVED lines=25> */
[----:B0-----:R-:W-:-:S05]  /*215d0*/  FMNMX.FTZ R5, R5, R0, !PT ;  /* 0x0000000005057209 */ /* 0x001fca0007810000 */
[----:B------:R-:W0:Y:S02]  /*215e0*/  SHFL.BFLY PT, R0, R5, 0x1, 0x1f ;  /* 0x0c201f0005007f89 */ /* 0x000e2400000e0000 */
[----:B0-----:R-:W-:-:S05]  /*215f0*/  FMNMX.FTZ R5, R5, R0, !PT ;  /* 0x0000000005057209 */ /* 0x001fca0007810000 */
[C---:B------:R-:W-:Y:S01]  /*21600*/  FMUL.FTZ R174, R5.reuse, R3 ;  /* 0x0000000305ae7220 */ /* 0x040fe20000410000 */
[----:B------:R-:W-:-:S03]  /*21610*/  FADD.FTZ R0, -R5, R9 ;  /* 0x0000000905007221 */ /* 0x000fc60000010100 */
[-CC-:B------:R-:W-:Y:S01]  /*21620*/  FFMA.FTZ R200, R2, R3.reuse, -R174.reuse ;  /* 0x0000000302c87223 */ /* 0x180fe200000108ae */
[----:B------:R-:W-:Y:S01]  /*21630*/  FMNMX.FTZ R2, R12, R8, !PT ;  /* 0x000000080c027209 */ /* 0x000fe20007810000 */
[-CC-:B------:R-:W-:Y:S01]  /*21640*/  FFMA.FTZ R9, R4, R3.reuse, -R174.reuse ;  /* 0x0000000304097223 */ /* 0x180fe200000108ae */
[-C--:B------:R-:W-:Y:S01]  /*21650*/  FMUL.FTZ R0, R0, R3.reuse ;  /* 0x0000000300007220 */ /* 0x080fe20000410000 */
[-CC-:B------:R-:W-:Y:S01]  /*21660*/  FFMA.FTZ R202, R20, R3.reuse, -R174.reuse ;  /* 0x0000000314ca7223 */ /* 0x180fe200000108ae */
[----:B------:R-:W-:Y:S01]  /*21670*/  FMNMX.FTZ R2, R15, R2, !PT ;  /* 0x000000020f027209 */ /* 0x000fe20007810000 */
[----:B------:R-:W-:Y:S02]  /*21680*/  WARPGROUP.DEPBAR.LE gsb0, 0x0 ;  /* 0x00008000000079c5 */ /* 0x000fe40000010000 */
[----:B------:R-:W-:Y:S01]  /*21690*/  WARPGROUP.ARRIVE ;  /* 0x00000000000079c5 */ /* 0x000fe20000000000 */
[----:B------:R-:W-:Y:S01]  /*216a0*/  FMNMX.FTZ R2, R21, R2, !PT ;  /* 0x0000000215027209 */ /* 0x000fe20007810000 */
[----:B------:R-:W-:Y:S01]  /*216b0*/  MUFU.EX2 R0, R0 ;  /* 0x0000000000007308 */ /* 0x000fe20000000800 */
[-CC-:B------:R-:W-:Y:S01]  /*216c0*/  FFMA.FTZ R168, R168, R3.reuse, -R174.reuse ;  /* 0x00000003a8a87223 */ /* 0x180fe200000108ae */
[-CC-:B------:R-:W-:Y:S01]  /*216d0*/  FFMA.FTZ R196, R170, R3.reuse, -R174.reuse ;  /* 0x00000003aac47223 */ /* 0x180fe200000108ae */
[----:B------:R-:W-:Y:S01]  /*216e0*/  FMNMX.FTZ R2, R169, R2, !PT ;  /* 0x00000002a9027209 */ /* 0x000fe20007810000 */
[----:B------:R-:W-:Y:S01]  /*216f0*/  HGMMA.64x192x16.F32 R24, R188, gdesc[UR4].tnspB, R24, gsb0 ;  /* 0x42e00004bc187df0 */ /* 0x000fe20008000818 */
[----:B------:R-:W-:Y:S01]  /*21700*/  R2UR UR6, R120 ;  /* 0x00000000780672ca */ /* 0x000fe200000e0000 */
[C---:B------:R-:W-:Y:S01]  /*21710*/  VIADD R120, R14.reuse, 0x280 ;  /* 0x000002800e787836 */ /* 0x040fe20000000000 */
[----:B------:R-:W-:Y:S01]  /*21720*/  R2UR UR7, R121 ;  /* 0x00000000790772ca */ /* 0x000fe200000e0000 */
[----:B------:R-:W-:Y:S01]  /*21730*/  VIADD R14, R14, 0x300 ;  /* 0x000003000e0e7836 */ /* 0x000fe20000000000 */
[----:B------:R-:W-:Y:S01]  /*21740*/  FMNMX.FTZ R2, R160, R2, !PT ;  /* 0x00000002a0027209 */ /* 0x000fe20007810000 */
[----:B------:R-:W0:Y:S01]  /*21750*/  MUFU.EX2 R200, R200 ;  /* 0x000000c800c87308 */ /* 0x000e220000000800 */
[----:B------:R-:W-:Y:S01]  /*21760*/  MOV R121, 0x40000040 ;  /* 0x4000004000797802 */ /* 0x000fe20000000f00 */
[-CC-:B------:R-:W-:Y:S01]  /*21770*/  FFMA.FTZ R161, R161, R3.reuse, -R174.reuse ;  /* 0x00000003a1a17223 */ /* 0x180fe200000108ae */
[----:B------:R-:W-:Y:S01]  /*21780*/  FMNMX.FTZ R2, R162, R2, !PT ;  /* 0x00000002a2027209 */ /* 0x000fe20007810000 */
[-CC-:B------:R-:W-:Y:S01]  /*21790*/  FFMA.FTZ R198, R164, R3.reuse, -R174.reuse ;  /* 0x00000003a4c67223 */ /* 0x180fe200000108ae */
[-CC-:B------:R-:W-:Y:S01]  /*217a0*/  FFMA.FTZ R125, R125, R3.reuse, -R174.reuse ;  /* 0x000000037d7d7223 */ /* 0x180fe200000108ae */
[-CC-:B------:R-:W-:Y:S01]  /*217b0*/  FFMA.FTZ R20, R165, R3.reuse, -R174.reuse ;  /* 0x00000003a5147223 */ /* 0x180fe200000108ae */
[----:B------:R-:W-:Y:S01]  /*217c0*/  FMNMX.FTZ R2, R163, R2, !PT ;  /* 0x00000002a3027209 */ /* 0x000fe20007810000 */
[----:B------:R-:W-:Y:S01]  /*217d0*/  MUFU.EX2 R9, R9 ;  /* 0x0000000900097308 */ /* 0x000fe20000000800 */
[-CC-:B------:R-:W-:Y:S01]  /*217e0*/  FFMA.FTZ R192, R167, R3.reuse, -R174.reuse ;  /* 0x00000003a7c07223 */ /* 0x180fe200000108ae */
[-CC-:B------:R-:W-:Y:S01]  /*217f0*/  FFMA.FTZ R164, R153, R3.reuse, -R174.reuse ;  /* 0x0000000399a47223 */ /* 0x180fe200000108ae */
[----:B------:R-:W-:Y:S01]  /*21800*/  FMNMX.FTZ R2, R166, R2, !PT ;  /* 0x00000002a6027209 */ /* 0x000fe20007810000 */
[-CC-:B------:R-:W-:Y:S01]  /*21810*/  FFMA.FTZ R194, R156, R3.reuse, -R174.reuse ;  /* 0x000000039cc27223 */ /* 0x180fe200000108ae */
[-CC-:B------:R-:W-:Y:S01]  /*21820*/  FFMA.FTZ R153, R157, R3.reuse, -R174.reuse ;  /* 0x000000039d997223 */ /* 0x180fe200000108ae */
[----:B------:R-:W-:Y:S01]  /*21830*/  FFMA.FTZ R151, R171, R3, -R174 ;  /* 0x00000003ab977223 */ /* 0x000fe200000108ae */
        /* <DEDUP_REMOVED lines=31> */
[----:B------:R-:W-:Y:S01]  /*21a30*/  MUFU.EX2 R151, R151 ;  /* 0x0000009700977308 */ /* 0x000fe20000000800 */
[----:B-1----:R-:W-:-:S05]  /*21a40*/  FMNMX.FTZ R4, R2, R4, !PT ;  /* 0x0000000402047209 */ /* 0x002fca0007810000 */
[----:B------:R-:W1:Y:S02]  /*21a50*/  SHFL.BFLY PT, R2, R4, 0x1, 0x1f ;  /* 0x0c201f0004027f89 */ /* 0x000e6400000e0000 */
        /* <DEDUP_REMOVED lines=28> */
[-CC-:B------:R-:W-:Y:S01]  /*21c20*/  FFMA.FTZ R12, R15, R3.reuse, -R140.reuse ;  /* 0x000000030f0c7223 */ /* 0x180fe2000001088c */
[----:B------:R-:W-:Y:S01]  /*21c30*/  IMAD.MOV.U32 R15, RZ, RZ, 0x40000040 ;  /* 0x40000040ff0f7424 */ /* 0x000fe200078e00ff */
[----:B------:R-:W-:Y:S01]  /*21c40*/  R2UR UR6, R14 ;  /* 0x000000000e0672ca */ /* 0x000fe200000e0000 */
[-CC-:B------:R-:W-:Y:S01]  /*21c50*/  FFMA.FTZ R203, R21, R3.reuse, -R140.reuse ;  /* 0x0000000315cb7223 */ /* 0x180fe2000001088c */
[-CC-:B------:R-:W-:Y:S01]  /*21c60*/  FFMA.FTZ R21, R169, R3.reuse, -R140.reuse ;  /* 0x00000003a9157223 */ /* 0x180fe2000001088c */
[----:B------:R-:W2:Y:S01]  /*21c70*/  MUFU.EX2 R201, R201 ;  /* 0x000000c900c97308 */ /* 0x000ea20000000800 */
[----:B------:R-:W-:Y:S01]  /*21c80*/  R2UR UR7, R15 ;  /* 0x000000000f0772ca */ /* 0x000fe200000e0000 */
[-CC-:B------:R-:W-:Y:S01]  /*21c90*/  FFMA.FTZ R197, R160, R3.reuse, -R140.reuse ;  /* 0x00000003a0c57223 */ /* 0x180fe2000001088c */
[-CC-:B------:R-:W-:Y:S01]  /*21ca0*/  FFMA.FTZ R141, R162, R3.reuse, -R140.reuse ;  /* 0x00000003a28d7223 */ /* 0x180fe2000001088c */
[----:B------:R-:W-:Y:S01]  /*21cb0*/  FFMA.FTZ R189, R144, R3, -R140 ;  /* 0x0000000390bd7223 */ /* 0x000fe2000001088c */
[----:B------:R-:W-:Y:S01]  /*21cc0*/  @!P1 PRMT R15, RZ, 0x654, R13 ;  /* 0x00000654ff0f9816 */ /* 0x000fe2000000000d */
[----:B0----5:R-:W-:Y:S01]  /*21cd0*/  FFMA.FTZ R144, R0, R7, R200 ;  /* 0x0000000700907223 */ /* 0x021fe200000100c8 */
[-CC-:B------:R-:W-:Y:S01]  /*21ce0*/  FFMA.FTZ R199, R163, R3.reuse, -R140.reuse ;  /* 0x00000003a3c77223 */ /* 0x180fe2000001088c */
[----:B------:R-:W0:Y:S01]  /*21cf0*/  MUFU.EX2 R12, R12 ;  /* 0x0000000c000c7308 */ /* 0x000e220000000800 */
[-CC-:B------:R-:W-:Y:S01]  /*21d00*/  FFMA.FTZ R185, R138, R3.reuse, -R140.reuse ;  /* 0x000000038ab97223 */ /* 0x180fe2000001088c */
[-CC-:B-1----:R-:W-:Y:S01]  /*21d10*/  FFMA.FTZ R125, R166, R3.reuse, -R140.reuse ;  /* 0x00000003a67d7223 */ /* 0x182fe2000001088c */
[-CC-:B------:R-:W-:Y:S01]  /*21d20*/  FFMA.FTZ R193, R152, R3.reuse, -R140.reuse ;  /* 0x0000000398c17223 */ /* 0x180fe2000001088c */
[-CC-:B------:R-:W-:Y:S01]  /*21d30*/  FFMA.FTZ R124, R124, R3.reuse, -R140.reuse ;  /* 0x000000037c7c7223 */ /* 0x180fe2000001088c */
[-CC-:B------:R-:W-:Y:S01]  /*21d40*/  FFMA.FTZ R137, R154, R3.reuse, -R140.reuse ;  /* 0x000000039a897223 */ /* 0x180fe2000001088c */
[-CC-:B------:R-:W-:Y:S01]  /*21d50*/  FFMA.FTZ R195, R155, R3.reuse, -R140.reuse ;  /* 0x000000039bc37223 */ /* 0x180fe2000001088c */
[-CC-:B------:R-:W-:Y:S01]  /*21d60*/  FFMA.FTZ R148, R158, R3.reuse, -R140.reuse ;  /* 0x000000039e947223 */ /* 0x180fe2000001088c */
[----:B------:R-:W1:Y:S01]  /*21d70*/  MUFU.EX2 R203, R203 ;  /* 0x000000cb00cb7308 */ /* 0x000e620000000800 */
[----:B--2---:R-:W-:Y:S01]  /*21d80*/  FFMA.FTZ R7, R2, R6, R201 ;  /* 0x0000000602077223 */ /* 0x004fe200000100c9 */
[-CC-:B------:R-:W-:Y:S01]  /*21d90*/  FFMA.FTZ R14, R145, R3.reuse, -R140.reuse ;  /* 0x00000003910e7223 */ /* 0x180fe2000001088c */
[-CC-:B------:R-:W-:Y:S01]  /*21da0*/  FFMA.FTZ R191, R146, R3.reuse, -R140.reuse ;  /* 0x0000000392bf7223 */ /* 0x180fe2000001088c */
[-CC-:B------:R-:W-:Y:S01]  /*21db0*/  FFMA.FTZ R6, R139, R3.reuse, -R140.reuse ;  /* 0x000000038b067223 */ /* 0x180fe2000001088c */
[-CC-:B------:R-:W-:Y:S01]  /*21dc0*/  FFMA.FTZ R187, R142, R3.reuse, -R140.reuse ;  /* 0x000000038ebb7223 */ /* 0x180fe2000001088c */
[-CC-:B------:R-:W-:Y:S01]  /*21dd0*/  FFMA.FTZ R131, R131, R3.reuse, -R140.reuse ;  /* 0x0000000383837223 */ /* 0x180fe2000001088c */
[--C-:B------:R-:W-:Y:S01]  /*21de0*/  FFMA.FTZ R134, R134, R3, -R140.reuse ;  /* 0x0000000386867223 */ /* 0x100fe2000001088c */
[----:B------:R-:W2:Y:S01]  /*21df0*/  MUFU.EX2 R21, R21 ;  /* 0x0000001500157308 */ /* 0x000ea20000000800 */
[C---:B0-----:R-:W-:Y:S01]  /*21e00*/  FADD.FTZ R138, R12.reuse, R7 ;  /* 0x000000070c8a7221 */ /* 0x041fe20000010000 */
[----:B------:R-:W-:Y:S01]  /*21e10*/  F2FP.F16.F32.PACK_AB R201, R12, R201 ;  /* 0x000000c90cc9723e */ /* 0x000fe200000000ff */
[-CC-:B------:R-:W-:Y:S01]  /*21e20*/  FFMA.FTZ R7, R143, R3.reuse, -R140.reuse ;  /* 0x000000038f077223 */ /* 0x180fe2000001088c */
[----:B------:R-:W-:Y:S01]  /*21e30*/  F2FP.F16.F32.PACK_AB R200, R9, R200 ;  /* 0x000000c809c8723e */ /* 0x000fe200000000ff */
[-CC-:B------:R-:W-:Y:S01]  /*21e40*/  FFMA.FTZ R135, R135, R3.reuse, -R140.reuse ;  /* 0x0000000387877223 */ /* 0x180fe2000001088c */
[-CC-:B------:R-:W-:Y:S01]  /*21e50*/  FFMA.FTZ R122, R122, R3.reuse, -R140.reuse ;  /* 0x000000037a7a7223 */ /* 0x180fe2000001088c */
[-C--:B------:R-:W-:Y:S01]  /*21e60*/  FFMA.FTZ R123, R123, R3.reuse, -R140 ;  /* 0x000000037b7b7223 */ /* 0x080fe2000001088c */
[----:B------:R-:W0:Y:S01]  /*21e70*/  MUFU.EX2 R197, R197 ;  /* 0x000000c500c57308 */ /* 0x000e220000000800 */
[----:B-1----:R-:W-:Y:S01]  /*21e80*/  FADD.FTZ R138, R203, R138 ;  /* 0x0000008acb8a7221 */ /* 0x002fe20000010000 */
[-CC-:B------:R-:W-:Y:S01]  /*21e90*/  FFMA.FTZ R126, R126, R3.reuse, -R140.reuse ;  /* 0x000000037e7e7223 */ /* 0x180fe2000001088c */
[----:B------:R-:W-:-:S05]  /*21ea0*/  FFMA.FTZ R127, R127, R3, -R140 ;  /* 0x000000037f7f7223 */ /* 0x000fca000001088c */
        /* <DEDUP_REMOVED lines=8> */
[----:B------:R-:W-:Y:S01]  /*21f30*/  MUFU.EX2 R13, R124 ;  /* 0x0000007c000d7308 */ /* 0x000fe20000000800 */
[----:B--2---:R-:W-:-:S07]  /*21f40*/  FADD.FTZ R138, R199, R138 ;  /* 0x0000008ac78a7221 */ /* 0x004fce0000010000 */
[----:B------:R-:W1:Y:S01]  /*21f50*/  MUFU.EX2 R193, R193 ;  /* 0x000000c100c17308 */ /* 0x000e620000000800 */
[C---:B0-----:R-:W-:Y:S01]  /*21f60*/  FADD.FTZ R138, R125.reuse, R138 ;  /* 0x0000008a7d8a7221 */ /* 0x041fe20000010000 */
[----:B------:R-:W-:-:S06]  /*21f70*/  F2FP.F16.F32.PACK_AB R199, R125, R199 ;  /* 0x000000c77dc7723e */ /* 0x000fcc00000000ff */
[----:B------:R-:W0:Y:S08]  /*21f80*/  MUFU.EX2 R137, R137 ;  /* 0x0000008900897308 */ /* 0x000e300000000800 */
[----:B------:R-:W-:Y:S01]  /*21f90*/  MUFU.EX2 R195, R195 ;  /* 0x000000c300c37308 */ /* 0x000fe20000000800 */
[----:B-1----:R-:W-:-:S07]  /*21fa0*/  FADD.FTZ R138, R193, R138 ;  /* 0x0000008ac18a7221 */ /* 0x002fce0000010000 */
[----:B------:R-:W-:Y:S01]  /*21fb0*/  MUFU.EX2 R148, R148 ;  /* 0x0000009400947308 */ /* 0x000fe20000000800 */
[C---:B0-----:R-:W-:Y:S01]  /*21fc0*/  FADD.FTZ R138, R137.reuse, R138 ;  /* 0x0000008a898a7221 */ /* 0x041fe20000010000 */
        /* <DEDUP_REMOVED lines=12> */
[----:B------:R-:W0:Y:S01]  /*22090*/  MUFU.EX2 R135, R135 ;  /* 0x0000008700877308 */ /* 0x000e220000000800 */
[----:B------:R-:W-:-:S02]  /*220a0*/  WARPGROUP.DEPBAR.LE gsb0, 0x0 ;  /* 0x00008000000079c5 */ /* 0x000fc40000010000 */
[----:B------:R-:W-:Y:S01]  /*220b0*/  WARPGROUP.ARRIVE ;  /* 0x00000000000079c5 */ /* 0x000fe20000000000 */
[-C--:B------:R-:W-:Y:S01]  /*220c0*/  FFMA.FTZ R181, R130, R3.reuse, -R140 ;  /* 0x0000000382b57223 */ /* 0x080fe2000001088c */
[-CC-:B------:R-:W-:Y:S01]  /*220d0*/  FFMA.FTZ R180, R128, R3.reuse, -R174.reuse ;  /* 0x0000000380b47223 */ /* 0x180fe200000108ae */
[-CC-:B------:R-:W-:Y:S01]  /*220e0*/  FFMA.FTZ R128, R129, R3.reuse, -R174.reuse ;  /* 0x0000000381807223 */ /* 0x180fe200000108ae */
[-CC-:B------:R-:W-:Y:S01]  /*220f0*/  FFMA.FTZ R182, R132, R3.reuse, -R174.reuse ;  /* 0x0000000384b67223 */ /* 0x180fe200000108ae */
[-CC-:B------:R-:W-:Y:S01]  /*22100*/  FFMA.FTZ R129, R133, R3.reuse, -R174.reuse ;  /* 0x0000000385817223 */ /* 0x180fe200000108ae */
        /* <DEDUP_REMOVED lines=21> */
[----:B------:R0:W-:Y:S01]  /*22260*/  @!P1 SYNCS.ARRIVE.TRANS64.RED.A1T0 RZ, [R11+URZ], RZ ;  /* 0x000000ff0bff99a7 */ /* 0x0001e2000810043f */
[----:B------:R-:W1:Y:S02]  /*22270*/  MUFU.EX2 R9, R131 ;  /* 0x0000008300097308 */ /* 0x000e640000000800 */
[----:B------:R-:W-:Y:S01]  /*22280*/  FADD.FTZ R15, R202, R15 ;  /* 0x0000000fca0f7221 */ /* 0x000fe20000010000 */
[----:B------:R-:W-:-:S03]  /*22290*/  F2FP.F16.F32.PACK_AB R202, R168, R202 ;  /* 0x000000caa8ca723e */ /* 0x000fc600000000ff */
[----:B------:R-:W-:-:S04]  /*222a0*/  FADD.FTZ R15, R168, R15 ;  /* 0x0000000fa80f7221 */ /* 0x000fc80000010000 */
[----:B------:R-:W-:Y:S01]  /*222b0*/  FADD.FTZ R124, R196, R15 ;  /* 0x0000000fc47c7221 */ /* 0x000fe20000010000 */
[----:B------:R-:W-:-:S03]  /*222c0*/  F2FP.F16.F32.PACK_AB R196, R161, R196 ;  /* 0x000000c4a1c4723e */ /* 0x000fc600000000ff */
[----:B0-----:R-:W-:-:S04]  /*222d0*/  FADD.FTZ R11, R161, R124 ;  /* 0x0000007ca10b7221 */ /* 0x001fc80000010000 */
[----:B------:R-:W-:Y:S01]  /*222e0*/  FADD.FTZ R11, R198, R11 ;  /* 0x0000000bc60b7221 */ /* 0x000fe20000010000 */
[----:B------:R-:W-:-:S03]  /*222f0*/  F2FP.F16.F32.PACK_AB R198, R20, R198 ;  /* 0x000000c614c6723e */ /* 0x000fc600000000ff */
[----:B------:R-:W-:-:S04]  /*22300*/  FADD.FTZ R11, R20, R11 ;  /* 0x0000000b140b7221 */ /* 0x000fc80000010000 */
[----:B------:R-:W-:Y:S01]  /*22310*/  FADD.FTZ R11, R192, R11 ;  /* 0x0000000bc00b7221 */ /* 0x000fe20000010000 */
[----:B------:R-:W-:-:S03]  /*22320*/  F2FP.F16.F32.PACK_AB R192, R164, R192 ;  /* 0x000000c0a4c0723e */ /* 0x000fc600000000ff */
[----:B------:R-:W-:-:S04]  /*22330*/  FADD.FTZ R11, R164, R11 ;  /* 0x0000000ba40b7221 */ /* 0x000fc80000010000 */
        /* <DEDUP_REMOVED lines=32> */
[C---:B-1----:R-:W-:Y:S02]  /*22540*/  F2FP.F16.F32.PACK_AB R181, R9.reuse, R181 ;  /* 0x000000b509b5723e */ /* 0x042fe400000000ff */
[C---:B------:R-:W-:Y:S01]  /*22550*/  FADD.FTZ R11, R128.reuse, R11 ;  /* 0x0000000b800b7221 */ /* 0x040fe20000010000 */
[----:B------:R-:W-:Y:S01]  /*22560*/  FADD.FTZ R13, R9, R12 ;  /* 0x0000000c090d7221 */ /* 0x000fe20000010000 */
[----:B------:R-:W-:Y:S01]  /*22570*/  F2FP.F16.F32.PACK_AB R180, R128, R180 ;  /* 0x000000b480b4723e */ /* 0x000fe200000000ff */
[----:B------:R-:W-:-:S02]  /*22580*/  IMAD.MOV.U32 R9, RZ, RZ, R5 ;  /* 0x000000ffff097224 */ /* 0x000fc400078e0005 */
[----:B------:R-:W-:Y:S01]  /*22590*/  FADD.FTZ R12, R182, R11 ;  /* 0x0000000bb60c7221 */ /* 0x000fe20000010000 */
[----:B------:R-:W-:Y:S01]  /*225a0*/  FADD.FTZ R6, R134, R13 ;  /* 0x0000000d86067221 */ /* 0x000fe20000010000 */
[C---:B------:R-:W-:Y:S02]  /*225b0*/  F2FP.F16.F32.PACK_AB R182, R129.reuse, R182 ;  /* 0x000000b681b6723e */ /* 0x040fe400000000ff */
[----:B------:R-:W-:Y:S01]  /*225c0*/  FADD.FTZ R12, R129, R12 ;  /* 0x0000000c810c7221 */ /* 0x000fe20000010000 */
[----:B------:R-:W-:-:S03]  /*225d0*/  FADD.FTZ R7, R135, R6 ;  /* 0x0000000687077221 */ /* 0x000fc60000010000 */
[----:B------:R-:W-:Y:S01]  /*225e0*/  FADD.FTZ R11, R121, R12 ;  /* 0x0000000c790b7221 */ /* 0x000fe20000010000 */
[----:B------:R-:W-:-:S03]  /*225f0*/  FADD.FTZ R6, R122, R7 ;  /* 0x000000077a067221 */ /* 0x000fc60000010000 */
[----:B------:R-:W-:Y:S01]  /*22600*/  FADD.FTZ R12, R132, R11 ;  /* 0x0000000b840c7221 */ /* 0x000fe20000010000 */
[----:B------:R-:W-:Y:S01]  /*22610*/  FADD.FTZ R6, R123, R6 ;  /* 0x000000067b067221 */ /* 0x000fe20000010000 */
[----:B------:R-:W-:Y:S02]  /*22620*/  IMAD.MOV.U32 R11, RZ, RZ, R208 ;  /* 0x000000ffff0b7224 */ /* 0x000fe400078e00d0 */
[----:B------:R-:W-:Y:S01]  /*22630*/  FADD.FTZ R7, R133, R12 ;  /* 0x0000000c85077221 */ /* 0x000fe20000010000 */
[----:B------:R-:W-:Y:S01]  /*22640*/  FADD.FTZ R6, R179, R6 ;  /* 0x00000006b3067221 */ /* 0x000fe20000010000 */
[C---:B------:R-:W-:Y:S01]  /*22650*/  F2FP.F16.F32.PACK_AB R179, R127.reuse, R179 ;  /* 0x000000b37fb3723e */ /* 0x040fe200000000ff */
[----:B------:R-:W-:Y:S02]  /*22660*/  IMAD.MOV.U32 R12, RZ, RZ, R205 ;  /* 0x000000ffff0c7224 */ /* 0x000fe400078e00cd */
[----:B------:R-:W-:Y:S01]  /*22670*/  FADD.FTZ R7, R8, R7 ;  /* 0x0000000708077221 */ /* 0x000fe20000010000 */
[----:B------:R-:W-:Y:S01]  /*22680*/  FADD.FTZ R6, R127, R6 ;  /* 0x000000067f067221 */ /* 0x000fe20000010000 */
[----:B------:R-:W-:Y:S01]  /*22690*/  MOV R8, R4 ;  /* 0x0000000400087202 */ /* 0x000fe20000000f00 */
[----:B------:R-:W-:Y:S06]  /*226a0*/  @P2 BRA `(.L_x_2408) ;  /* 0xffffffa800dc2947 */ /* 0x000fec000383ffff */
.L_x_2397:
[----:B------:R-:W-:Y:S05]  /*226b0*/  BSYNC B0 ;  /* 0x0000000000007941 */ /* 0x000fea0003800000 */
.L_x_2396:
        /* <DEDUP_REMOVED lines=99> */
.L_x_2409:
[----:B------:R-:W-:Y:S01]  /*22cf0*/  IMAD R13, R205, 0x8, R18 ;  /* 0x00000008cd0d7824 */ /* 0x000fe200078e0212 */
[----:B------:R-:W-:-:S04]  /*22d00*/  SHF.L.U32 R2, R208, 0x1f, RZ ;  /* 0x0000001fd0027819 */ /* 0x000fc800000006ff */
[----:B------:R0:W1:Y:S01]  /*22d10*/  SYNCS.PHASECHK.TRANS64.TRYWAIT P2, [R13+URZ+0x36850], R2 ;  /* 0x036850020d0075a7 */ /* 0x000062000804017f */
[----:B------:R-:W-:Y:S05]  /*22d20*/  @!P0 BRA `(.L_x_2410) ;  /* 0x0000000000048947 */ /* 0x000fea0003800000 */
[----:B------:R-:W-:Y:S01]  /*22d30*/  BPT.TRAP 0x1 ;  /* 0x000000040000795c */ /* 0x000fe20000300000 */
.L_x_2410:
        /* <DEDUP_REMOVED lines=9> */
.L_x_2412:
[----:B------:R-:W-:Y:S05]  /*22dd0*/  BSYNC B0 ;  /* 0x0000000000007941 */ /* 0x000fea0003800000 */
.L_x_2411:
[----:B------:R-:W-:Y:S01]  /*22de0*/  IMAD.MOV.U32 R8, RZ, RZ, R0 ;  /* 0x000000ffff087224 */ /* 0x000fe200078e0000 */
[----:B------:R-:W-:Y:S01]  /*22df0*/  WARPGROUP.ARRIVE ;  /* 0x00000000000079c5 */ /* 0x000fe20000000000 */
[----:B------:R-:W-:Y:S01]  /*22e00*/  IMAD.MOV.U32 R9, RZ, RZ, 0x40000040 ;  /* 0x40000040ff097424 */ /* 0x000fe200078e00ff */
[----:B------:R-:W-:Y:S01]  /*22e10*/  IADD3 R205, R205, 0x1, RZ ;  /* 0x00000001cdcd7810 */ /* 0x000fe20007ffe0ff */
[----:B------:R-:W-:Y:S01]  /*22e20*/  VIADD R232, R232, 0x1 ;  /* 0x00000001e8e87836 */ /* 0x000fe20000000000 */
[----:B------:R-:W-:Y:S02]  /*22e30*/  R2UR UR6, R8 ;  /* 0x00000000080672ca */ /* 0x000fe400000e0000 */
[----:B------:R-:W-:Y:S01]  /*22e40*/  R2UR UR7, R9 ;  /* 0x00000000090772ca */ /* 0x000fe200000e0000 */
[----:B------:R-:W-:Y:S01]  /*22e50*/  IMAD.MOV.U32 R9, RZ, RZ, 0x40000040 ;  /* 0x40000040ff097424 */ /* 0x000fe200078e00ff */
[----:B------:R-:W-:Y:S02]  /*22e60*/  IADD3 R8, R0, 0x80, RZ ;  /* 0x0000008000087810 */ /* 0x000fe40007ffe0ff */
[----:B------:R-:W-:-:S04]  /*22e70*/  ISETP.NE.AND P2, PT, R205, 0x2, PT ;  /* 0x00000002cd00780c */ /* 0x000fc80003f45270 */
[----:B------:R-:W-:-:S05]  /*22e80*/  SEL R205, R205, RZ, P2 ;  /* 0x000000ffcdcd7207 */ /* 0x000fca0001000000 */
        /* <DEDUP_REMOVED lines=33> */
[----:B------:R-:W2:Y:S02]  /*230a0*/  SHFL.BFLY PT, R0, R7, 0x2, 0x1f ;  /* 0x0c401f0007007f89 */ /* 0x000ea400000e0000 */
[----:B--2---:R-:W-:Y:S01]  /*230b0*/  FADD.FTZ R0, R0, R7 ;  /* 0x0000000700007221 */ /* 0x004fe20000010000 */
[----:B------:R-:W-:Y:S02]  /*230c0*/  WARPGROUP.DEPBAR.LE gsb0, 0x0 ;  /* 0x00008000000079c5 */ /* 0x000fe40000010000 */
[----:B------:R-:W-:-:S10]  /*230d0*/  WARPGROUP.ARRIVE ;  /* 0x00000000000079c5 */ /* 0x000fd40000000000 */
[----:B------:R-:W-:Y:S01]  /*230e0*/  HGMMA.64x192x16.F32 R24, R180, gdesc[UR4].tnspB, R24, gsb0 ;  /* 0x42e00004b4187df0 */ /* 0x000fe20008000818 */
[----:B------:R-:W-:Y:S02]  /*230f0*/  R2UR UR6, R8 ;  /* 0x00000000080672ca */ /* 0x000fe400000e0000 */
[----:B------:R-:W-:Y:S02]  /*23100*/  R2UR UR7, R9 ;  /* 0x00000000090772ca */ /* 0x000fe400000e0000 */
[----:B------:R-:W0:Y:S02]  /*23110*/  SHFL.BFLY PT, R9, R6, 0x2, 0x1f ;  /* 0x0c401f0006097f89 */ /* 0x000e2400000e0000 */
[----:B01----:R-:W-:Y:S01]  /*23120*/  FADD.FTZ R2, R9, R6 ;  /* 0x0000000609027221 */ /* 0x003fe20000010000 */
[----:B------:R-:W-:Y:S01]  /*23130*/  CS2R R6, SRZ ;  /* 0x0000000000067805 */ /* 0x000fe2000001ff00 */
[----:B------:R-:W0:Y:S04]  /*23140*/  SHFL.BFLY PT, R9, R0, 0x1, 0x1f ;  /* 0x0c201f0000097f89 */ /* 0x000e2800000e0000 */
[----:B------:R-:W1:Y:S01]  /*23150*/  SHFL.BFLY PT, R11, R2, 0x1, 0x1f ;  /* 0x0c201f00020b7f89 */ /* 0x000e6200000e0000 */
[----:B0-----:R-:W-:Y:S01]  /*23160*/  FADD.FTZ R12, R0, R9 ;  /* 0x00000009000c7221 */ /* 0x001fe20000010000 */
[----:B------:R-:W-:Y:S01]  /*23170*/  MOV R0, 0xff800000 ;  /* 0xff80000000007802 */ /* 0x000fe20000000f00 */
[----:B-1----:R-:W-:-:S03]  /*23180*/  FADD.FTZ R14, R2, R11 ;  /* 0x0000000b020e7221 */ /* 0x002fc60000010000 */
[----:B------:R-:W-:Y:S01]  /*23190*/  FSETP.NE.FTZ.AND P0, PT, R12, RZ, PT ;  /* 0x000000ff0c00720b */ /* 0x000fe20003f15000 */
[----:B------:R-:W-:Y:S01]  /*231a0*/  IMAD.MOV.U32 R2, RZ, RZ, -0x800000 ;  /* 0xff800000ff027424 */ /* 0x000fe200078e00ff */
[----:B------:R-:W-:Y:S02]  /*231b0*/  SEL R11, RZ, 0x1, P2 ;  /* 0x00000001ff0b7807 */ /* 0x000fe40001000000 */
[----:B------:R-:W-:Y:S02]  /*231c0*/  FSETP.NE.FTZ.AND P3, PT, R14, RZ, PT ;  /* 0x000000ff0e00720b */ /* 0x000fe40003f75000 */
[----:B------:R-:W-:Y:S01]  /*231d0*/  LOP3.LUT R208, R208, R11, RZ, 0x3c, !PT ;  /* 0x0000000bd0d07212 */ /* 0x000fe200078e3cff */
[----:B------:R-:W-:-:S05]  /*231e0*/  @!P1 VIADD R11, R13, 0x36860 ;  /* 0x000368600d0b9836 */ /* 0x000fca0000000000 */
[----:B------:R-:W-:Y:S01]  /*231f0*/  @!P1 PRMT R11, RZ, 0x654, R11 ;  /* 0x00000654ff0b9816 */ /* 0x000fe2000000000b */
        /* <DEDUP_REMOVED lines=13> */
[----:B------:R-:W-:Y:S03]  /*232d0*/  HGMMA.64x192x16.F32 R24, R176, gdesc[UR4].tnspB, R24, gsb0 ;  /* 0x42e00004b0187df0 */ /* 0x000fe60008000818 */
[----:B------:R-:W-:Y:S02]  /*232e0*/  WARPGROUP.DEPBAR.LE gsb0, 0x0 ;  /* 0x00008000000079c5 */ /* 0x000fe40000010000 */
[----:B------:R1:W-:Y:S01]  /*232f0*/  @!P1 SYNCS.ARRIVE.TRANS64.RED.A1T0 RZ, [R11+URZ], RZ ;  /* 0x000000ff0bff99a7 */ /* 0x0003e2000810043f */
[-C--:B--2---:R-:W-:Y:S01]  /*23300*/  FMUL.FTZ R129, R51, R6.reuse ;  /* 0x0000000633817220 */ /* 0x084fe20000410000 */
        /* <DEDUP_REMOVED lines=95> */
.L_x_2308:
        /* <DEDUP_REMOVED lines=58> */
[C---:B------:R-:W-:Y:S02]  /*23ca0*/  IADD3 R137, P2, R26.reuse, 0x20, RZ ;  /* 0x000000201a897810 */ /* 0x040fe40007f5e0ff */
[C---:B------:R-:W-:Y:S02]  /*23cb0*/  IADD3 R145, P0, R26.reuse, 0x4020, RZ ;  /* 0x000040201a917810 */ /* 0x040fe40007f1e0ff */
[----:B------:R-:W-:Y:S02]  /*23cc0*/  LOP3.LUT R6, R137, 0x380, RZ, 0xc0, !PT ;  /* 0x0000038089067812 */ /* 0x000fe400078ec0ff */
[----:B------:R-:W-:Y:S01]  /*23cd0*/  LOP3.LUT R7, R26, 0x380, RZ, 0xc0, !PT ;  /* 0x000003801a077812 */ /* 0x000fe200078ec0ff */
[----:B------:R-:W-:Y:S01]  /*23ce0*/  IMAD.X R21, RZ, RZ, R27, P0 ;  /* 0x000000ffff157224 */ /* 0x000fe200000e061b */
[----:B------:R-:W-:Y:S02]  /*23cf0*/  SHF.R.U64 R6, R6, 0x3, RZ ;  /* 0x0000000306067819 */ /* 0x000fe400000012ff */
[----:B------:R-:W-:-:S02]  /*23d00*/  IADD3 R139, P1, R26, 0x40, RZ ;  /* 0x000000401a8b7810 */ /* 0x000fc40007f3e0ff */
[C---:B------:R-:W-:Y:S02]  /*23d10*/  IADD3 R141, P6, R26.reuse, 0x60, RZ ;  /* 0x000000601a8d7810 */ /* 0x040fe40007fde0ff */
[----:B------:R-:W-:Y:S01]  /*23d20*/  IADD3 R143, P5, R26, 0x4000, RZ ;  /* 0x000040001a8f7810 */ /* 0x000fe20007fbe0ff */
[--C-:B------:R-:W-:Y:S01]  /*23d30*/  IMAD.X R11, RZ, RZ, R27.reuse, P1 ;  /* 0x000000ffff0b7224 */ /* 0x100fe200008e061b */
[----:B------:R-:W-:Y:S01]  /*23d40*/  LOP3.LUT R8, R6, R137, RZ, 0x3c, !PT ;  /* 0x0000008906087212 */ /* 0x000fe200078e3cff */
[----:B------:R-:W-:Y:S01]  /*23d50*/  IMAD.X R13, RZ, RZ, R27, P6 ;  /* 0x000000ffff0d7224 */ /* 0x000fe200030e061b */
[----:B------:R-:W-:Y:S02]  /*23d60*/  LOP3.LUT R6, R145, 0x380, RZ, 0xc0, !PT ;  /* 0x0000038091067812 */ /* 0x000fe400078ec0ff */
[----:B------:R-:W-:Y:S02]  /*23d70*/  SHF.R.U64 R7, R7, 0x3, RZ ;  /* 0x0000000307077819 */ /* 0x000fe400000012ff */
[----:B------:R-:W-:-:S02]  /*23d80*/  IADD3.X R9, RZ, R27, RZ, P2, !PT ;  /* 0x0000001bff097210 */ /* 0x000fc400017fe4ff */
[----:B------:R-:W-:Y:S02]  /*23d90*/  IADD3.X R15, RZ, R27, RZ, P5, !PT ;  /* 0x0000001bff0f7210 */ /* 0x000fe40002ffe4ff */
[C---:B------:R-:W-:Y:S02]  /*23da0*/  IADD3 R147, P4, R26.reuse, 0x4040, RZ ;  /* 0x000040401a937810 */ /* 0x040fe40007f9e0ff */
[C---:B------:R-:W-:Y:S02]  /*23db0*/  IADD3 R149, P3, R26.reuse, 0x4060, RZ ;  /* 0x000040601a957810 */ /* 0x040fe40007f7e0ff */
[C---:B------:R-:W-:Y:S01]  /*23dc0*/  IADD3 R151, P2, R26.reuse, 0x8000, RZ ;  /* 0x000080001a977810 */ /* 0x040fe20007f5e0ff */
[--C-:B------:R-:W-:Y:S01]  /*23dd0*/  IMAD.X R31, RZ, RZ, R27.reuse, P4 ;  /* 0x000000ffff1f7224 */ /* 0x100fe200020e061b */
[C---:B------:R-:W-:Y:S02]  /*23de0*/  IADD3 R153, P1, R26.reuse, 0x8020, RZ ;  /* 0x000080201a997810 */ /* 0x040fe40007f3e0ff */
[C---:B------:R-:W-:Y:S01]  /*23df0*/  IADD3 R155, P6, R26.reuse, 0x8040, RZ ;  /* 0x000080401a9b7810 */ /* 0x040fe20007fde0ff */
[--C-:B------:R-:W-:Y:S01]  /*23e00*/  IMAD.X R39, RZ, RZ, R27.reuse, P2 ;  /* 0x000000ffff277224 */ /* 0x100fe200010e061b */
[----:B------:R-:W-:Y:S01]  /*23e10*/  IADD3 R86, P5, R26, 0x8060, RZ ;  /* 0x000080601a567810 */ /* 0x000fe20007fbe0ff */
[----:B------:R-:W-:Y:S01]  /*23e20*/  IMAD.X R43, RZ, RZ, R27, P1 ;  /* 0x000000ffff2b7224 */ /* 0x000fe200008e061b */
[----:B------:R-:W-:-:S02]  /*23e30*/  SHF.R.U64 R6, R6, 0x3, RZ ;  /* 0x0000000306067819 */ /* 0x000fc400000012ff */
[----:B------:R-:W-:Y:S01]  /*23e40*/  LOP3.LUT R26, R7, R26, RZ, 0x3c, !PT ;  /* 0x0000001a071a7212 */ /* 0x000fe200078e3cff */
[----:B------:R-:W-:Y:S01]  /*23e50*/  IMAD.X R7, RZ, RZ, R27, P5 ;  /* 0x000000ffff077224 */ /* 0x000fe200028e061b */
[----:B------:R-:W-:Y:S02]  /*23e60*/  LOP3.LUT R10, R139, 0x380, RZ, 0xc0, !PT ;  /* 0x000003808b0a7812 */ /* 0x000fe400078ec0ff */
[----:B------:R-:W-:Y:S02]  /*23e70*/  LOP3.LUT R34, R149, 0x380, RZ, 0xc0, !PT ;  /* 0x0000038095227812 */ /* 0x000fe400078ec0ff */
[----:B------:R-:W-:Y:S02]  /*23e80*/  LOP3.LUT R20, R6, R145, RZ, 0x3c, !PT ;  /* 0x0000009106147212 */ /* 0x000fe400078e3cff */
[-C--:B------:R-:W-:Y:S02]  /*23e90*/  IADD3.X R35, RZ, R27.reuse, RZ, P3, !PT ;  /* 0x0000001bff237210 */ /* 0x080fe40001ffe4ff */
[----:B------:R-:W-:-:S02]  /*23ea0*/  IADD3.X R47, RZ, R27, RZ, P6, !PT ;  /* 0x0000001bff2f7210 */ /* 0x000fc400037fe4ff */
[----:B------:R-:W-:Y:S02]  /*23eb0*/  MOV R78, R26 ;  /* 0x0000001a004e7202 */ /* 0x000fe40000000f00 */
[----:B------:R-:W-:Y:S02]  /*23ec0*/  LOP3.LUT R6, R153, 0x380, RZ, 0xc0, !PT ;  /* 0x0000038099067812 */ /* 0x000fe400078ec0ff */
[----:B------:R-:W-:Y:S02]  /*23ed0*/  LOP3.LUT R27, R155, 0x380, RZ, 0xc0, !PT ;  /* 0x000003809b1b7812 */ /* 0x000fe400078ec0ff */
[----:B------:R-:W-:Y:S02]  /*23ee0*/  LOP3.LUT R12, R141, 0x380, RZ, 0xc0, !PT ;  /* 0x000003808d0c7812 */ /* 0x000fe400078ec0ff */
[----:B------:R-:W-:Y:S02]  /*23ef0*/  LOP3.LUT R14, R143, 0x380, RZ, 0xc0, !PT ;  /* 0x000003808f0e7812 */ /* 0x000fe400078ec0ff */
[----:B------:R-:W-:-:S02]  /*23f00*/  SHF.R.U64 R10, R10, 0x3, RZ ;  /* 0x000000030a0a7819 */ /* 0x000fc400000012ff */
[----:B------:R-:W-:Y:S02]  /*23f10*/  SHF.R.U64 R34, R34, 0x3, RZ ;  /* 0x0000000322227819 */ /* 0x000fe400000012ff */
[----:B------:R-:W-:Y:S02]  /*23f20*/  LOP3.LUT R42, R86, 0x380, RZ, 0xc0, !PT ;  /* 0x00000380562a7812 */ /* 0x000fe400078ec0ff */
[----:B------:R-:W-:Y:S02]  /*23f30*/  F2FP.F16.F32.PACK_AB R26, R29, R28 ;  /* 0x0000001c1d1a723e */ /* 0x000fe400000000ff */
[----:B------:R-:W-:Y:S02]  /*23f40*/  SHF.R.U64 R6, R6, 0x3, RZ ;  /* 0x0000000306067819 */ /* 0x000fe400000012ff */
[----:B------:R-:W-:Y:S02]  /*23f50*/  LOP3.LUT R30, R147, 0x380, RZ, 0xc0, !PT ;  /* 0x00000380931e7812 */ /* 0x000fe400078ec0ff */
[----:B------:R-:W-:-:S02]  /*23f60*/  SHF.R.U64 R28, R27, 0x3, RZ ;  /* 0x000000031b1c7819 */ /* 0x000fc400000012ff */
[----:B------:R-:W-:Y:S02]  /*23f70*/  SHF.R.U64 R12, R12, 0x3, RZ ;  /* 0x000000030c0c7819 */ /* 0x000fe400000012ff */
[----:B------:R-:W-:Y:S02]  /*23f80*/  SHF.R.U64 R14, R14, 0x3, RZ ;  /* 0x000000030e0e7819 */ /* 0x000fe400000012ff */
[----:B------:R-:W-:Y:S02]  /*23f90*/  LOP3.LUT R10, R10, R139, RZ, 0x3c, !PT ;  /* 0x0000008b0a0a7212 */ /* 0x000fe400078e3cff */
[----:B------:R-:W-:Y:S02]  /*23fa0*/  LOP3.LUT R34, R34, R149, RZ, 0x3c, !PT ;  /* 0x0000009522227212 */ /* 0x000fe400078e3cff */
[----:B------:R-:W-:Y:S02]  /*23fb0*/  SHF.R.U64 R29, R42, 0x3, RZ ;  /* 0x000000032a1d7819 */ /* 0x000fe400000012ff */
[----:B------:R-:W-:-:S02]  /*23fc0*/  LOP3.LUT R42, R6, R153, RZ, 0x3c, !PT ;  /* 0x00000099062a7212 */ /* 0x000fc400078e3cff */
[----:B------:R-:W-:Y:S02]  /*23fd0*/  SHF.R.U64 R30, R30, 0x3, RZ ;  /* 0x000000031e1e7819 */ /* 0x000fe400000012ff */
[----:B------:R-:W-:Y:S02]  /*23fe0*/  LOP3.LUT R46, R28, R155, RZ, 0x3c, !PT ;  /* 0x0000009b1c2e7212 */ /* 0x000fe400078e3cff */
[----:B------:R-:W-:Y:S02]  /*23ff0*/  LOP3.LUT R12, R12, R141, RZ, 0x3c, !PT ;  /* 0x0000008d0c0c7212 */ /* 0x000fe400078e3cff */
[----:B------:R-:W-:Y:S02]  /*24000*/  MOV R28, R8 ;  /* 0x00000008001c7202 */ /* 0x000fe40000000f00 */
[----:B------:R-:W-:Y:S02]  /*24010*/  LOP3.LUT R14, R14, R143, RZ, 0x3c, !PT ;  /* 0x0000008f0e0e7212 */ /* 0x000fe400078e3cff */
[----:B------:R-:W-:-:S02]  /*24020*/  F2FP.F16.F32.PACK_AB R27, R134, R123 ;  /* 0x0000007b861b723e */ /* 0x000fc400000000ff */
[----:B------:R-:W-:Y:S02]  /*24030*/  MOV R9, R10 ;  /* 0x0000000a00097202 */ /* 0x000fe40000000f00 */
[----:B------:R-:W-:Y:S01]  /*24040*/  MOV R8, R34 ;  /* 0x0000002200087202 */ /* 0x000fe20000000f00 */
[----:B------:R-:W-:Y:S01]  /*24050*/  STSM.16.M88.4 [R78], R24 ;  /* 0x000000184e007844 */ /* 0x000fe20000000200 */
[----:B------:R-:W-:Y:S02]  /*24060*/  LOP3.LUT R38, R151, 0x380, RZ, 0xc0, !PT ;  /* 0x0000038097267812 */ /* 0x000fe400078ec0ff */
        /* <DEDUP_REMOVED lines=8> */
[----:B------:R-:W-:Y:S01]  /*240f0*/  MOV R14, R14 ;  /* 0x0000000e000e7202 */ /* 0x000fe20000000f00 */
[----:B------:R-:W-:Y:S01]  /*24100*/  STSM.16.M88.4 [R9], R40 ;  /* 0x0000002809007844 */ /* 0x000fe20000000200 */
[----:B------:R-:W-:-:S02]  /*24110*/  SHF.R.U64 R38, R38, 0x3, RZ ;  /* 0x0000000326267819 */ /* 0x000fc400000012ff */
[----:B------:R-:W-:Y:S01]  /*24120*/  MOV R20, R20 ;  /* 0x0000001400147202 */ /* 0x000fe20000000f00 */
[----:B------:R-:W-:Y:S01]  /*24130*/  STSM.16.M88.4 [R12], R48 ;  /* 0x000000300c007844 */ /* 0x000fe20000000200 */
[----:B------:R-:W-:Y:S02]  /*24140*/  MOV R30, R30 ;  /* 0x0000001e001e7202 */ /* 0x000fe40000000f00 */
[----:B------:R-:W-:Y:S01]  /*24150*/  LOP3.LUT R38, R38, R151, RZ, 0x3c, !PT ;  /* 0x0000009726267212 */ /* 0x000fe200078e3cff */
[----:B------:R-:W-:Y:S01]  /*24160*/  STSM.16.M88.4 [R14], R56 ;  /* 0x000000380e007844 */ /* 0x000fe20000000200 */
[----:B------:R-:W-:Y:S02]  /*24170*/  LOP3.LUT R6, R29, R86, RZ, 0x3c, !PT ;  /* 0x000000561d067212 */ /* 0x000fe400078e3cff */
[----:B------:R-:W-:Y:S01]  /*24180*/  MOV R38, R38 ;  /* 0x0000002600267202 */ /* 0x000fe20000000f00 */
[----:B------:R2:W-:Y:S01]  /*24190*/  STSM.16.M88.4 [R20], R64 ;  /* 0x0000004014007844 */ /* 0x0005e20000000200 */
[----:B------:R-:W-:-:S02]  /*241a0*/  ISETP.NE.U32.AND P0, PT, RZ, UR4, PT ;  /* 0x00000004ff007c0c */ /* 0x000fc4000bf05070 */
[----:B------:R-:W-:Y:S01]  /*241b0*/  MOV R46, R46 ;  /* 0x0000002e002e7202 */ /* 0x000fe20000000f00 */
[----:B------:R-:W-:Y:S01]  /*241c0*/  STSM.16.M88.4 [R30], R72 ;  /* 0x000000481e007844 */ /* 0x000fe20000000200 */
[----:B------:R-:W-:Y:S02]  /*241d0*/  MOV R10, R6 ;  /* 0x00000006000a7202 */ /* 0x000fe40000000f00 */
[----:B------:R-:W-:Y:S01]  /*241e0*/  ISETP.NE.AND.EX P0, PT, RZ, UR5, PT, P0 ;  /* 0x00000005ff007c0c */ /* 0x000fe2000bf05300 */
[----:B------:R3:W-:Y:S04]  /*241f0*/  STSM.16.M88.4 [R8], R80 ;  /* 0x0000005008007844 */ /* 0x0007e80000000200 */
[----:B------:R-:W-:Y:S04]  /*24200*/  STSM.16.M88.4 [R38], R88 ;  /* 0x0000005826007844 */ /* 0x000fe80000000200 */
[----:B------:R4:W-:Y:S01]  /*24210*/  STSM.16.M88.4 [R11], R96 ;  /* 0x000000600b007844 */ /* 0x0009e20000000200 */
[----:B--2---:R-:W-:-:S03]  /*24220*/  IMAD.MOV.U32 R20, RZ, RZ, RZ ;  /* 0x000000ffff147224 */ /* 0x004fc600078e00ff */
[----:B------:R2:W-:Y:S01]  /*24230*/  STSM.16.M88.4 [R46], R104 ;  /* 0x000000682e007844 */ /* 0x0005e20000000200 */
[----:B---3--:R-:W-:-:S03]  /*24240*/  IADD3 R8, P1, R229, UR4, RZ ;  /* 0x00000004e5087c10 */ /* 0x008fc6000ff3e0ff */
[----:B------:R2:W-:Y:S01]  /*24250*/  STSM.16.M88.4 [R10], R112 ;  /* 0x000000700a007844 */ /* 0x0005e20000000200 */
[----:B------:R-:W-:Y:S01]  /*24260*/  IADD3.X R9, R230, UR5, RZ, P1, !PT ;  /* 0x00000005e6097c10 */ /* 0x000fe20008ffe4ff */
[----:B------:R-:W-:Y:S01]  /*24270*/  ULDC.64 UR4, c[0x0][0xbe0] ;  /* 0x0002f80000047ab9 */ /* 0x000fe20000000a00 */
[----:B------:R-:W-:Y:S01]  /*24280*/  BAR.SYNC.DEFER_BLOCKING 0x1, 0x100 ;  /* 0x0044000000007b1d */ /* 0x000fe20000010000 */
[----:B------:R-:W-:-:S04]  /*24290*/  ISETP.NE.U32.AND P1, PT, RZ, UR4, PT ;  /* 0x00000004ff007c0c */ /* 0x000fc8000bf25070 */
[----:B------:R-:W-:-:S13]  /*242a0*/  ISETP.NE.AND.EX P1, PT, RZ, UR5, PT, P1 ;  /* 0x00000005ff007c0c */ /* 0x000fda000bf25310 */
[----:B------:R-:W-:Y:S01]  /*242b0*/  @P1 IADD3 R6, P2, R229, UR4, RZ ;  /* 0x00000004e5061c10 */ /* 0x000fe2000ff5e0ff */
[----:B------:R-:W-:Y:S02]  /*242c0*/  ULDC UR4, c[0x0][0xa88] ;  /* 0x0002a20000047ab9 */ /* 0x000fe40000000800 */
[----:B------:R-:W-:Y:S01]  /*242d0*/  IMAD.U32 R60, RZ, RZ, UR4 ;  /* 0x00000004ff3c7e24 */ /* 0x000fe2000f8e00ff */
[----:B------:R-:W-:Y:S01]  /*242e0*/  @P1 IADD3.X R7, R230, UR5, RZ, P2, !PT ;  /* 0x00000005e6071c10 */ /* 0x000fe200097fe4ff */
[----:B------:R2:W5:Y:S01]  /*242f0*/  @P0 LDG.E R20, desc[UR60][R8.64] ;  /* 0x0000003c08140981 */ /* 0x000562000c1e1900 */
[----:B------:R-:W-:-:S03]  /*24300*/  LEA R3, R224, R221, 0x6 ;  /* 0x000000dde0037211 */ /* 0x000fc600078e30ff */
[----:B------:R2:W5:Y:S02]  /*24310*/  @P1 LDG.E R60, desc[UR60][R6.64] ;  /* 0x0000003c063c1981 */ /* 0x000564000c1e1900 */
[----:B------:R-:W-:-:S03]  /*24320*/  IMAD.WIDE R4, R3, 0x2, R4 ;  /* 0x0000000203047825 */ /* 0x000fc600078e0204 */
[----:B----4-:R-:W-:-:S04]  /*24330*/  IADD3 R11, P4, R4, 0x1000, RZ ;  /* 0x00001000040b7810 */ /* 0x010fc80007f9e0ff */
[----:B------:R-:W-:Y:S01]  /*24340*/  LOP3.LUT R3, R11, 0x380, RZ, 0xc0, !PT ;  /* 0x000003800b037812 */ /* 0x000fe200078ec0ff */
[----:B--2---:R-:W-:Y:S08]  /*24350*/  @P1 BRA `(.L_x_2416) ;  /* 0x0000000000101947 */ /* 0x004ff00003800000 */
[----:B------:R-:W-:Y:S05]  /*24360*/  @!P0 BRA `(.L_x_2416) ;  /* 0x00000000000c8947 */ /* 0x000fea0003800000 */
[----:B------:R-:W2:Y:S04]  /*24370*/  LDG.E R7, desc[UR60][R8.64] ;  /* 0x0000003c08077981 */ /* 0x000ea8000c1e1900 */
[----:B-----5:R-:W2:Y:S02]  /*24380*/  LDG.E R60, desc[UR60][R8.64+0x4] ;  /* 0x0000043c083c7981 */ /* 0x020ea4000c1e1900 */
[----:B--2---:R-:W-:-:S07]  /*24390*/  IMAD.IADD R60, R60, 0x1, -R7 ;  /* 0x000000013c3c7824 */ /* 0x004fce00078e0a07 */
.L_x_2416:
[----:B------:R-:W2:Y:S01]  /*243a0*/  LDL R10, [R1+0x4c] ;  /* 0x00004c00010a7983 */ /* 0x000ea20000100800 */
[----:B------:R-:W-:Y:S01]  /*243b0*/  SHF.R.S32.HI R61, RZ, 0x1f, R228 ;  /* 0x0000001fff3d7819 */ /* 0x000fe200000114e4 */
[----:B------:R-:W-:Y:S01]  /*243c0*/  ULDC.64 UR4, c[0x0][0xb70] ;  /* 0x0002dc0000047ab9 */ /* 0x000fe20000000a00 */
[----:B------:R-:W-:Y:S02]  /*243d0*/  SHF.R.U64 R8, R3, 0x3, RZ ;  /* 0x0000000303087819 */ /* 0x000fe400000012ff */
[--C-:B-----5:R-:W-:Y:S01]  /*243e0*/  SHF.R.S32.HI R21, RZ, 0x1f, R20.reuse ;  /* 0x0000001fff157819 */ /* 0x120fe20000011414 */
        /* <DEDUP_REMOVED lines=8> */
[----:B------:R-:W-:Y:S01]  /*24470*/  IMAD R11, R235, 0x80, R227 ;  /* 0x00000080eb0b7824 */ /* 0x000fe200078e02e3 */
[----:B------:R-:W-:Y:S01]  /*24480*/  IADD3 R7, R7, R3, RZ ;  /* 0x0000000307077210 */ /* 0x000fe20007ffe0ff */
[----:B------:R-:W-:Y:S01]  /*24490*/  IMAD R3, R237, UR4, RZ ;  /* 0x00000004ed037c24 */ /* 0x000fe2000f8e02ff */
[C---:B------:R-:W-:Y:S02]  /*244a0*/  IADD3 R13, P5, R4.reuse, 0x2000, RZ ;  /* 0x00002000040d7810 */ /* 0x040fe40007fbe0ff */
[C---:B------:R-:W-:Y:S01]  /*244b0*/  IADD3 R25, P6, R4.reuse, 0x3000, RZ ;  /* 0x0000300004197810 */ /* 0x040fe20007fde0ff */
[C---:B------:R-:W-:Y:S01]  /*244c0*/  IMAD.WIDE.U32 R6, R231.reuse, UR4, R6 ;  /* 0x00000004e7067c25 */ /* 0x040fe2000f8e0006 */
[C---:B------:R-:W-:Y:S02]  /*244d0*/  IADD3 R37, P2, R4.reuse, 0x6000, RZ ;  /* 0x0000600004257810 */ /* 0x040fe40007f5e0ff */
[----:B------:R-:W-:Y:S01]  /*244e0*/  IADD3 R33, P1, R4, 0x5000, RZ ;  /* 0x0000500004217810 */ /* 0x000fe20007f3e0ff */
[----:B------:R-:W-:Y:S01]  /*244f0*/  IMAD R9, R231, UR5, R3 ;  /* 0x00000005e7097c24 */ /* 0x000fe2000f8e0203 */
[----:B------:R-:W-:Y:S01]  /*24500*/  SHF.R.S32.HI R3, RZ, 0x1f, R11 ;  /* 0x0000001fff037819 */ /* 0x000fe2000001140b */
[----:B------:R-:W-:Y:S01]  /*24510*/  ULDC.64 UR4, c[0x0][0xb40] ;  /* 0x0002d00000047ab9 */ /* 0x000fe20000000a00 */
[----:B------:R-:W-:-:S02]  /*24520*/  IADD3 R6, P3, R11, R6, RZ ;  /* 0x000000060b067210 */ /* 0x000fc40007f7e0ff */
[----:B------:R-:W-:Y:S02]  /*24530*/  LOP3.LUT R28, R29, 0x380, RZ, 0xc0, !PT ;  /* 0x000003801d1c7812 */ /* 0x000fe400078ec0ff */
[----:B------:R-:W-:Y:S02]  /*24540*/  LOP3.LUT R12, R13, 0x380, RZ, 0xc0, !PT ;  /* 0x000003800d0c7812 */ /* 0x000fe400078ec0ff */
[----:B------:R-:W-:Y:S02]  /*24550*/  LOP3.LUT R24, R25, 0x380, RZ, 0xc0, !PT ;  /* 0x0000038019187812 */ /* 0x000fe400078ec0ff */
[----:B------:R-:W-:Y:S02]  /*24560*/  LOP3.LUT R36, R37, 0x380, RZ, 0xc0, !PT ;  /* 0x0000038025247812 */ /* 0x000fe400078ec0ff */
[----:B------:R-:W-:Y:S02]  /*24570*/  LOP3.LUT R32, R33, 0x380, RZ, 0xc0, !PT ;  /* 0x0000038021207812 */ /* 0x000fe400078ec0ff */
[----:B------:R-:W-:Y:S01]  /*24580*/  IADD3.X R3, R3, R7, R9, P3, !PT ;  /* 0x0000000703037210 */ /* 0x000fe20001ffe409 */
[----:B------:R-:W-:Y:S01]  /*24590*/  IMAD.X R9, RZ, RZ, R5, P4 ;  /* 0x000000ffff097224 */ /* 0x000fe200020e0605 */
[----:B------:R-:W-:-:S02]  /*245a0*/  SHF.R.U64 R28, R28, 0x3, RZ ;  /* 0x000000031c1c7819 */ /* 0x000fc400000012ff */
[----:B------:R-:W-:Y:S02]  /*245b0*/  SHF.R.U64 R12, R12, 0x3, RZ ;  /* 0x000000030c0c7819 */ /* 0x000fe400000012ff */
[----:B------:R-:W-:Y:S02]  /*245c0*/  SHF.R.U64 R24, R24, 0x3, RZ ;  /* 0x0000000318187819 */ /* 0x000fe400000012ff */
[----:B------:R-:W-:Y:S02]  /*245d0*/  LEA R54, P3, R6, UR4, 0x2 ;  /* 0x0000000406367c11 */ /* 0x000fe4000f8610ff */
[----:B------:R-:W-:Y:S02]  /*245e0*/  SHF.R.U64 R36, R36, 0x3, RZ ;  /* 0x0000000324247819 */ /* 0x000fe400000012ff */
[----:B------:R-:W-:Y:S02]  /*245f0*/  SHF.R.U64 R32, R32, 0x3, RZ ;  /* 0x0000000320207819 */ /* 0x000fe400000012ff */
[----:B------:R-:W-:Y:S01]  /*24600*/  LOP3.LUT R28, R28, R29, RZ, 0x3c, !PT ;  /* 0x0000001d1c1c7212 */ /* 0x000fe200078e3cff */
[----:B------:R-:W-:Y:S01]  /*24610*/  IMAD.X R29, RZ, RZ, R5, P0 ;  /* 0x000000ffff1d7224 */ /* 0x000fe200000e0605 */
[----:B------:R-:W-:-:S02]  /*24620*/  LOP3.LUT R12, R12, R13, RZ, 0x3c, !PT ;  /* 0x0000000d0c0c7212 */ /* 0x000fc400078e3cff */
[----:B------:R-:W-:Y:S01]  /*24630*/  LOP3.LUT R24, R24, R25, RZ, 0x3c, !PT ;  /* 0x0000001918187212 */ /* 0x000fe200078e3cff */
[----:B------:R-:W-:Y:S01]  /*24640*/  IMAD.X R25, RZ, RZ, R5, P6 ;  /* 0x000000ffff197224 */ /* 0x000fe200030e0605 */
[----:B------:R-:W-:Y:S01]  /*24650*/  LEA.HI.X R55, R6, UR5, R3, 0x2, P3 ;  /* 0x0000000506377c11 */ /* 0x000fe200098f1403 */
[----:B------:R-:W-:Y:S01]  /*24660*/  VIADD R3, R11, 0x8 ;  /* 0x000000080b037836 */ /* 0x000fe20000000000 */
[----:B------:R-:W-:Y:S01]  /*24670*/  LOP3.LUT R36, R36, R37, RZ, 0x3c, !PT ;  /* 0x0000002524247212 */ /* 0x000fe200078e3cff */
[----:B------:R-:W-:Y:S01]  /*24680*/  IMAD.X R37, RZ, RZ, R5, P2 ;  /* 0x000000ffff257224 */ /* 0x000fe200010e0605 */
[----:B------:R-:W-:Y:S01]  /*24690*/  IADD3.X R13, RZ, R5, RZ, P5, !PT ;  /* 0x00000005ff0d7210 */ /* 0x000fe20002ffe4ff */
[----:B------:R-:W-:Y:S01]  /*246a0*/  ULDC.64 UR4, c[0x0][0xaa0] ;  /* 0x0002a80000047ab9 */ /* 0x000fe20000000a00 */
[C---:B------:R-:W-:Y:S02]  /*246b0*/  IADD3 R41, P3, R4.reuse, 0x7000, RZ ;  /* 0x0000700004297810 */ /* 0x040fe40007f7e0ff */
[----:B------:R-:W-:-:S02]  /*246c0*/  IADD3 R45, P4, R4, 0x8000, RZ ;  /* 0x00008000042d7810 */ /* 0x000fc40007f9e0ff */
[C---:B------:R-:W-:Y:S02]  /*246d0*/  IADD3 R49, P5, R4.reuse, 0x9000, RZ ;  /* 0x0000900004317810 */ /* 0x040fe40007fbe0ff */
[----:B------:R-:W-:Y:S02]  /*246e0*/  IADD3 R53, P6, R4, 0xa000, RZ ;  /* 0x0000a00004357810 */ /* 0x000fe40007fde0ff */
[----:B------:R-:W-:Y:S02]  /*246f0*/  LOP3.LUT R32, R32, R33, RZ, 0x3c, !PT ;  /* 0x0000002120207212 */ /* 0x000fe400078e3cff */
[----:B------:R-:W-:Y:S02]  /*24700*/  IADD3 R6, P2, R4, 0xb000, RZ ;  /* 0x0000b00004067810 */ /* 0x000fe40007f5e0ff */
[----:B------:R-:W-:Y:S02]  /*24710*/  IADD3.X R33, RZ, R5, RZ, P1, !PT ;  /* 0x00000005ff217210 */ /* 0x000fe40000ffe4ff */
[----:B------:R-:W-:Y:S01]  /*24720*/  LOP3.LUT R40, R41, 0x380, RZ, 0xc0, !PT ;  /* 0x0000038029287812 */ /* 0x000fe200078ec0ff */
[----:B------:R-:W-:Y:S01]  /*24730*/  IMAD.X R57, RZ, RZ, R5, P2 ;  /* 0x000000ffff397224 */ /* 0x000fe200010e0605 */
[----:B------:R-:W-:-:S02]  /*24740*/  LOP3.LUT R44, R45, 0x380, RZ, 0xc0, !PT ;  /* 0x000003802d2c7812 */ /* 0x000fc400078ec0ff */
[----:B------:R-:W-:Y:S02]  /*24750*/  LOP3.LUT R48, R49, 0x380, RZ, 0xc0, !PT ;  /* 0x0000038031307812 */ /* 0x000fe400078ec0ff */
[----:B------:R-:W-:Y:S02]  /*24760*/  LOP3.LUT R52, R53, 0x380, RZ, 0xc0, !PT ;  /* 0x0000038035347812 */ /* 0x000fe400078ec0ff */
[----:B------:R-:W-:Y:S02]  /*24770*/  LOP3.LUT R7, R4, 0x380, RZ, 0xc0, !PT ;  /* 0x0000038004077812 */ /* 0x000fe400078ec0ff */
[----:B------:R-:W-:Y:S02]  /*24780*/  SHF.R.U64 R40, R40, 0x3, RZ ;  /* 0x0000000328287819 */ /* 0x000fe400000012ff */
[----:B------:R-:W-:Y:S02]  /*24790*/  SHF.R.U64 R44, R44, 0x3, RZ ;  /* 0x000000032c2c7819 */ /* 0x000fe400000012ff */
[----:B------:R-:W-:-:S02]  /*247a0*/  SHF.R.U64 R48, R48, 0x3, RZ ;  /* 0x0000000330307819 */ /* 0x000fc400000012ff */
[----:B------:R-:W-:Y:S02]  /*247b0*/  SHF.R.U64 R52, R52, 0x3, RZ ;  /* 0x0000000334347819 */ /* 0x000fe400000012ff */
[----:B------:R-:W-:Y:S02]  /*247c0*/  SHF.R.U64 R7, R7, 0x3, RZ ;  /* 0x0000000307077819 */ /* 0x000fe400000012ff */
[----:B------:R-:W-:Y:S02]  /*247d0*/  LOP3.LUT R40, R40, R41, RZ, 0x3c, !PT ;  /* 0x0000002928287212 */ /* 0x000fe400078e3cff */
[----:B------:R-:W-:Y:S01]  /*247e0*/  LOP3.LUT R44, R44, R45, RZ, 0x3c, !PT ;  /* 0x0000002d2c2c7212 */ /* 0x000fe200078e3cff */
[--C-:B------:R-:W-:Y:S01]  /*247f0*/  IMAD.X R45, RZ, RZ, R5.reuse, P4 ;  /* 0x000000ffff2d7224 */ /* 0x100fe200020e0605 */
[----:B------:R-:W-:Y:S01]  /*24800*/  LOP3.LUT R48, R48, R49, RZ, 0x3c, !PT ;  /* 0x0000003130307212 */ /* 0x000fe200078e3cff */
[----:B------:R-:W-:Y:S01]  /*24810*/  IMAD.X R49, RZ, RZ, R5, P5 ;  /* 0x000000ffff317224 */ /* 0x000fe200028e0605 */
[----:B------:R-:W-:-:S02]  /*24820*/  LOP3.LUT R52, R52, R53, RZ, 0x3c, !PT ;  /* 0x0000003534347212 */ /* 0x000fc400078e3cff */
[-C--:B------:R-:W-:Y:S02]  /*24830*/  IADD3.X R41, RZ, R5.reuse, RZ, P3, !PT ;  /* 0x00000005ff297210 */ /* 0x080fe40001ffe4ff */
[----:B------:R-:W-:Y:S02]  /*24840*/  LOP3.LUT R4, R7, R4, RZ, 0x3c, !PT ;  /* 0x0000000407047212 */ /* 0x000fe400078e3cff */
[----:B------:R-:W-:Y:S01]  /*24850*/  IADD3.X R53, RZ, R5, RZ, P6, !PT ;  /* 0x00000005ff357210 */ /* 0x000fe200037fe4ff */
[----:B------:R-:W-:-:S04]  /*24860*/  IMAD R21, R21, UR4, RZ ;  /* 0x0000000415157c24 */ /* 0x000fc8000f8e02ff */
[----:B------:R-:W-:Y:S02]  /*24870*/  IMAD R21, R20, UR5, R21 ;  /* 0x0000000514157c24 */ /* 0x000fe4000f8e0215 */
[----:B------:R-:W-:-:S05]  /*24880*/  IMAD R63, R235, -0x80, R60 ;  /* 0xffffff80eb3f7824 */ /* 0x000fca00078e023c */
[----:B------:R-:W-:Y:S02]  /*24890*/  ISETP.GE.AND P3, PT, R224, R63, PT ;  /* 0x0000003fe000720c */ /* 0x000fe40003f66270 */
[----:B------:R-:W-:Y:S01]  /*248a0*/  SHF.R.S32.HI R225, RZ, 0x1f, R224 ;  /* 0x0000001fffe17819 */ /* 0x000fe200000114e0 */
[----:B------:R-:W-:Y:S01]  /*248b0*/  BSSY B1, `(.L_x_2417) ;  /* 0x0000047000017945 */ /* 0x000fe20003800000 */
[----:B--2---:R-:W-:-:S04]  /*248c0*/  LOP3.LUT P0, RZ, R10, 0x3, RZ, 0xc0, !PT ;  /* 0x000000030aff7812 */ /* 0x004fc8000780c0ff */
[-C--:B------:R-:W-:Y:S02]  /*248d0*/  ISETP.GE.OR P1, PT, R11, R60.reuse, P0 ;  /* 0x0000003c0b00720c */ /* 0x080fe40000726670 */
[----:B------:R-:W-:Y:S02]  /*248e0*/  ISETP.GE.OR P0, PT, R3, R60, P0 ;  /* 0x0000003c0300720c */ /* 0x000fe40000706670 */
[----:B------:R-:W-:-:S04]  /*248f0*/  LOP3.LUT R3, R6, 0x380, RZ, 0xc0, !PT ;  /* 0x0000038006037812 */ /* 0x000fc800078ec0ff */
[----:B------:R-:W-:-:S04]  /*24900*/  SHF.R.U64 R3, R3, 0x3, RZ ;  /* 0x0000000303037819 */ /* 0x000fc800000012ff */
[----:B------:R-:W-:Y:S01]  /*24910*/  LOP3.LUT R56, R3, R6, RZ, 0x3c, !PT ;  /* 0x0000000603387212 */ /* 0x000fe200078e3cff */
[----:B------:R2:W-:Y:S01]  /*24920*/  @!P1 STG.E desc[UR60][R54.64], R2 ;  /* 0x0000000236009986 */ /* 0x0005e2000c10193c */
[----:B------:R-:W-:-:S03]  /*24930*/  SHF.R.S32.HI R3, RZ, 0x1f, R221 ;  /* 0x0000001fff037819 */ /* 0x000fc600000114dd */
[----:B------:R3:W-:Y:S04]  /*24940*/  @!P0 STG.E desc[UR60][R54.64+0x20], R0 ;  /* 0x0000200036008986 */ /* 0x0007e8000c10193c */
[----:B------:R-:W5:Y:S04]  /*24950*/  LD.E.128 R4, desc[UR60][R4.64] ;  /* 0x0000003c04047980 */ /* 0x000f68000c101d00 */
[----:B------:R-:W5:Y:S01]  /*24960*/  LD.E.128 R8, desc[UR60][R8.64] ;  /* 0x0000003c08087980 */ /* 0x000f62000c101d00 */
[----:B--2---:R-:W-:-:S03]  /*24970*/  IMAD.MOV.U32 R2, RZ, RZ, R221 ;  /* 0x000000ffff027224 */ /* 0x004fc600078e00dd */
        /* <DEDUP_REMOVED lines=8> */
[----:B---3--:R-:W5:Y:S04]  /*24a00*/  LD.E.128 R52, desc[UR60][R52.64] ;  /* 0x0000003c34347980 */ /* 0x008f68000c101d00 */
[----:B------:R-:W5:Y:S01]  /*24a10*/  LD.E.128 R56, desc[UR60][R56.64] ;  /* 0x0000003c38387980 */ /* 0x000f62000c101d00 */
[----:B------:R-:W-:Y:S01]  /*24a20*/  IMAD.WIDE.U32 R2, R20, UR4, R2 ;  /* 0x0000000414027c25 */ /* 0x000fe2000f8e0002 */
[----:B------:R-:W-:Y:S01]  /*24a30*/  ULDC.64 UR4, c[0x0][0xae0] ;  /* 0x0002b80000047ab9 */ /* 0x000fe20000000a00 */
[----:B------:R-:W-:Y:S01]  /*24a40*/  @!PT LDS RZ, [RZ] ;  /* 0x00000000fffff984 */ /* 0x000fe20000000800 */
[----:B------:R-:W-:Y:S01]  /*24a50*/  @!PT LDS RZ, [RZ] ;  /* 0x00000000fffff984 */ /* 0x000fe20000000800 */
[----:B------:R-:W-:Y:S01]  /*24a60*/  @!PT LDS RZ, [RZ] ;  /* 0x00000000fffff984 */ /* 0x000fe20000000800 */
[----:B------:R-:W-:Y:S01]  /*24a70*/  @!PT LDS RZ, [RZ] ;  /* 0x00000000fffff984 */ /* 0x000fe20000000800 */
[----:B------:R2:W-:Y:S06]  /*24a80*/  MEMBAR.ALL.CTA ;  /* 0x0000000000007992 */ /* 0x0005ec0000008000 */
[----:B--2---:R-:W2:Y:S01]  /*24a90*/  FENCE.VIEW.ASYNC.S ;  /* 0x00000000000073c6 */ /* 0x004ea20000000000 */
[C---:B------:R-:W-:Y:S01]  /*24aa0*/  VIADD R0, R224.reuse, 0x20 ;  /* 0x00000020e0007836 */ /* 0x040fe20000000000 */
[----:B------:R-:W-:Y:S01]  /*24ab0*/  IADD3 R3, R3, R21, RZ ;  /* 0x0000001503037210 */ /* 0x000fe20007ffe0ff */
[----:B------:R-:W-:Y:S01]  /*24ac0*/  IMAD R61, R61, UR4, RZ ;  /* 0x000000043d3d7c24 */ /* 0x000fe2000f8e02ff */
[C---:B------:R-:W-:Y:S01]  /*24ad0*/  IADD3 R21, R224.reuse, 0x60, RZ ;  /* 0x00000060e0157810 */ /* 0x040fe20007ffe0ff */
[----:B------:R-:W-:Y:S01]  /*24ae0*/  VIADD R20, R224, 0x40 ;  /* 0x00000040e0147836 */ /* 0x000fe20000000000 */
[-C--:B------:R-:W-:Y:S01]  /*24af0*/  ISETP.GE.AND P0, PT, R0, R63.reuse, PT ;  /* 0x0000003f0000720c */ /* 0x080fe20003f06270 */
[C---:B------:R-:W-:Y:S01]  /*24b00*/  IMAD R61, R228.reuse, UR5, R61 ;  /* 0x00000005e43d7c24 */ /* 0x040fe2000f8e023d */
[-C--:B------:R-:W-:Y:S01]  /*24b10*/  ISETP.GE.AND P2, PT, R21, R63.reuse, PT ;  /* 0x0000003f1500720c */ /* 0x080fe20003f46270 */
[----:B------:R-:W-:Y:S01]  /*24b20*/  IMAD.WIDE.U32 R2, R228, UR4, R2 ;  /* 0x00000004e4027c25 */ /* 0x000fe2000f8e0002 */
[----:B------:R-:W-:Y:S01]  /*24b30*/  ULDC.64 UR4, c[0x0][0xae8] ;  /* 0x0002ba0000047ab9 */ /* 0x000fe20000000a00 */
[----:B------:R-:W-:-:S02]  /*24b40*/  ISETP.GE.AND P1, PT, R20, R63, PT ;  /* 0x0000003f1400720c */ /* 0x000fc40003f26270 */
[----:B------:R-:W-:Y:S02]  /*24b50*/  VIADD R0, R18, 0x36820 ;  /* 0x0003682012007836 */ /* 0x000fe40000000000 */
[----:B------:R-:W-:Y:S02]  /*24b60*/  IMAD.IADD R3, R3, 0x1, R61 ;  /* 0x0000000103037824 */ /* 0x000fe400078e023d */
[----:B------:R-:W-:Y:S01]  /*24b70*/  IMAD R20, R237, UR4, RZ ;  /* 0x00000004ed147c24 */ /* 0x000fe2000f8e02ff */
[----:B------:R-:W-:Y:S01]  /*24b80*/  PRMT R0, RZ, 0x654, R0 ;  /* 0x00000654ff007816 */ /* 0x000fe20000000000 */
[----:B------:R-:W-:-:S04]  /*24b90*/  IMAD.WIDE.U32 R60, R231, UR4, R2 ;  /* 0x00000004e73c7c25 */ /* 0x000fc8000f8e0002 */
[----:B------:R-:W-:Y:S01]  /*24ba0*/  IMAD R63, R231, UR5, R20 ;  /* 0x00000005e73f7c24 */ /* 0x000fe2000f8e0214 */
[----:B--2---:R2:W-:Y:S01]  /*24bb0*/  SYNCS.ARRIVE.TRANS64.RED.A1T0 RZ, [R0+URZ], RZ ;  /* 0x000000ff00ff79a7 */ /* 0x0045e2000810043f */
[----:B------:R-:W-:-:S03]  /*24bc0*/  IMAD.WIDE R20, R235, 0x80, R224 ;  /* 0x00000080eb147825 */ /* 0x000fc600078e02e0 */
        /* <DEDUP_REMOVED lines=21> */
.L_x_2418:
[----:B------:R-:W-:Y:S05]  /*24d20*/  BSYNC B1 ;  /* 0x0000000000017941 */ /* 0x000fea0003800000 */
.L_x_2417:
[----:B------:R-:W-:Y:S04]  /*24d30*/  BSSY B1, `(.L_x_2419) ;  /* 0x0000017000017945 */ /* 0x000fe80003800000 */
[----:B------:R-:W-:Y:S05]  /*24d40*/  @P0 BRA `(.L_x_2420) ;  /* 0x0000000000540947 */ /* 0x000fea0003800000 */
[----:B---3-5:R-:W-:Y:S01]  /*24d50*/  IADD3 R5, P0, R20, 0x20, RZ ;  /* 0x0000002014057810 */ /* 0x028fe20007f1e0ff */
[C---:B------:R-:W-:Y:S01]  /*24d60*/  VIADD R2, R221.reuse, 0x40 ;  /* 0x00000040dd027836 */ /* 0x040fe20000000000 */
[----:B------:R-:W-:Y:S01]  /*24d70*/  ULDC UR4, c[0x0][0xa8c] ;  /* 0x0002a30000047ab9 */ /* 0x000fe20000000800 */
[----:B------:R-:W-:Y:S01]  /*24d80*/  ULDC.64 UR6, c[0x0][0xad8] ;  /* 0x0002b60000067ab9 */ /* 0x000fe20000000a00 */
[----:B--2---:R-:W-:Y:S01]  /*24d90*/  IADD3.X R0, RZ, R21, RZ, P0, !PT ;  /* 0x00000015ff007210 */ /* 0x004fe200007fe4ff */
[----:B------:R-:W-:Y:S01]  /*24da0*/  IMAD.MOV.U32 R3, RZ, RZ, R65 ;  /* 0x000000ffff037224 */ /* 0x000fe200078e0041 */
[----:B------:R-:W-:Y:S01]  /*24db0*/  ISETP.GE.AND P4, PT, R2, UR4, PT ;  /* 0x0000000402007c0c */ /* 0x000fe2000bf86270 */
[C---:B------:R-:W-:Y:S01]  /*24dc0*/  VIADD R4, R221.reuse, 0x80 ;  /* 0x00000080dd047836 */ /* 0x040fe20000000000 */
[----:B------:R-:W-:Y:S01]  /*24dd0*/  MOV R2, R60 ;  /* 0x0000003c00027202 */ /* 0x000fe20000000f00 */
[----:B------:R-:W-:Y:S01]  /*24de0*/  IMAD R0, R0, UR6, RZ ;  /* 0x0000000600007c24 */ /* 0x000fe2000f8e02ff */
[----:B------:R-:W-:-:S02]  /*24df0*/  ISETP.GE.AND P3, PT, R221, UR4, PT ;  /* 0x00000004dd007c0c */ /* 0x000fc4000bf66270 */
        /* <DEDUP_REMOVED lines=10> */
.L_x_2420:
[----:B------:R-:W-:Y:S05]  /*24ea0*/  BSYNC B1 ;  /* 0x0000000000017941 */ /* 0x000fea0003800000 */
.L_x_2419:
[----:B------:R-:W-:Y:S04]  /*24eb0*/  BSSY B1, `(.L_x_2421) ;  /* 0x0000017000017945 */ /* 0x000fe80003800000 */
[----:B------:R-:W-:Y:S05]  /*24ec0*/  @P1 BRA `(.L_x_2422) ;  /* 0x0000000000541947 */ /* 0x000fea0003800000 */
[----:B---345:R-:W-:Y:S01]  /*24ed0*/  IADD3 R5, P0, R20, 0x40, RZ ;  /* 0x0000004014057810 */ /* 0x038fe20007f1e0ff */
        /* <DEDUP_REMOVED lines=20> */
.L_x_2422:
[----:B------:R-:W-:Y:S05]  /*25020*/  BSYNC B1 ;  /* 0x0000000000017941 */ /* 0x000fea0003800000 */
.L_x_2421:
[----:B------:R-:W-:Y:S05]  /*25030*/  @P2 BRA `(.L_x_2423) ;  /* 0x0000000c000c2947 */ /* 0x000fea0003800000 */
[----:B--2345:R-:W-:Y:S01]  /*25040*/  IADD3 R5, P0, R20, 0x60, RZ ;  /* 0x0000006014057810 */ /* 0x03cfe20007f1e0ff */
[----:B------:R-:W-:Y:S01]  /*25050*/  ULDC.64 UR4, c[0x0][0xad8] ;  /* 0x0002b60000047ab9 */ /* 0x000fe20000000a00 */
[----:B------:R-:W-:Y:S01]  /*25060*/  IMAD.MOV.U32 R2, RZ, RZ, R60 ;  /* 0x000000ffff027224 */ /* 0x000fe200078e003c */
[----:B------:R-:W-:Y:S01]  /*25070*/  IADD3 R0, R221, 0x40, RZ ;  /* 0x00000040dd007810 */ /* 0x000fe20007ffe0ff */
[----:B------:R-:W-:Y:S01]  /*25080*/  IMAD.MOV.U32 R3, RZ, RZ, R65 ;  /* 0x000000ffff037224 */ /* 0x000fe200078e0041 */
[----:B------:R-:W-:Y:S01]  /*25090*/  IADD3.X R20, RZ, R21, RZ, P0, !PT ;  /* 0x00000015ff147210 */ /* 0x000fe200007fe4ff */
[----:B------:R-:W-:Y:S01]  /*250a0*/  ULDC.64 UR6, c[0x0][0xa80] ;  /* 0x0002a00000067ab9 */ /* 0x000fe20000000a00 */
[----:B------:R-:W-:-:S04]  /*250b0*/  IMAD.WIDE.U32 R2, R5, UR4, R2 ;  /* 0x0000000405027c25 */ /* 0x000fc8000f8e0002 */
[----:B------:R-:W-:Y:S01]  /*250c0*/  IMAD R20, R20, UR4, RZ ;  /* 0x0000000414147c24 */ /* 0x000fe2000f8e02ff */
[----:B------:R-:W-:Y:S01]  /*250d0*/  ULDC UR4, c[0x0][0xa8c] ;  /* 0x0002a30000047ab9 */ /* 0x000fe20000000800 */
[----:B------:R-:W-:Y:S02]  /*250e0*/  LEA R4, P0, R2, UR6, 0x1 ;  /* 0x0000000602047c11 */ /* 0x000fe4000f8008ff */
[----:B------:R-:W-:Y:S01]  /*250f0*/  IMAD R5, R5, UR5, R20 ;  /* 0x0000000505057c24 */ /* 0x000fe2000f8e0214 */
[----:B------:R-:W-:Y:S02]  /*25100*/  ISETP.GE.AND P1, PT, R221, UR4, PT ;  /* 0x00000004dd007c0c */ /* 0x000fe4000bf26270 */
[----:B------:R-:W-:Y:S01]  /*25110*/  ISETP.GE.AND P2, PT, R0, UR4, PT ;  /* 0x0000000400007c0c */ /* 0x000fe2000bf46270 */
[----:B------:R-:W-:Y:S02]  /*25120*/  IMAD.IADD R3, R3, 0x1, R5 ;  /* 0x0000000103037824 */ /* 0x000fe400078e0205 */
[----:B------:R-:W-:-:S03]  /*25130*/  VIADD R0, R221, 0x80 ;  /* 0x00000080dd007836 */ /* 0x000fc60000000000 */
[----:B------:R-:W-:Y:S02]  /*25140*/  LEA.HI.X R5, R2, UR7, R3, 0x1, P0 ;  /* 0x0000000702057c11 */ /* 0x000fe400080f0c03 */
[----:B------:R-:W-:-:S03]  /*25150*/  ISETP.GE.AND P0, PT, R0, UR4, PT ;  /* 0x0000000400007c0c */ /* 0x000fc6000bf06270 */
[----:B------:R2:W-:Y:S04]  /*25160*/  @!P1 STG.E.128 desc[UR60][R4.64], R24 ;  /* 0x0000001804009986 */ /* 0x0005e8000c101d3c */
[----:B------:R2:W-:Y:S06]  /*25170*/  @!P2 STG.E.128 desc[UR60][R4.64+0x80], R40 ;  /* 0x000080280400a986 */ /* 0x0005ec000c101d3c */
[----:B------:R-:W-:Y:S05]  /*25180*/  @P0 BRA `(.L_x_2423) ;  /* 0x0000000800b80947 */ /* 0x000fea0003800000 */
[----:B------:R3:W-:Y:S01]  /*25190*/  STG.E.128 desc[UR60][R4.64+0x100], R56 ;  /* 0x0001003804007986 */ /* 0x0007e2000c101d3c */
[----:B------:R-:W-:Y:S05]  /*251a0*/  BRA `(.L_x_2423) ;  /* 0x0000000800b07947 */ /* 0x000fea0003800000 */
.L_x_2415:
[----:B------:R-:W-:Y:S01]  /*251b0*/  ULDC.64 UR4, c[0x0][0xbd8] ;  /* 0x0002f60000047ab9 */ /* 0x000fe20000000a00 */
[----:B------:R-:W-:Y:S02]  /*251c0*/  MOV R7, RZ ;  /* 0x000000ff00077202 */ /* 0x000fe40000000f00 */
[----:B------:R-:W-:Y:S02]  /*251d0*/  ISETP.NE.U32.AND P0, PT, RZ, UR4, PT ;  /* 0x00000004ff007c0c */ /* 0x000fe4000bf05070 */
[----:B------:R-:W-:Y:S02]  /*251e0*/  IADD3 R2, P1, R229, UR4, RZ ;  /* 0x00000004e5027c10 */ /* 0x000fe4000ff3e0ff */
[----:B------:R-:W-:Y:S02]  /*251f0*/  ISETP.NE.AND.EX P0, PT, RZ, UR5, PT, P0 ;  /* 0x00000005ff007c0c */ /* 0x000fe4000bf05300 */
[----:B------:R-:W-:Y:S01]  /*25200*/  IADD3.X R3, R230, UR5, RZ, P1, !PT ;  /* 0x00000005e6037c10 */ /* 0x000fe20008ffe4ff */
[----:B------:R-:W-:-:S02]  /*25210*/  ULDC.64 UR4, c[0x0][0xbe0] ;  /* 0x0002f80000047ab9 */ /* 0x000fc40000000a00 */
[----:B------:R-:W-:-:S04]  /*25220*/  ISETP.NE.U32.AND P1, PT, RZ, UR4, PT ;  /* 0x00000004ff007c0c */ /* 0x000fc8000bf25070 */
[----:B------:R-:W-:-:S04]  /*25230*/  ISETP.NE.AND.EX P1, PT, RZ, UR5, PT, P1 ;  /* 0x00000005ff007c0c */ /* 0x000fc8000bf25310 */
[----:B------:R2:W5:Y:S09]  /*25240*/  @P0 LDG.E R7, desc[UR60][R2.64] ;  /* 0x0000003c02070981 */ /* 0x000572000c1e1900 */
[----:B------:R-:W-:Y:S01]  /*25250*/  @P1 IADD3 R4, P2, R229, UR4, RZ ;  /* 0x00000004e5041c10 */ /* 0x000fe2000ff5e0ff */
[----:B------:R-:W-:-:S02]  /*25260*/  ULDC UR4, c[0x0][0xa88] ;  /* 0x0002a20000047ab9 */ /* 0x000fc40000000800 */
[----:B------:R-:W-:Y:S01]  /*25270*/  IMAD.U32 R0, RZ, RZ, UR4 ;  /* 0x00000004ff007e24 */ /* 0x000fe2000f8e00ff */
[----:B------:R-:W-:-:S05]  /*25280*/  @P1 IADD3.X R5, R230, UR5, RZ, P2, !PT ;  /* 0x00000005e6051c10 */ /* 0x000fca00097fe4ff */
[----:B------:R2:W5:Y:S01]  /*25290*/  @P1 LDG.E R0, desc[UR60][R4.64] ;  /* 0x0000003c04001981 */ /* 0x000562000c1e1900 */
[----:B------:R-:W3:Y:S02]  /*252a0*/  S2R R8, SR_TID.X ;  /* 0x0000000000087919 */ /* 0x000ee40000002100 */
[----:B---3--:R-:W-:-:S05]  /*252b0*/  VIADD R6, R8, 0xffffff80 ;  /* 0xffffff8008067836 */ /* 0x008fca0000000000 */
[----:B------:R-:W-:Y:S01]  /*252c0*/  ISETP.GT.AND P2, PT, R6, 0x7f, PT ;  /* 0x0000007f0600780c */ /* 0x000fe20003f44270 */
[----:B--2---:R-:W-:-:S12]  /*252d0*/  @P1 BRA `(.L_x_2424) ;  /* 0x0000000000101947 */ /* 0x004fd80003800000 */
[----:B------:R-:W-:Y:S05]  /*252e0*/  @!P0 BRA `(.L_x_2424) ;  /* 0x00000000000c8947 */ /* 0x000fea0003800000 */
[----:B------:R-:W2:Y:S04]  /*252f0*/  LDG.E R5, desc[UR60][R2.64] ;  /* 0x0000003c02057981 */ /* 0x000ea8000c1e1900 */
[----:B-----5:R-:W2:Y:S02]  /*25300*/  LDG.E R0, desc[UR60][R2.64+0x4] ;  /* 0x0000043c02007981 */ /* 0x020ea4000c1e1900 */
[----:B--2---:R-:W-:-:S07]  /*25310*/  IADD3 R0, -R5, R0, RZ ;  /* 0x0000000005007210 */ /* 0x004fce0007ffe1ff */
.L_x_2424:
[----:B------:R-:W-:Y:S01]  /*25320*/  BSSY B1, `(.L_x_2425) ;  /* 0x000001c000017945 */ /* 0x000fe20003800000 */
[----:B------:R-:W-:Y:S02]  /*25330*/  SHF.R.S32.HI R9, RZ, 0x1f, R228 ;  /* 0x0000001fff097819 */ /* 0x000fe400000114e4 */
[----:B------:R-:W-:Y:S02]  /*25340*/  SHF.R.S32.HI R10, RZ, 0x1f, R221 ;  /* 0x0000001fff0a7819 */ /* 0x000fe400000114dd */
[----:B------:R-:W-:Y:S02]  /*25350*/  SEL R231, R231, RZ, !P0 ;  /* 0x000000ffe7e77207 */ /* 0x000fe40004000000 */
[----:B------:R-:W-:Y:S02]  /*25360*/  SEL R237, R237, RZ, !P0 ;  /* 0x000000ffeded7207 */ /* 0x000fe40004000000 */
[----:B-----5:R-:W-:Y:S01]  /*25370*/  SHF.R.S32.HI R6, RZ, 0x1f, R7 ;  /* 0x0000001fff067819 */ /* 0x020fe20000011407 */
[----:B------:R-:W-:Y:S06]  /*25380*/  @P2 BRA `(.L_x_2426) ;  /* 0x0000000000542947 */ /* 0x000fec0003800000 */
[----:B------:R-:W-:-:S04]  /*25390*/  IMAD R2, R235, 0x80, R8 ;  /* 0x00000080eb027824 */ /* 0x000fc800078e0208 */
[----:B------:R-:W-:-:S05]  /*253a0*/  VIADD R3, R2, 0xffffff80 ;  /* 0xffffff8002037836 */ /* 0x000fca0000000000 */
        /* <DEDUP_REMOVED lines=9> */
[----:B------:R-:W-:Y:S01]  /*25440*/  IMAD R4, R237, UR4, RZ ;  /* 0x00000004ed047c24 */ /* 0x000fe2000f8e02ff */
[----:B------:R-:W-:-:S03]  /*25450*/  IADD3 R3, R3, R5, RZ ;  /* 0x0000000503037210 */ /* 0x000fc60007ffe0ff */
[C---:B------:R-:W-:Y:S02]  /*25460*/  IMAD R5, R231.reuse, UR5, R4 ;  /* 0x00000005e7057c24 */ /* 0x040fe4000f8e0204 */
[----:B------:R-:W-:Y:S01]  /*25470*/  IMAD.WIDE.U32 R2, R231, UR4, R2 ;  /* 0x00000004e7027c25 */ /* 0x000fe2000f8e0002 */
[----:B------:R-:W-:-:S03]  /*25480*/  ULDC.64 UR4, c[0x0][0xb40] ;  /* 0x0002d00000047ab9 */ /* 0x000fc60000000a00 */
[----:B------:R-:W-:Y:S01]  /*25490*/  IMAD.IADD R3, R3, 0x1, R5 ;  /* 0x0000000103037824 */ /* 0x000fe200078e0205 */
[----:B------:R-:W-:-:S04]  /*254a0*/  LEA R4, P0, R2, UR4, 0x2 ;  /* 0x0000000402047c11 */ /* 0x000fc8000f8010ff */
[----:B------:R-:W-:Y:S01]  /*254b0*/  LEA.HI.X R5, R2, UR5, R3, 0x2, P0 ;  /* 0x0000000502057c11 */ /* 0x000fe200080f1403 */
[----:B------:R-:W-:-:S05]  /*254c0*/  IMAD.MOV.U32 R3, RZ, RZ, -0x800000 ;  /* 0xff800000ff037424 */ /* 0x000fca00078e00ff */
[----:B------:R2:W-:Y:S03]  /*254d0*/  STG.E desc[UR60][R4.64], R3 ;  /* 0x0000000304007986 */ /* 0x0005e6000c10193c */
.L_x_2426:
[----:B------:R-:W-:Y:S05]  /*254e0*/  BSYNC B1 ;  /* 0x0000000000017941 */ /* 0x000fea0003800000 */
.L_x_2425:
[----:B------:R-:W-:Y:S01]  /*254f0*/  ULDC.64 UR4, c[0x0][0xaa0] ;  /* 0x0002a80000047ab9 */ /* 0x000fe20000000a00 */
[----:B------:R-:W-:Y:S01]  /*25500*/  MOV R2, R221 ;  /* 0x000000dd00027202 */ /* 0x000fe20000000f00 */
[----:B--2---:R-:W-:Y:S01]  /*25510*/  IMAD.MOV.U32 R3, RZ, RZ, R10 ;  /* 0x000000ffff037224 */ /* 0x004fe200078e000a */
[----:B------:R-:W-:Y:S01]  /*25520*/  BSSY B1, `(.L_x_2427) ;  /* 0x000002e000017945 */ /* 0x000fe20003800000 */
[----:B------:R-:W-:Y:S02]  /*25530*/  IMAD R4, R6, UR4, RZ ;  /* 0x0000000406047c24 */ /* 0x000fe4000f8e02ff */
[----:B------:R-:W-:-:S04]  /*25540*/  IMAD.WIDE.U32 R2, R7, UR4, R2 ;  /* 0x0000000407027c25 */ /* 0x000fc8000f8e0002 */
[----:B------:R-:W-:Y:S01]  /*25550*/  IMAD R7, R7, UR5, R4 ;  /* 0x0000000507077c24 */ /* 0x000fe2000f8e0204 */
[----:B------:R-:W-:Y:S01]  /*25560*/  ULDC.64 UR4, c[0x0][0xae0] ;  /* 0x0002b80000047ab9 */ /* 0x000fe20000000a00 */
[----:B------:R-:W-:Y:S01]  /*25570*/  IADD3 R4, R224, 0x20, RZ ;  /* 0x00000020e0047810 */ /* 0x000fe20007ffe0ff */
[----:B------:R-:W-:Y:S02]  /*25580*/  IMAD R5, R9, UR4, RZ ;  /* 0x0000000409057c24 */ /* 0x000fe4000f8e02ff */
[----:B------:R-:W-:Y:S02]  /*25590*/  IMAD.IADD R3, R3, 0x1, R7 ;  /* 0x0000000103037824 */ /* 0x000fe400078e0207 */
[----:B------:R-:W-:Y:S02]  /*255a0*/  IMAD R7, R235, -0x80, R0 ;  /* 0xffffff80eb077824 */ /* 0x000fe400078e0200 */
[C---:B------:R-:W-:Y:S02]  /*255b0*/  IMAD R5, R228.reuse, UR5, R5 ;  /* 0x00000005e4057c24 */ /* 0x040fe4000f8e0205 */
[----:B------:R-:W-:Y:S01]  /*255c0*/  IMAD.WIDE.U32 R2, R228, UR4, R2 ;  /* 0x00000004e4027c25 */ /* 0x000fe2000f8e0002 */
[-C--:B------:R-:W-:Y:S01]  /*255d0*/  ISETP.GE.AND P3, PT, R224, R7.reuse, PT ;  /* 0x00000007e000720c */ /* 0x080fe20003f66270 */
[----:B------:R-:W-:Y:S01]  /*255e0*/  ULDC.64 UR4, c[0x0][0xae8] ;  /* 0x0002ba0000047ab9 */ /* 0x000fe20000000a00 */
[----:B------:R-:W-:Y:S01]  /*255f0*/  ISETP.GE.AND P2, PT, R4, R7, PT ;  /* 0x000000070400720c */ /* 0x000fe20003f46270 */
[C---:B------:R-:W-:Y:S01]  /*25600*/  VIADD R0, R224.reuse, 0x40 ;  /* 0x00000040e0007836 */ /* 0x040fe20000000000 */
[----:B------:R-:W-:Y:S01]  /*25610*/  IADD3 R3, R3, R5, RZ ;  /* 0x0000000503037210 */ /* 0x000fe20007ffe0ff */
[----:B------:R-:W-:-:S02]  /*25620*/  VIADD R4, R224, 0x60 ;  /* 0x00000060e0047836 */ /* 0x000fc40000000000 */
[----:B------:R-:W-:Y:S01]  /*25630*/  IMAD.MOV.U32 R6, RZ, RZ, R224 ;  /* 0x000000ffff067224 */ /* 0x000fe200078e00e0 */
[-C--:B------:R-:W-:Y:S01]  /*25640*/  ISETP.GE.AND P1, PT, R0, R7.reuse, PT ;  /* 0x000000070000720c */ /* 0x080fe20003f26270 */
        /* <DEDUP_REMOVED lines=16> */
[C---:B------:R-:W-:Y:S01]  /*25750*/  IMAD R9, R6.reuse, UR7, R9 ;  /* 0x0000000706097c24 */ /* 0x040fe2000f8e0209 */
        /* <DEDUP_REMOVED lines=10> */
.L_x_2428:
[----:B------:R-:W-:Y:S05]  /*25800*/  BSYNC B1 ;  /* 0x0000000000017941 */ /* 0x000fea0003800000 */
.L_x_2427:
[----:B------:R-:W-:Y:S04]  /*25810*/  BSSY B1, `(.L_x_2429) ;  /* 0x0000017000017945 */ /* 0x000fe80003800000 */
[----:B------:R-:W-:Y:S05]  /*25820*/  @P2 BRA `(.L_x_2430) ;  /* 0x0000000000542947 */ /* 0x000fea0003800000 */
[----:B--2---:R-:W-:Y:S01]  /*25830*/  IADD3 R9, P2, R6, 0x20, RZ ;  /* 0x0000002006097810 */ /* 0x004fe20007f5e0ff */
[----:B------:R-:W-:Y:S01]  /*25840*/  ULDC UR4, c[0x0][0xa8c] ;  /* 0x0002a30000047ab9 */ /* 0x000fe20000000800 */
[C---:B------:R-:W-:Y:S01]  /*25850*/  IADD3 R2, R221.reuse, 0x40, RZ ;  /* 0x00000040dd027810 */ /* 0x040fe20007ffe0ff */
[----:B------:R-:W-:Y:S01]  /*25860*/  ULDC.64 UR6, c[0x0][0xad8] ;  /* 0x0002b60000067ab9 */ /* 0x000fe20000000a00 */
[----:B------:R-:W-:Y:S01]  /*25870*/  MOV R3, R11 ;  /* 0x0000000b00037202 */ /* 0x000fe20000000f00 */
[----:B------:R-:W-:Y:S01]  /*25880*/  IMAD.X R0, RZ, RZ, R7, P2 ;  /* 0x000000ffff007224 */ /* 0x000fe200010e0607 */
[----:B------:R-:W-:Y:S01]  /*25890*/  ISETP.GE.AND P4, PT, R2, UR4, PT ;  /* 0x0000000402007c0c */ /* 0x000fe2000bf86270 */
[----:B------:R-:W-:Y:S01]  /*258a0*/  IMAD.MOV.U32 R2, RZ, RZ, R4 ;  /* 0x000000ffff027224 */ /* 0x000fe200078e0004 */
[C---:B------:R-:W-:Y:S01]  /*258b0*/  ISETP.GE.AND P3, PT, R221.reuse, UR4, PT ;  /* 0x00000004dd007c0c */ /* 0x040fe2000bf66270 */
[----:B------:R-:W-:Y:S02]  /*258c0*/  VIADD R8, R221, 0x80 ;  /* 0x00000080dd087836 */ /* 0x000fe40000000000 */
        /* <DEDUP_REMOVED lines=11> */
.L_x_2430:
[----:B------:R-:W-:Y:S05]  /*25980*/  BSYNC B1 ;  /* 0x0000000000017941 */ /* 0x000fea0003800000 */
.L_x_2429:
[----:B------:R-:W-:Y:S04]  /*25990*/  BSSY B1, `(.L_x_2431) ;  /* 0x0000017000017945 */ /* 0x000fe80003800000 */
[----:B------:R-:W-:Y:S05]  /*259a0*/  @P1 BRA `(.L_x_2432) ;  /* 0x0000000000541947 */ /* 0x000fea0003800000 */
[----:B--23--:R-:W-:Y:S01]  /*259b0*/  IADD3 R9, P1, R6, 0x40, RZ ;  /* 0x0000004006097810 */ /* 0x00cfe20007f3e0ff */
        /* <DEDUP_REMOVED lines=20> */
.L_x_2432:
[----:B------:R-:W-:Y:S05]  /*25b00*/  BSYNC B1 ;  /* 0x0000000000017941 */ /* 0x000fea0003800000 */
.L_x_2431:
[----:B------:R-:W-:Y:S05]  /*25b10*/  @P0 BRA `(.L_x_2423) ;  /* 0x0000000000540947 */ /* 0x000fea0003800000 */
[----:B------:R-:W-:Y:S01]  /*25b20*/  IADD3 R5, P0, R6, 0x60, RZ ;  /* 0x0000006006057810 */ /* 0x000fe20007f1e0ff */
[C---:B------:R-:W-:Y:S01]  /*25b30*/  VIADD R0, R221.reuse, 0x40 ;  /* 0x00000040dd007836 */ /* 0x040fe20000000000 */
[----:B------:R-:W-:Y:S01]  /*25b40*/  MOV R2, R4 ;  /* 0x0000000400027202 */ /* 0x000fe20000000f00 */
[----:B------:R-:W-:Y:S01]  /*25b50*/  ULDC.64 UR6, c[0x0][0xad8] ;  /* 0x0002b60000067ab9 */ /* 0x000fe20000000a00 */
[----:B------:R-:W-:Y:S01]  /*25b60*/  ULDC UR4, c[0x0][0xa8c] ;  /* 0x0002a30000047ab9 */ /* 0x000fe20000000800 */
[----:B------:R-:W-:Y:S01]  /*25b70*/  IMAD.X R6, RZ, RZ, R7, P0 ;  /* 0x000000ffff067224 */ /* 0x000fe200000e0607 */
[----:B------:R-:W-:Y:S01]  /*25b80*/  ISETP.GE.AND P2, PT, R0, UR4, PT ;  /* 0x0000000400007c0c */ /* 0x000fe2000bf46270 */
[----:B------:R-:W-:Y:S01]  /*25b90*/  IMAD.MOV.U32 R3, RZ, RZ, R11 ;  /* 0x000000ffff037224 */ /* 0x000fe200078e000b */
[C---:B------:R-:W-:Y:S01]  /*25ba0*/  IADD3 R0, R221.reuse, 0x80, RZ ;  /* 0x00000080dd007810 */ /* 0x040fe20007ffe0ff */
[----:B------:R-:W-:Y:S01]  /*25bb0*/  IMAD R6, R6, UR6, RZ ;  /* 0x0000000606067c24 */ /* 0x000fe2000f8e02ff */
[----:B------:R-:W-:Y:S01]  /*25bc0*/  ISETP.GE.AND P1, PT, R221, UR4, PT ;  /* 0x00000004dd007c0c */ /* 0x000fe2000bf26270 */
        /* <DEDUP_REMOVED lines=10> */
.L_x_2423:
[----:B------:R-:W-:Y:S05]  /*25c70*/  BSYNC B0 ;  /* 0x0000000000007941 */ /* 0x000fea0003800000 */
.L_x_2414:
[----:B------:R-:W-:Y:S02]  /*25c80*/  ULDC UR4, c[0x0][0xc14] ;  /* 0x0003050000047ab9 */ /* 0x000fe40000000800 */
[----:B-1----:R-:W-:-:S13]  /*25c90*/  ISETP.GE.AND P0, PT, R219, UR4, PT ;  /* 0x00000004db007c0c */ /* 0x002fda000bf06270 */
[----:B------:R-:W-:Y:S05]  /*25ca0*/  @!P0 BRA `(.L_x_2433) ;  /* 0xfffffdb400748947 */ /* 0x000fea000383ffff */
[----:B------:R-:W-:Y:S05]  /*25cb0*/  BRA `(.L_x_2197) ;  /* 0x0000006000a07947 */ /* 0x000fea0003800000 */
.L_x_2195:
[----:B------:R-:W-:-:S08]  /*25cc0*/  NOP ;  /* 0x0000000000007918 */ /* 0x000fd00000000000 */
[----:B0-----:R-:W0:-:S00]  /*25cd0*/  USETMAXREG.DEALLOC.CTAPOOL 0x18 ;  /* 0x00000018000079c8 */ /* 0x001e0000080e0500 */
[----:B0-----:R-:W-:-:S06]  /*25ce0*/  LOP3.LUT R0, R0, 0x3, RZ, 0xc0, !PT ;  /* 0x0000000300007812 */ /* 0x001fcc00078ec0ff */
[----:B------:R-:W0:Y:S02]  /*25cf0*/  SHFL.IDX PT, R0, R0, RZ, 0x1f ;  /* 0x00001fff00007589 */ /* 0x000e2400000e0000 */
[----:B0-----:R-:W-:-:S13]  /*25d00*/  ISETP.NE.AND P0, PT, R0, RZ, PT ;  /* 0x000000ff0000720c */ /* 0x001fda0003f05270 */
[----:B------:R-:W-:Y:S05]  /*25d10*/  @P0 BRA `(.L_x_2197) ;  /* 0x0000006000880947 */ /* 0x000fea0003800000 */
[----:B------:R-:W2:Y:S01]  /*25d20*/  LDL.LU R6, [R1] ;  /* 0x0000000001067983 */ /* 0x000ea20000300800 */
[----:B------:R-:W-:Y:S01]  /*25d30*/  LOP3.LUT R7, R4, 0x1f, RZ, 0xc0, !PT ;  /* 0x0000001f04077812 */ /* 0x000fe200078ec0ff */
[----:B------:R-:W-:Y:S01]  /*25d40*/  ULDC UR5, c[0x0][0xc14] ;  /* 0x0003050000057ab9 */ /* 0x000fe20000000800 */
[----:B------:R-:W-:Y:S01]  /*25d50*/  CS2R R16, SRZ ;  /* 0x0000000000107805 */ /* 0x000fe2000001ff00 */
[----:B------:R-:W0:Y:S01]  /*25d60*/  S2UR UR6, SR_CTAID.X ;  /* 0x00000000000679c3 */ /* 0x000e220000002500 */
[----:B------:R-:W-:Y:S01]  /*25d70*/  ISETP.NE.AND P0, PT, R7, 0x1f, PT ;  /* 0x0000001f0700780c */ /* 0x000fe20003f05270 */
[----:B------:R-:W-:Y:S01]  /*25d80*/  ULDC UR4, c[0x0][0xc10] ;  /* 0x0003040000047ab9 */ /* 0x000fe20000000800 */
[----:B--2---:R-:W-:-:S11]  /*25d90*/  LOP3.LUT R6, R6, 0xffffffdf, RZ, 0xc0, !PT ;  /* 0xffffffdf06067812 */ /* 0x004fd600078ec0ff */
        /* <DEDUP_REMOVED lines=30> */
[----:B------:R-:W-:-:S03]  /*25f80*/  ISETP.GE.U32.AND P0, PT, R7, 0x10, PT ;  /* 0x000000100700780c */ /* 0x000fc60003f06070 */
[----:B------:R-:W-:-:S05]  /*25f90*/  IMAD.IADD R3, R4, 0x1, R3 ;  /* 0x0000000104037824 */ /* 0x000fca00078e0203 */
[----:B------:R-:W1:Y:S05]  /*25fa0*/  SHFL.UP PT, R0, R3, 0x10, RZ ;  /* 0x0600000003007989 */ /* 0x000e6a00000e00ff */
[----:B------:R-:W-:-:S05]  /*25fb0*/  @P0 LOP3.LUT R6, R6, 0x2, RZ, 0xfc, !PT ;  /* 0x0000000206060812 */ /* 0x000fca00078efcff */
[----:B------:R-:W-:Y:S01]  /*25fc0*/  STL [R1], R6 ;  /* 0x0000000601007387 */ /* 0x000fe20000100800 */
[----:B-1----:R-:W-:-:S04]  /*25fd0*/  SEL R0, R0, RZ, P0 ;  /* 0x000000ff00007207 */ /* 0x002fc80000000000 */
[----:B------:R-:W-:-:S05]  /*25fe0*/  IADD3 R0, R3, R0, RZ ;  /* 0x0000000003007210 */ /* 0x000fca0007ffe0ff */
[----:B------:R-:W1:Y:S02]  /*25ff0*/  SHFL.IDX PT, R2, R0, 0x1f, 0x1f ;  /* 0x03e01f0000027f89 */ /* 0x000e6400000e0000 */
[----:B-1----:R-:W-:-:S04]  /*26000*/  IMAD R4, R2, UR4, RZ ;  /* 0x0000000402047c24 */ /* 0x002fc8000f8e02ff */
[----:B------:R-:W-:Y:S01]  /*26010*/  IMAD.MOV.U32 R5, RZ, RZ, R4 ;  /* 0x000000ffff057224 */ /* 0x000fe200078e0004 */
[----:B0-----:R-:W-:-:S13]  /*26020*/  ISETP.GT.AND P0, PT, R4, UR6, PT ;  /* 0x0000000604007c0c */ /* 0x001fda000bf04270 */
[----:B------:R-:W-:Y:S05]  /*26030*/  @P0 BRA `(.L_x_2434) ;  /* 0x0000000000bc0947 */ /* 0x000fea0003800000 */
[----:B------:R-:W-:Y:S01]  /*26040*/  MOV R4, R5 ;  /* 0x0000000500047202 */ /* 0x000fe20000000f00 */
[----:B------:R-:W-:Y:S01]  /*26050*/  IMAD.MOV.U32 R19, RZ, RZ, RZ ;  /* 0x000000ffff137224 */ /* 0x000fe200078e00ff */
[----:B------:R-:W-:Y:S01]  /*26060*/  ULDC UR5, c[0x0][0xc14] ;  /* 0x0003050000057ab9 */ /* 0x000fe20000000800 */
[----:B------:R-:W-:Y:S01]  /*26070*/  ULDC UR7, c[0x0][0xc14] ;  /* 0x0003050000077ab9 */ /* 0x000fe20000000800 */
[----:B------:R-:W-:-:S05]  /*26080*/  ULDC UR4, c[0x0][0xc10] ;  /* 0x0003040000047ab9 */ /* 0x000fca0000000800 */
.L_x_2438:
[----:B------:R-:W-:Y:S01]  /*26090*/  VIADD R0, R19, 0x1f ;  /* 0x0000001f13007836 */ /* 0x000fe20000000000 */
[----:B------:R-:W-:-:S04]  /*260a0*/  MOV R19, UR7 ;  /* 0x0000000700137c02 */ /* 0x000fc80008000f00 */
        /* <DEDUP_REMOVED lines=14> */
.L_x_2437:
[----:B------:R-:W-:Y:S05]  /*26190*/  BSYNC B0 ;  /* 0x0000000000007941 */ /* 0x000fea0003800000 */
.L_x_2436:
        /* <DEDUP_REMOVED lines=25> */
.L_x_2434:
[----:B------:R-:W-:-:S04]  /*26330*/  IMAD.IADD R5, R4, 0x1, -R5 ;  /* 0x0000000104057824 */ /* 0x000fc800078e0a05 */
        /* <DEDUP_REMOVED lines=19> */
.L_x_2439:
[----:B-12---:R-:W-:Y:S01]  /*26470*/  IMAD.MOV R0, RZ, RZ, -R3 ;  /* 0x000000ffff007224 */ /* 0x006fe200078e0a03 */
[----:B------:R-:W-:Y:S01]  /*26480*/  MOV R2, RZ ;  /* 0x000000ff00027202 */ /* 0x000fe20000000f00 */
[----:B---3--:R-:W-:Y:S02]  /*26490*/  IMAD R16, R16, UR4, R5 ;  /* 0x0000000410107c24 */ /* 0x008fe4000f8e0205 */
[----:B------:R-:W-:-:S04]  /*264a0*/  IMAD R5, R0, R9, RZ ;  /* 0x0000000900057224 */ /* 0x000fc800078e02ff */
        /* <DEDUP_REMOVED lines=18> */
[----:B------:R-:W-:-:S03]  /*265d0*/  IMAD.MOV R7, RZ, RZ, -R7 ;  /* 0x000000ffff077224 */ /* 0x000fc600078e0a07 */
[----:B------:R-:W-:Y:S01]  /*265e0*/  IADD3 R3, -R0, RZ, RZ ;  /* 0x000000ff00037210 */ /* 0x000fe20007ffe1ff */
        /* <DEDUP_REMOVED lines=9> */
[----:B-1----:R-:W-:Y:S01]  /*26680*/  IMAD.MOV.U32 R2, RZ, RZ, RZ ;  /* 0x000000ffff027224 */ /* 0x002fe200078e00ff */
[----:B--2---:R-:W-:-:S05]  /*26690*/  IADD3 R7, RZ, -R3, RZ ;  /* 0x80000003ff077210 */ /* 0x004fca0007ffe0ff */
        /* <DEDUP_REMOVED lines=15> */
[----:B------:R-:W-:Y:S01]  /*26790*/  @!P0 LOP3.LUT R3, RZ, R8, RZ, 0x33, !PT ;  /* 0x00000008ff038212 */ /* 0x000fe200078e33ff */
[----:B------:R-:W-:-:S04]  /*267a0*/  IMAD.MOV R8, RZ, RZ, -R8 ;  /* 0x000000ffff087224 */ /* 0x000fc800078e0a08 */
[----:B------:R-:W-:Y:S01]  /*267b0*/  IMAD R18, R3, R8, R0 ;  /* 0x0000000803127224 */ /* 0x000fe200078e0200 */
[----:B------:R-:W-:-:S04]  /*267c0*/  LOP3.LUT R0, RZ, R3, RZ, 0x33, !PT ;  /* 0x00000003ff007212 */ /* 0x000fc800078e33ff */
[----:B------:R-:W-:Y:S01]  /*267d0*/  IADD3 R17, R17, R0, RZ ;  /* 0x0000000011117210 */ /* 0x000fe20007ffe0ff */
[----:B------:R-:W-:Y:S06]  /*267e0*/  BRA `(.L_x_2440) ;  /* 0x00000000000c7947 */ /* 0x000fec0003800000 */
.L_x_2435:
[----:B------:R-:W-:Y:S01]  /*267f0*/  IMAD.MOV.U32 R17, RZ, RZ, RZ ;  /* 0x000000ffff117224 */ /* 0x000fe200078e00ff */
[----:B------:R-:W-:Y:S01]  /*26800*/  MOV R18, RZ ;  /* 0x000000ff00127202 */ /* 0x000fe20000000f00 */
[----:B------:R-:W-:-:S07]  /*26810*/  IMAD.U32 R16, RZ, RZ, UR6 ;  /* 0x00000006ff107e24 */ /* 0x000fce000f8e00ff */
.L_x_2440:
        /* <DEDUP_REMOVED lines=16> */
[----:B------:R-:W-:Y:S01]  /*26920*/  ULDC.64 UR36, c[0x0][0x198] ;  /* 0x0000660000247ab9 */ /* 0x000fe20000000a00 */
[----:B------:R-:W-:Y:S02]  /*26930*/  ULDC UR38, c[0x0][0xc] ;  /* 0x0000030000267ab9 */ /* 0x000fe40000000800 */
[----:B------:R1:W-:Y:S04]  /*26940*/  STL [R1+0x8], R0 ;  /* 0x0000080001007387 */ /* 0x0003e80000100800 */
[----:B------:R1:W-:Y:S04]  /*26950*/  STL [R1+0xc], RZ ;  /* 0x00000cff01007387 */ /* 0x0003e80000100800 */
[----:B------:R1:W-:Y:S04]  /*26960*/  STL [R1+0x10], R0 ;  /* 0x0000100001007387 */ /* 0x0003e80000100800 */
[----:B------:R1:W-:Y:S02]  /*26970*/  STL [R1+0x2c], RZ ;  /* 0x00002cff01007387 */ /* 0x0003e40000100800 */
.L_x_2527:
[----:B--2---:R-:W2:Y:S02]  /*26980*/  LDC.64 R2, c[0x0][0xc60] ;  /* 0x00031800ff027b82 */ /* 0x004ea40000000a00 */
[----:B--2---:R-:W-:-:S05]  /*26990*/  IMAD.WIDE R2, R19, 0x4, R2 ;  /* 0x0000000413027825 */ /* 0x004fca00078e0202 */
[----:B0-----:R-:W2:Y:S01]  /*269a0*/  LDG.E R11, desc[UR60][R2.64] ;  /* 0x0000003c020b7981 */ /* 0x001ea2000c1e1900 */
[----:B------:R-:W-:Y:S05]  /*269b0*/  YIELD ;  /* 0x0000000000007946 */ /* 0x000fea0003800000 */
[----:B------:R-:W-:Y:S01]  /*269c0*/  ULDC.64 UR4, c[0x0][0xa28] ;  /* 0x00028a0000047ab9 */ /* 0x000fe20000000a00 */
[----:B-1----:R-:W-:Y:S01]  /*269d0*/  MOV R0, RZ ;  /* 0x000000ff00007202 */ /* 0x002fe20000000f00 */
[----:B------:R-:W-:Y:S01]  /*269e0*/  IMAD.MOV.U32 R10, RZ, RZ, RZ ;  /* 0x000000ffff0a7224 */ /* 0x000fe200078e00ff */
[----:B------:R-:W-:Y:S01]  /*269f0*/  ISETP.NE.U32.AND P0, PT, RZ, UR4, PT ;  /* 0x00000004ff007c0c */ /* 0x000fe2000bf05070 */
[----:B------:R-:W-:Y:S01]  /*26a00*/  ULDC.64 UR8, c[0x0][0xa08] ;  /* 0x0002820000087ab9 */ /* 0x000fe20000000a00 */
[----:B------:R-:W-:-:S02]  /*26a10*/  ULDC.64 UR10, c[0x0][0xa10] ;  /* 0x00028400000a7ab9 */ /* 0x000fc40000000a00 */
[----:B------:R-:W-:Y:S02]  /*26a20*/  ISETP.NE.AND.EX P0, PT, RZ, UR5, PT, P0 ;  /* 0x00000005ff007c0c */ /* 0x000fe4000bf05300 */
[----:B--2---:R-:W-:Y:S01]  /*26a30*/  SHF.R.S32.HI R4, RZ, 0x1f, R11 ;  /* 0x0000001fff047819 */ /* 0x004fe2000001140b */
[----:B------:R-:W-:-:S10]  /*26a40*/  IMAD.SHL.U32 R13, R11, 0x4, RZ ;  /* 0x000000040b0d7824 */ /* 0x000fd400078e00ff */
[C---:B------:R-:W-:Y:S01]  /*26a50*/  @P0 LEA R2, P1, R11.reuse, UR4, 0x2 ;  /* 0x000000040b020c11 */ /* 0x040fe2000f8210ff */
[----:B------:R-:W-:Y:S03]  /*26a60*/  STL [R1+0x1c], R11 ;  /* 0x00001c0b01007387 */ /* 0x000fe60000100800 */
[----:B------:R-:W-:Y:S01]  /*26a70*/  @P0 LEA.HI.X R3, R11, UR5, R4, 0x2, P1 ;  /* 0x000000050b030c11 */ /* 0x000fe200088f1404 */
[----:B------:R-:W-:-:S04]  /*26a80*/  ULDC.64 UR4, c[0x0][0xa18] ;  /* 0x0002860000047ab9 */ /* 0x000fc80000000a00 */
[----:B------:R0:W5:Y:S01]  /*26a90*/  @P0 LDG.E R0, desc[UR60][R2.64] ;  /* 0x0000003c02000981 */ /* 0x000162000c1e1900 */
[----:B------:R-:W-:Y:S02]  /*26aa0*/  ISETP.NE.U32.AND P0, PT, RZ, UR4, PT ;  /* 0x00000004ff007c0c */ /* 0x000fe4000bf05070 */
[----:B------:R-:W-:Y:S01]  /*26ab0*/  SHF.L.U64.HI R12, R11, 0x2, R4 ;  /* 0x000000020b0c7819 */ /* 0x000fe20000010204 */
[----:B------:R-:W-:Y:S01]  /*26ac0*/  STL [R1+0x24], R13 ;  /* 0x0000240d01007387 */ /* 0x000fe20000100800 */
[----:B------:R-:W-:-:S03]  /*26ad0*/  ISETP.NE.AND.EX P0, PT, RZ, UR5, PT, P0 ;  /* 0x00000005ff007c0c */ /* 0x000fc6000bf05300 */
[----:B------:R-:W-:Y:S10]  /*26ae0*/  STL [R1+0x28], R12 ;  /* 0x0000280c01007387 */ /* 0x000ff40000100800 */
[----:B------:R-:W-:-:S04]  /*26af0*/  @P0 IADD3 R8, P1, R13, UR4, RZ ;  /* 0x000000040d080c10 */ /* 0x000fc8000ff3e0ff */
[C---:B------:R-:W-:Y:S01]  /*26b00*/  @P0 IADD3.X R9, R12.reuse, UR5, RZ, P1, !PT ;  /* 0x000000050c090c10 */ /* 0x040fe20008ffe4ff */
[----:B------:R-:W-:Y:S02]  /*26b10*/  ULDC.64 UR4, c[0x0][0xa00] ;  /* 0x0002800000047ab9 */ /* 0x000fe40000000a00 */
[----:B------:R-:W-:Y:S02]  /*26b20*/  ISETP.NE.U32.AND P2, PT, RZ, UR4, PT ;  /* 0x00000004ff007c0c */ /* 0x000fe4000bf45070 */
[C---:B0-----:R-:W-:Y:S02]  /*26b30*/  IADD3 R2, P1, R13.reuse, UR4, RZ ;  /* 0x000000040d027c10 */ /* 0x041fe4000ff3e0ff */
[----:B------:R-:W-:Y:S02]  /*26b40*/  ISETP.NE.AND.EX P2, PT, RZ, UR5, PT, P2 ;  /* 0x00000005ff007c0c */ /* 0x000fe4000bf45320 */
[----:B------:R-:W-:Y:S01]  /*26b50*/  IADD3.X R3, R12, UR5, RZ, P1, !PT ;  /* 0x000000050c037c10 */ /* 0x000fe20008ffe4ff */
[----:B------:R-:W-:Y:S01]  /*26b60*/  ULDC UR4, c[0x0][0x288] ;  /* 0x0000a20000047ab9 */ /* 0x000fe20000000800 */
[----:B------:R-:W-:-:S04]  /*26b70*/  IADD3 R6, P1, R13, UR8, RZ ;  /* 0x000000080d067c10 */ /* 0x000fc8000ff3e0ff */
[----:B------:R-:W-:Y:S02]  /*26b80*/  IADD3.X R7, R12, UR9, RZ, P1, !PT ;  /* 0x000000090c077c10 */ /* 0x000fe40008ffe4ff */
[----:B------:R-:W-:-:S03]  /*26b90*/  IADD3 R4, P1, R13, UR10, RZ ;  /* 0x0000000a0d047c10 */ /* 0x000fc6000ff3e0ff */
[----:B------:R-:W2:Y:S01]  /*26ba0*/  @P2 LDG.E R10, desc[UR60][R2.64] ;  /* 0x0000003c020a2981 */ /* 0x000ea2000c1e1900 */
[----:B------:R-:W-:Y:S02]  /*26bb0*/  IADD3.X R5, R12, UR11, RZ, P1, !PT ;  /* 0x0000000b0c057c10 */ /* 0x000fe40008ffe4ff */
[----:B------:R-:W-:Y:S01]  /*26bc0*/  ISETP.NE.U32.AND P1, PT, RZ, UR8, PT ;  /* 0x00000008ff007c0c */ /* 0x000fe2000bf25070 */
[----:B------:R-:W-:-:S03]  /*26bd0*/  ULDC UR6, c[0x0][0x338] ;  /* 0x0000ce0000067ab9 */ /* 0x000fc60000000800 */
[----:B------:R-:W-:Y:S02]  /*26be0*/  ISETP.NE.AND.EX P3, PT, RZ, UR9, PT, P1 ;  /* 0x00000009ff007c0c */ /* 0x000fe4000bf65310 */
[----:B------:R-:W-:-:S04]  /*26bf0*/  ISETP.NE.U32.AND P1, PT, RZ, UR10, PT ;  /* 0x0000000aff007c0c */ /* 0x000fc8000bf25070 */
[----:B------:R-:W-:Y:S01]  /*26c00*/  ISETP.NE.AND.EX P1, PT, RZ, UR11, PT, P1 ;  /* 0x0000000bff007c0c */ /* 0x000fe2000bf25310 */
[----:B--2---:R0:W-:Y:S02]  /*26c10*/  STL [R1+0x30], R10 ;  /* 0x0000300a01007387 */ /* 0x0041e40000100800 */
[----:B0-----:R-:W-:Y:S01]  /*26c20*/  MOV R10, UR4 ;  /* 0x00000004000a7c02 */ /* 0x001fe20008000f00 */
[----:B------:R-:W-:Y:S02]  /*26c30*/  ULDC.64 UR4, c[0x0][0x3f8] ;  /* 0x0000fe0000047ab9 */ /* 0x000fe40000000a00 */
[----:B------:R-:W-:-:S03]  /*26c40*/  UISETP.NE.U32.AND UP0, UPT, UR4, URZ, UPT ;  /* 0x0000003f0400728c */ /* 0x000fc6000bf05070 */
[----:B------:R-:W-:Y:S01]  /*26c50*/  ULDC UR4, c[0x0][0x404] ;  /* 0x0001010000047ab9 */ /* 0x000fe20000000800 */
[----:B------:R-:W-:Y:S01]  /*26c60*/  UISETP.NE.AND.EX UP0, UPT, UR5, URZ, UPT, UP0 ;  /* 0x0000003f0500728c */ /* 0x000fe2000bf05300 */
[----:B------:R0:W5:Y:S02]  /*26c70*/  @P0 LDG.E R10, desc[UR60][R8.64] ;  /* 0x0000003c080a0981 */ /* 0x000164000c1e1900 */
[----:B------:R-:W-:Y:S01]  /*26c80*/  ULDC UR5, c[0x0][0x2e0] ;  /* 0x0000b80000057ab9 */ /* 0x000fe20000000800 */
[----:B------:R-:W-:-:S04]  /*26c90*/  USEL UR4, UR4, 0x1, UP0 ;  /* 0x0000000104047887 */ /* 0x000fc80008000000 */
[----:B------:R-:W-:Y:S01]  /*26ca0*/  UIMAD UR4, UR4, UR5, URZ ;  /* 0x00000005040472a4 */ /* 0x000fe2000f8e023f */
[----:B0-----:R-:W-:-:S05]  /*26cb0*/  IMAD.U32 R9, RZ, RZ, UR6 ;  /* 0x00000006ff097e24 */ /* 0x001fca000f8e00ff */
[----:B------:R-:W-:Y:S01]  /*26cc0*/  IMAD.U32 R8, RZ, RZ, UR4 ;  /* 0x00000004ff087e24 */ /* 0x000fe2000f8e00ff */
[----:B------:R-:W-:Y:S06]  /*26cd0*/  @P0 BRA `(.L_x_2442) ;  /* 0x0000000000100947 */ /* 0x000fec0003800000 */
[----:B------:R-:W-:Y:S05]  /*26ce0*/  @!P2 BRA `(.L_x_2442) ;  /* 0x00000000000ca947 */ /* 0x000fea0003800000 */
[----:B-----5:R-:W2:Y:S04]  /*26cf0*/  LDG.E R10, desc[UR60][R2.64] ;  /* 0x0000003c020a7981 */ /* 0x020ea8000c1e1900 */
[----:B------:R-:W2:Y:S02]  /*26d00*/  LDG.E R2, desc[UR60][R2.64+0x4] ;  /* 0x0000043c02027981 */ /* 0x000ea4000c1e1900 */
[----:B--2---:R-:W-:-:S07]  /*26d10*/  IADD3 R10, -R10, R2, RZ ;  /* 0x000000020a0a7210 */ /* 0x004fce0007ffe1ff */
.L_x_2442:
[----:B------:R-:W-:Y:S01]  /*26d20*/  IMAD.MOV.U32 R2, RZ, RZ, RZ ;  /* 0x000000ffff027224 */ /* 0x000fe200078e00ff */
[----:B------:R-:W-:-:S05]  /*26d30*/  ULDC.64 UR4, c[0x0][0xa20] ;  /* 0x0002880000047ab9 */ /* 0x000fca0000000a00 */
[----:B------:R-:W2:Y:S01]  /*26d40*/  @P3 LDG.E R2, desc[UR60][R6.64] ;  /* 0x0000003c06023981 */ /* 0x000ea2000c1e1900 */
[----:B------:R-:W-:-:S06]  /*26d50*/  IMAD.MOV.U32 R20, RZ, RZ, RZ ;  /* 0x000000ffff147224 */ /* 0x000fcc00078e00ff */
[----:B------:R0:W5:Y:S01]  /*26d60*/  @P1 LDG.E R20, desc[UR60][R4.64] ;  /* 0x0000003c04141981 */ /* 0x000162000c1e1900 */
[----:B------:R-:W-:-:S04]  /*26d70*/  ISETP.NE.U32.AND P0, PT, RZ, UR4, PT ;  /* 0x00000004ff007c0c */ /* 0x000fc8000bf05070 */
[----:B------:R-:W-:Y:S02]  /*26d80*/  ISETP.NE.AND.EX P0, PT, RZ, UR5, PT, P0 ;  /* 0x00000005ff007c0c */ /* 0x000fe4000bf05300 */
[----:B--2--5:R-:W-:-:S05]  /*26d90*/  IADD3 R2, R2, R0, RZ ;  /* 0x0000000002027210 */ /* 0x024fca0007ffe0ff */
[----:B------:R0:W-:Y:S06]  /*26da0*/  STL [R1+0x4], R2 ;  /* 0x0000040201007387 */ /* 0x0001ec0000100800 */
[----:B------:R-:W-:Y:S05]  /*26db0*/  @!P0 BRA `(.L_x_2443) ;  /* 0x0000000000108947 */ /* 0x000fea0003800000 */
[----:B0-----:R-:W-:-:S04]  /*26dc0*/  IADD3 R2, P0, R13, UR4, RZ ;  /* 0x000000040d027c10 */ /* 0x001fc8000ff1e0ff */
[----:B------:R-:W-:-:S05]  /*26dd0*/  IADD3.X R3, R12, UR5, RZ, P0, !PT ;  /* 0x000000050c037c10 */ /* 0x000fca00087fe4ff */
[----:B------:R0:W5:Y:S01]  /*26de0*/  LDG.E R8, desc[UR60][R2.64] ;  /* 0x0000003c02087981 */ /* 0x000162000c1e1900 */
[----:B------:R-:W-:Y:S05]  /*26df0*/  BRA `(.L_x_2444) ;  /* 0x0000000000107947 */ /* 0x000fea0003800000 */
.L_x_2443:
[----:B------:R-:W-:Y:S05]  /*26e00*/  @!P3 BRA `(.L_x_2444) ;  /* 0x00000000000cb947 */ /* 0x000fea0003800000 */
[----:B------:R-:W2:Y:S04]  /*26e10*/  LDG.E R8, desc[UR60][R6.64] ;  /* 0x0000003c06087981 */ /* 0x000ea8000c1e1900 */
[----:B------:R-:W2:Y:S02]  /*26e20*/  LDG.E R6, desc[UR60][R6.64+0x4] ;  /* 0x0000043c06067981 */ /* 0x000ea4000c1e1900 */
[----:B--2---:R-:W-:-:S07]  /*26e30*/  IMAD.IADD R8, R6, 0x1, -R8 ;  /* 0x0000000106087824 */ /* 0x004fce00078e0a08 */
.L_x_2444:
[----:B-----5:R-:W-:Y:S02]  /*26e40*/  IMAD.IADD R8, R8, 0x1, -R0 ;  /* 0x0000000108087824 */ /* 0x020fe400078e0a00 */
[----:B------:R-:W2:Y:S04]  /*26e50*/  @P1 LDG.E R0, desc[UR60][R4.64] ;  /* 0x0000003c04001981 */ /* 0x000ea8000c1e1900 */
[----:B0-----:R-:W2:Y:S01]  /*26e60*/  @P1 LDG.E R4, desc[UR60][R4.64+0x4] ;  /* 0x0000043c04041981 */ /* 0x001ea2000c1e1900 */
[----:B------:R-:W-:Y:S01]  /*26e70*/  LEA R2, R17, 0xef, 0x7 ;  /* 0x000000ef11027811 */ /* 0x000fe200078e38ff */
[----:B------:R-:W-:Y:S01]  /*26e80*/  BSSY B0, `(.L_x_2445) ;  /* 0x00000f8000007945 */ /* 0x000fe20003800000 */
[----:B------:R-:W-:Y:S02]  /*26e90*/  PLOP3.LUT P2, PT, PT, PT, PT, 0x80, 0x0 ;  /* 0x000000000000781c */ /* 0x000fe40003f4f070 */
[----:B--2---:R-:W-:-:S05]  /*26ea0*/  @P1 IADD3 R9, -R0, R4, RZ ;  /* 0x0000000400091210 */ /* 0x004fca0007ffe1ff */
[----:B------:R-:W-:-:S04]  /*26eb0*/  IMAD.IADD R4, R8, 0x1, R9 ;  /* 0x0000000108047824 */ /* 0x000fc800078e0209 */
[C---:B------:R-:W-:Y:S01]  /*26ec0*/  VIADD R5, R4.reuse, 0x6f ;  /* 0x0000006f04057836 */ /* 0x040fe20000000000 */
[----:B------:R-:W-:Y:S01]  /*26ed0*/  IADD3 R3, R4, R2, -R10 ;  /* 0x0000000204037210 */ /* 0x000fe20007ffe80a */
[----:B------:R-:W-:Y:S01]  /*26ee0*/  IMAD.MOV.U32 R2, RZ, RZ, RZ ;  /* 0x000000ffff027224 */ /* 0x000fe200078e00ff */
[----:B------:R-:W-:-:S03]  /*26ef0*/  MOV R4, RZ ;  /* 0x000000ff00047202 */ /* 0x000fc60000000f00 */
[----:B------:R-:W-:-:S04]  /*26f00*/  IMAD.HI R2, R3, -0x6db6db6d, R2 ;  /* 0x9249249303027827 */ /* 0x000fc800078e0202 */
[----:B------:R-:W-:Y:S01]  /*26f10*/  IMAD.HI R4, R5, -0x6db6db6d, R4 ;  /* 0x9249249305047827 */ /* 0x000fe200078e0204 */
[----:B------:R-:W-:-:S04]  /*26f20*/  SHF.R.U32.HI R3, RZ, 0x1f, R2 ;  /* 0x0000001fff037819 */ /* 0x000fc80000011602 */
[----:B------:R-:W-:Y:S02]  /*26f30*/  SHF.R.U32.HI R0, RZ, 0x1f, R4 ;  /* 0x0000001fff007819 */ /* 0x000fe40000011604 */
[----:B------:R-:W-:Y:S02]  /*26f40*/  LEA.HI.SX32 R3, R2, R3, 0x1a ;  /* 0x0000000302037211 */ /* 0x000fe400078fd2ff */
[----:B------:R-:W-:-:S04]  /*26f50*/  LEA.HI.SX32 R0, R4, R0, 0x1a ;  /* 0x0000000004007211 */ /* 0x000fc800078fd2ff */
[----:B------:R-:W-:-:S05]  /*26f60*/  VIMNMX R6, R0, R3, PT ;  /* 0x0000000300067248 */ /* 0x000fca0003fe0100 */
[--C-:B------:R-:W-:Y:S01]  /*26f70*/  IMAD R0, R6, 0x70, -R8.reuse ;  /* 0x0000007006007824 */ /* 0x100fe200078e0a08 */
[----:B------:R0:W-:Y:S01]  /*26f80*/  STL [R1+0x20], R6 ;  /* 0x0000200601007387 */ /* 0x0001e20000100800 */
[----:B------:R-:W-:-:S03]  /*26f90*/  IMAD.MOV R8, RZ, RZ, -R8 ;  /* 0x000000ffff087224 */ /* 0x000fc600078e0a08 */
[----:B------:R-:W-:Y:S02]  /*26fa0*/  VIMNMX R0, R0, R9, PT ;  /* 0x0000000900007248 */ /* 0x000fe40003fe0100 */
[----:B------:R-:W-:-:S04]  /*26fb0*/  VIMNMX R8, RZ, R8, !PT ;  /* 0x00000008ff087248 */ /* 0x000fc80007fe0100 */
[----:B------:R-:W-:Y:S02]  /*26fc0*/  ISETP.GT.AND P0, PT, R0, R8, PT ;  /* 0x000000080000720c */ /* 0x000fe40003f04270 */
[----:B------:R-:W-:-:S05]  /*26fd0*/  SHF.R.U32.HI R4, RZ, 0x4, R8 ;  /* 0x00000004ff047819 */ /* 0x000fca0000011608 */
[----:B------:R-:W-:-:S06]  /*26fe0*/  IMAD.WIDE.U32 R4, R4, 0x24924925, RZ ;  /* 0x2492492504047825 */ /* 0x000fcc00078e00ff */
[----:B------:R-:W-:Y:S01]  /*26ff0*/  @P0 IADD3 R3, R0, 0x6f, RZ ;  /* 0x0000006f00030810 */ /* 0x000fe20007ffe0ff */
[----:B------:R-:W-:Y:S02]  /*27000*/  @P0 IMAD.MOV.U32 R2, RZ, RZ, RZ ;  /* 0x000000ffff020224 */ /* 0x000fe400078e00ff */
[----:B------:R-:W-:Y:S02]  /*27010*/  IMAD.MOV.U32 R0, RZ, RZ, R5 ;  /* 0x000000ffff007224 */ /* 0x000fe400078e0005 */
[----:B------:R-:W-:-:S03]  /*27020*/  @P0 IMAD.HI R3, R3, -0x6db6db6d, R2 ;  /* 0x9249249303030827 */ /* 0x000fc600078e0202 */
[----:B------:R-:W-:Y:S02]  /*27030*/  MOV R2, R0 ;  /* 0x0000000000027202 */ /* 0x000fe40000000f00 */
[----:B------:R-:W-:-:S04]  /*27040*/  @P0 SHF.R.U32.HI R4, RZ, 0x1f, R3 ;  /* 0x0000001fff040819 */ /* 0x000fc80000011603 */
[----:B------:R-:W-:-:S04]  /*27050*/  @P0 LEA.HI.SX32 R2, R3, R4, 0x1a ;  /* 0x0000000403020211 */ /* 0x000fc800078fd2ff */
[----:B------:R-:W-:-:S13]  /*27060*/  ISETP.GT.AND P0, PT, R2, R0, PT ;  /* 0x000000000200720c */ /* 0x000fda0003f04270 */
[----:B0-----:R-:W-:Y:S05]  /*27070*/  @!P0 BRA `(.L_x_2446) ;  /* 0x0000000c00608947 */ /* 0x001fea0003800000 */
[----:B------:R-:W0:Y:S01]  /*27080*/  LDC R3, c[0x0][0x428] ;  /* 0x00010a00ff037b82 */ /* 0x000e220000000800 */
[----:B------:R-:W-:Y:S01]  /*27090*/  UMOV UR4, 0xffffffff ;  /* 0xffffffff00047882 */ /* 0x000fe20000000000 */
[----:B0-----:R-:W-:Y:S01]  /*270a0*/  ISETP.NE.AND P0, PT, R3, 0x1, PT ;  /* 0x000000010300780c */ /* 0x001fe20003f05270 */
[----:B------:R-:W-:-:S12]  /*270b0*/  IMAD.MOV.U32 R3, RZ, RZ, R18 ;  /* 0x000000ffff037224 */ /* 0x000fd800078e0012 */
[----:B------:R-:W0:Y:S08]  /*270c0*/  @P0 LDC R4, c[0x0][0x42c] ;  /* 0x00010b00ff040b82 */ /* 0x000e300000000800 */
[----:B------:R-:W1:Y:S01]  /*270d0*/  @P0 LDC R5, c[0x0][0x430] ;  /* 0x00010c00ff050b82 */ /* 0x000e620000000800 */
[----:B0-----:R-:W-:-:S05]  /*270e0*/  @P0 IMAD.HI.U32 R4, R18, R4, RZ ;  /* 0x0000000412040227 */ /* 0x001fca00078e00ff */
[----:B-1----:R-:W-:Y:S02]  /*270f0*/  @P0 SHF.R.U32.HI R3, RZ, R5, R4 ;  /* 0x00000005ff030219 */ /* 0x002fe40000011604 */
[----:B------:R-:W-:Y:S01]  /*27100*/  SEL R4, R11, RZ, !P1 ;  /* 0x000000ff0b047207 */ /* 0x000fe20004800000 */
[----:B------:R-:W-:Y:S06]  /*27110*/  BRA.DIV UR4, `(.L_x_2447) ;  /* 0x0000005e04007947 */ /* 0x000fec000b800000 */
.L_x_2594:
[----:B------:R-:W-:-:S03]  /*27120*/  UMOV UR4, 0xffffffff ;  /* 0xffffffff00047882 */ /* 0x000fc60000000000 */
[----:B------:R-:W-:Y:S05]  /*27130*/  BRA.DIV UR4, `(.L_x_2448) ;  /* 0x0000005e042c7947 */ /* 0x000fea000b800000 */
[----:B------:R-:W-:-:S13]  /*27140*/  ELECT P6, URZ, PT ;  /* 0x00000000003f782f */ /* 0x000fda00038c0000 */
.L_x_2597:
        /* <DEDUP_REMOVED lines=12> */
.L_x_2598:
[----:B------:R-:W-:Y:S05]  /*27210*/  BSYNC B1 ;  /* 0x0000000000017941 */ /* 0x000fea0003800000 */
.L_x_2449:
        /* <DEDUP_REMOVED lines=8> */
.L_x_2599:
[----:B------:R-:W1:Y:S02]  /*272a0*/  S2R R6, SR_TID.X ;  /* 0x0000000000067919 */ /* 0x000e640000002100 */
[----:B-1----:R-:W-:-:S04]  /*272b0*/  LOP3.LUT R6, R6, 0x7f, RZ, 0xc0, !PT ;  /* 0x0000007f06067812 */ /* 0x002fc800078ec0ff */
[----:B------:R-:W-:-:S13]  /*272c0*/  ISETP.NE.AND P1, PT, R6, RZ, PT ;  /* 0x000000ff0600720c */ /* 0x000fda0003f25270 */
        /* <DEDUP_REMOVED lines=8> */
.L_x_2454:
[----:B-1----:R-:W2:Y:S01]  /*27350*/  LDL R6, [R1+0xc] ;  /* 0x00000c0001067983 */ /* 0x002ea20000100800 */
[----:B------:R-:W-:Y:S01]  /*27360*/  R2UR UR9, R5 ;  /* 0x00000000050972ca */ /* 0x000fe200000e0000 */
[----:B------:R-:W-:Y:S01]  /*27370*/  IMAD R7, R2, 0x70, R20 ;  /* 0x0000007002077824 */ /* 0x000fe200078e0214 */
[----:B------:R-:W-:Y:S01]  /*27380*/  UIADD3 UR4, UP0, UR36, 0x570, URZ ;  /* 0x0000057024047890 */ /* 0x000fe2000ff1e03f */
[----:B------:R-:W-:Y:S01]  /*27390*/  R2UR UR12, R3 ;  /* 0x00000000030c72ca */ /* 0x000fe200000e0000 */
[----:B------:R-:W-:Y:S01]  /*273a0*/  UMOV UR10, URZ ;  /* 0x0000003f000a7c82 */ /* 0x000fe20008000000 */
[----:B------:R-:W-:Y:S01]  /*273b0*/  R2UR UR13, R4 ;  /* 0x00000000040d72ca */ /* 0x000fe200000e0000 */
[----:B------:R-:W-:Y:S01]  /*273c0*/  UIADD3.X UR5, URZ, UR37, URZ, UP0, !UPT ;  /* 0x000000253f057290 */ /* 0x000fe200087fe43f */
[----:B------:R-:W-:Y:S01]  /*273d0*/  IADD3 R7, R7, -0x70, RZ ;  /* 0xffffff9007077810 */ /* 0x000fe20007ffe0ff */
[----:B------:R-:W-:Y:S01]  /*273e0*/  UMOV UR6, 0x0 ;  /* 0x0000000000067882 */ /* 0x000fe20000000000 */
[----:B------:R-:W-:Y:S01]  /*273f0*/  UMOV UR7, 0x12f00000 ;  /* 0x12f0000000077882 */ /* 0x000fe20000000000 */
[----:B------:R-:W-:Y:S01]  /*27400*/  UMOV UR16, 0x40 ;  /* 0x0000004000107882 */ /* 0x000fe20000000000 */
[----:B------:R-:W-:-:S02]  /*27410*/  R2UR UR11, R7 ;  /* 0x00000000070b72ca */ /* 0x000fc400000e0000 */
        /* <DEDUP_REMOVED lines=16> */
.L_x_2600:
        /* <DEDUP_REMOVED lines=8> */
.L_x_2456:
        /* <DEDUP_REMOVED lines=24> */
.L_x_2452:
[----:B------:R-:W-:Y:S05]  /*27720*/  BSYNC B1 ;  /* 0x0000000000017941 */ /* 0x000fea0003800000 */
.L_x_2451:
        /* <DEDUP_REMOVED lines=12> */
[----:B0-----:R-:W-:Y:S05]  /*277f0*/  @!P0 BRA `(.L_x_2446) ;  /* 0x0000000400808947 */ /* 0x001fea0003800000 */
[C---:B------:R-:W-:Y:S02]  /*27800*/  IMAD R5, R2.reuse, 0x70, R20 ;  /* 0x0000007002057824 */ /* 0x040fe400078e0214 */
[----:B------:R-:W-:Y:S02]  /*27810*/  VIADD R2, R2, 0xffffffff ;  /* 0xffffffff02027836 */ /* 0x000fe40000000000 */
[----:B------:R-:W-:-:S07]  /*27820*/  VIADD R5, R5, 0xffffff20 ;  /* 0xffffff2005057836 */ /* 0x000fce0000000000 */
.L_x_2463:
[----:B------:R-:W-:Y:S05]  /*27830*/  YIELD ;  /* 0x0000000000007946 */ /* 0x000fea0003800000 */
[----:B------:R-:W-:Y:S04]  /*27840*/  BSSY B1, `(.L_x_2457) ;  /* 0x000004e000017945 */ /* 0x000fe80003800000 */
[----:B0-----:R-:W-:Y:S05]  /*27850*/  @!P6 BRA `(.L_x_2458) ;  /* 0x000000040030e947 */ /* 0x001fea0003800000 */
[----:B------:R-:W2:Y:S04]  /*27860*/  LDL R6, [R1+0xc] ;  /* 0x00000c0001067983 */ /* 0x000ea80000100800 */
[----:B------:R-:W3:Y:S01]  /*27870*/  LDL R7, [R1+0x10] ;  /* 0x0000100001077983 */ /* 0x000ee20000100800 */
[----:B--2---:R-:W-:Y:S02]  /*27880*/  LEA R6, R6, R9, 0x3 ;  /* 0x0000000906067211 */ /* 0x004fe400078e18ff */
[----:B---3--:R-:W-:-:S04]  /*27890*/  SHF.L.U32 R7, R7, 0x1f, RZ ;  /* 0x0000001f07077819 */ /* 0x008fc800000006ff */
[----:B------:R-:W0:Y:S02]  /*278a0*/  SYNCS.PHASECHK.TRANS64.TRYWAIT P0, [R6+URZ+0x368a0], R7 ;  /* 0x0368a007060075a7 */ /* 0x000e24000800017f */
[----:B0-----:R-:W-:Y:S05]  /*278b0*/  @!P0 BRA `(.L_x_2459) ;  /* 0x0000005400a88947 */ /* 0x001fea0003800000 */
.L_x_2601:
        /* <DEDUP_REMOVED lines=11> */
.L_x_2460:
        /* <DEDUP_REMOVED lines=27> */
.L_x_2602:
        /* <DEDUP_REMOVED lines=8> */
.L_x_2462:
        /* <DEDUP_REMOVED lines=24> */
.L_x_2458:
[----:B------:R-:W-:Y:S05]  /*27d20*/  BSYNC B1 ;  /* 0x0000000000017941 */ /* 0x000fea0003800000 */
.L_x_2457:
[----:B01----:R-:W2:Y:S04]  /*27d30*/  LDL.LU R6, [R1+0xc] ;  /* 0x00000c0001067983 */ /* 0x003ea80000300800 */
[----:B------:R-:W3:Y:S01]  /*27d40*/  LDL.LU R7, [R1+0x10] ;  /* 0x0000100001077983 */ /* 0x000ee20000300800 */
[----:B------:R-:W-:Y:S02]  /*27d50*/  VIADD R2, R2, 0xffffffff ;  /* 0xffffffff02027836 */ /* 0x000fe40000000000 */
[----:B------:R-:W-:Y:S01]  /*27d60*/  VIADD R5, R5, 0xffffff90 ;  /* 0xffffff9005057836 */ /* 0x000fe20000000000 */
        /* <DEDUP_REMOVED lines=9> */
.L_x_2446:
[----:B------:R-:W-:Y:S05]  /*27e00*/  BSYNC B0 ;  /* 0x0000000000007941 */ /* 0x000fea0003800000 */
.L_x_2445:
[----:B------:R-:W2:Y:S01]  /*27e10*/  LDL R6, [R1+0x20] ;  /* 0x0000200001067983 */ /* 0x000ea20000100800 */
[----:B------:R-:W-:Y:S05]  /*27e20*/  @!P2 WARPSYNC.ALL ;  /* 0x000000000000a948 */ /* 0x000fea0003800000 */
[----:B------:R-:W-:Y:S01]  /*27e30*/  BSSY B6, `(.L_x_2464) ;  /* 0x0000313000067945 */ /* 0x000fe20003800000 */
[----:B------:R-:W-:Y:S01]  /*27e40*/  @!P2 BAR.SYNC.DEFER_BLOCKING 0xc, 0x120 ;  /* 0x030480000000ab1d */ /* 0x000fe20000010000 */
[----:B--2---:R-:W-:-:S13]  /*27e50*/  ISETP.GT.AND P0, PT, R6, RZ, PT ;  /* 0x000000ff0600720c */ /* 0x004fda0003f04270 */
[----:B------:R-:W-:Y:S05]  /*27e60*/  @P0 BRA `(.L_x_2465) ;  /* 0x0000000000440947 */ /* 0x000fea0003800000 */
[----:B------:R-:W1:Y:S02]  /*27e70*/  S2R R6, SR_TID.X ;  /* 0x0000000000067919 */ /* 0x000e640000002100 */
[----:B-1----:R-:W-:-:S04]  /*27e80*/  LOP3.LUT R6, R6, 0x1f, RZ, 0xc0, !PT ;  /* 0x0000001f06067812 */ /* 0x002fc800078ec0ff */
[----:B------:R-:W-:-:S13]  /*27e90*/  ISETP.NE.AND P1, PT, R6, RZ, PT ;  /* 0x000000ff0600720c */ /* 0x000fda0003f25270 */
[----:B------:R-:W-:Y:S05]  /*27ea0*/  @P1 BRA `(.L_x_2466) ;  /* 0x00000030002c1947 */ /* 0x000fea0003800000 */
[----:B0-----:R-:W0:Y:S01]  /*27eb0*/  S2R R7, SR_LANEID ;  /* 0x0000000000077919 */ /* 0x001e220000000000 */
[----:B------:R-:W-:Y:S01]  /*27ec0*/  VOTEU.ANY UR4, UPT, PT ;  /* 0x0000000000047886 */ /* 0x000fe200038e0100 */
[----:B------:R-:W1:Y:S01]  /*27ed0*/  LDC.64 R2, c[0x0][0xc38] ;  /* 0x00030e00ff027b82 */ /* 0x000e620000000a00 */
[----:B------:R-:W0:Y:S08]  /*27ee0*/  FLO.U32 R0, UR4 ;  /* 0x0000000400007d00 */ /* 0x000e3000080e0000 */
[----:B------:R-:W1:Y:S01]  /*27ef0*/  POPC R5, UR4 ;  /* 0x0000000400057d09 */ /* 0x000e620008000000 */
[----:B0-----:R-:W-:-:S13]  /*27f00*/  ISETP.EQ.U32.AND P0, PT, R0, R7, PT ;  /* 0x000000070000720c */ /* 0x001fda0003f02070 */
[----:B-1----:R-:W2:Y:S01]  /*27f10*/  @P0 ATOMG.E.ADD.STRONG.GPU PT, R3, desc[UR60][R2.64], R5 ;  /* 0x00000005020309a8 */ /* 0x002ea200081ee1fc */
[----:B------:R-:W0:Y:S02]  /*27f20*/  S2R R4, SR_LTMASK ;  /* 0x0000000000047919 */ /* 0x000e240000003900 */
[----:B0-----:R-:W-:-:S04]  /*27f30*/  LOP3.LUT R4, R4, UR4, RZ, 0xc0, !PT ;  /* 0x0000000404047c12 */ /* 0x001fc8000f8ec0ff */
[----:B------:R-:W0:Y:S01]  /*27f40*/  POPC R7, R4 ;  /* 0x0000000400077309 */ /* 0x000e220000000000 */
[----:B--2---:R-:W0:Y:S02]  /*27f50*/  SHFL.IDX PT, R0, R3, R0, 0x1f ;  /* 0x00001f0003007589 */ /* 0x004e2400000e0000 */
[----:B0-----:R-:W-:Y:S01]  /*27f60*/  IADD3 R16, R0, UR38, R7 ;  /* 0x0000002600107c10 */ /* 0x001fe2000fffe007 */
[----:B------:R-:W-:Y:S06]  /*27f70*/  BRA `(.L_x_2466) ;  /* 0x0000002c00f87947 */ /* 0x000fec0003800000 */
.L_x_2465:
[----:B------:R-:W1:Y:S01]  /*27f80*/  S2R R3, SR_CgaCtaId ;  /* 0x0000000000037919 */ /* 0x000e620000008800 */
[----:B------:R-:W-:-:S04]  /*27f90*/  MOV R0, 0x400 ;  /* 0x0000040000007802 */ /* 0x000fc80000000f00 */
[----:B-1----:R-:W-:-:S04]  /*27fa0*/  LEA R2, R3, R0, 0x18 ;  /* 0x0000000003027211 */ /* 0x002fc800078ec0ff */
[----:B------:R-:W-:Y:S01]  /*27fb0*/  IADD3 R0, R2, 0x21400, RZ ;  /* 0x0002140002007810 */ /* 0x000fe20007ffe0ff */
[----:B------:R1:W-:Y:S03]  /*27fc0*/  STL [R1+0x14], R2 ;  /* 0x0000140201007387 */ /* 0x0003e60000100800 */
[----:B------:R-:W-:-:S13]  /*27fd0*/  LOP3.LUT P0, RZ, R0, 0x3ff, RZ, 0xc0, !PT ;  /* 0x000003ff00ff7812 */ /* 0x000fda000780c0ff */
[----:B-1----:R-:W-:Y:S05]  /*27fe0*/  @!P0 BRA `(.L_x_2467) ;  /* 0x0000000000408947 */ /* 0x002fea0003800000 */
        /* <DEDUP_REMOVED lines=9> */
[----:B0-----:R-:W-:Y:S01]  /*28080*/  IMAD.U32 R7, RZ, RZ, UR9 ;  /* 0x00000009ff077e24 */ /* 0x001fe2000f8e00ff */
[----:B------:R-:W-:Y:S01]  /*28090*/  MOV R13, RZ ;  /* 0x000000ff000d7202 */ /* 0x000fe20000000f00 */
[----:B------:R-:W-:-:S02]  /*280a0*/  IMAD.U32 R10, RZ, RZ, UR4 ;  /* 0x00000004ff0a7e24 */ /* 0x000fc4000f8e00ff */
[----:B------:R-:W-:Y:S02]  /*280b0*/  IMAD.MOV.U32 R8, RZ, RZ, 0x70 ;  /* 0x00000070ff087424 */ /* 0x000fe400078e00ff */
[----:B------:R-:W-:-:S07]  /*280c0*/  IMAD.MOV.U32 R12, RZ, RZ, 0x1 ;  /* 0x00000001ff0c7424 */ /* 0x000fce00078e00ff */
[----:B------:R-:W-:-:S07]  /*280d0*/  LEPC R20, `(.L_x_2467) ;  /* 0x000000001014794e */ /* 0x000fce0000000000 */
[----:B-1----:R-:W-:Y:S05]  /*280e0*/  CALL.ABS.NOINC R2 ;  /* 0x0000000002007343 */ /* 0x002fea0003c00000 */
.L_x_2467:
        /* <DEDUP_REMOVED lines=13> */
[----:B0-----:R-:W-:Y:S01]  /*281c0*/  IMAD.U32 R7, RZ, RZ, UR9 ;  /* 0x00000009ff077e24 */ /* 0x001fe2000f8e00ff */
[----:B------:R-:W-:Y:S01]  /*281d0*/  MOV R12, 0x1 ;  /* 0x00000001000c7802 */ /* 0x000fe20000000f00 */
[----:B------:R-:W-:-:S02]  /*281e0*/  IMAD.U32 R11, RZ, RZ, UR5 ;  /* 0x00000005ff0b7e24 */ /* 0x000fc4000f8e00ff */
[----:B------:R-:W-:Y:S02]  /*281f0*/  IMAD.MOV.U32 R8, RZ, RZ, 0x70 ;  /* 0x00000070ff087424 */ /* 0x000fe400078e00ff */
[----:B-1----:R-:W-:-:S07]  /*28200*/  IMAD.MOV.U32 R13, RZ, RZ, RZ ;  /* 0x000000ffff0d7224 */ /* 0x002fce00078e00ff */
[----:B------:R-:W-:-:S07]  /*28210*/  LEPC R20, `(.L_x_2469) ;  /* 0x000000001014794e */ /* 0x000fce0000000000 */
[----:B--2---:R-:W-:Y:S05]  /*28220*/  CALL.ABS.NOINC R2 ;  /* 0x0000000002007343 */ /* 0x004fea0003c00000 */
.L_x_2469:
        /* <DEDUP_REMOVED lines=15> */
[----:B0-----:R-:W-:Y:S05]  /*28320*/  CALL.ABS.NOINC R2 ;  /* 0x0000000002007343 */ /* 0x001fea0003c00000 */
.L_x_2468:
[----:B------:R-:W2:Y:S01]  /*28330*/  LDL.LU R2, [R1+0x24] ;  /* 0x0000240001027983 */ /* 0x000ea20000300800 */
[----:B------:R-:W-:-:S03]  /*28340*/  ULDC.64 UR4, c[0x0][0x9f8] ;  /* 0x00027e0000047ab9 */ /* 0x000fc60000000a00 */
[----:B------:R-:W3:Y:S04]  /*28350*/  LDL.LU R0, [R1+0x28] ;  /* 0x0000280001007983 */ /* 0x000ee80000300800 */
[----:B------:R-:W4:Y:S04]  /*28360*/  LDL.LU R4, [R1+0x30] ;  /* 0x0000300001047983 */ /* 0x000f280000300800 */
[----:B------:R-:W4:Y:S01]  /*28370*/  LDL.LU R6, [R1+0x1c] ;  /* 0x00001c0001067983 */ /* 0x000f220000300800 */
[----:B------:R-:W-:-:S04]  /*28380*/  ISETP.NE.U32.AND P0, PT, RZ, UR4, PT ;  /* 0x00000004ff007c0c */ /* 0x000fc8000bf05070 */
[----:B------:R-:W-:Y:S01]  /*28390*/  ISETP.NE.AND.EX P0, PT, RZ, UR5, PT, P0 ;  /* 0x00000005ff007c0c */ /* 0x000fe2000bf05300 */
[----:B0-----:R-:W0:Y:S02]  /*283a0*/  S2R R8, SR_TID.X ;  /* 0x0000000000087919 */ /* 0x001e240000002100 */
        /* <DEDUP_REMOVED lines=9> */
[----:B----4-:R-:W-:-:S06]  /*28440*/  IMAD.MOV.U32 R0, RZ, RZ, R6 ;  /* 0x000000ffff007224 */ /* 0x010fcc00078e0006 */
[----:B------:R0:W5:Y:S01]  /*28450*/  @P0 LDG.E R0, desc[UR60][R2.64] ;  /* 0x0000003c02000981 */ /* 0x000162000c1e1900 */
[----:B------:R-:W-:Y:S02]  /*28460*/  PLOP3.LUT P1, PT, P6, PT, PT, 0x8, 0x0 ;  /* 0x000000000000781c */ /* 0x000fe4000372e170 */
[----:B0-----:R-:W-:Y:S02]  /*28470*/  LEA R2, R17, R4, 0x7 ;  /* 0x0000000411027211 */ /* 0x001fe400078e38ff */
[----:B------:R-:W0:Y:S02]  /*28480*/  LDC R4, c[0x0][0x428] ;  /* 0x00010a00ff047b82 */ /* 0x000e240000000800 */
[----:B0-----:R-:W-:-:S13]  /*28490*/  ISETP.NE.AND P0, PT, R4, 0x1, PT ;  /* 0x000000010400780c */ /* 0x001fda0003f05270 */
[----:B------:R-:W0:Y:S08]  /*284a0*/  @P0 LDC R5, c[0x0][0x42c] ;  /* 0x00010b00ff050b82 */ /* 0x000e300000000800 */
[----:B------:R-:W1:Y:S01]  /*284b0*/  @P0 LDC R4, c[0x0][0x430] ;  /* 0x00010c00ff040b82 */ /* 0x000e620000000800 */
[----:B0-----:R-:W-:-:S04]  /*284c0*/  @P0 IMAD.HI.U32 R7, R18, R5, RZ ;  /* 0x0000000512070227 */ /* 0x001fc800078e00ff */
[----:B------:R-:W-:Y:S01]  /*284d0*/  IMAD.MOV.U32 R5, RZ, RZ, R18 ;  /* 0x000000ffff057224 */ /* 0x000fe200078e0012 */
[----:B-1----:R-:W-:Y:S02]  /*284e0*/  @P0 SHF.R.U32.HI R5, RZ, R4, R7 ;  /* 0x00000004ff050219 */ /* 0x002fe40000011607 */
[----:B------:R-:W-:-:S04]  /*284f0*/  ISETP.NE.U32.AND P0, PT, RZ, UR4, PT ;  /* 0x00000004ff007c0c */ /* 0x000fc8000bf05070 */
[----:B------:R-:W-:-:S04]  /*28500*/  ISETP.NE.AND.EX P0, PT, RZ, UR5, PT, P0 ;  /* 0x00000005ff007c0c */ /* 0x000fc8000bf05300 */
[----:B------:R-:W-:-:S09]  /*28510*/  SEL R3, R6, RZ, !P0 ;  /* 0x000000ff06037207 */ /* 0x000fd20004000000 */
.L_x_2470:
        /* <DEDUP_REMOVED lines=16> */
.L_x_2471:
        /* <DEDUP_REMOVED lines=15> */
.L_x_2472:
        /* <DEDUP_REMOVED lines=9> */
[----:B------:R-:W2:Y:S01]  /*287a0*/  LDL R4, [R1+0x20] ;  /* 0x0000200001047983 */ /* 0x000ea20000100800 */
[----:B------:R-:W0:Y:S01]  /*287b0*/  LDC.64 R8, c[0x0][0x3f8] ;  /* 0x0000fe00ff087b82 */ /* 0x000e220000000a00 */
[----:B------:R-:W-:Y:S02]  /*287c0*/  ULDC.64 UR4, c[0x0][0xa08] ;  /* 0x0002820000047ab9 */ /* 0x000fe40000000a00 */
[----:B0-----:R-:W-:Y:S01]  /*287d0*/  LOP3.LUT P0, RZ, R8, UR4, RZ, 0xfc, !PT ;  /* 0x0000000408ff7c12 */ /* 0x001fe2000f80fcff */
[----:B------:R-:W-:-:S03]  /*287e0*/  UMOV UR4, 0xffffffff ;  /* 0xffffffff00047882 */ /* 0x000fc60000000000 */
[----:B------:R-:W-:-:S04]  /*287f0*/  LOP3.LUT P0, RZ, R9, UR5, RZ, 0xfc, P0 ;  /* 0x0000000509ff7c12 */ /* 0x000fc8000800fcff */
[----:B-----5:R-:W-:Y:S01]  /*28800*/  SEL R6, R0, RZ, !P0 ;  /* 0x000000ff00067207 */ /* 0x020fe20004000000 */
[----:B--2---:R-:W-:Y:S01]  /*28810*/  VIADD R4, R4, 0xffffffff ;  /* 0xffffffff04047836 */ /* 0x004fe20000000000 */
[----:B------:R-:W-:Y:S07]  /*28820*/  BRA.DIV UR4, `(.L_x_2473) ;  /* 0x0000004604f47947 */ /* 0x000fee000b800000 */
.L_x_2605:
[----:B------:R-:W-:Y:S01]  /*28830*/  UMOV UR4, 0xffffffff ;  /* 0xffffffff00047882 */ /* 0x000fe20000000000 */
[----:B------:R-:W-:Y:S02]  /*28840*/  SHF.R.S32.HI R17, RZ, 0x1f, R0 ;  /* 0x0000001fff117819 */ /* 0x000fe40000011400 */
[----:B------:R-:W-:Y:S05]  /*28850*/  BRA.DIV UR4, `(.L_x_2474) ;  /* 0x0000004a041c7947 */ /* 0x000fea000b800000 */
[----:B------:R-:W-:-:S13]  /*28860*/  ELECT P6, URZ, PT ;  /* 0x00000000003f782f */ /* 0x000fda00038c0000 */
.L_x_2608:
[----:B------:R-:W-:Y:S05]  /*28870*/  @!P6 BRA `(.L_x_2475) ;  /* 0x000000040024e947 */ /* 0x000fea0003800000 */
[----:B------:R-:W-:-:S04]  /*28880*/  ISETP.NE.U32.AND P0, PT, R8, RZ, PT ;  /* 0x000000ff0800720c */ /* 0x000fc80003f05070 */
        /* <DEDUP_REMOVED lines=16> */
[----:B------:R-:W-:-:S04]  /*28990*/  LEA R10, P0, R6, R8, 0x2 ;  /* 0x00000008060a7211 */ /* 0x000fc800078010ff */
[----:B------:R-:W-:-:S05]  /*289a0*/  LEA.HI.X R11, R6, R9, R7, 0x2, P0 ;  /* 0x00000009060b7211 */ /* 0x000fca00000f1407 */
[----:B------:R0:W5:Y:S04]  /*289b0*/  LDG.E R6, desc[UR60][R10.64] ;  /* 0x0000003c0a067981 */ /* 0x000168000c1e1900 */
.L_x_2476:
        /* <DEDUP_REMOVED lines=9> */
.L_x_2609:
        /* <DEDUP_REMOVED lines=11> */
.L_x_2478:
        /* <DEDUP_REMOVED lines=33> */
.L_x_2475:
[----:B------:R-:W2:Y:S01]  /*28d10*/  LDL.LU R12, [R1+0x2c] ;  /* 0x00002c00010c7983 */ /* 0x000ea20000300800 */
[----:B------:R-:W-:Y:S01]  /*28d20*/  MOV R10, 0x400 ;  /* 0x00000400000a7802 */ /* 0x000fe20000000f00 */
[----:B------:R-:W-:Y:S05]  /*28d30*/  WARPSYNC.ALL ;  /* 0x0000000000007948 */ /* 0x000fea0003800000 */
[----:B------:R-:W0:Y:S01]  /*28d40*/  S2R R11, SR_CgaCtaId ;  /* 0x00000000000b7919 */ /* 0x000e220000008800 */
[----:B------:R-:W-:-:S13]  /*28d50*/  ELECT P0, URZ, PT ;  /* 0x00000000003f782f */ /* 0x000fda0003800000 */
[C---:B------:R-:W-:Y:S01]  /*28d60*/  @P0 R2UR UR13, R3.reuse ;  /* 0x00000000030d02ca */ /* 0x040fe200000e0000 */
        /* <DEDUP_REMOVED lines=33> */
[----:B--2---:R-:W-:-:S04]  /*28f80*/  IADD3 R12, R12, 0x1, RZ ;  /* 0x000000010c0c7810 */ /* 0x004fc80007ffe0ff */
[----:B------:R-:W-:Y:S01]  /*28f90*/  LEA.HI R2, R12, R12, RZ, 0x1 ;  /* 0x0000000c0c027211 */ /* 0x000fe200078f08ff */
[----:B------:R0:W-:Y:S03]  /*28fa0*/  STL [R1+0x2c], R12 ;  /* 0x00002c0c01007387 */ /* 0x0001e60000100800 */
[----:B------:R-:W-:-:S05]  /*28fb0*/  LOP3.LUT R2, R2, 0xfffffffe, RZ, 0xc0, !PT ;  /* 0xfffffffe02027812 */ /* 0x000fca00078ec0ff */
[----:B------:R-:W-:-:S05]  /*28fc0*/  IMAD.IADD R2, R12, 0x1, -R2 ;  /* 0x000000010c027824 */ /* 0x000fca00078e0a02 */
[----:B------:R-:W-:-:S04]  /*28fd0*/  SHF.L.U32 R2, R2, 0x1f, RZ ;  /* 0x0000001f02027819 */ /* 0x000fc800000006ff */
[----:B------:R-:W1:Y:S02]  /*28fe0*/  SYNCS.PHASECHK.TRANS64.TRYWAIT P0, [R10+URZ+0x36820], R2 ;  /* 0x036820020a0075a7 */ /* 0x000e64000800017f */
[----:B01----:R-:W-:Y:S05]  /*28ff0*/  @!P0 BRA `(.L_x_2480) ;  /* 0x0000004000688947 */ /* 0x003fea0003800000 */
.L_x_2610:
[----:B------:R-:W-:Y:S05]  /*29000*/  BSYNC B0 ;  /* 0x0000000000007941 */ /* 0x000fea0003800000 */
.L_x_2479:
[----:B0-----:R-:W2:Y:S01]  /*29010*/  LDL R3, [R1+0x20] ;  /* 0x0000200001037983 */ /* 0x001ea20000100800 */
[----:B------:R-:W-:Y:S01]  /*29020*/  BSSY B0, `(.L_x_2481) ;  /* 0x00001a0000007945 */ /* 0x000fe20003800000 */
[----:B--2---:R-:W-:-:S13]  /*29030*/  ISETP.GE.AND P0, PT, R3, 0x2, PT ;  /* 0x000000020300780c */ /* 0x004fda0003f06270 */
[----:B------:R-:W-:Y:S05]  /*29040*/  @!P0 BRA `(.L_x_2482) ;  /* 0x0000001800748947 */ /* 0x000fea0003800000 */
[C---:B------:R-:W-:Y:S01]  /*29050*/  LOP3.LUT R2, R3.reuse, 0x1, RZ, 0xc0, !PT ;  /* 0x0000000103027812 */ /* 0x040fe200078ec0ff */
[----:B------:R-:W-:Y:S01]  /*29060*/  VIADD R10, R3, 0xfffffffe ;  /* 0xfffffffe030a7836 */ /* 0x000fe20000000000 */
[----:B------:R-:W-:Y:S02]  /*29070*/  BSSY B1, `(.L_x_2483) ;  /* 0x0000090000017945 */ /* 0x000fe40003800000 */
[----:B------:R-:W-:Y:S02]  /*29080*/  ISETP.NE.U32.AND P0, PT, R2, 0x1, PT ;  /* 0x000000010200780c */ /* 0x000fe40003f05070 */
[----:B------:R-:W-:-:S11]  /*29090*/  MOV R7, R10 ;  /* 0x0000000a00077202 */ /* 0x000fd60000000f00 */
[----:B------:R-:W-:Y:S05]  /*290a0*/  @!P0 BRA `(.L_x_2484) ;  /* 0x0000000800308947 */ /* 0x000fea0003800000 */
        /* <DEDUP_REMOVED lines=10> */
[----:B------:R-:W-:Y:S01]  /*29150*/  IMAD.MOV.U32 R2, RZ, RZ, R6 ;  /* 0x000000ffff027224 */ /* 0x000fe200078e0006 */
[----:B------:R-:W-:Y:S02]  /*29160*/  MOV R3, R10 ;  /* 0x0000000a00037202 */ /* 0x000fe40000000f00 */
[----:B------:R-:W-:-:S13]  /*29170*/  ISETP.NE.AND.EX P0, PT, R9, RZ, PT, P0 ;  /* 0x000000ff0900720c */ /* 0x000fda0003f05300 */
        /* <DEDUP_REMOVED lines=8> */
[----:B------:R-:W-:-:S03]  /*29200*/  IMAD R7, R17, UR4, RZ ;  /* 0x0000000411077c24 */ /* 0x000fc6000f8e02ff */
[--C-:B------:R-:W-:Y:S01]  /*29210*/  SHF.R.S32.HI R3, RZ, 0x1f, R2.reuse ;  /* 0x0000001fff037819 */ /* 0x100fe20000011402 */
        /* <DEDUP_REMOVED lines=8> */
.L_x_2487:
[----:B0-----:R-:W0:Y:S01]  /*292a0*/  S2R R8, SR_CgaCtaId ;  /* 0x0000000000087919 */ /* 0x001e220000008800 */
[----:B------:R-:W-:-:S04]  /*292b0*/  MOV R7, 0x400 ;  /* 0x0000040000077802 */ /* 0x000fc80000000f00 */
[----:B0-----:R-:W-:Y:S02]  /*292c0*/  LEA R7, R8, R7, 0x18 ;  /* 0x0000000708077211 */ /* 0x001fe400078ec0ff */
[----:B------:R-:W-:-:S03]  /*292d0*/  SHF.L.U32 R8, R14, 0x1f, RZ ;  /* 0x0000001f0e087819 */ /* 0x000fc600000006ff */
[----:B------:R-:W-:-:S04]  /*292e0*/  IMAD R7, R11, 0x8, R7 ;  /* 0x000000080b077824 */ /* 0x000fc800078e0207 */
[----:B------:R-:W0:Y:S02]  /*292f0*/  SYNCS.PHASECHK.TRANS64.TRYWAIT P0, [R7+URZ+0x36840], R8 ;  /* 0x03684008070075a7 */ /* 0x000e24000800017f */
[----:B0-----:R-:W-:Y:S05]  /*29300*/  @!P0 BRA `(.L_x_2488) ;  /* 0x0000003c00c48947 */ /* 0x001fea0003800000 */
.L_x_2611:
        /* <DEDUP_REMOVED lines=11> */
.L_x_2489:
        /* <DEDUP_REMOVED lines=14> */
[----:B------:R-:W-:Y:S01]  /*294a0*/  IADD3 R8, R8, 0x36800, RZ ;  /* 0x0003680008087810 */ /* 0x000fe20007ffe0ff */
        /* <DEDUP_REMOVED lines=22> */
.L_x_2612:
        /* <DEDUP_REMOVED lines=13> */
.L_x_2491:
[----:B01----:R-:W2:Y:S01]  /*296e0*/  LDL.LU R7, [R1] ;  /* 0x0000000001077983 */ /* 0x003ea20000300800 */
[----:B------:R-:W-:Y:S01]  /*296f0*/  MOV R9, 0x400 ;  /* 0x0000040000097802 */ /* 0x000fe20000000f00 */
[----:B------:R-:W0:Y:S01]  /*29700*/  S2R R12, SR_CgaCtaId ;  /* 0x00000000000c7919 */ /* 0x000e220000008800 */
[----:B------:R-:W-:Y:S01]  /*29710*/  R2UR UR11, R4 ;  /* 0x00000000040b72ca */ /* 0x000fe200000e0000 */
[----:B------:R-:W-:Y:S01]  /*29720*/  UIADD3 UR4, UP0, UR36, 0x470, URZ ;  /* 0x0000047024047890 */ /* 0x000fe2000ff1e03f */
[----:B------:R-:W-:Y:S02]  /*29730*/  R2UR UR13, R6 ;  /* 0x00000000060d72ca */ /* 0x000fe400000e0000 */
[----:B------:R-:W-:Y:S02]  /*29740*/  R2UR UR12, R5 ;  /* 0x00000000050c72ca */ /* 0x000fe400000e0000 */
[----:B0-----:R-:W-:Y:S01]  /*29750*/  LEA R9, R12, R9, 0x18 ;  /* 0x000000090c097211 */ /* 0x001fe200078ec0ff */
[----:B--2---:R-:W-:-:S02]  /*29760*/  IMAD.MOV.U32 R8, RZ, RZ, R7 ;  /* 0x000000ffff087224 */ /* 0x004fc400078e0007 */
[----:B------:R-:W2:Y:S01]  /*29770*/  LDL R7, [R1+0x4] ;  /* 0x0000040001077983 */ /* 0x000ea20000100800 */
[----:B------:R-:W-:Y:S01]  /*29780*/  UMOV UR10, URZ ;  /* 0x0000003f000a7c82 */ /* 0x000fe20008000000 */
[--C-:B------:R-:W-:Y:S01]  /*29790*/  IMAD R4, R8, 0x8, R9.reuse ;  /* 0x0000000808047824 */ /* 0x100fe200078e0209 */
[----:B------:R-:W-:Y:S01]  /*297a0*/  UMOV UR6, 0x0 ;  /* 0x0000000000067882 */ /* 0x000fe20000000000 */
[----:B------:R-:W-:Y:S01]  /*297b0*/  UMOV UR7, 0x14f00000 ;  /* 0x14f0000000077882 */ /* 0x000fe20000000000 */
[----:B------:R-:W-:Y:S01]  /*297c0*/  UMOV UR16, 0x40 ;  /* 0x0000004000107882 */ /* 0x000fe20000000000 */
[----:B------:R-:W-:Y:S02]  /*297d0*/  MOV R6, R2 ;  /* 0x0000000200067202 */ /* 0x000fe40000000f00 */
[----:B------:R-:W-:Y:S01]  /*297e0*/  R2UR UR9, R4 ;  /* 0x00000000040972ca */ /* 0x000fe200000e0000 */
[----:B------:R-:W-:-:S05]  /*297f0*/  IMAD R4, R8, 0xa800, R9 ;  /* 0x0000a80008047824 */ /* 0x000fca00078e0209 */
[----:B------:R-:W-:Y:S01]  /*29800*/  R2UR UR15, R4 ;  /* 0x00000000040f72ca */ /* 0x000fe200000e0000 */
[----:B------:R-:W-:-:S06]  /*29810*/  IMAD.MOV.U32 R4, RZ, RZ, R3 ;  /* 0x000000ffff047224 */ /* 0x000fcc00078e0003 */
[----:B------:R-:W-:-:S06]  /*29820*/  UIADD3 UR9, UR9, 0x36850, URZ ;  /* 0x0003685009097890 */ /* 0x000fcc000fffe03f */
[----:B------:R-:W-:Y:S02]  /*29830*/  UIADD3 UR8, UR15, 0x400, URZ ;  /* 0x000004000f087890 */ /* 0x000fe4000fffe03f */
[----:B------:R-:W-:Y:S02]  /*29840*/  UIADD3 UR14, UR15, 0x3c00, URZ ;  /* 0x00003c000f0e7890 */ /* 0x000fe4000fffe03f */
[----:B------:R-:W-:Y:S01]  /*29850*/  UIADD3 UR15, UR15, 0x7400, URZ ;  /* 0x000074000f0f7890 */ /* 0x000fe2000fffe03f */
        /* <DEDUP_REMOVED lines=12> */
.L_x_2486:
[----:B------:R-:W-:Y:S05]  /*29920*/  BSYNC B2 ;  /* 0x0000000000027941 */ /* 0x000fea0003800000 */
.L_x_2485:
[----:B------:R-:W2:Y:S04]  /*29930*/  LDL.LU R2, [R1+0x20] ;  /* 0x0000200001027983 */ /* 0x000ea80000300800 */
[----:B------:R0:W-:Y:S04]  /*29940*/  STL [R1], R11 ;  /* 0x0000000b01007387 */ /* 0x0001e80000100800 */
[----:B------:R0:W-:Y:S02]  /*29950*/  STL [R1+0x8], R14 ;  /* 0x0000080e01007387 */ /* 0x0001e40000100800 */
[----:B0-2---:R-:W-:-:S07]  /*29960*/  VIADD R7, R2, 0xfffffffd ;  /* 0xfffffffd02077836 */ /* 0x005fce0000000000 */
.L_x_2484:
[----:B------:R-:W-:Y:S05]  /*29970*/  BSYNC B1 ;  /* 0x0000000000017941 */ /* 0x000fea0003800000 */
.L_x_2483:
[----:B------:R-:W-:-:S13]  /*29980*/  ISETP.NE.AND P0, PT, R10, RZ, PT ;  /* 0x000000ff0a00720c */ /* 0x000fda0003f05270 */
[----:B------:R-:W-:Y:S05]  /*29990*/  @!P0 BRA `(.L_x_2482) ;  /* 0x0000001000208947 */ /* 0x000fea0003800000 */
[----:B------:R-:W-:-:S07]  /*299a0*/  MOV R11, R6 ;  /* 0x00000006000b7202 */ /* 0x000fce0000000f00 */
.L_x_2506:
        /* <DEDUP_REMOVED lines=32> */
.L_x_2494:
[----:B------:R-:W1:Y:S01]  /*29bb0*/  S2R R3, SR_CgaCtaId ;  /* 0x0000000000037919 */ /* 0x000e620000008800 */
[----:B------:R-:W-:-:S04]  /*29bc0*/  MOV R2, 0x400 ;  /* 0x0000040000027802 */ /* 0x000fc80000000f00 */
[----:B-1----:R-:W-:Y:S02]  /*29bd0*/  LEA R2, R3, R2, 0x18 ;  /* 0x0000000203027211 */ /* 0x002fe400078ec0ff */
[----:B------:R-:W-:Y:S02]  /*29be0*/  SHF.L.U32 R3, R9, 0x1f, RZ ;  /* 0x0000001f09037819 */ /* 0x000fe400000006ff */
[----:B------:R-:W-:-:S04]  /*29bf0*/  LEA R2, R8, R2, 0x3 ;  /* 0x0000000208027211 */ /* 0x000fc800078e18ff */
[----:B------:R-:W1:Y:S02]  /*29c00*/  SYNCS.PHASECHK.TRANS64.TRYWAIT P0, [R2+URZ+0x36840], R3 ;  /* 0x03684003020075a7 */ /* 0x000e64000800017f */
[----:B-1----:R-:W-:Y:S05]  /*29c10*/  @!P0 BRA `(.L_x_2495) ;  /* 0x0000003400a88947 */ /* 0x002fea0003800000 */
.L_x_2613:
        /* <DEDUP_REMOVED lines=11> */
.L_x_2496:
        /* <DEDUP_REMOVED lines=37> */
.L_x_2614:
        /* <DEDUP_REMOVED lines=8> */
.L_x_2498:
        /* <DEDUP_REMOVED lines=35> */
.L_x_2493:
[----:B------:R-:W-:Y:S05]  /*2a1d0*/  BSYNC B1 ;  /* 0x0000000000017941 */ /* 0x000fea0003800000 */
.L_x_2492:
        /* <DEDUP_REMOVED lines=18> */
[----:B-1----:R-:W-:Y:S01]  /*2a300*/  @P0 IMAD.HI.U32 R11, R10, R2, RZ ;  /* 0x000000020a0b0227 */ /* 0x002fe200078e00ff */
        /* <DEDUP_REMOVED lines=12> */
.L_x_2501:
[----:B------:R-:W2:Y:S01]  /*2a3d0*/  S2R R3, SR_CgaCtaId ;  /* 0x0000000000037919 */ /* 0x000ea20000008800 */
[----:B------:R-:W-:-:S04]  /*2a3e0*/  MOV R2, 0x400 ;  /* 0x0000040000027802 */ /* 0x000fc80000000f00 */
[----:B--2---:R-:W-:Y:S02]  /*2a3f0*/  LEA R2, R3, R2, 0x18 ;  /* 0x0000000203027211 */ /* 0x004fe400078ec0ff */
[----:B------:R-:W-:Y:S02]  /*2a400*/  SHF.L.U32 R3, R14, 0x1f, RZ ;  /* 0x0000001f0e037819 */ /* 0x000fe400000006ff */
[----:B------:R-:W-:-:S04]  /*2a410*/  LEA R2, R15, R2, 0x3 ;  /* 0x000000020f027211 */ /* 0x000fc800078e18ff */
[----:B------:R-:W2:Y:S02]  /*2a420*/  SYNCS.PHASECHK.TRANS64.TRYWAIT P0, [R2+URZ+0x36840], R3 ;  /* 0x03684003020075a7 */ /* 0x000ea4000800017f */
[----:B--2---:R-:W-:Y:S05]  /*2a430*/  @!P0 BRA `(.L_x_2502) ;  /* 0x0000002c00c88947 */ /* 0x004fea0003800000 */
.L_x_2615:
        /* <DEDUP_REMOVED lines=11> */
.L_x_2503:
[----:B------:R-:W3:Y:S01]  /*2a4f0*/  LDL R13, [R1] ;  /* 0x00000000010d7983 */ /* 0x000ee20000100800 */
[----:B0-----:R-:W-:-:S03]  /*2a500*/  MOV R14, 0x400 ;  /* 0x00000400000e7802 */ /* 0x001fc60000000f00 */
        /* <DEDUP_REMOVED lines=13> */
[----:B------:R-:W-:Y:S02]  /*2a5e0*/  SHF.L.U32 R9, R9, 0x1f, RZ ;  /* 0x0000001f09097819 */ /* 0x000fe400000006ff */
[----:B---3--:R-:W-:-:S04]  /*2a5f0*/  LEA R3, R13, R2, 0x3 ;  /* 0x000000020d037211 */ /* 0x008fc800078e18ff */
        /* <DEDUP_REMOVED lines=21> */
.L_x_2616:
        /* <DEDUP_REMOVED lines=8> */
.L_x_2505:
        /* <DEDUP_REMOVED lines=19> */
[----:B------:R-:W-:Y:S01]  /*2a900*/  MOV R4, R10 ;  /* 0x0000000a00047202 */ /* 0x000fe20000000f00 */
        /* <DEDUP_REMOVED lines=13> */
.L_x_2500:
[----:B------:R-:W-:Y:S05]  /*2a9e0*/  BSYNC B1 ;  /* 0x0000000000017941 */ /* 0x000fea0003800000 */
.L_x_2499:
[C---:B------:R-:W-:Y:S01]  /*2a9f0*/  ISETP.GT.AND P0, PT, R7.reuse, 0x1, PT ;  /* 0x000000010700780c */ /* 0x040fe20003f04270 */
[----:B------:R-:W-:-:S12]  /*2aa00*/  VIADD R7, R7, 0xfffffffe ;  /* 0xfffffffe07077836 */ /* 0x000fd80000000000 */
[----:B------:R-:W-:Y:S05]  /*2aa10*/  @P0 BRA `(.L_x_2506) ;  /* 0xffffffec00e40947 */ /* 0x000fea000383ffff */
.L_x_2482:
[----:B------:R-:W-:Y:S05]  /*2aa20*/  BSYNC B0 ;  /* 0x0000000000007941 */ /* 0x000fea0003800000 */
.L_x_2481:
        /* <DEDUP_REMOVED lines=17> */
.L_x_2508:
[----:B------:R-:W-:Y:S05]  /*2ab40*/  BSYNC B0 ;  /* 0x0000000000007941 */ /* 0x000fea0003800000 */
.L_x_2507:
        /* <DEDUP_REMOVED lines=11> */
.L_x_2617:
        /* <DEDUP_REMOVED lines=11> */
.L_x_2512:
        /* <DEDUP_REMOVED lines=33> */
.L_x_2510:
[----:B------:R-:W-:Y:S05]  /*2aec0*/  BSYNC B0 ;  /* 0x0000000000007941 */ /* 0x000fea0003800000 */
.L_x_2509:
        /* <DEDUP_REMOVED lines=9> */
.L_x_2466:
[----:B------:R-:W-:Y:S05]  /*2af60*/  BSYNC B6 ;  /* 0x0000000000067941 */ /* 0x000fea0003800000 */
.L_x_2464:
[----:B------:R-:W-:-:S03]  /*2af70*/  UMOV UR4, 0xffffffff ;  /* 0xffffffff00047882 */ /* 0x000fc60000000000 */
[----:B------:R-:W-:Y:S05]  /*2af80*/  BRA.DIV UR4, `(.L_x_2513) ;  /* 0x0000002604307947 */ /* 0x000fea000b800000 */
[----:B------:R2:W3:Y:S04]  /*2af90*/  SHFL.IDX PT, R4, R16, RZ, 0x1f ;  /* 0x00001fff10047589 */ /* 0x0004e800000e0000 */
[----:B------:R-:W4:Y:S02]  /*2afa0*/  SHFL.IDX PT, R16, R16, 0x1, 0x1f ;  /* 0x00201f0010107f89 */ /* 0x000f2400000e0000 */
.L_x_2621:
[----:B0-----:R-:W0:Y:S01]  /*2afb0*/  S2R R8, SR_TID.X ;  /* 0x0000000000087919 */ /* 0x001e220000002100 */
[----:B------:R-:W-:Y:S01]  /*2afc0*/  ULDC UR4, c[0x0][0xc14] ;  /* 0x0003050000047ab9 */ /* 0x000fe20000000800 */
[----:B------:R-:W-:Y:S01]  /*2afd0*/  BSSY B0, `(.L_x_2514) ;  /* 0x000000b000007945 */ /* 0x000fe20003800000 */
[----:B-1----:R-:W-:Y:S02]  /*2afe0*/  IMAD.U32 R0, RZ, RZ, UR4 ;  /* 0x00000004ff007e24 */ /* 0x002fe4000f8e00ff */
[----:B------:R-:W-:Y:S01]  /*2aff0*/  IMAD.MOV.U32 R3, RZ, RZ, RZ ;  /* 0x000000ffff037224 */ /* 0x000fe200078e00ff */
[----:B0-----:R-:W-:-:S04]  /*2b000*/  LOP3.LUT R8, R8, 0x1f, RZ, 0xc0, !PT ;  /* 0x0000001f08087812 */ /* 0x001fc800078ec0ff */
[C---:B------:R-:W-:Y:S02]  /*2b010*/  ISETP.NE.AND P0, PT, R8.reuse, 0x1f, PT ;  /* 0x0000001f0800780c */ /* 0x040fe40003f05270 */
[----:B------:R-:W-:-:S04]  /*2b020*/  IADD3 R5, R8, R19, RZ ;  /* 0x0000001308057210 */ /* 0x000fc80007ffe0ff */
[----:B------:R-:W-:-:S13]  /*2b030*/  ISETP.GE.OR P0, PT, R5, R0, !P0 ;  /* 0x000000000500720c */ /* 0x000fda0004706670 */
[----:B------:R-:W-:Y:S05]  /*2b040*/  @P0 BRA `(.L_x_2515) ;  /* 0x00000000000c0947 */ /* 0x000fea0003800000 */
[----:B------:R-:W0:Y:S02]  /*2b050*/  LDC.64 R2, c[0x0][0xc58] ;  /* 0x00031600ff027b82 */ /* 0x000e240000000a00 */
[----:B0-----:R-:W-:-:S06]  /*2b060*/  IMAD.WIDE R2, R5, 0x4, R2 ;  /* 0x0000000405027825 */ /* 0x001fcc00078e0202 */
[----:B------:R0:W5:Y:S02]  /*2b070*/  LDG.E R3, desc[UR60][R2.64] ;  /* 0x0000003c02037981 */ /* 0x000164000c1e1900 */
.L_x_2515:
[----:B------:R-:W-:Y:S05]  /*2b080*/  BSYNC B0 ;  /* 0x0000000000007941 */ /* 0x000fea0003800000 */
.L_x_2514:
        /* <DEDUP_REMOVED lines=17> */
[----:B-1----:R-:W-:-:S04]  /*2b1a0*/  SEL R7, R14, RZ, P1 ;  /* 0x000000ff0e077207 */ /* 0x002fc80000800000 */
[----:B------:R-:W-:-:S05]  /*2b1b0*/  IADD3 R7, R6, R7, RZ ;  /* 0x0000000706077210 */ /* 0x000fca0007ffe0ff */
[----:B------:R-:W0:Y:S02]  /*2b1c0*/  SHFL.UP PT, R14, R7, 0x10, RZ ;  /* 0x06000000070e7989 */ /* 0x000e2400000e00ff */
[----:B0-----:R-:W-:-:S05]  /*2b1d0*/  SEL R2, R14, RZ, P0 ;  /* 0x000000ff0e027207 */ /* 0x001fca0000000000 */
[----:B------:R-:W-:-:S05]  /*2b1e0*/  IMAD.IADD R2, R7, 0x1, R2 ;  /* 0x0000000107027824 */ /* 0x000fca00078e0202 */
[----:B------:R0:W1:Y:S02]  /*2b1f0*/  SHFL.IDX PT, R14, R2, 0x1f, 0x1f ;  /* 0x03e01f00020e7f89 */ /* 0x00006400000e0000 */
.L_x_2629:
[----:B------:R-:W-:Y:S02]  /*2b200*/  ULDC UR4, c[0x0][0xc10] ;  /* 0x0003040000047ab9 */ /* 0x000fe40000000800 */
[----:B------:R-:W-:-:S04]  /*2b210*/  IMAD.U32 R5, RZ, RZ, UR4 ;  /* 0x00000004ff057e24 */ /* 0x000fc8000f8e00ff */
[----:B-1----:R-:W-:-:S05]  /*2b220*/  IMAD R7, R14, R5, RZ ;  /* 0x000000050e077224 */ /* 0x002fca00078e02ff */
[----:B--2-4-:R-:W-:-:S04]  /*2b230*/  IADD3 R16, R16, R7, RZ ;  /* 0x0000000710107210 */ /* 0x014fc80007ffe0ff */
[----:B---3--:R-:W-:-:S13]  /*2b240*/  ISETP.GT.AND P0, PT, R16, R4, PT ;  /* 0x000000041000720c */ /* 0x008fda0003f04270 */
[----:B------:R-:W-:Y:S05]  /*2b250*/  @P0 BRA `(.L_x_2517) ;  /* 0x0000000000b40947 */ /* 0x000fea0003800000 */
[----:B------:R-:W1:Y:S02]  /*2b260*/  LDC R0, c[0x0][0xc14] ;  /* 0x00030500ff007b82 */ /* 0x000e640000000800 */
.L_x_2522:
[----:B------:R-:W-:-:S05]  /*2b270*/  VIADD R19, R19, 0x1f ;  /* 0x0000001f13137836 */ /* 0x000fca0000000000 */
[----:B-1----:R-:W-:-:S13]  /*2b280*/  ISETP.GE.AND P0, PT, R19, R0, PT ;  /* 0x000000001300720c */ /* 0x002fda0003f06270 */
[----:B------:R-:W-:Y:S05]  /*2b290*/  @P0 BRA `(.L_x_2518) ;  /* 0x0000000400ec0947 */ /* 0x000fea0003800000 */
[----:B------:R-:W1:Y:S01]  /*2b2a0*/  S2R R8, SR_TID.X ;  /* 0x0000000000087919 */ /* 0x000e620000002100 */
[----:B------:R-:W-:Y:S01]  /*2b2b0*/  BSSY B0, `(.L_x_2519) ;  /* 0x000000a000007945 */ /* 0x000fe20003800000 */
[----:B------:R-:W-:Y:S02]  /*2b2c0*/  MOV R3, RZ ;  /* 0x000000ff00037202 */ /* 0x000fe40000000f00 */
[----:B-1----:R-:W-:-:S04]  /*2b2d0*/  LOP3.LUT R8, R8, 0x1f, RZ, 0xc0, !PT ;  /* 0x0000001f08087812 */ /* 0x002fc800078ec0ff */
[C---:B------:R-:W-:Y:S01]  /*2b2e0*/  ISETP.NE.AND P1, PT, R8.reuse, 0x1f, PT ;  /* 0x0000001f0800780c */ /* 0x040fe20003f25270 */
[----:B------:R-:W-:-:S05]  /*2b2f0*/  IMAD.IADD R5, R8, 0x1, R19 ;  /* 0x0000000108057824 */ /* 0x000fca00078e0213 */
[----:B------:R-:W-:-:S13]  /*2b300*/  ISETP.GE.OR P0, PT, R5, R0, !P1 ;  /* 0x000000000500720c */ /* 0x000fda0004f06670 */
[----:B------:R-:W-:Y:S05]  /*2b310*/  @P0 BRA `(.L_x_2520) ;  /* 0x00000000000c0947 */ /* 0x000fea0003800000 */
[----:B0-----:R-:W0:Y:S02]  /*2b320*/  LDC.64 R2, c[0x0][0xc58] ;  /* 0x00031600ff027b82 */ /* 0x001e240000000a00 */
[----:B0-----:R-:W-:-:S06]  /*2b330*/  IMAD.WIDE R2, R5, 0x4, R2 ;  /* 0x0000000405027825 */ /* 0x001fcc00078e0202 */
[----:B------:R1:W5:Y:S02]  /*2b340*/  LDG.E R3, desc[UR60][R2.64] ;  /* 0x0000003c02037981 */ /* 0x000364000c1e1900 */
.L_x_2520:
[----:B------:R-:W-:Y:S05]  /*2b350*/  BSYNC B0 ;  /* 0x0000000000007941 */ /* 0x000fea0003800000 */
.L_x_2519:
[----:B------:R-:W-:-:S03]  /*2b360*/  UMOV UR4, 0xffffffff ;  /* 0xffffffff00047882 */ /* 0x000fc60000000000 */
[----:B------:R-:W-:Y:S05]  /*2b370*/  BRA.DIV UR4, `(.L_x_2521) ;  /* 0x0000002604507947 */ /* 0x000fea000b800000 */
[----:B-----5:R-:W2:Y:S01]  /*2b380*/  SHFL.UP PT, R14, R3, 0x1, RZ ;  /* 0x04200000030e7989 */ /* 0x020ea200000e00ff */
[C---:B------:R-:W-:Y:S02]  /*2b390*/  ISETP.NE.AND P0, PT, R8.reuse, RZ, PT ;  /* 0x000000ff0800720c */ /* 0x040fe40003f05270 */
[----:B------:R-:W-:Y:S02]  /*2b3a0*/  ISETP.GE.U32.AND P1, PT, R8, 0x2, PT ;  /* 0x000000020800780c */ /* 0x000fe40003f26070 */
[----:B--2---:R-:W-:Y:S02]  /*2b3b0*/  SEL R14, R14, RZ, P0 ;  /* 0x000000ff0e0e7207 */ /* 0x004fe40000000000 */
[----:B------:R-:W-:-:S03]  /*2b3c0*/  ISETP.GE.U32.AND P0, PT, R8, 0x4, PT ;  /* 0x000000040800780c */ /* 0x000fc60003f06070 */
[----:B------:R-:W-:-:S05]  /*2b3d0*/  IMAD.IADD R13, R3, 0x1, R14 ;  /* 0x00000001030d7824 */ /* 0x000fca00078e020e */
[----:B------:R-:W2:Y:S02]  /*2b3e0*/  SHFL.UP PT, R14, R13, 0x2, RZ ;  /* 0x044000000d0e7989 */ /* 0x000ea400000e00ff */
[----:B--2---:R-:W-:Y:S02]  /*2b3f0*/  SEL R14, R14, RZ, P1 ;  /* 0x000000ff0e0e7207 */ /* 0x004fe40000800000 */
[----:B------:R-:W-:-:S03]  /*2b400*/  ISETP.GE.U32.AND P1, PT, R8, 0x8, PT ;  /* 0x000000080800780c */ /* 0x000fc60003f26070 */
[----:B------:R-:W-:-:S05]  /*2b410*/  IMAD.IADD R5, R13, 0x1, R14 ;  /* 0x000000010d057824 */ /* 0x000fca00078e020e */
[----:B------:R-:W2:Y:S02]  /*2b420*/  SHFL.UP PT, R14, R5, 0x4, RZ ;  /* 0x04800000050e7989 */ /* 0x000ea400000e00ff */
[----:B--2---:R-:W-:Y:S02]  /*2b430*/  SEL R6, R14, RZ, P0 ;  /* 0x000000ff0e067207 */ /* 0x004fe40000000000 */
[----:B------:R-:W-:Y:S02]  /*2b440*/  ISETP.GE.U32.AND P0, PT, R8, 0x10, PT ;  /* 0x000000100800780c */ /* 0x000fe40003f06070 */
[----:B------:R-:W-:-:S05]  /*2b450*/  IADD3 R6, R5, R6, RZ ;  /* 0x0000000605067210 */ /* 0x000fca0007ffe0ff */
[----:B------:R-:W2:Y:S02]  /*2b460*/  SHFL.UP PT, R14, R6, 0x8, RZ ;  /* 0x05000000060e7989 */ /* 0x000ea400000e00ff */
[----:B--2---:R-:W-:-:S05]  /*2b470*/  SEL R7, R14, RZ, P1 ;  /* 0x000000ff0e077207 */ /* 0x004fca0000800000 */
[----:B------:R-:W-:-:S05]  /*2b480*/  IMAD.IADD R7, R6, 0x1, R7 ;  /* 0x0000000106077824 */ /* 0x000fca00078e0207 */
[----:B------:R-:W0:Y:S02]  /*2b490*/  SHFL.UP PT, R14, R7, 0x10, RZ ;  /* 0x06000000070e7989 */ /* 0x000e2400000e00ff */
[----:B01----:R-:W-:-:S05]  /*2b4a0*/  SEL R2, R14, RZ, P0 ;  /* 0x000000ff0e027207 */ /* 0x003fca0000000000 */
[----:B------:R-:W-:-:S05]  /*2b4b0*/  IMAD.IADD R2, R7, 0x1, R2 ;  /* 0x0000000107027824 */ /* 0x000fca00078e0202 */
[----:B------:R0:W1:Y:S02]  /*2b4c0*/  SHFL.IDX PT, R14, R2, 0x1f, 0x1f ;  /* 0x03e01f00020e7f89 */ /* 0x00006400000e0000 */
.L_x_2637:
[----:B------:R-:W-:Y:S02]  /*2b4d0*/  ULDC UR4, c[0x0][0xc10] ;  /* 0x0003040000047ab9 */ /* 0x000fe40000000800 */
[----:B------:R-:W-:-:S05]  /*2b4e0*/  MOV R5, UR4 ;  /* 0x0000000400057c02 */ /* 0x000fca0008000f00 */
[----:B-1----:R-:W-:-:S04]  /*2b4f0*/  IMAD R7, R14, R5, RZ ;  /* 0x000000050e077224 */ /* 0x002fc800078e02ff */
[----:B------:R-:W-:-:S05]  /*2b500*/  IMAD.IADD R16, R7, 0x1, R16 ;  /* 0x0000000107107824 */ /* 0x000fca00078e0210 */
[----:B------:R-:W-:-:S13]  /*2b510*/  ISETP.GT.AND P0, PT, R16, R4, PT ;  /* 0x000000041000720c */ /* 0x000fda0003f04270 */
[----:B------:R-:W-:Y:S05]  /*2b520*/  @!P0 BRA `(.L_x_2522) ;  /* 0xfffffffc00508947 */ /* 0x000fea000383ffff */
.L_x_2517:
        /* <DEDUP_REMOVED lines=8> */
.L_x_2641:
[----:B------:R-:W-:Y:S02]  /*2b5b0*/  ISETP.NE.AND P0, PT, R6, RZ, PT ;  /* 0x000000ff0600720c */ /* 0x000fe40003f05270 */
[----:B------:R-:W-:-:S11]  /*2b5c0*/  MOV R8, RZ ;  /* 0x000000ff00087202 */ /* 0x000fd60000000f00 */
[----:B------:R-:W-:Y:S05]  /*2b5d0*/  @!P0 BRA `(.L_x_2524) ;  /* 0x0000000000108947 */ /* 0x000fea0003800000 */
[----:B------:R-:W-:Y:S01]  /*2b5e0*/  UMOV UR4, 0xffffffff ;  /* 0xffffffff00047882 */ /* 0x000fe20000000000 */
[----:B------:R-:W-:Y:S02]  /*2b5f0*/  VIADD R12, R7, 0xffffffff ;  /* 0xffffffff070c7836 */ /* 0x000fe40000000000 */
[----:B------:R-:W-:Y:S05]  /*2b600*/  BRA.DIV UR4, `(.L_x_2525) ;  /* 0x0000002604c47947 */ /* 0x000fea000b800000 */
[----:B------:R3:W4:Y:S02]  /*2b610*/  SHFL.IDX PT, R8, R2, R12, 0x1f ;  /* 0x00001f0c02087589 */ /* 0x00072400000e0000 */
.L_x_2524:
[----:B01-3--:R-:W0:Y:S01]  /*2b620*/  LDC.64 R2, c[0x0][0xc68] ;  /* 0x00031a00ff027b82 */ /* 0x00be220000000a00 */
[----:B------:R-:W-:-:S04]  /*2b630*/  IMAD.IADD R19, R7, 0x1, R19 ;  /* 0x0000000107137824 */ /* 0x000fc800078e0213 */
[----:B0-----:R-:W-:-:S05]  /*2b640*/  IMAD.WIDE R2, R19, 0x4, R2 ;  /* 0x0000000413027825 */ /* 0x001fca00078e0202 */
[----:B------:R-:W2:Y:S01]  /*2b650*/  LDG.E R9, desc[UR60][R2.64] ;  /* 0x0000003c02097981 */ /* 0x000ea2000c1e1900 */
[----:B----4-:R-:W-:-:S05]  /*2b660*/  IMAD R16, R8, R5, R16 ;  /* 0x0000000508107224 */ /* 0x010fca00078e0210 */
[----:B------:R-:W-:Y:S01]  /*2b670*/  IADD3 R11, R4, -R16, RZ ;  /* 0x80000010040b7210 */ /* 0x000fe20007ffe0ff */
[----:B--2---:R-:W-:-:S05]  /*2b680*/  IMAD R6, R17, R9, RZ ;  /* 0x0000000911067224 */ /* 0x004fca00078e02ff */
[----:B------:R-:W-:-:S04]  /*2b690*/  IABS R7, R6 ;  /* 0x0000000600077213 */ /* 0x000fc80000000000 */
[----:B------:R-:W0:Y:S08]  /*2b6a0*/  I2F.RP R12, R7 ;  /* 0x00000007000c7306 */ /* 0x000e300000209400 */
[----:B0-----:R-:W0:Y:S02]  /*2b6b0*/  MUFU.RCP R12, R12 ;  /* 0x0000000c000c7308 */ /* 0x001e240000001000 */
[----:B0-----:R-:W-:-:S06]  /*2b6c0*/  IADD3 R13, R12, 0xffffffe, RZ ;  /* 0x0ffffffe0c0d7810 */ /* 0x001fcc0007ffe0ff */
[----:B------:R-:W0:Y:S02]  /*2b6d0*/  F2I.FTZ.U32.TRUNC.NTZ R3, R13 ;  /* 0x0000000d00037305 */ /* 0x000e24000021f000 */
[----:B0-----:R-:W-:-:S04]  /*2b6e0*/  IMAD.MOV R2, RZ, RZ, -R3 ;  /* 0x000000ffff027224 */ /* 0x001fc800078e0a03 */
[----:B------:R-:W-:Y:S02]  /*2b6f0*/  IMAD R10, R2, R7, RZ ;  /* 0x00000007020a7224 */ /* 0x000fe400078e02ff */
[----:B------:R-:W-:-:S04]  /*2b700*/  IMAD.MOV.U32 R2, RZ, RZ, RZ ;  /* 0x000000ffff027224 */ /* 0x000fc800078e00ff */
[----:B------:R-:W-:Y:S01]  /*2b710*/  IMAD.HI.U32 R10, R3, R10, R2 ;  /* 0x0000000a030a7227 */ /* 0x000fe200078e0002 */
[----:B------:R-:W-:Y:S02]  /*2b720*/  IABS R3, R11 ;  /* 0x0000000b00037213 */ /* 0x000fe40000000000 */
[----:B------:R-:W-:-:S03]  /*2b730*/  IABS R2, R6 ;  /* 0x0000000600027213 */ /* 0x000fc60000000000 */
[----:B------:R-:W-:-:S04]  /*2b740*/  IMAD.HI.U32 R10, R10, R3, RZ ;  /* 0x000000030a0a7227 */ /* 0x000fc800078e00ff */
[----:B------:R-:W-:-:S04]  /*2b750*/  IMAD.MOV R2, RZ, RZ, -R2 ;  /* 0x000000ffff027224 */ /* 0x000fc800078e0a02 */
[----:B------:R-:W-:Y:S01]  /*2b760*/  IMAD R2, R10, R2, R3 ;  /* 0x000000020a027224 */ /* 0x000fe200078e0203 */
[----:B------:R-:W-:-:S04]  /*2b770*/  LOP3.LUT R3, R11, R6, RZ, 0x3c, !PT ;  /* 0x000000060b037212 */ /* 0x000fc800078e3cff */
[----:B------:R-:W-:-:S13]  /*2b780*/  ISETP.GT.U32.AND P0, PT, R7, R2, PT ;  /* 0x000000020700720c */ /* 0x000fda0003f04070 */
[----:B------:R-:W-:Y:S01]  /*2b790*/  @!P0 IMAD.IADD R2, R2, 0x1, -R7 ;  /* 0x0000000102028824 */ /* 0x000fe200078e0a07 */
[----:B------:R-:W-:-:S04]  /*2b7a0*/  @!P0 IADD3 R10, R10, 0x1, RZ ;  /* 0x000000010a0a8810 */ /* 0x000fc80007ffe0ff */
[----:B------:R-:W-:-:S13]  /*2b7b0*/  ISETP.GE.U32.AND P0, PT, R2, R7, PT ;  /* 0x000000070200720c */ /* 0x000fda0003f06070 */
[----:B------:R-:W-:Y:S01]  /*2b7c0*/  @P0 VIADD R10, R10, 0x1 ;  /* 0x000000010a0a0836 */ /* 0x000fe20000000000 */
[----:B------:R-:W-:-:S03]  /*2b7d0*/  ISETP.GE.AND P0, PT, R3, RZ, PT ;  /* 0x000000ff0300720c */ /* 0x000fc60003f06270 */
[----:B------:R-:W-:-:S10]  /*2b7e0*/  IMAD.MOV.U32 R2, RZ, RZ, R10 ;  /* 0x000000ffff027224 */ /* 0x000fd400078e000a */
[----:B------:R-:W-:Y:S02]  /*2b7f0*/  @!P0 IADD3 R2, -R2, RZ, RZ ;  /* 0x000000ff02028210 */ /* 0x000fe40007ffe1ff */
[----:B------:R-:W-:-:S13]  /*2b800*/  ISETP.NE.AND P0, PT, R6, RZ, PT ;  /* 0x000000ff0600720c */ /* 0x000fda0003f05270 */
[----:B------:R-:W-:-:S05]  /*2b810*/  @!P0 LOP3.LUT R2, RZ, R6, RZ, 0x33, !PT ;  /* 0x00000006ff028212 */ /* 0x000fca00078e33ff */
[----:B------:R-:W-:Y:S01]  /*2b820*/  IMAD R4, R9, R2, RZ ;  /* 0x0000000209047224 */ /* 0x000fe200078e02ff */
[----:B------:R-:W-:-:S03]  /*2b830*/  IADD3 R2, -R2, RZ, RZ ;  /* 0x000000ff02027210 */ /* 0x000fc60007ffe1ff */
[----:B------:R-:W-:Y:S02]  /*2b840*/  IMAD.MOV R8, RZ, RZ, -R4 ;  /* 0x000000ffff087224 */ /* 0x000fe400078e0a04 */
[----:B------:R-:W-:-:S03]  /*2b850*/  IMAD R6, R6, R2, R11 ;  /* 0x0000000206067224 */ /* 0x000fc600078e020b */
[----:B------:R-:W-:-:S04]  /*2b860*/  VIADDMNMX R9, R8, R5, R9, PT ;  /* 0x0000000508097246 */ /* 0x000fc80003800109 */
[----:B------:R-:W-:-:S04]  /*2b870*/  IABS R5, R9 ;  /* 0x0000000900057213 */ /* 0x000fc80000000000 */
[----:B------:R-:W0:Y:S08]  /*2b880*/  I2F.RP R7, R5 ;  /* 0x0000000500077306 */ /* 0x000e300000209400 */
[----:B0-----:R-:W0:Y:S02]  /*2b890*/  MUFU.RCP R7, R7 ;  /* 0x0000000700077308 */ /* 0x001e240000001000 */
[----:B0-----:R-:W-:Y:S01]  /*2b8a0*/  VIADD R8, R7, 0xffffffe ;  /* 0x0ffffffe07087836 */ /* 0x001fe20000000000 */
[----:B------:R-:W-:-:S05]  /*2b8b0*/  IABS R7, R9 ;  /* 0x0000000900077213 */ /* 0x000fca0000000000 */
[----:B------:R0:W1:Y:S02]  /*2b8c0*/  F2I.FTZ.U32.TRUNC.NTZ R3, R8 ;  /* 0x0000000800037305 */ /* 0x000064000021f000 */
[----:B0-----:R-:W-:Y:S01]  /*2b8d0*/  IADD3 R8, RZ, -R7, RZ ;  /* 0x80000007ff087210 */ /* 0x001fe20007ffe0ff */
[----:B-1----:R-:W-:-:S04]  /*2b8e0*/  IMAD.MOV R2, RZ, RZ, -R3 ;  /* 0x000000ffff027224 */ /* 0x002fc800078e0a03 */
[----:B------:R-:W-:Y:S02]  /*2b8f0*/  IMAD R11, R2, R5, RZ ;  /* 0x00000005020b7224 */ /* 0x000fe400078e02ff */
[----:B------:R-:W-:-:S04]  /*2b900*/  IMAD.MOV.U32 R2, RZ, RZ, RZ ;  /* 0x000000ffff027224 */ /* 0x000fc800078e00ff */
        /* <DEDUP_REMOVED lines=10> */
[----:B------:R-:W-:Y:S01]  /*2b9b0*/  ISETP.GE.AND P0, PT, R3, RZ, PT ;  /* 0x000000ff0300720c */ /* 0x000fe20003f06270 */
[----:B------:R-:W-:-:S12]  /*2b9c0*/  IMAD.IADD R3, R6, 0x1, R4 ;  /* 0x0000000106037824 */ /* 0x000fd800078e0204 */
[----:B------:R-:W-:Y:S01]  /*2b9d0*/  @!P0 IMAD.MOV R2, RZ, RZ, -R2 ;  /* 0x000000ffff028224 */ /* 0x000fe200078e0a02 */
[----:B------:R-:W-:-:S13]  /*2b9e0*/  ISETP.NE.AND P0, PT, R9, RZ, PT ;  /* 0x000000ff0900720c */ /* 0x000fda0003f05270 */
[----:B------:R-:W-:Y:S02]  /*2b9f0*/  @!P0 LOP3.LUT R2, RZ, R9, RZ, 0x33, !PT ;  /* 0x00000009ff028212 */ /* 0x000fe400078e33ff */
[----:B------:R-:W-:-:S05]  /*2ba00*/  IADD3 R9, -R9, RZ, RZ ;  /* 0x000000ff09097210 */ /* 0x000fca0007ffe1ff */
[----:B------:R-:W-:Y:S01]  /*2ba10*/  IMAD R18, R2, R9, R3 ;  /* 0x0000000902127224 */ /* 0x000fe200078e0203 */
[----:B------:R-:W-:-:S05]  /*2ba20*/  LOP3.LUT R2, RZ, R2, RZ, 0x33, !PT ;  /* 0x00000002ff027212 */ /* 0x000fca00078e33ff */
[----:B------:R-:W-:Y:S01]  /*2ba30*/  IMAD.IADD R17, R17, 0x1, R2 ;  /* 0x0000000111117824 */ /* 0x000fe200078e0202 */
[----:B------:R-:W-:Y:S06]  /*2ba40*/  BRA `(.L_x_2526) ;  /* 0x00000000001c7947 */ /* 0x000fec0003800000 */
.L_x_2518:
[----:B------:R-:W-:Y:S01]  /*2ba50*/  UMOV UR4, URZ ;  /* 0x0000003f00047c82 */ /* 0x000fe20008000000 */
[----:B------:R-:W-:Y:S01]  /*2ba60*/  UMOV UR5, URZ ;  /* 0x0000003f00057c82 */ /* 0x000fe20008000000 */
[----:B------:R-:W-:Y:S01]  /*2ba70*/  ULDC UR6, c[0x0][0xc14] ;  /* 0x0003050000067ab9 */ /* 0x000fe20000000800 */
[----:B------:R-:W-:Y:S01]  /*2ba80*/  IMAD.MOV.U32 R16, RZ, RZ, R4 ;  /* 0x000000ffff107224 */ /* 0x000fe200078e0004 */
[----:B------:R-:W-:Y:S01]  /*2ba90*/  MOV R17, UR4 ;  /* 0x0000000400117c02 */ /* 0x000fe20008000f00 */
[----:B------:R-:W-:Y:S02]  /*2baa0*/  IMAD.U32 R18, RZ, RZ, UR5 ;  /* 0x00000005ff127e24 */ /* 0x000fe4000f8e00ff */
[----:B------:R-:W-:-:S07]  /*2bab0*/  IMAD.U32 R19, RZ, RZ, UR6 ;  /* 0x00000006ff137e24 */ /* 0x000fce000f8e00ff */
.L_x_2526:
        /* <DEDUP_REMOVED lines=12> */
.L_x_2441:
        /* <DEDUP_REMOVED lines=12> */
.L_x_2644:
[----:B------:R-:W-:Y:S05]  /*2bc40*/  BSYNC B0 ;  /* 0x0000000000007941 */ /* 0x000fea0003800000 */
.L_x_2528:
[----:B------:R-:W-:-:S03]  /*2bc50*/  UMOV UR4, 0xffffffff ;  /* 0xffffffff00047882 */ /* 0x000fc60000000000 */
[----:B------:R-:W-:Y:S05]  /*2bc60*/  BRA.DIV UR4, `(.L_x_2530) ;  /* 0x0000002204687947 */ /* 0x000fea000b800000 */
[----:B------:R-:W2:Y:S02]  /*2bc70*/  S2R R2, SR_TID.X ;  /* 0x0000000000027919 */ /* 0x000ea40000002100 */
[----:B--2---:R-:W-:-:S04]  /*2bc80*/  SHF.R.U32.HI R2, RZ, 0x5, R2 ;  /* 0x00000005ff027819 */ /* 0x004fc80000011602 */
[----:B------:R-:W-:-:S05]  /*2bc90*/  LOP3.LUT R2, R2, 0x3, RZ, 0xc0, !PT ;  /* 0x0000000302027812 */ /* 0x000fca00078ec0ff */
[----:B------:R2:W3:Y:S02]  /*2bca0*/  SHFL.IDX PT, R14, R2, RZ, 0x1f ;  /* 0x00001fff020e7589 */ /* 0x0004e400000e0000 */
.L_x_2647:
[----:B---3--:R-:W-:-:S13]  /*2bcb0*/  ISETP.NE.AND P0, PT, R14, RZ, PT ;  /* 0x000000ff0e00720c */ /* 0x008fda0003f05270 */
[----:B------:R-:W-:Y:S05]  /*2bcc0*/  @P0 BRA `(.L_x_2197) ;  /* 0x00000000009c0947 */ /* 0x000fea0003800000 */
[----:B------:R-:W-:-:S03]  /*2bcd0*/  UMOV UR4, 0xffffffff ;  /* 0xffffffff00047882 */ /* 0x000fc60000000000 */
[----:B------:R-:W-:Y:S05]  /*2bce0*/  BRA.DIV UR4, `(.L_x_2531) ;  /* 0x00000022047c7947 */ /* 0x000fea000b800000 */
[----:B------:R-:W-:-:S13]  /*2bcf0*/  ELECT P6, URZ, PT ;  /* 0x00000000003f782f */ /* 0x000fda00038c0000 */
.L_x_2650:
        /* <DEDUP_REMOVED lines=8> */
.L_x_2532:
[----:B-1----:R-:W2:Y:S04]  /*2bd80*/  LDL R3, [R1] ;  /* 0x0000000001037983 */ /* 0x002ea80000100800 */
[----:B------:R-:W3:Y:S01]  /*2bd90*/  LDL.LU R7, [R1+0x8] ;  /* 0x0000080001077983 */ /* 0x000ee20000300800 */
[----:B------:R-:W-:-:S05]  /*2bda0*/  IADD3 R2, R0, 0x36840, RZ ;  /* 0x0003684000027810 */ /* 0x000fca0007ffe0ff */
[C---:B--2---:R-:W-:Y:S02]  /*2bdb0*/  IMAD R6, R3.reuse, 0x8, R2 ;  /* 0x0000000803067824 */ /* 0x044fe400078e0202 */
[----:B------:R-:W-:Y:S01]  /*2bdc0*/  VIADD R3, R3, 0x1 ;  /* 0x0000000103037836 */ /* 0x000fe20000000000 */
[----:B---3--:R-:W-:-:S04]  /*2bdd0*/  SHF.L.U32 R5, R7, 0x1f, RZ ;  /* 0x0000001f07057819 */ /* 0x008fc800000006ff */
[C---:B------:R-:W-:Y:S01]  /*2bde0*/  ISETP.NE.AND P1, PT, R3.reuse, 0x2, PT ;  /* 0x000000020300780c */ /* 0x040fe20003f25270 */
[----:B------:R-:W1:Y:S03]  /*2bdf0*/  SYNCS.PHASECHK.TRANS64.TRYWAIT P0, [R6+URZ], R5 ;  /* 0x00000005060075a7 */ /* 0x000e66000800017f */
[----:B------:R-:W-:Y:S02]  /*2be00*/  SEL R4, RZ, 0x1, P1 ;  /* 0x00000001ff047807 */ /* 0x000fe40000800000 */
[----:B------:R-:W-:Y:S02]  /*2be10*/  SEL R3, R3, RZ, P1 ;  /* 0x000000ff03037207 */ /* 0x000fe40000800000 */
[----:B------:R-:W-:Y:S02]  /*2be20*/  LOP3.LUT R4, R7, R4, RZ, 0x3c, !PT ;  /* 0x0000000407047212 */ /* 0x000fe400078e3cff */
[----:B------:R-:W-:-:S02]  /*2be30*/  LEA R7, R3, R2, 0x3 ;  /* 0x0000000203077211 */ /* 0x000fc400078e18ff */
[----:B------:R-:W-:Y:S01]  /*2be40*/  SHF.L.U32 R2, R4, 0x1f, RZ ;  /* 0x0000001f04027819 */ /* 0x000fe200000006ff */
[----:B-1----:R-:W-:Y:S06]  /*2be50*/  @!P0 BRA `(.L_x_2533) ;  /* 0x0000002000408947 */ /* 0x002fec0003800000 */
.L_x_2651:
[----:B------:R-:W2:Y:S02]  /*2be60*/  SYNCS.PHASECHK.TRANS64.TRYWAIT P0, [R7+URZ], R2 ;  /* 0x00000002070075a7 */ /* 0x000ea4000800017f */
[----:B--2---:R-:W-:Y:S05]  /*2be70*/  @!P0 BRA `(.L_x_2534) ;  /* 0x00000020004c8947 */ /* 0x004fea0003800000 */
.L_x_2652:
[----:B------:R-:W-:Y:S05]  /*2be80*/  @!P2 BRA `(.L_x_2535) ;  /* 0x000000000004a947 */ /* 0x000fea0003800000 */
[----:B------:R-:W-:Y:S01]  /*2be90*/  BPT.TRAP 0x1 ;  /* 0x000000040000795c */ /* 0x000fe20000300000 */
.L_x_2535:
[----:B------:R-:W3:Y:S01]  /*2bea0*/  LDL.LU R4, [R1] ;  /* 0x0000000001047983 */ /* 0x000ee20000300800 */
[----:B------:R-:W-:-:S04]  /*2beb0*/  VIADD R0, R0, 0x36860 ;  /* 0x0003686000007836 */ /* 0x000fc80000000000 */
[----:B---3--:R-:W-:-:S04]  /*2bec0*/  IMAD R4, R4, 0x8, R0 ;  /* 0x0000000804047824 */ /* 0x008fc800078e0200 */
[----:B------:R-:W3:Y:S02]  /*2bed0*/  SYNCS.PHASECHK.TRANS64.TRYWAIT P0, [R4+URZ], R5 ;  /* 0x00000005040075a7 */ /* 0x000ee4000800017f */
[----:B---3--:R-:W-:Y:S05]  /*2bee0*/  @!P0 BRA `(.L_x_2536) ;  /* 0x0000002000448947 */ /* 0x008fea0003800000 */
.L_x_2653:
[----:B------:R-:W-:-:S07]  /*2bef0*/  LEA R3, R3, R0, 0x3 ;  /* 0x0000000003037211 */ /* 0x000fce00078e18ff */
.L_x_2537:
[----:B----4-:R4:W0:Y:S02]  /*2bf00*/  SYNCS.PHASECHK.TRANS64.TRYWAIT P0, [R3+URZ], R2 ;  /* 0x00000002030075a7 */ /* 0x010824000800017f */
[----:B0-----:R-:W-:Y:S05]  /*2bf10*/  @!P0 NANOSLEEP.SYNCS 0x989680 ;  /* 0x009896800000895d */ /* 0x001fea0003900000 */
[----:B------:R-:W0:Y:S02]  /*2bf20*/  @!P0 SYNCS.PHASECHK.TRANS64 P0, [R3+URZ], R2 ;  /* 0x00000002030085a7 */ /* 0x000e24000800007f */
[----:B0-----:R-:W-:Y:S05]  /*2bf30*/  @!P0 BRA `(.L_x_2537) ;  /* 0xfffffffc00f08947 */ /* 0x001fea000383ffff */
.L_x_2197:
[----:B------:R-:W-:Y:S05]  /*2bf40*/  BSYNC B7 ;  /* 0x0000000000077941 */ /* 0x000fea0003800000 */
.L_x_2194:
[----:B------:R-:W-:Y:S05]  /*2bf50*/  EXIT ;  /* 0x000000000000794d */ /* 0x000fea0003800000 */
.L_x_2215:
[----:B0-----:R0:W1:Y:S02]  /*2bf60*/  SYNCS.PHASECHK.TRANS64.TRYWAIT P5, [R43+URZ+0x36890], R100 ;  /* 0x036890642b0075a7 */ /* 0x00106400080a017f */
[----:B-1----:R-:W-:Y:S05]  /*2bf70*/  @!P5 NANOSLEEP.SYNCS 0x989680 ;  /* 0x009896800000d95d */ /* 0x002fea0003900000 */
[----:B------:R-:W1:Y:S02]  /*2bf80*/  @!P5 SYNCS.PHASECHK.TRANS64 P5, [R43+URZ+0x36890], R100 ;  /* 0x036890642b00d5a7 */ /* 0x000e6400080a007f */
[----:B-1----:R-:W-:Y:S05]  /*2bf90*/  @!P5 BRA `(.L_x_2215) ;  /* 0xfffffffc00f0d947 */ /* 0x002fea000383ffff */
[----:B------:R-:W-:Y:S05]  /*2bfa0*/  BRA `(.L_x_2538) ;  /* 0xfffffd7800087947 */ /* 0x000fea000383ffff */
.L_x_2269:
[----:B-1----:R1:W3:Y:S02]  /*2bfb0*/  SYNCS.PHASECHK.TRANS64.TRYWAIT P5, [R43+URZ+0x36890], R100 ;  /* 0x036890642b0075a7 */ /* 0x0022e400080a017f */
[----:B---3--:R-:W-:Y:S05]  /*2bfc0*/  @!P5 NANOSLEEP.SYNCS 0x989680 ;  /* 0x009896800000d95d */ /* 0x008fea0003900000 */
[----:B------:R-:W3:Y:S02]  /*2bfd0*/  @!P5 SYNCS.PHASECHK.TRANS64 P5, [R43+URZ+0x36890], R100 ;  /* 0x036890642b00d5a7 */ /* 0x000ee400080a007f */
[----:B---3--:R-:W-:Y:S05]  /*2bfe0*/  @!P5 BRA `(.L_x_2269) ;  /* 0xfffffffc00f0d947 */ /* 0x008fea000383ffff */
[----:B------:R-:W-:Y:S05]  /*2bff0*/  BRA `(.L_x_2539) ;  /* 0xfffffda800a07947 */ /* 0x000fea000383ffff */
.L_x_2294:
[----:B-1----:R1:W2:Y:S02]  /*2c000*/  SYNCS.PHASECHK.TRANS64.TRYWAIT P3, [R43+URZ+0x36890], R100 ;  /* 0x036890642b0075a7 */ /* 0x0022a4000806017f */
[----:B--2---:R-:W-:Y:S05]  /*2c010*/  @!P3 NANOSLEEP.SYNCS 0x989680 ;  /* 0x009896800000b95d */ /* 0x004fea0003900000 */
[----:B------:R-:W2:Y:S02]  /*2c020*/  @!P3 SYNCS.PHASECHK.TRANS64 P3, [R43+URZ+0x36890], R100 ;  /* 0x036890642b00b5a7 */ /* 0x000ea4000806007f */
[----:B--2---:R-:W-:Y:S05]  /*2c030*/  @!P3 BRA `(.L_x_2294) ;  /* 0xfffffffc00f0b947 */ /* 0x004fea000383ffff */
[----:B------:R-:W-:Y:S05]  /*2c040*/  BRA `(.L_x_2540) ;  /* 0xfffffdd800807947 */ /* 0x000fea000383ffff */
.L_x_2300:
[----:B0-----:R0:W1:Y:S02]  /*2c050*/  SYNCS.PHASECHK.TRANS64.TRYWAIT P2, [R43+URZ+0x368b0], R100 ;  /* 0x0368b0642b0075a7 */ /* 0x001064000804017f */
[----:B-1----:R-:W-:Y:S05]  /*2c060*/  @!P2 NANOSLEEP.SYNCS 0x989680 ;  /* 0x009896800000a95d */ /* 0x002fea0003900000 */
[----:B------:R-:W1:Y:S02]  /*2c070*/  @!P2 SYNCS.PHASECHK.TRANS64 P2, [R43+URZ+0x368b0], R100 ;  /* 0x0368b0642b00a5a7 */ /* 0x000e64000804007f */
[----:B-1----:R-:W-:Y:S05]  /*2c080*/  @!P2 BRA `(.L_x_2300) ;  /* 0xfffffffc00f0a947 */ /* 0x002fea000383ffff */
[----:B------:R-:W-:Y:S05]  /*2c090*/  BRA `(.L_x_2541) ;  /* 0xfffffddc00987947 */ /* 0x000fea000383ffff */
.L_x_2322:
        /* <DEDUP_REMOVED lines=8> */
.L_x_2543:
[----:B------:R-:W-:Y:S05]  /*2c120*/  BSYNC B1 ;  /* 0x0000000000017941 */ /* 0x000fea0003800000 */
.L_x_2542:
[----:B------:R-:W-:Y:S05]  /*2c130*/  BRA `(.L_x_2544) ;  /* 0xfffffdfc002c7947 */ /* 0x000fea000383ffff */
.L_x_2323:
        /* <DEDUP_REMOVED lines=8> */
.L_x_2546:
[----:B------:R-:W-:Y:S05]  /*2c1c0*/  BSYNC B1 ;  /* 0x0000000000017941 */ /* 0x000fea0003800000 */
.L_x_2545:
[----:B------:R-:W-:Y:S05]  /*2c1d0*/  BRA `(.L_x_2547) ;  /* 0xfffffdfc000c7947 */ /* 0x000fea000383ffff */
.L_x_2324:
        /* <DEDUP_REMOVED lines=8> */
.L_x_2549:
[----:B------:R-:W-:Y:S05]  /*2c260*/  BSYNC B1 ;  /* 0x0000000000017941 */ /* 0x000fea0003800000 */
.L_x_2548:
[----:B------:R-:W-:Y:S05]  /*2c270*/  BRA `(.L_x_2550) ;  /* 0xfffffdf800ec7947 */ /* 0x000fea000383ffff */
.L_x_2325:
        /* <DEDUP_REMOVED lines=8> */
.L_x_2552:
[----:B------:R-:W-:Y:S05]  /*2c300*/  BSYNC B1 ;  /* 0x0000000000017941 */ /* 0x000fea0003800000 */
.L_x_2551:
[----:B------:R-:W-:Y:S05]  /*2c310*/  BRA `(.L_x_2553) ;  /* 0xfffffdf800cc7947 */ /* 0x000fea000383ffff */
.L_x_2326:
        /* <DEDUP_REMOVED lines=8> */
.L_x_2555:
[----:B------:R-:W-:Y:S05]  /*2c3a0*/  BSYNC B1 ;  /* 0x0000000000017941 */ /* 0x000fea0003800000 */
.L_x_2554:
[----:B------:R-:W-:Y:S05]  /*2c3b0*/  BRA `(.L_x_2556) ;  /* 0xfffffdf800ac7947 */ /* 0x000fea000383ffff */
.L_x_2327:
        /* <DEDUP_REMOVED lines=8> */
.L_x_2558:
[----:B------:R-:W-:Y:S05]  /*2c440*/  BSYNC B1 ;  /* 0x0000000000017941 */ /* 0x000fea0003800000 */
.L_x_2557:
[----:B------:R-:W-:Y:S05]  /*2c450*/  BRA `(.L_x_2559) ;  /* 0xfffffdf800907947 */ /* 0x000fea000383ffff */
.L_x_2328:
        /* <DEDUP_REMOVED lines=8> */
.L_x_2561:
[----:B------:R-:W-:Y:S05]  /*2c4e0*/  BSYNC B1 ;  /* 0x0000000000017941 */ /* 0x000fea0003800000 */
.L_x_2560:
[----:B------:R-:W-:Y:S05]  /*2c4f0*/  BRA `(.L_x_2562) ;  /* 0xfffffdf800747947 */ /* 0x000fea000383ffff */
.L_x_2329:
        /* <DEDUP_REMOVED lines=8> */
.L_x_2564:
[----:B------:R-:W-:Y:S05]  /*2c580*/  BSYNC B1 ;  /* 0x0000000000017941 */ /* 0x000fea0003800000 */
.L_x_2563:
[----:B------:R-:W-:Y:S05]  /*2c590*/  BRA `(.L_x_2565) ;  /* 0xfffffdf800587947 */ /* 0x000fea000383ffff */
.L_x_2331:
[----:B0-----:R0:W1:Y:S02]  /*2c5a0*/  SYNCS.PHASECHK.TRANS64.TRYWAIT P2, [R18+URZ+0x36800], R3 ;  /* 0x03680003120075a7 */ /* 0x001064000804017f */
[----:B-1----:R-:W-:Y:S05]  /*2c5b0*/  @!P2 NANOSLEEP.SYNCS 0x989680 ;  /* 0x009896800000a95d */ /* 0x002fea0003900000 */
[----:B------:R-:W1:Y:S02]  /*2c5c0*/  @!P2 SYNCS.PHASECHK.TRANS64 P2, [R18+URZ+0x36800], R3 ;  /* 0x036800031200a5a7 */ /* 0x000e64000804007f */
[----:B-1----:R-:W-:Y:S05]  /*2c5d0*/  @!P2 BRA `(.L_x_2331) ;  /* 0xfffffffc00f0a947 */ /* 0x002fea000383ffff */
[----:B------:R-:W-:Y:S05]  /*2c5e0*/  BRA `(.L_x_2566) ;  /* 0xfffffdf800b87947 */ /* 0x000fea000383ffff */
.L_x_2359:
        /* <DEDUP_REMOVED lines=8> */
.L_x_2568:
[----:B------:R-:W-:Y:S05]  /*2c670*/  BSYNC B1 ;  /* 0x0000000000017941 */ /* 0x000fea0003800000 */
.L_x_2567:
[----:B------:R-:W-:Y:S05]  /*2c680*/  BRA `(.L_x_2569) ;  /* 0xfffffe2800307947 */ /* 0x000fea000383ffff */
.L_x_2360:
        /* <DEDUP_REMOVED lines=8> */
.L_x_2571:
[----:B------:R-:W-:Y:S05]  /*2c710*/  BSYNC B1 ;  /* 0x0000000000017941 */ /* 0x000fea0003800000 */
.L_x_2570:
[----:B------:R-:W-:Y:S05]  /*2c720*/  BRA `(.L_x_2572) ;  /* 0xfffffe2800107947 */ /* 0x000fea000383ffff */
.L_x_2361:
        /* <DEDUP_REMOVED lines=8> */
.L_x_2574:
[----:B------:R-:W-:Y:S05]  /*2c7b0*/  BSYNC B1 ;  /* 0x0000000000017941 */ /* 0x000fea0003800000 */
.L_x_2573:
[----:B------:R-:W-:Y:S05]  /*2c7c0*/  BRA `(.L_x_2575) ;  /* 0xfffffe2400f07947 */ /* 0x000fea000383ffff */
.L_x_2362:
        /* <DEDUP_REMOVED lines=8> */
.L_x_2577:
[----:B------:R-:W-:Y:S05]  /*2c850*/  BSYNC B1 ;  /* 0x0000000000017941 */ /* 0x000fea0003800000 */
.L_x_2576:
[----:B------:R-:W-:Y:S05]  /*2c860*/  BRA `(.L_x_2578) ;  /* 0xfffffe2400d07947 */ /* 0x000fea000383ffff */
.L_x_2363:
        /* <DEDUP_REMOVED lines=8> */
.L_x_2580:
[----:B------:R-:W-:Y:S05]  /*2c8f0*/  BSYNC B1 ;  /* 0x0000000000017941 */ /* 0x000fea0003800000 */
.L_x_2579:
[----:B------:R-:W-:Y:S05]  /*2c900*/  BRA `(.L_x_2581) ;  /* 0xfffffe2400b07947 */ /* 0x000fea000383ffff */
.L_x_2364:
        /* <DEDUP_REMOVED lines=8> */
.L_x_2583:
[----:B------:R-:W-:Y:S05]  /*2c990*/  BSYNC B1 ;  /* 0x0000000000017941 */ /* 0x000fea0003800000 */
.L_x_2582:
[----:B------:R-:W-:Y:S05]  /*2c9a0*/  BRA `(.L_x_2584) ;  /* 0xfffffe2400947947 */ /* 0x000fea000383ffff */
.L_x_2365:
        /* <DEDUP_REMOVED lines=8> */
.L_x_2586:
[----:B------:R-:W-:Y:S05]  /*2ca30*/  BSYNC B1 ;  /* 0x0000000000017941 */ /* 0x000fea0003800000 */
.L_x_2585:
[----:B------:R-:W-:Y:S05]  /*2ca40*/  BRA `(.L_x_2587) ;  /* 0xfffffe2400787947 */ /* 0x000fea000383ffff */
.L_x_2366:
        /* <DEDUP_REMOVED lines=8> */
.L_x_2589:
[----:B------:R-:W-:Y:S05]  /*2cad0*/  BSYNC B1 ;  /* 0x0000000000017941 */ /* 0x000fea0003800000 */
.L_x_2588:
[----:B------:R-:W-:Y:S05]  /*2cae0*/  BRA `(.L_x_2590) ;  /* 0xfffffe24005c7947 */ /* 0x000fea000383ffff */
.L_x_2368:
[----:B0-----:R0:W1:Y:S02]  /*2caf0*/  SYNCS.PHASECHK.TRANS64.TRYWAIT P2, [R18+URZ+0x36800], R9 ;  /* 0x03680009120075a7 */ /* 0x001064000804017f */
[----:B-1----:R-:W-:Y:S05]  /*2cb00*/  @!P2 NANOSLEEP.SYNCS 0x989680 ;  /* 0x009896800000a95d */ /* 0x002fea0003900000 */
[----:B------:R-:W1:Y:S02]  /*2cb10*/  @!P2 SYNCS.PHASECHK.TRANS64 P2, [R18+URZ+0x36800], R9 ;  /* 0x036800091200a5a7 */ /* 0x000e64000804007f */
[----:B-1----:R-:W-:Y:S05]  /*2cb20*/  @!P2 BRA `(.L_x_2368) ;  /* 0xfffffffc00f0a947 */ /* 0x002fea000383ffff */
[----:B------:R-:W-:Y:S05]  /*2cb30*/  BRA `(.L_x_2591) ;  /* 0xfffffe2400bc7947 */ /* 0x000fea000383ffff */
.L_x_2382:
[----:B-1----:R1:W2:Y:S02]  /*2cb40*/  SYNCS.PHASECHK.TRANS64.TRYWAIT P2, [R0+URZ+0x36830], R3 ;  /* 0x03683003000075a7 */ /* 0x0022a4000804017f */
[----:B--2---:R-:W-:Y:S05]  /*2cb50*/  @!P2 NANOSLEEP.SYNCS 0x989680 ;  /* 0x009896800000a95d */ /* 0x004fea0003900000 */
[----:B------:R-:W2:Y:S02]  /*2cb60*/  @!P2 SYNCS.PHASECHK.TRANS64 P2, [R0+URZ+0x36830], R3 ;  /* 0x036830030000a5a7 */ /* 0x000ea4000804007f */
[----:B--2---:R-:W-:Y:S05]  /*2cb70*/  @!P2 BRA `(.L_x_2382) ;  /* 0xfffffffc00f0a947 */ /* 0x004fea000383ffff */
[----:B------:R-:W-:Y:S05]  /*2cb80*/  BRA `(.L_x_2381) ;  /* 0xfffffe4c008c7947 */ /* 0x000fea000383ffff */
.L_x_2389:
[----:B-1----:R1:W2:Y:S02]  /*2cb90*/  SYNCS.PHASECHK.TRANS64.TRYWAIT P2, [R13+URZ+0x36830], R4 ;  /* 0x036830040d0075a7 */ /* 0x0022a4000804017f */
[----:B--2---:R-:W-:Y:S05]  /*2cba0*/  @!P2 NANOSLEEP.SYNCS 0x989680 ;  /* 0x009896800000a95d */ /* 0x004fea0003900000 */
[----:B------:R-:W2:Y:S02]  /*2cbb0*/  @!P2 SYNCS.PHASECHK.TRANS64 P2, [R13+URZ+0x36830], R4 ;  /* 0x036830040d00a5a7 */ /* 0x000ea4000804007f */
[----:B--2---:R-:W-:Y:S05]  /*2cbc0*/  @!P2 BRA `(.L_x_2389) ;  /* 0xfffffffc00f0a947 */ /* 0x004fea000383ffff */
[----:B------:R-:W-:Y:S05]  /*2cbd0*/  BRA `(.L_x_2388) ;  /* 0xfffffea800a07947 */ /* 0x000fea000383ffff */
.L_x_2394:
[----:B-1----:R1:W2:Y:S02]  /*2cbe0*/  SYNCS.PHASECHK.TRANS64.TRYWAIT P2, [R11+URZ+0x36850], R0 ;  /* 0x036850000b0075a7 */ /* 0x0022a4000804017f */
[----:B--2---:R-:W-:Y:S05]  /*2cbf0*/  @!P2 NANOSLEEP.SYNCS 0x989680 ;  /* 0x009896800000a95d */ /* 0x004fea0003900000 */
[----:B------:R-:W2:Y:S02]  /*2cc00*/  @!P2 SYNCS.PHASECHK.TRANS64 P2, [R11+URZ+0x36850], R0 ;  /* 0x036850000b00a5a7 */ /* 0x000ea4000804007f */
[----:B--2---:R-:W-:Y:S05]  /*2cc10*/  @!P2 BRA `(.L_x_2394) ;  /* 0xfffffffc00f0a947 */ /* 0x004fea000383ffff */
[----:B------:R-:W-:Y:S05]  /*2cc20*/  BRA `(.L_x_2393) ;  /* 0xfffffee000607947 */ /* 0x000fea000383ffff */
.L_x_2402:
[----:B-1----:R1:W2:Y:S02]  /*2cc30*/  SYNCS.PHASECHK.TRANS64.TRYWAIT P2, [R4+URZ+0x36830], R5 ;  /* 0x03683005040075a7 */ /* 0x0022a4000804017f */
[----:B--2---:R-:W-:Y:S05]  /*2cc40*/  @!P2 NANOSLEEP.SYNCS 0x989680 ;  /* 0x009896800000a95d */ /* 0x004fea0003900000 */
[----:B------:R-:W2:Y:S02]  /*2cc50*/  @!P2 SYNCS.PHASECHK.TRANS64 P2, [R4+URZ+0x36830], R5 ;  /* 0x036830050400a5a7 */ /* 0x000ea4000804007f */
[----:B--2---:R-:W-:Y:S05]  /*2cc60*/  @!P2 BRA `(.L_x_2402) ;  /* 0xfffffffc00f0a947 */ /* 0x004fea000383ffff */
[----:B------:R-:W-:Y:S05]  /*2cc70*/  BRA `(.L_x_2401) ;  /* 0xffffff0400b87947 */ /* 0x000fea000383ffff */
.L_x_2407:
[----:B-1----:R1:W2:Y:S02]  /*2cc80*/  SYNCS.PHASECHK.TRANS64.TRYWAIT P2, [R11+URZ+0x36850], R0 ;  /* 0x036850000b0075a7 */ /* 0x0022a4000804017f */
[----:B--2---:R-:W-:Y:S05]  /*2cc90*/  @!P2 NANOSLEEP.SYNCS 0x989680 ;  /* 0x009896800000a95d */ /* 0x004fea0003900000 */
[----:B------:R-:W2:Y:S02]  /*2cca0*/  @!P2 SYNCS.PHASECHK.TRANS64 P2, [R11+URZ+0x36850], R0 ;  /* 0x036850000b00a5a7 */ /* 0x000ea4000804007f */
[----:B--2---:R-:W-:Y:S05]  /*2ccb0*/  @!P2 BRA `(.L_x_2407) ;  /* 0xfffffffc00f0a947 */ /* 0x004fea000383ffff */
[----:B------:R-:W-:Y:S05]  /*2ccc0*/  BRA `(.L_x_2406) ;  /* 0xffffff3c00707947 */ /* 0x000fea000383ffff */
.L_x_2413:
[----:B-1----:R1:W2:Y:S02]  /*2ccd0*/  SYNCS.PHASECHK.TRANS64.TRYWAIT P0, [R13+URZ+0x36850], R2 ;  /* 0x036850020d0075a7 */ /* 0x0022a4000800017f */
[----:B--2---:R-:W-:Y:S05]  /*2cce0*/  @!P0 NANOSLEEP.SYNCS 0x989680 ;  /* 0x009896800000895d */ /* 0x004fea0003900000 */
[----:B------:R-:W2:Y:S02]  /*2ccf0*/  @!P0 SYNCS.PHASECHK.TRANS64 P0, [R13+URZ+0x36850], R2 ;  /* 0x036850020d0085a7 */ /* 0x000ea4000800007f */
[----:B--2---:R-:W-:Y:S05]  /*2cd00*/  @!P0 BRA `(.L_x_2413) ;  /* 0xfffffffc00f08947 */ /* 0x004fea000383ffff */
[----:B------:R-:W-:Y:S05]  /*2cd10*/  BRA `(.L_x_2412) ;  /* 0xffffff60002c7947 */ /* 0x000fea000383ffff */
.L_x_2447:
        /* <DEDUP_REMOVED lines=11> */
.L_x_2593:
[----:B------:R-:W-:Y:S05]  /*2cdd0*/  BSYNC B1 ;  /* 0x0000000000017941 */ /* 0x000fea0003800000 */
.L_x_2592:
[----:B------:R-:W-:Y:S05]  /*2cde0*/  BRA `(.L_x_2594) ;  /* 0xffffffa000cc7947 */ /* 0x000fea000383ffff */
.L_x_2448:
[----:B------:R-:W-:Y:S01]  /*2cdf0*/  BSSY B1, `(.L_x_2595) ;  /* 0x0000006000017945 */ /* 0x000fe20003800000 */
[----:B------:R-:W-:-:S07]  /*2ce00*/  MOV R15, 0xffffffff ;  /* 0xffffffff000f7802 */ /* 0x000fce0000000f00 */
[----:B------:R-:W-:Y:S05]  /*2ce10*/  WARPSYNC.COLLECTIVE R15, `(.L_x_2596) ;  /* 0x000000000f0c7348 */ /* 0x000fea0003c00000 */
[----:B------:R-:W-:Y:S02]  /*2ce20*/  ELECT P6, UR62, PT ;  /* 0x00000000003e782f */ /* 0x000fe400038c0000 */
[----:B------:R-:W-:Y:S01]  /*2ce30*/  MOV R14, UR62 ;  /* 0x0000003e000e7c02 */ /* 0x000fe20008000f00 */
[----:B------:R-:W-:Y:S10]  /*2ce40*/  ENDCOLLECTIVE ;  /* 0x000000000000791b */ /* 0x000ff40003800000 */
.L_x_2596:
[----:B------:R-:W-:Y:S05]  /*2ce50*/  BSYNC B1 ;  /* 0x0000000000017941 */ /* 0x000fea0003800000 */
.L_x_2595:
[----:B------:R-:W-:Y:S05]  /*2ce60*/  BRA `(.L_x_2597) ;  /* 0xffffffa000b87947 */ /* 0x000fea000383ffff */
.L_x_2450:
[----:B0-----:R0:W1:Y:S02]  /*2ce70*/  SYNCS.PHASECHK.TRANS64.TRYWAIT P0, [R9+URZ+0x36820], R5 ;  /* 0x03682005090075a7 */ /* 0x001064000800017f */
[----:B-1----:R-:W-:Y:S05]  /*2ce80*/  @!P0 NANOSLEEP.SYNCS 0x989680 ;  /* 0x009896800000895d */ /* 0x002fea0003900000 */
[----:B------:R-:W1:Y:S02]  /*2ce90*/  @!P0 SYNCS.PHASECHK.TRANS64 P0, [R9+URZ+0x36820], R5 ;  /* 0x03682005090085a7 */ /* 0x000e64000800007f */
[----:B-1----:R-:W-:Y:S05]  /*2cea0*/  @!P0 BRA `(.L_x_2450) ;  /* 0xfffffffc00f08947 */ /* 0x002fea000383ffff */
[----:B------:R-:W-:Y:S05]  /*2ceb0*/  BRA `(.L_x_2598) ;  /* 0xffffffa000d47947 */ /* 0x000fea000383ffff */
.L_x_2453:
[----:B0-----:R0:W1:Y:S02]  /*2cec0*/  SYNCS.PHASECHK.TRANS64.TRYWAIT P0, [R5+URZ+0x368a0], R8 ;  /* 0x0368a008050075a7 */ /* 0x001064000800017f */
[----:B-1----:R-:W-:Y:S05]  /*2ced0*/  @!P0 NANOSLEEP.SYNCS 0x989680 ;  /* 0x009896800000895d */ /* 0x002fea0003900000 */
[----:B------:R-:W1:Y:S02]  /*2cee0*/  @!P0 SYNCS.PHASECHK.TRANS64 P0, [R5+URZ+0x368a0], R8 ;  /* 0x0368a008050085a7 */ /* 0x000e64000800007f */
[----:B-1----:R-:W-:Y:S05]  /*2cef0*/  @!P0 BRA `(.L_x_2453) ;  /* 0xfffffffc00f08947 */ /* 0x002fea000383ffff */
[----:B------:R-:W-:Y:S05]  /*2cf00*/  BRA `(.L_x_2599) ;  /* 0xffffffa000e47947 */ /* 0x000fea000383ffff */
.L_x_2455:
[----:B-1----:R1:W2:Y:S02]  /*2cf10*/  SYNCS.PHASECHK.TRANS64.TRYWAIT P0, [R5+URZ+0x368c0], R8 ;  /* 0x0368c008050075a7 */ /* 0x0022a4000800017f */
[----:B--2---:R-:W-:Y:S05]  /*2cf20*/  @!P0 NANOSLEEP.SYNCS 0x989680 ;  /* 0x009896800000895d */ /* 0x004fea0003900000 */
[----:B------:R-:W2:Y:S02]  /*2cf30*/  @!P0 SYNCS.PHASECHK.TRANS64 P0, [R5+URZ+0x368c0], R8 ;  /* 0x0368c008050085a7 */ /* 0x000ea4000800007f */
[----:B--2---:R-:W-:Y:S05]  /*2cf40*/  @!P0 BRA `(.L_x_2455) ;  /* 0xfffffffc00f08947 */ /* 0x004fea000383ffff */
[----:B------:R-:W-:Y:S05]  /*2cf50*/  BRA `(.L_x_2600) ;  /* 0xffffffa400707947 */ /* 0x000fea000383ffff */
.L_x_2459:
[----:B0-----:R0:W1:Y:S02]  /*2cf60*/  SYNCS.PHASECHK.TRANS64.TRYWAIT P0, [R6+URZ+0x368a0], R7 ;  /* 0x0368a007060075a7 */ /* 0x001064000800017f */
[----:B-1----:R-:W-:Y:S05]  /*2cf70*/  @!P0 NANOSLEEP.SYNCS 0x989680 ;  /* 0x009896800000895d */ /* 0x002fea0003900000 */
[----:B------:R-:W1:Y:S02]  /*2cf80*/  @!P0 SYNCS.PHASECHK.TRANS64 P0, [R6+URZ+0x368a0], R7 ;  /* 0x0368a007060085a7 */ /* 0x000e64000800007f */
[----:B-1----:R-:W-:Y:S05]  /*2cf90*/  @!P0 BRA `(.L_x_2459) ;  /* 0xfffffffc00f08947 */ /* 0x002fea000383ffff */
[----:B------:R-:W-:Y:S05]  /*2cfa0*/  BRA `(.L_x_2601) ;  /* 0xffffffa800447947 */ /* 0x000fea000383ffff */
.L_x_2461:
[----:B-1----:R1:W2:Y:S02]  /*2cfb0*/  SYNCS.PHASECHK.TRANS64.TRYWAIT P1, [R6+URZ+0x368c0], R7 ;  /* 0x0368c007060075a7 */ /* 0x0022a4000802017f */
[----:B--2---:R-:W-:Y:S05]  /*2cfc0*/  @!P1 NANOSLEEP.SYNCS 0x989680 ;  /* 0x009896800000995d */ /* 0x004fea0003900000 */
[----:B------:R-:W2:Y:S02]  /*2cfd0*/  @!P1 SYNCS.PHASECHK.TRANS64 P1, [R6+URZ+0x368c0], R7 ;  /* 0x0368c007060095a7 */ /* 0x000ea4000802007f */
[----:B--2---:R-:W-:Y:S05]  /*2cfe0*/  @!P1 BRA `(.L_x_2461) ;  /* 0xfffffffc00f09947 */ /* 0x004fea000383ffff */
[----:B------:R-:W-:Y:S05]  /*2cff0*/  BRA `(.L_x_2602) ;  /* 0xffffffa800c87947 */ /* 0x000fea000383ffff */
.L_x_2473:
        /* <DEDUP_REMOVED lines=11> */
.L_x_2604:
[----:B------:R-:W-:Y:S05]  /*2d0b0*/  BSYNC B0 ;  /* 0x0000000000007941 */ /* 0x000fea0003800000 */
.L_x_2603:
[----:B------:R-:W-:Y:S05]  /*2d0c0*/  BRA `(.L_x_2605) ;  /* 0xffffffb400d87947 */ /* 0x000fea000383ffff */
.L_x_2474:
[----:B------:R-:W-:Y:S01]  /*2d0d0*/  BSSY B0, `(.L_x_2606) ;  /* 0x0000006000007945 */ /* 0x000fe20003800000 */
[----:B------:R-:W-:-:S07]  /*2d0e0*/  IMAD.MOV.U32 R15, RZ, RZ, -0x1 ;  /* 0xffffffffff0f7424 */ /* 0x000fce00078e00ff */
[----:B------:R-:W-:Y:S05]  /*2d0f0*/  WARPSYNC.COLLECTIVE R15, `(.L_x_2607) ;  /* 0x000000000f0c7348 */ /* 0x000fea0003c00000 */
[----:B------:R-:W-:Y:S02]  /*2d100*/  ELECT P6, UR62, PT ;  /* 0x00000000003e782f */ /* 0x000fe400038c0000 */
[----:B------:R-:W-:Y:S01]  /*2d110*/  MOV R14, UR62 ;  /* 0x0000003e000e7c02 */ /* 0x000fe20008000f00 */
[----:B------:R-:W-:Y:S10]  /*2d120*/  ENDCOLLECTIVE ;  /* 0x000000000000791b */ /* 0x000ff40003800000 */
.L_x_2607:
[----:B------:R-:W-:Y:S05]  /*2d130*/  BSYNC B0 ;  /* 0x0000000000007941 */ /* 0x000fea0003800000 */
.L_x_2606:
[----:B------:R-:W-:Y:S05]  /*2d140*/  BRA `(.L_x_2608) ;  /* 0xffffffb400c87947 */ /* 0x000fea000383ffff */
.L_x_2477:
[----:B0-----:R0:W1:Y:S02]  /*2d150*/  SYNCS.PHASECHK.TRANS64.TRYWAIT P0, [R7+URZ+0x36840], R10 ;  /* 0x0368400a070075a7 */ /* 0x001064000800017f */
[----:B-1----:R-:W-:Y:S05]  /*2d160*/  @!P0 NANOSLEEP.SYNCS 0x989680 ;  /* 0x009896800000895d */ /* 0x002fea0003900000 */
[----:B------:R-:W1:Y:S02]  /*2d170*/  @!P0 SYNCS.PHASECHK.TRANS64 P0, [R7+URZ+0x36840], R10 ;  /* 0x0368400a070085a7 */ /* 0x000e64000800007f */
[----:B-1----:R-:W-:Y:S05]  /*2d180*/  @!P0 BRA `(.L_x_2477) ;  /* 0xfffffffc00f08947 */ /* 0x002fea000383ffff */
[----:B------:R-:W-:Y:S05]  /*2d190*/  BRA `(.L_x_2609) ;  /* 0xffffffb8002c7947 */ /* 0x000fea000383ffff */
.L_x_2480:
        /* <DEDUP_REMOVED lines=8> */
.L_x_2488:
[----:B0-----:R0:W1:Y:S02]  /*2d220*/  SYNCS.PHASECHK.TRANS64.TRYWAIT P0, [R7+URZ+0x36840], R8 ;  /* 0x03684008070075a7 */ /* 0x001064000800017f */
[----:B-1----:R-:W-:Y:S05]  /*2d230*/  @!P0 NANOSLEEP.SYNCS 0x989680 ;  /* 0x009896800000895d */ /* 0x002fea0003900000 */
[----:B------:R-:W1:Y:S02]  /*2d240*/  @!P0 SYNCS.PHASECHK.TRANS64 P0, [R7+URZ+0x36840], R8 ;  /* 0x03684008070085a7 */ /* 0x000e64000800007f */
[----:B-1----:R-:W-:Y:S05]  /*2d250*/  @!P0 BRA `(.L_x_2488) ;  /* 0xfffffffc00f08947 */ /* 0x002fea000383ffff */
[----:B------:R-:W-:Y:S05]  /*2d260*/  BRA `(.L_x_2611) ;  /* 0xffffffc000287947 */ /* 0x000fea000383ffff */
.L_x_2490:
[----:B0-----:R0:W1:Y:S02]  /*2d270*/  SYNCS.PHASECHK.TRANS64.TRYWAIT P0, [R8+URZ+0x60], R7 ;  /* 0x00006007080075a7 */ /* 0x001064000800017f */
[----:B-1----:R-:W-:Y:S05]  /*2d280*/  @!P0 NANOSLEEP.SYNCS 0x989680 ;  /* 0x009896800000895d */ /* 0x002fea0003900000 */
[----:B------:R-:W1:Y:S02]  /*2d290*/  @!P0 SYNCS.PHASECHK.TRANS64 P0, [R8+URZ+0x60], R7 ;  /* 0x00006007080085a7 */ /* 0x000e64000800007f */
[----:B-1----:R-:W-:Y:S05]  /*2d2a0*/  @!P0 BRA `(.L_x_2490) ;  /* 0xfffffffc00f08947 */ /* 0x002fea000383ffff */
[----:B------:R-:W-:Y:S05]  /*2d2b0*/  BRA `(.L_x_2612) ;  /* 0xffffffc000d47947 */ /* 0x000fea000383ffff */
.L_x_2495:
[----:B-1----:R1:W2:Y:S02]  /*2d2c0*/  SYNCS.PHASECHK.TRANS64.TRYWAIT P0, [R2+URZ+0x36840], R3 ;  /* 0x03684003020075a7 */ /* 0x0022a4000800017f */
[----:B--2---:R-:W-:Y:S05]  /*2d2d0*/  @!P0 NANOSLEEP.SYNCS 0x989680 ;  /* 0x009896800000895d */ /* 0x004fea0003900000 */
[----:B------:R-:W2:Y:S02]  /*2d2e0*/  @!P0 SYNCS.PHASECHK.TRANS64 P0, [R2+URZ+0x36840], R3 ;  /* 0x03684003020085a7 */ /* 0x000ea4000800007f */
[----:B--2---:R-:W-:Y:S05]  /*2d2f0*/  @!P0 BRA `(.L_x_2495) ;  /* 0xfffffffc00f08947 */ /* 0x004fea000383ffff */
[----:B------:R-:W-:Y:S05]  /*2d300*/  BRA `(.L_x_2613) ;  /* 0xffffffc800447947 */ /* 0x000fea000383ffff */
.L_x_2497:
[----:B0-----:R0:W1:Y:S02]  /*2d310*/  SYNCS.PHASECHK.TRANS64.TRYWAIT P1, [R3+URZ+0x60], R2 ;  /* 0x00006002030075a7 */ /* 0x001064000802017f */
[----:B-1----:R-:W-:Y:S05]  /*2d320*/  @!P1 NANOSLEEP.SYNCS 0x989680 ;  /* 0x009896800000995d */ /* 0x002fea0003900000 */
[----:B------:R-:W1:Y:S02]  /*2d330*/  @!P1 SYNCS.PHASECHK.TRANS64 P1, [R3+URZ+0x60], R2 ;  /* 0x00006002030095a7 */ /* 0x000e64000802007f */
[----:B-1----:R-:W-:Y:S05]  /*2d340*/  @!P1 BRA `(.L_x_2497) ;  /* 0xfffffffc00f09947 */ /* 0x002fea000383ffff */
[----:B------:R-:W-:Y:S05]  /*2d350*/  BRA `(.L_x_2614) ;  /* 0xffffffc800f07947 */ /* 0x000fea000383ffff */
.L_x_2502:
[----:B--2---:R2:W3:Y:S02]  /*2d360*/  SYNCS.PHASECHK.TRANS64.TRYWAIT P0, [R2+URZ+0x36840], R3 ;  /* 0x03684003020075a7 */ /* 0x0044e4000800017f */
[----:B---3--:R-:W-:Y:S05]  /*2d370*/  @!P0 NANOSLEEP.SYNCS 0x989680 ;  /* 0x009896800000895d */ /* 0x008fea0003900000 */
[----:B------:R-:W3:Y:S02]  /*2d380*/  @!P0 SYNCS.PHASECHK.TRANS64 P0, [R2+URZ+0x36840], R3 ;  /* 0x03684003020085a7 */ /* 0x000ee4000800007f */
[----:B---3--:R-:W-:Y:S05]  /*2d390*/  @!P0 BRA `(.L_x_2502) ;  /* 0xfffffffc00f08947 */ /* 0x008fea000383ffff */
[----:B------:R-:W-:Y:S05]  /*2d3a0*/  BRA `(.L_x_2615) ;  /* 0xffffffd000247947 */ /* 0x000fea000383ffff */
.L_x_2504:
[----:B0-----:R0:W1:Y:S02]  /*2d3b0*/  SYNCS.PHASECHK.TRANS64.TRYWAIT P1, [R2+URZ+0x60], R9 ;  /* 0x00006009020075a7 */ /* 0x001064000802017f */
[----:B-1----:R-:W-:Y:S05]  /*2d3c0*/  @!P1 NANOSLEEP.SYNCS 0x989680 ;  /* 0x009896800000995d */ /* 0x002fea0003900000 */
[----:B------:R-:W1:Y:S02]  /*2d3d0*/  @!P1 SYNCS.PHASECHK.TRANS64 P1, [R2+URZ+0x60], R9 ;  /* 0x00006009020095a7 */ /* 0x000e64000802007f */
[----:B-1----:R-:W-:Y:S05]  /*2d3e0*/  @!P1 BRA `(.L_x_2504) ;  /* 0xfffffffc00f09947 */ /* 0x002fea000383ffff */
[----:B------:R-:W-:Y:S05]  /*2d3f0*/  BRA `(.L_x_2616) ;  /* 0xffffffd000d47947 */ /* 0x000fea000383ffff */
.L_x_2511:
[----:B-1----:R1:W2:Y:S02]  /*2d400*/  SYNCS.PHASECHK.TRANS64.TRYWAIT P0, [R3+URZ+0x36860], R0 ;  /* 0x03686000030075a7 */ /* 0x0022a4000800017f */
[----:B--2---:R-:W-:Y:S05]  /*2d410*/  @!P0 NANOSLEEP.SYNCS 0x989680 ;  /* 0x009896800000895d */ /* 0x004fea0003900000 */
[----:B------:R-:W2:Y:S02]  /*2d420*/  @!P0 SYNCS.PHASECHK.TRANS64 P0, [R3+URZ+0x36860], R0 ;  /* 0x03686000030085a7 */ /* 0x000ea4000800007f */
[----:B--2---:R-:W-:Y:S05]  /*2d430*/  @!P0 BRA `(.L_x_2511) ;  /* 0xfffffffc00f08947 */ /* 0x004fea000383ffff */
[----:B------:R-:W-:Y:S05]  /*2d440*/  BRA `(.L_x_2617) ;  /* 0xffffffd400ec7947 */ /* 0x000fea000383ffff */
.L_x_2513:
[----:B------:R-:W-:Y:S01]  /*2d450*/  BSSY B0, `(.L_x_2618) ;  /* 0x0000008000007945 */ /* 0x000fe20003800000 */
[----:B------:R-:W-:Y:S01]  /*2d460*/  MOV R13, R16 ;  /* 0x00000010000d7202 */ /* 0x000fe20000000f00 */
[----:B------:R-:W-:Y:S01]  /*2d470*/  IMAD.MOV.U32 R12, RZ, RZ, RZ ;  /* 0x000000ffff0c7224 */ /* 0x000fe200078e00ff */
[----:B0-----:R-:W-:Y:S01]  /*2d480*/  MOV R15, 0xffffffff ;  /* 0xffffffff000f7802 */ /* 0x001fe20000000f00 */
[----:B------:R-:W-:-:S07]  /*2d490*/  IMAD.MOV.U32 R11, RZ, RZ, 0x1f ;  /* 0x0000001fff0b7424 */ /* 0x000fce00078e00ff */
[----:B-1----:R-:W-:Y:S05]  /*2d4a0*/  WARPSYNC.COLLECTIVE R15, `(.L_x_2619) ;  /* 0x000000000f087348 */ /* 0x002fea0003c00000 */
[----:B------:R0:W2:Y:S02]  /*2d4b0*/  SHFL.IDX P6, R14, R13, R12, R11 ;  /* 0x0000000c0d0e7389 */ /* 0x0000a400000c000b */
[----:B012---:R-:W-:Y:S01]  /*2d4c0*/  ENDCOLLECTIVE ;  /* 0x000000000000791b */ /* 0x007fe20003800000 */
.L_x_2619:
[----:B------:R-:W-:Y:S05]  /*2d4d0*/  BSYNC B0 ;  /* 0x0000000000007941 */ /* 0x000fea0003800000 */
.L_x_2618:
        /* <DEDUP_REMOVED lines=8> */
.L_x_2620:
[----:B------:R-:W-:Y:S01]  /*2d560*/  MOV R16, R14 ;  /* 0x0000000e00107202 */ /* 0x000fe20000000f00 */
[----:B------:R-:W-:Y:S06]  /*2d570*/  BRA `(.L_x_2621) ;  /* 0xffffffd8008c7947 */ /* 0x000fec000383ffff */
.L_x_2516:
[----:B------:R-:W-:Y:S01]  /*2d580*/  BSSY B0, `(.L_x_2622) ;  /* 0x0000008000007945 */ /* 0x000fe20003800000 */
[----:B-----5:R-:W-:Y:S01]  /*2d590*/  IMAD.MOV.U32 R13, RZ, RZ, R3 ;  /* 0x000000ffff0d7224 */ /* 0x020fe200078e0003 */
[----:B------:R-:W-:Y:S01]  /*2d5a0*/  MOV R11, RZ ;  /* 0x000000ff000b7202 */ /* 0x000fe20000000f00 */
[----:B------:R-:W-:Y:S02]  /*2d5b0*/  IMAD.MOV.U32 R12, RZ, RZ, 0x1 ;  /* 0x00000001ff0c7424 */ /* 0x000fe400078e00ff */
[----:B------:R-:W-:-:S07]  /*2d5c0*/  IMAD.MOV.U32 R15, RZ, RZ, -0x1 ;  /* 0xffffffffff0f7424 */ /* 0x000fce00078e00ff */
[----:B0-234-:R-:W-:Y:S05]  /*2d5d0*/  WARPSYNC.COLLECTIVE R15, `(.L_x_2623) ;  /* 0x000000000f087348 */ /* 0x01dfea0003c00000 */
[----:B------:R1:W0:Y:S02]  /*2d5e0*/  SHFL.UP P6, R14, R13, R12, R11 ;  /* 0x0400000c0d0e7389 */ /* 0x00022400000c000b */
[----:B01234-:R-:W-:Y:S01]  /*2d5f0*/  ENDCOLLECTIVE ;  /* 0x000000000000791b */ /* 0x01ffe20003800000 */
.L_x_2623:
[----:B------:R-:W-:Y:S05]  /*2d600*/  BSYNC B0 ;  /* 0x0000000000007941 */ /* 0x000fea0003800000 */
.L_x_2622:
        /* <DEDUP_REMOVED lines=10> */
.L_x_2624:
        /* <DEDUP_REMOVED lines=8> */
.L_x_2625:
        /* <DEDUP_REMOVED lines=8> */
.L_x_2626:
        /* <DEDUP_REMOVED lines=8> */
.L_x_2627:
        /* <DEDUP_REMOVED lines=8> */
.L_x_2628:
[----:B------:R-:W-:Y:S05]  /*2d8b0*/  BRA `(.L_x_2629) ;  /* 0xffffffd800507947 */ /* 0x000fea000383ffff */
.L_x_2521:
[----:B------:R-:W-:Y:S01]  /*2d8c0*/  BSSY B0, `(.L_x_2630) ;  /* 0x0000008000007945 */ /* 0x000fe20003800000 */
[----:B-----5:R-:W-:Y:S01]  /*2d8d0*/  IMAD.MOV.U32 R13, RZ, RZ, R3 ;  /* 0x000000ffff0d7224 */ /* 0x020fe200078e0003 */
[----:B------:R-:W-:Y:S01]  /*2d8e0*/  MOV R11, RZ ;  /* 0x000000ff000b7202 */ /* 0x000fe20000000f00 */
[----:B------:R-:W-:Y:S02]  /*2d8f0*/  IMAD.MOV.U32 R12, RZ, RZ, 0x1 ;  /* 0x00000001ff0c7424 */ /* 0x000fe400078e00ff */
[----:B------:R-:W-:-:S07]  /*2d900*/  IMAD.MOV.U32 R15, RZ, RZ, -0x1 ;  /* 0xffffffffff0f7424 */ /* 0x000fce00078e00ff */
[----:B01----:R-:W-:Y:S05]  /*2d910*/  WARPSYNC.COLLECTIVE R15, `(.L_x_2631) ;  /* 0x000000000f087348 */ /* 0x003fea0003c00000 */
[----:B------:R2:W3:Y:S02]  /*2d920*/  SHFL.UP P6, R14, R13, R12, R11 ;  /* 0x0400000c0d0e7389 */ /* 0x0004e400000c000b */
[----:B0123--:R-:W-:Y:S01]  /*2d930*/  ENDCOLLECTIVE ;  /* 0x000000000000791b */ /* 0x00ffe20003800000 */
.L_x_2631:
[----:B------:R-:W-:Y:S05]  /*2d940*/  BSYNC B0 ;  /* 0x0000000000007941 */ /* 0x000fea0003800000 */
.L_x_2630:
        /* <DEDUP_REMOVED lines=10> */
.L_x_2632:
        /* <DEDUP_REMOVED lines=8> */
.L_x_2633:
        /* <DEDUP_REMOVED lines=8> */
.L_x_2634:
        /* <DEDUP_REMOVED lines=8> */
.L_x_2635:
        /* <DEDUP_REMOVED lines=8> */
.L_x_2636:
[----:B------:R-:W-:Y:S05]  /*2dbf0*/  BRA `(.L_x_2637) ;  /* 0xffffffd800347947 */ /* 0x000fea000383ffff */
.L_x_2523:
[----:B------:R-:W-:Y:S01]  /*2dc00*/  BSSY B0, `(.L_x_2638) ;  /* 0x0000006000007945 */ /* 0x000fe20003800000 */
[----:B------:R-:W-:Y:S01]  /*2dc10*/  PLOP3.LUT P6, PT, P6, PT, PT, 0x8, 0x0 ;  /* 0x000000000000781c */ /* 0x000fe200037ce170 */
[----:B------:R-:W-:-:S12]  /*2dc20*/  IMAD.MOV.U32 R15, RZ, RZ, -0x1 ;  /* 0xffffffffff0f7424 */ /* 0x000fd800078e00ff */
[----:B0-----:R-:W-:Y:S05]  /*2dc30*/  WARPSYNC.COLLECTIVE R15, `(.L_x_2639) ;  /* 0x000000000f087348 */ /* 0x001fea0003c00000 */
[----:B------:R-:W-:Y:S01]  /*2dc40*/  VOTE.ANY R14, PT, P6 ;  /* 0x00000000000e7806 */ /* 0x000fe200030e0100 */
[----:B0-----:R-:W-:Y:S06]  /*2dc50*/  ENDCOLLECTIVE ;  /* 0x000000000000791b */ /* 0x001fec0003800000 */
.L_x_2639:
[----:B------:R-:W-:Y:S05]  /*2dc60*/  BSYNC B0 ;  /* 0x0000000000007941 */ /* 0x000fea0003800000 */
.L_x_2638:
        /* <DEDUP_REMOVED lines=9> */
.L_x_2640:
[----:B------:R-:W-:Y:S01]  /*2dd00*/  IMAD.MOV.U32 R17, RZ, RZ, R14 ;  /* 0x000000ffff117224 */ /* 0x000fe200078e000e */
[----:B------:R-:W-:Y:S06]  /*2dd10*/  BRA `(.L_x_2641) ;  /* 0xffffffd800247947 */ /* 0x000fec000383ffff */
.L_x_2525:
[----:B------:R-:W-:Y:S01]  /*2dd20*/  BSSY B0, `(.L_x_2642) ;  /* 0x0000007000007945 */ /* 0x000fe20003800000 */
[----:B------:R-:W-:Y:S01]  /*2dd30*/  IMAD.MOV.U32 R13, RZ, RZ, R2 ;  /* 0x000000ffff0d7224 */ /* 0x000fe200078e0002 */
[----:B------:R-:W-:Y:S01]  /*2dd40*/  MOV R11, 0x1f ;  /* 0x0000001f000b7802 */ /* 0x000fe20000000f00 */
[----:B------:R-:W-:-:S07]  /*2dd50*/  IMAD.MOV.U32 R15, RZ, RZ, -0x1 ;  /* 0xffffffffff0f7424 */ /* 0x000fce00078e00ff */
[----:B012---:R-:W-:Y:S05]  /*2dd60*/  WARPSYNC.COLLECTIVE R15, `(.L_x_2643) ;  /* 0x000000000f087348 */ /* 0x007fea0003c00000 */
[----:B------:R3:W4:Y:S02]  /*2dd70*/  SHFL.IDX P6, R14, R13, R12, R11 ;  /* 0x0000000c0d0e7389 */ /* 0x00072400000c000b */
[----:B01234-:R-:W-:Y:S01]  /*2dd80*/  ENDCOLLECTIVE ;  /* 0x000000000000791b */ /* 0x01ffe20003800000 */
.L_x_2643:
[----:B------:R-:W-:Y:S05]  /*2dd90*/  BSYNC B0 ;  /* 0x0000000000007941 */ /* 0x000fea0003800000 */
.L_x_2642:
[----:B------:R-:W-:Y:S01]  /*2dda0*/  IMAD.MOV.U32 R8, RZ, RZ, R14 ;  /* 0x000000ffff087224 */ /* 0x000fe200078e000e */
[----:B------:R-:W-:Y:S06]  /*2ddb0*/  BRA `(.L_x_2524) ;  /* 0xffffffd800187947 */ /* 0x000fec000383ffff */
.L_x_2529:
[----:B-1----:R1:W2:Y:S02]  /*2ddc0*/  SYNCS.PHASECHK.TRANS64.TRYWAIT P0, [R0+URZ+0x36820], R3 ;  /* 0x03682003000075a7 */ /* 0x0022a4000800017f */
[----:B--2---:R-:W-:Y:S05]  /*2ddd0*/  @!P0 NANOSLEEP.SYNCS 0x989680 ;  /* 0x009896800000895d */ /* 0x004fea0003900000 */
[----:B------:R-:W2:Y:S02]  /*2dde0*/  @!P0 SYNCS.PHASECHK.TRANS64 P0, [R0+URZ+0x36820], R3 ;  /* 0x03682003000085a7 */ /* 0x000ea4000800007f */
[----:B--2---:R-:W-:Y:S05]  /*2ddf0*/  @!P0 BRA `(.L_x_2529) ;  /* 0xfffffffc00f08947 */ /* 0x004fea000383ffff */
[----:B------:R-:W-:Y:S05]  /*2de00*/  BRA `(.L_x_2644) ;  /* 0xffffffdc008c7947 */ /* 0x000fea000383ffff */
.L_x_2530:
[----:B------:R-:W2:Y:S01]  /*2de10*/  S2R R2, SR_TID.X ;  /* 0x0000000000027919 */ /* 0x000ea20000002100 */
[----:B------:R-:W-:Y:S01]  /*2de20*/  BSSY B0, `(.L_x_2645) ;  /* 0x000000a000007945 */ /* 0x000fe20003800000 */
[----:B------:R-:W-:Y:S01]  /*2de30*/  IMAD.MOV.U32 R12, RZ, RZ, RZ ;  /* 0x000000ffff0c7224 */ /* 0x000fe200078e00ff */
[----:B------:R-:W-:Y:S01]  /*2de40*/  MOV R15, 0xffffffff ;  /* 0xffffffff000f7802 */ /* 0x000fe20000000f00 */
[----:B0-----:R-:W-:Y:S01]  /*2de50*/  IMAD.MOV.U32 R11, RZ, RZ, 0x1f ;  /* 0x0000001fff0b7424 */ /* 0x001fe200078e00ff */
[----:B--2---:R-:W-:-:S04]  /*2de60*/  SHF.R.U32.HI R2, RZ, 0x5, R2 ;  /* 0x00000005ff027819 */ /* 0x004fc80000011602 */
[----:B------:R-:W-:-:S04]  /*2de70*/  LOP3.LUT R2, R2, 0x3, RZ, 0xc0, !PT ;  /* 0x0000000302027812 */ /* 0x000fc800078ec0ff */
[----:B------:R-:W-:-:S07]  /*2de80*/  MOV R13, R2 ;  /* 0x00000002000d7202 */ /* 0x000fce0000000f00 */
[----:B-1----:R-:W-:Y:S05]  /*2de90*/  WARPSYNC.COLLECTIVE R15, `(.L_x_2646) ;  /* 0x000000000f087348 */ /* 0x002fea0003c00000 */
[----:B------:R0:W2:Y:S02]  /*2dea0*/  SHFL.IDX P6, R14, R13, R12, R11 ;  /* 0x0000000c0d0e7389 */ /* 0x0000a400000c000b */
[----:B012---:R-:W-:Y:S01]  /*2deb0*/  ENDCOLLECTIVE ;  /* 0x000000000000791b */ /* 0x007fe20003800000 */
.L_x_2646:
[----:B------:R-:W-:Y:S05]  /*2dec0*/  BSYNC B0 ;  /* 0x0000000000007941 */ /* 0x000fea0003800000 */
.L_x_2645:
[----:B------:R-:W-:Y:S05]  /*2ded0*/  BRA `(.L_x_2647) ;  /* 0xffffffdc00747947 */ /* 0x000fea000383ffff */
.L_x_2531:
[----:B------:R-:W-:Y:S01]  /*2dee0*/  BSSY B0, `(.L_x_2648) ;  /* 0x0000006000007945 */ /* 0x000fe20003800000 */
[----:B------:R-:W-:-:S07]  /*2def0*/  IMAD.MOV.U32 R15, RZ, RZ, -0x1 ;  /* 0xffffffffff0f7424 */ /* 0x000fce00078e00ff */
[----:B012---:R-:W-:Y:S05]  /*2df00*/  WARPSYNC.COLLECTIVE R15, `(.L_x_2649) ;  /* 0x000000000f0c7348 */ /* 0x007fea0003c00000 */
[----:B------:R-:W-:Y:S02]  /*2df10*/  ELECT P6, UR62, PT ;  /* 0x00000000003e782f */ /* 0x000fe400038c0000 */
[----:B------:R-:W-:Y:S01]  /*2df20*/  MOV R14, UR62 ;  /* 0x0000003e000e7c02 */ /* 0x000fe20008000f00 */
[----:B012---:R-:W-:Y:S10]  /*2df30*/  ENDCOLLECTIVE ;  /* 0x000000000000791b */ /* 0x007ff40003800000 */
.L_x_2649:
[----:B------:R-:W-:Y:S05]  /*2df40*/  BSYNC B0 ;  /* 0x0000000000007941 */ /* 0x000fea0003800000 */
.L_x_2648:
[----:B------:R-:W-:Y:S05]  /*2df50*/  BRA `(.L_x_2650) ;  /* 0xffffffdc00687947 */ /* 0x000fea000383ffff */
.L_x_2533:
[----:B-1----:R1:W2:Y:S02]  /*2df60*/  SYNCS.PHASECHK.TRANS64.TRYWAIT P0, [R6+URZ], R5 ;  /* 0x00000005060075a7 */ /* 0x0022a4000800017f */
[----:B--2---:R-:W-:Y:S05]  /*2df70*/  @!P0 NANOSLEEP.SYNCS 0x989680 ;  /* 0x009896800000895d */ /* 0x004fea0003900000 */
[----:B------:R-:W2:Y:S02]  /*2df80*/  @!P0 SYNCS.PHASECHK.TRANS64 P0, [R6+URZ], R5 ;  /* 0x00000005060085a7 */ /* 0x000ea4000800007f */
[----:B--2---:R-:W-:Y:S05]  /*2df90*/  @!P0 BRA `(.L_x_2533) ;  /* 0xfffffffc00f08947 */ /* 0x004fea000383ffff */
[----:B------:R-:W-:Y:S05]  /*2dfa0*/  BRA `(.L_x_2651) ;  /* 0xffffffdc00ac7947 */ /* 0x000fea000383ffff */
.L_x_2534:
[----:B--2---:R2:W3:Y:S02]  /*2dfb0*/  SYNCS.PHASECHK.TRANS64.TRYWAIT P0, [R7+URZ], R2 ;  /* 0x00000002070075a7 */ /* 0x0044e4000800017f */
[----:B---3--:R-:W-:Y:S05]  /*2dfc0*/  @!P0 NANOSLEEP.SYNCS 0x989680 ;  /* 0x009896800000895d */ /* 0x008fea0003900000 */
[----:B------:R-:W3:Y:S02]  /*2dfd0*/  @!P0 SYNCS.PHASECHK.TRANS64 P0, [R7+URZ], R2 ;  /* 0x00000002070085a7 */ /* 0x000ee4000800007f */
[----:B---3--:R-:W-:Y:S05]  /*2dfe0*/  @!P0 BRA `(.L_x_2534) ;  /* 0xfffffffc00f08947 */ /* 0x008fea000383ffff */
[----:B------:R-:W-:Y:S05]  /*2dff0*/  BRA `(.L_x_2652) ;  /* 0xffffffdc00a07947 */ /* 0x000fea000383ffff */
.L_x_2536:
[----:B---3--:R3:W4:Y:S02]  /*2e000*/  SYNCS.PHASECHK.TRANS64.TRYWAIT P0, [R4+URZ], R5 ;  /* 0x00000005040075a7 */ /* 0x008724000800017f */
[----:B----4-:R-:W-:Y:S05]  /*2e010*/  @!P0 NANOSLEEP.SYNCS 0x989680 ;  /* 0x009896800000895d */ /* 0x010fea0003900000 */
[----:B------:R-:W4:Y:S02]  /*2e020*/  @!P0 SYNCS.PHASECHK.TRANS64 P0, [R4+URZ], R5 ;  /* 0x00000005040085a7 */ /* 0x000f24000800007f */
[----:B----4-:R-:W-:Y:S05]  /*2e030*/  @!P0 BRA `(.L_x_2536) ;  /* 0xfffffffc00f08947 */ /* 0x010fea000383ffff */
[----:B------:R-:W-:Y:S05]  /*2e040*/  BRA `(.L_x_2653) ;  /* 0xffffffdc00a87947 */ /* 0x000fea000383ffff */
.L_x_2654:
        /* <DEDUP_REMOVED lines=11> */
.L_x_2664:


//--------------------- .nv.global.init           --------------------------
	.section	.nv.global.init,"aw",@progbits
.nv.global.init:
	.type		$str$23,@object
	.size		$str$23,($str$24 - $str$23)
$str$23:
        /*0000*/ 	.byte	0x28, 0x61, 0x64, 0x64, 0x72, 0x65, 0x73, 0x73, 0x20, 0x26, 0x20, 0x6d, 0x61, 0x73, 0x6b, 0x29
        /*0010*/ 	.byte	0x20, 0x3d, 0x3d, 0x20, 0x30, 0x00
	.type		$str$24,@object
	.size		$str$24,(__unnamed_9 - $str$24)
$str$24:
        /*0016*/ 	.byte	0x2f, 0x74, 0x6d, 0x70, 0x2f, 0x6f, 0x73, 0x73, 0x5f, 0x6b, 0x65, 0x72, 0x6e, 0x65, 0x6c, 0x73
        /*0026*/ 	.byte	0x5f, 0x73, 0x72, 0x63, 0x2f, 0x66, 0x6c, 0x61, 0x73, 0x68, 0x5f, 0x61, 0x74, 0x74, 0x65, 0x6e
        /*0036*/ 	.byte	0x74, 0x69, 0x6f, 0x6e, 0x2f, 0x63, 0x73, 0x72, 0x63, 0x2f, 0x63, 0x75, 0x74, 0x6c, 0x61, 0x73
        /*0046*/ 	.byte	0x73, 0x2f, 0x69, 0x6e, 0x63, 0x6c, 0x75, 0x64, 0x65, 0x2f, 0x63, 0x75, 0x74, 0x65, 0x2f, 0x70
        /*0056*/ 	.byte	0x6f, 0x69, 0x6e, 0x74, 0x65, 0x72, 0x5f, 0x66, 0x6c, 0x61, 0x67, 0x67, 0x65, 0x64, 0x2e, 0x68
        /*0066*/ 	.byte	0x70, 0x70, 0x00
	.type		__unnamed_9,@object
	.size		__unnamed_9,(__unnamed_5 - __unnamed_9)
__unnamed_9:
        /* <DEDUP_REMOVED lines=24> */
	.type		__unnamed_5,@object
	.size		__unnamed_5,(__unnamed_4 - __unnamed_5)
__unnamed_5:
        /* <DEDUP_REMOVED lines=24> */
	.type		__unnamed_4,@object
	.size		__unnamed_4,(__unnamed_3 - __unnamed_4)
__unnamed_4:
        /* <DEDUP_REMOVED lines=24> */
	.type		__unnamed_3,@object
	.size		__unnamed_3,(__unnamed_7 - __unnamed_3)
__unnamed_3:
        /* <DEDUP_REMOVED lines=29> */
	.type		__unnamed_7,@object
	.size		__unnamed_7,(__unnamed_2 - __unnamed_7)
__unnamed_7:
        /* <DEDUP_REMOVED lines=29> */
	.type		__unnamed_2,@object
	.size		__unnamed_2,(__unnamed_8 - __unnamed_2)
__unnamed_2:
        /* <DEDUP_REMOVED lines=29> */
	.type		__unnamed_8,@object
	.size		__unnamed_8,(__unnamed_1 - __unnamed_8)
__unnamed_8:
        /* <DEDUP_REMOVED lines=29> */
	.type		__unnamed_1,@object
	.size		__unnamed_1,(__unnamed_6 - __unnamed_1)
__unnamed_1:
        /* <DEDUP_REMOVED lines=28> */
        /*0dd9*/ 	.byte	0x32, 0x31, 0x35, 0x30, 0x34, 0x3e, 0x3e, 0x3e, 0x3e, 0x3e, 0x20, 0x26, 0x5d, 0x00
	.type		__unnamed_6,@object
	.size		__unnamed_6,(.L_5 - __unnamed_6)
__unnamed_6:
        /* <DEDUP_REMOVED lines=29> */
.L_5:


//--------------------- .nv.shared._ZN7cutlass13device_kernelIN5flash11enable_sm90INS1_16FlashAttnFwdSm90INS1_25CollectiveMainloopFwdSm90ILi2EN4cute5tupleIJNS5_1CILi1EEES8_S8_EEENS6_IJNS7_ILi128EEENS7_ILi112EEENS7_ILi192EEEEEELi192ENS_6half_tEfNS_4arch4Sm90ELb0ELb0ELb1ELb0ELb0ELb0ELb0ELb1ELb1ELb0ELb0ELb0EEENS1_21CollectiveEpilogueFwdINS6_IJSA_SC_SB_EEES9_SE_SG_Li256ELb0ELb0ELb0ELb0EEENS1_29StaticPersistentTileSchedulerILb0EEEEEEEEEvNT_6ParamsE --------------------------
	.section	.nv.shared._ZN7cutlass13device_kernelIN5flash11enable_sm90INS1_16FlashAttnFwdSm90INS1_25CollectiveMainloopFwdSm90ILi2EN4cute5tupleIJNS5_1CILi1EEES8_S8_EEENS6_IJNS7_ILi128EEENS7_ILi112EEENS7_ILi192EEEEEELi192ENS_6half_tEfNS_4arch4Sm90ELb0ELb0ELb1ELb0ELb0ELb0ELb0ELb1ELb1ELb0ELb0ELb0EEENS1_21CollectiveEpilogueFwdINS6_IJSA_SC_SB_EEES9_SE_SG_Li256ELb0ELb0ELb0ELb0EEENS1_29StaticPersistentTileSchedulerILb0EEEEEEEEEvNT_6ParamsE,"aw",@nobits
	.sectionflags	@""
	.align	16
	.zero		1024


//--------------------- .nv.shared.reserved.0     --------------------------
	.section	.nv.shared.reserved.0,"aw",@nobits
	.weak		__nv_reservedSMEM_offset_0_alias
	.size		__nv_reservedSMEM_offset_0_alias, 0, 0
	.other		__nv_reservedSMEM_offset_0_alias,@"STO_CUDA_RESERVED_SHARED STV_DEFAULT"
__nv_reservedSMEM_offset_0_alias:
	.zero		0


//--------------------- .nv.global                --------------------------
	.section	.nv.global,"aw",@nobits
.nv.global:
	.type		_ZN74_INTERNAL_0f67f349_38_flash_fwd_hdim192_fp16_softcap_sm90_cu_1f2e7571_32024cute1_E,@object
	.size		_ZN74_INTERNAL_0f67f349_38_flash_fwd_hdim192_fp16_softcap_sm90_cu_1f2e7571_32024cute1_E,(_ZN74_INTERNAL_0f67f349_38_flash_fwd_hdim192_fp16_softcap_sm90_cu_1f2e7571_32024cuda3std3__45__cpo6cbeginE - _ZN74_INTERNAL_0f67f349_38_flash_fwd_hdim192_fp16_softcap_sm90_cu_1f2e7571_32024cute1_E)
_ZN74_INTERNAL_0f67f349_38_flash_fwd_hdim192_fp16_softcap_sm90_cu_1f2e7571_32024cute1_E:
	.zero		1
	.type		_ZN74_INTERNAL_0f67f349_38_flash_fwd_hdim192_fp16_softcap_sm90_cu_1f2e7571_32024cuda3std3__45__cpo6cbeginE,@object
	.size		_ZN74_INTERNAL_0f67f349_38_flash_fwd_hdim192_fp16_softcap_sm90_cu_1f2e7571_32024cuda3std3__45__cpo6cbeginE,(_ZN74_INTERNAL_0f67f349_38_flash_fwd_hdim192_fp16_softcap_sm90_cu_1f2e7571_32024cuda3std3__48in_placeE - _ZN74_INTERNAL_0f67f349_38_flash_fwd_hdim192_fp16_softcap_sm90_cu_1f2e7571_32024cuda3std3__45__cpo6cbeginE)
_ZN74_INTERNAL_0f67f349_38_flash_fwd_hdim192_fp16_softcap_sm90_cu_1f2e7571_32024cuda3std3__45__cpo6cbeginE:
	.zero		1
	.type		_ZN74_INTERNAL_0f67f349_38_flash_fwd_hdim192_fp16_softcap_sm90_cu_1f2e7571_32024cuda3std3__48in_placeE,@object
	.size		_ZN74_INTERNAL_0f67f349_38_flash_fwd_hdim192_fp16_softcap_sm90_cu_1f2e7571_32024cuda3std3__48in_placeE,(_ZN74_INTERNAL_0f67f349_38_flash_fwd_hdim192_fp16_softcap_sm90_cu_1f2e7571_32024cuda3std6ranges3__45__cpo9iter_moveE - _ZN74_INTERNAL_0f67f349_38_flash_fwd_hdim192_fp16_softcap_sm90_cu_1f2e7571_32024cuda3std3__48in_placeE)
_ZN74_INTERNAL_0f67f349_38_flash_fwd_hdim192_fp16_softcap_sm90_cu_1f2e7571_32024cuda3std3__48in_placeE:
	.zero		1
	.type		_ZN74_INTERNAL_0f67f349_38_flash_fwd_hdim192_fp16_softcap_sm90_cu_1f2e7571_32024cuda3std6ranges3__45__cpo9iter_moveE,@object
	.size		_ZN74_INTERNAL_0f67f349_38_flash_fwd_hdim192_fp16_softcap_sm90_cu_1f2e7571_32024cuda3std6ranges3__45__cpo9iter_moveE,(_ZN74_INTERNAL_0f67f349_38_flash_fwd_hdim192_fp16_softcap_sm90_cu_1f2e7571_32024cuda3std3__45__cpo5beginE - _ZN74_INTERNAL_0f67f349_38_flash_fwd_hdim192_fp16_softcap_sm90_cu_1f2e7571_32024cuda3std6ranges3__45__cpo9iter_moveE)
_ZN74_INTERNAL_0f67f349_38_flash_fwd_hdim192_fp16_softcap_sm90_cu_1f2e7571_32024cuda3std6ranges3__45__cpo9iter_moveE:
	.zero		1
	.type		_ZN74_INTERNAL_0f67f349_38_flash_fwd_hdim192_fp16_softcap_sm90_cu_1f2e7571_32024cuda3std3__45__cpo5beginE,@object
	.size		_ZN74_INTERNAL_0f67f349_38_flash_fwd_hdim192_fp16_softcap_sm90_cu_1f2e7571_32024cuda3std3__45__cpo5beginE,(_ZN74_INTERNAL_0f67f349_38_flash_fwd_hdim192_fp16_softcap_sm90_cu_1f2e7571_32024cuda3std3__476_GLOBAL__N__0f67f349_38_flash_fwd_hdim192_fp16_softcap_sm90_cu_1f2e7571_32026ignoreE - _ZN74_INTERNAL_0f67f349_38_flash_fwd_hdim192_fp16_softcap_sm90_cu_1f2e7571_32024cuda3std3__45__cpo5beginE)
_ZN74_INTERNAL_0f67f349_38_flash_fwd_hdim192_fp16_softcap_sm90_cu_1f2e7571_32024cuda3std3__45__cpo5beginE:
	.zero		1
	.type		_ZN74_INTERNAL_0f67f349_38_flash_fwd_hdim192_fp16_softcap_sm90_cu_1f2e7571_32024cuda3std3__476_GLOBAL__N__0f67f349_38_flash_fwd_hdim192_fp16_softcap_sm90_cu_1f2e7571_32026ignoreE,@object
	.size		_ZN74_INTERNAL_0f67f349_38_flash_fwd_hdim192_fp16_softcap_sm90_cu_1f2e7571_32024cuda3std3__476_GLOBAL__N__0f67f349_38_flash_fwd_hdim192_fp16_softcap_sm90_cu_1f2e7571_32026ignoreE,(_ZN74_INTERNAL_0f67f349_38_flash_fwd_hdim192_fp16_softcap_sm90_cu_1f2e7571_32024cute7productE - _ZN74_INTERNAL_0f67f349_38_flash_fwd_hdim192_fp16_softcap_sm90_cu_1f2e7571_32024cuda3std3__476_GLOBAL__N__0f67f349_38_flash_fwd_hdim192_fp16_softcap_sm90_cu_1f2e7571_32026ignoreE)
_ZN74_INTERNAL_0f67f349_38_flash_fwd_hdim192_fp16_softcap_sm90_cu_1f2e7571_32024cuda3std3__476_GLOBAL__N__0f67f349_38_flash_fwd_hdim192_fp16_softcap_sm90_cu_1f2e7571_32026ignoreE:
	.zero		1
	.type		_ZN74_INTERNAL_0f67f349_38_flash_fwd_hdim192_fp16_softcap_sm90_cu_1f2e7571_32024cute7productE,@object
	.size		_ZN74_INTERNAL_0f67f349_38_flash_fwd_hdim192_fp16_softcap_sm90_cu_1f2e7571_32024cute7productE,(_ZN74_INTERNAL_0f67f349_38_flash_fwd_hdim192_fp16_softcap_sm90_cu_1f2e7571_32024cuda3std3__45__cpo3endE - _ZN74_INTERNAL_0f67f349_38_flash_fwd_hdim192_fp16_softcap_sm90_cu_1f2e7571_32024cute7productE)
_ZN74_INTERNAL_0f67f349_38_flash_fwd_hdim192_fp16_softcap_sm90_cu_1f2e7571_32024cute7productE:
	.zero		1
	.type		_ZN74_INTERNAL_0f67f349_38_flash_fwd_hdim192_fp16_softcap_sm90_cu_1f2e7571_32024cuda3std3__45__cpo3endE,@object
	.size		_ZN74_INTERNAL_0f67f349_38_flash_fwd_hdim192_fp16_softcap_sm90_cu_1f2e7571_32024cuda3std3__45__cpo3endE,(_ZN74_INTERNAL_0f67f349_38_flash_fwd_hdim192_fp16_softcap_sm90_cu_1f2e7571_32024cuda3std3__419piecewise_constructE - _ZN74_INTERNAL_0f67f349_38_flash_fwd_hdim192_fp16_softcap_sm90_cu_1f2e7571_32024cuda3std3__45__cpo3endE)
_ZN74_INTERNAL_0f67f349_38_flash_fwd_hdim192_fp16_softcap_sm90_cu_1f2e7571_32024cuda3std3__45__cpo3endE:
	.zero		1
	.type		_ZN74_INTERNAL_0f67f349_38_flash_fwd_hdim192_fp16_softcap_sm90_cu_1f2e7571_32024cuda3std3__419piecewise_constructE,@object
	.size		_ZN74_INTERNAL_0f67f349_38_flash_fwd_hdim192_fp16_softcap_sm90_cu_1f2e7571_32024cuda3std3__419piecewise_constructE,(_ZN74_INTERNAL_0f67f349_38_flash_fwd_hdim192_fp16_softcap_sm90_cu_1f2e7571_32024cuda3std3__45__cpo4cendE - _ZN74_INTERNAL_0f67f349_38_flash_fwd_hdim192_fp16_softcap_sm90_cu_1f2e7571_32024cuda3std3__419piecewise_constructE)
_ZN74_INTERNAL_0f67f349_38_flash_fwd_hdim192_fp16_softcap_sm90_cu_1f2e7571_32024cuda3std3__419piecewise_constructE:
	.zero		1
	.type		_ZN74_INTERNAL_0f67f349_38_flash_fwd_hdim192_fp16_softcap_sm90_cu_1f2e7571_32024cuda3std3__45__cpo4cendE,@object
	.size		_ZN74_INTERNAL_0f67f349_38_flash_fwd_hdim192_fp16_softcap_sm90_cu_1f2e7571_32024cuda3std3__45__cpo4cendE,(_ZN74_INTERNAL_0f67f349_38_flash_fwd_hdim192_fp16_softcap_sm90_cu_1f2e7571_32024cuda3std6ranges3__45__cpo4swapE - _ZN74_INTERNAL_0f67f349_38_flash_fwd_hdim192_fp16_softcap_sm90_cu_1f2e7571_32024cuda3std3__45__cpo4cendE)
_ZN74_INTERNAL_0f67f349_38_flash_fwd_hdim192_fp16_softcap_sm90_cu_1f2e7571_32024cuda3std3__45__cpo4cendE:
	.zero		1
	.type		_ZN74_INTERNAL_0f67f349_38_flash_fwd_hdim192_fp16_softcap_sm90_cu_1f2e7571_32024cuda3std6ranges3__45__cpo4swapE,@object
	.size		_ZN74_INTERNAL_0f67f349_38_flash_fwd_hdim192_fp16_softcap_sm90_cu_1f2e7571_32024cuda3std6ranges3__45__cpo4swapE,(.L_16 - _ZN74_INTERNAL_0f67f349_38_flash_fwd_hdim192_fp16_softcap_sm90_cu_1f2e7571_32024cuda3std6ranges3__45__cpo4swapE)
_ZN74_INTERNAL_0f67f349_38_flash_fwd_hdim192_fp16_softcap_sm90_cu_1f2e7571_32024cuda3std6ranges3__45__cpo4swapE:
	.zero		1
.L_16:


//--------------------- .nv.shared._ZN7cutlass13device_kernelIN5flash11enable_sm90INS1_16FlashAttnFwdSm90INS1_25CollectiveMainloopFwdSm90ILi2EN4cute5tupleIJNS5_1CILi2EEENS7_ILi1EEES9_EEENS6_IJNS7_ILi128EEENS7_ILi112EEENS7_ILi192EEEEEELi192ENS_6half_tEfNS_4arch4Sm90ELb0ELb0ELb1ELb0ELb0ELb0ELb0ELb1ELb1ELb0ELb0ELb0EEENS1_21CollectiveEpilogueFwdINS6_IJSB_SD_SC_EEESA_SF_SH_Li256ELb0ELb0ELb0ELb0EEENS1_29StaticPersistentTileSchedulerILb0EEEEEEEEEvNT_6ParamsE --------------------------
	.section	.nv.shared._ZN7cutlass13device_kernelIN5flash11enable_sm90INS1_16FlashAttnFwdSm90INS1_25CollectiveMainloopFwdSm90ILi2EN4cute5tupleIJNS5_1CILi2EEENS7_ILi1EEES9_EEENS6_IJNS7_ILi128EEENS7_ILi112EEENS7_ILi192EEEEEELi192ENS_6half_tEfNS_4arch4Sm90ELb0ELb0ELb1ELb0ELb0ELb0ELb0ELb1ELb1ELb0ELb0ELb0EEENS1_21CollectiveEpilogueFwdINS6_IJSB_SD_SC_EEESA_SF_SH_Li256ELb0ELb0ELb0ELb0EEENS1_29StaticPersistentTileSchedulerILb0EEEEEEEEEvNT_6ParamsE,"aw",@nobits
	.sectionflags	@""
	.align	16
	.zero		1024


//--------------------- .nv.shared._ZN7cutlass13device_kernelIN5flash11enable_sm90INS1_16FlashAttnFwdSm90INS1_25CollectiveMainloopFwdSm90ILi2EN4cute5tupleIJNS5_1CILi1EEES8_S8_EEENS6_IJNS7_ILi128EEENS7_ILi112EEENS7_ILi192EEEEEELi192ENS_6half_tEfNS_4arch4Sm90ELb0ELb0ELb1ELb1ELb0ELb0ELb0ELb1ELb1ELb0ELb0ELb0EEENS1_21CollectiveEpilogueFwdINS6_IJSA_SC_SB_EEES9_SE_SG_Li256ELb1ELb0ELb0ELb0EEENS1_36VarlenDynamicPersistentTileSchedulerILi128ELi112ELi256ELi32ELb0ELb0ELb1ELb0ELb1ELb1EEEEEEEEEvNT_6ParamsE --------------------------
	.section	.nv.shared._ZN7cutlass13device_kernelIN5flash11enable_sm90INS1_16FlashAttnFwdSm90INS1_25CollectiveMainloopFwdSm90ILi2EN4cute5tupleIJNS5_1CILi1EEES8_S8_EEENS6_IJNS7_ILi128EEENS7_ILi112EEENS7_ILi192EEEEEELi192ENS_6half_tEfNS_4arch4Sm90ELb0ELb0ELb1ELb1ELb0ELb0ELb0ELb1ELb1ELb0ELb0ELb0EEENS1_21CollectiveEpilogueFwdINS6_IJSA_SC_SB_EEES9_SE_SG_Li256ELb1ELb0ELb0ELb0EEENS1_36VarlenDynamicPersistentTileSchedulerILi128ELi112ELi256ELi32ELb0ELb0ELb1ELb0ELb1ELb1EEEEEEEEEvNT_6ParamsE,"aw",@nobits
	.sectionflags	@""
	.align	16
	.zero		1024


//--------------------- .nv.shared._ZN7cutlass13device_kernelIN5flash11enable_sm90INS1_16FlashAttnFwdSm90INS1_25CollectiveMainloopFwdSm90ILi2EN4cute5tupleIJNS5_1CILi1EEES8_S8_EEENS6_IJNS7_ILi128EEENS7_ILi112EEENS7_ILi192EEEEEELi192ENS_6half_tEfNS_4arch4Sm90ELb0ELb0ELb1ELb1ELb0ELb1ELb0ELb1ELb1ELb0ELb0ELb0EEENS1_21CollectiveEpilogueFwdINS6_IJSA_SC_SB_EEES9_SE_SG_Li256ELb1ELb0ELb0ELb0EEENS1_36VarlenDynamicPersistentTileSchedulerILi128ELi112ELi256ELi32ELb0ELb0ELb1ELb0ELb1ELb1EEEEEEEEEvNT_6ParamsE --------------------------
	.section	.nv.shared._ZN7cutlass13device_kernelIN5flash11enable_sm90INS1_16FlashAttnFwdSm90INS1_25CollectiveMainloopFwdSm90ILi2EN4cute5tupleIJNS5_1CILi1EEES8_S8_EEENS6_IJNS7_ILi128EEENS7_ILi112EEENS7_ILi192EEEEEELi192ENS_6half_tEfNS_4arch4Sm90ELb0ELb0ELb1ELb1ELb0ELb1ELb0ELb1ELb1ELb0ELb0ELb0EEENS1_21CollectiveEpilogueFwdINS6_IJSA_SC_SB_EEES9_SE_SG_Li256ELb1ELb0ELb0ELb0EEENS1_36VarlenDynamicPersistentTileSchedulerILi128ELi112ELi256ELi32ELb0ELb0ELb1ELb0ELb1ELb1EEEEEEEEEvNT_6ParamsE,"aw",@nobits
	.sectionflags	@""
	.align	16
	.zero		1024


//--------------------- .nv.shared._ZN7cutlass13device_kernelIN5flash11enable_sm90INS1_16FlashAttnFwdSm90INS1_25CollectiveMainloopFwdSm90ILi2EN4cute5tupleIJNS5_1CILi1EEES8_S8_EEENS6_IJNS7_ILi128EEENS7_ILi96EEENS7_ILi192EEEEEELi192ENS_6half_tEfNS_4arch4Sm90ELb0ELb1ELb1ELb0ELb0ELb0ELb0ELb1ELb1ELb0ELb0ELb0EEENS1_21CollectiveEpilogueFwdINS6_IJSA_SC_SB_EEES9_SE_SG_Li256ELb0ELb0ELb0ELb0EEENS1_30DynamicPersistentTileSchedulerILi256ELi32ELb0ELb0ELb1EEEEEEEEEvNT_6ParamsE --------------------------
	.section	.nv.shared._ZN7cutlass13device_kernelIN5flash11enable_sm90INS1_16FlashAttnFwdSm90INS1_25CollectiveMainloopFwdSm90ILi2EN4cute5tupleIJNS5_1CILi1EEES8_S8_EEENS6_IJNS7_ILi128EEENS7_ILi96EEENS7_ILi192EEEEEELi192ENS_6half_tEfNS_4arch4Sm90ELb0ELb1ELb1ELb0ELb0ELb0ELb0ELb1ELb1ELb0ELb0ELb0EEENS1_21CollectiveEpilogueFwdINS6_IJSA_SC_SB_EEES9_SE_SG_Li256ELb0ELb0ELb0ELb0EEENS1_30DynamicPersistentTileSchedulerILi256ELi32ELb0ELb0ELb1EEEEEEEEEvNT_6ParamsE,"aw",@nobits
	.sectionflags	@""
	.align	16
	.zero		1024


//--------------------- .nv.shared._ZN7cutlass13device_kernelIN5flash11enable_sm90INS1_16FlashAttnFwdSm90INS1_25CollectiveMainloopFwdSm90ILi2EN4cute5tupleIJNS5_1CILi1EEES8_S8_EEENS6_IJNS7_ILi128EEENS7_ILi96EEENS7_ILi192EEEEEELi192ENS_6half_tEfNS_4arch4Sm90ELb0ELb1ELb1ELb1ELb0ELb0ELb0ELb1ELb1ELb0ELb0ELb0EEENS1_21CollectiveEpilogueFwdINS6_IJSA_SC_SB_EEES9_SE_SG_Li256ELb1ELb0ELb0ELb0EEENS1_36VarlenDynamicPersistentTileSchedulerILi128ELi96ELi256ELi32ELb0ELb0ELb1ELb1ELb0ELb1EEEEEEEEEvNT_6ParamsE --------------------------
	.section	.nv.shared._ZN7cutlass13device_kernelIN5flash11enable_sm90INS1_16FlashAttnFwdSm90INS1_25CollectiveMainloopFwdSm90ILi2EN4cute5tupleIJNS5_1CILi1EEES8_S8_EEENS6_IJNS7_ILi128EEENS7_ILi96EEENS7_ILi192EEEEEELi192ENS_6half_tEfNS_4arch4Sm90ELb0ELb1ELb1ELb1ELb0ELb0ELb0ELb1ELb1ELb0ELb0ELb0EEENS1_21CollectiveEpilogueFwdINS6_IJSA_SC_SB_EEES9_SE_SG_Li256ELb1ELb0ELb0ELb0EEENS1_36VarlenDynamicPersistentTileSchedulerILi128ELi96ELi256ELi32ELb0ELb0ELb1ELb1ELb0ELb1EEEEEEEEEvNT_6ParamsE,"aw",@nobits
	.sectionflags	@""
	.align	16
	.zero		1024


//--------------------- .nv.shared._ZN7cutlass13device_kernelIN5flash11enable_sm90INS1_16FlashAttnFwdSm90INS1_25CollectiveMainloopFwdSm90ILi2EN4cute5tupleIJNS5_1CILi1EEES8_S8_EEENS6_IJNS7_ILi128EEENS7_ILi96EEENS7_ILi192EEEEEELi192ENS_6half_tEfNS_4arch4Sm90ELb0ELb1ELb1ELb1ELb0ELb1ELb0ELb1ELb1ELb0ELb0ELb0EEENS1_21CollectiveEpilogueFwdINS6_IJSA_SC_SB_EEES9_SE_SG_Li256ELb1ELb0ELb0ELb0EEENS1_36VarlenDynamicPersistentTileSchedulerILi128ELi96ELi256ELi32ELb0ELb0ELb1ELb1ELb0ELb1EEEEEEEEEvNT_6ParamsE --------------------------
	.section	.nv.shared._ZN7cutlass13device_kernelIN5flash11enable_sm90INS1_16FlashAttnFwdSm90INS1_25CollectiveMainloopFwdSm90ILi2EN4cute5tupleIJNS5_1CILi1EEES8_S8_EEENS6_IJNS7_ILi128EEENS7_ILi96EEENS7_ILi192EEEEEELi192ENS_6half_tEfNS_4arch4Sm90ELb0ELb1ELb1ELb1ELb0ELb1ELb0ELb1ELb1ELb0ELb0ELb0EEENS1_21CollectiveEpilogueFwdINS6_IJSA_SC_SB_EEES9_SE_SG_Li256ELb1ELb0ELb0ELb0EEENS1_36VarlenDynamicPersistentTileSchedulerILi128ELi96ELi256ELi32ELb0ELb0ELb1ELb1ELb0ELb1EEEEEEEEEvNT_6ParamsE,"aw",@nobits
	.sectionflags	@""
	.align	16
	.zero		1024


//--------------------- .nv.shared._ZN7cutlass13device_kernelIN5flash11enable_sm90INS1_16FlashAttnFwdSm90INS1_25CollectiveMainloopFwdSm90ILi2EN4cute5tupleIJNS5_1CILi1EEES8_S8_EEENS6_IJNS7_ILi128EEENS7_ILi112EEENS7_ILi192EEEEEELi192ENS_6half_tEfNS_4arch4Sm90ELb1ELb0ELb1ELb0ELb0ELb0ELb0ELb1ELb1ELb0ELb0ELb0EEENS1_21CollectiveEpilogueFwdINS6_IJSA_SC_SB_EEES9_SE_SG_Li256ELb0ELb0ELb0ELb0EEENS1_30DynamicPersistentTileSchedulerILi256ELi32ELb0ELb0ELb1EEEEEEEEEvNT_6ParamsE --------------------------
	.section	.nv.shared._ZN7cutlass13device_kernelIN5flash11enable_sm90INS1_16FlashAttnFwdSm90INS1_25CollectiveMainloopFwdSm90ILi2EN4cute5tupleIJNS5_1CILi1EEES8_S8_EEENS6_IJNS7_ILi128EEENS7_ILi112EEENS7_ILi192EEEEEELi192ENS_6half_tEfNS_4arch4Sm90ELb1ELb0ELb1ELb0ELb0ELb0ELb0ELb1ELb1ELb0ELb0ELb0EEENS1_21CollectiveEpilogueFwdINS6_IJSA_SC_SB_EEES9_SE_SG_Li256ELb0ELb0ELb0ELb0EEENS1_30DynamicPersistentTileSchedulerILi256ELi32ELb0ELb0ELb1EEEEEEEEEvNT_6ParamsE,"aw",@nobits
	.sectionflags	@""
	.align	16
	.zero		1024


//--------------------- .nv.shared._ZN7cutlass13device_kernelIN5flash11enable_sm90INS1_16FlashAttnFwdSm90INS1_25CollectiveMainloopFwdSm90ILi2EN4cute5tupleIJNS5_1CILi1EEES8_S8_EEENS6_IJNS7_ILi128EEENS7_ILi112EEENS7_ILi192EEEEEELi192ENS_6half_tEfNS_4arch4Sm90ELb1ELb0ELb1ELb1ELb0ELb0ELb0ELb1ELb1ELb0ELb0ELb0EEENS1_21CollectiveEpilogueFwdINS6_IJSA_SC_SB_EEES9_SE_SG_Li256ELb1ELb0ELb0ELb0EEENS1_36VarlenDynamicPersistentTileSchedulerILi128ELi112ELi256ELi32ELb0ELb0ELb1ELb1ELb1ELb1EEEEEEEEEvNT_6ParamsE --------------------------
	.section	.nv.shared._ZN7cutlass13device_kernelIN5flash11enable_sm90INS1_16FlashAttnFwdSm90INS1_25CollectiveMainloopFwdSm90ILi2EN4cute5tupleIJNS5_1CILi1EEES8_S8_EEENS6_IJNS7_ILi128EEENS7_ILi112EEENS7_ILi192EEEEEELi192ENS_6half_tEfNS_4arch4Sm90ELb1ELb0ELb1ELb1ELb0ELb0ELb0ELb1ELb1ELb0ELb0ELb0EEENS1_21CollectiveEpilogueFwdINS6_IJSA_SC_SB_EEES9_SE_SG_Li256ELb1ELb0ELb0ELb0EEENS1_36VarlenDynamicPersistentTileSchedulerILi128ELi112ELi256ELi32ELb0ELb0ELb1ELb1ELb1ELb1EEEEEEEEEvNT_6ParamsE,"aw",@nobits
	.sectionflags	@""
	.align	16
	.zero		1024


//--------------------- .nv.shared._ZN7cutlass13device_kernelIN5flash11enable_sm90INS1_16FlashAttnFwdSm90INS1_25CollectiveMainloopFwdSm90ILi2EN4cute5tupleIJNS5_1CILi1EEES8_S8_EEENS6_IJNS7_ILi128EEENS7_ILi112EEENS7_ILi192EEEEEELi192ENS_6half_tEfNS_4arch4Sm90ELb1ELb0ELb1ELb1ELb0ELb1ELb0ELb1ELb1ELb0ELb0ELb0EEENS1_21CollectiveEpilogueFwdINS6_IJSA_SC_SB_EEES9_SE_SG_Li256ELb1ELb0ELb0ELb0EEENS1_36VarlenDynamicPersistentTileSchedulerILi128ELi112ELi256ELi32ELb0ELb0ELb1ELb1ELb1ELb1EEEEEEEEEvNT_6ParamsE --------------------------
	.section	.nv.shared._ZN7cutlass13device_kernelIN5flash11enable_sm90INS1_16FlashAttnFwdSm90INS1_25CollectiveMainloopFwdSm90ILi2EN4cute5tupleIJNS5_1CILi1EEES8_S8_EEENS6_IJNS7_ILi128EEENS7_ILi112EEENS7_ILi192EEEEEELi192ENS_6half_tEfNS_4arch4Sm90ELb1ELb0ELb1ELb1ELb0ELb1ELb0ELb1ELb1ELb0ELb0ELb0EEENS1_21CollectiveEpilogueFwdINS6_IJSA_SC_SB_EEES9_SE_SG_Li256ELb1ELb0ELb0ELb0EEENS1_36VarlenDynamicPersistentTileSchedulerILi128ELi112ELi256ELi32ELb0ELb0ELb1ELb1ELb1ELb1EEEEEEEEEvNT_6ParamsE,"aw",@nobits
	.sectionflags	@""
	.align	16
	.zero		1024


//--------------------- .nv.constant0._ZN7cutlass13device_kernelIN5flash11enable_sm90INS1_16FlashAttnFwdSm90INS1_25CollectiveMainloopFwdSm90ILi2EN4cute5tupleIJNS5_1CILi1EEES8_S8_EEENS6_IJNS7_ILi128EEENS7_ILi112EEENS7_ILi192EEEEEELi192ENS_6half_tEfNS_4arch4Sm90ELb0ELb0ELb1ELb0ELb0ELb0ELb0ELb1ELb1ELb0ELb0ELb0EEENS1_21CollectiveEpilogueFwdINS6_IJSA_SC_SB_EEES9_SE_SG_Li256ELb0ELb0ELb0ELb0EEENS1_29StaticPersistentTileSchedulerILb0EEEEEEEEEvNT_6ParamsE --------------------------
	.section	.nv.constant0._ZN7cutlass13device_kernelIN5flash11enable_sm90INS1_16FlashAttnFwdSm90INS1_25CollectiveMainloopFwdSm90ILi2EN4cute5tupleIJNS5_1CILi1EEES8_S8_EEENS6_IJNS7_ILi128EEENS7_ILi112EEENS7_ILi192EEEEEELi192ENS_6half_tEfNS_4arch4Sm90ELb0ELb0ELb1ELb0ELb0ELb0ELb0ELb1ELb1ELb0ELb0ELb0EEENS1_21CollectiveEpilogueFwdINS6_IJSA_SC_SB_EEES9_SE_SG_Li256ELb0ELb0ELb0ELb0EEENS1_29StaticPersistentTileSchedulerILb0EEEEEEEEEvNT_6ParamsE,"a",@progbits
	.sectionflags	@""
	.align	4
.nv.constant0._ZN7cutlass13device_kernelIN5flash11enable_sm90INS1_16FlashAttnFwdSm90INS1_25CollectiveMainloopFwdSm90ILi2EN4cute5tupleIJNS5_1CILi1EEES8_S8_EEENS6_IJNS7_ILi128EEENS7_ILi112EEENS7_ILi192EEEEEELi192ENS_6half_tEfNS_4arch4Sm90ELb0ELb0ELb1ELb0ELb0ELb0ELb0ELb1ELb1ELb0ELb0ELb0EEENS1_21CollectiveEpilogueFwdINS6_IJSA_SC_SB_EEES9_SE_SG_Li256ELb0ELb0ELb0ELb0EEENS1_29StaticPersistentTileSchedulerILb0EEEEEEEEEvNT_6ParamsE:
	.zero		3584


//--------------------- .nv.constant0._ZN7cutlass13device_kernelIN5flash11enable_sm90INS1_16FlashAttnFwdSm90INS1_25CollectiveMainloopFwdSm90ILi2EN4cute5tupleIJNS5_1CILi2EEENS7_ILi1EEES9_EEENS6_IJNS7_ILi128EEENS7_ILi112EEENS7_ILi192EEEEEELi192ENS_6half_tEfNS_4arch4Sm90ELb0ELb0ELb1ELb0ELb0ELb0ELb0ELb1ELb1ELb0ELb0ELb0EEENS1_21CollectiveEpilogueFwdINS6_IJSB_SD_SC_EEESA_SF_SH_Li256ELb0ELb0ELb0ELb0EEENS1_29StaticPersistentTileSchedulerILb0EEEEEEEEEvNT_6ParamsE --------------------------
	.section	.nv.constant0._ZN7cutlass13device_kernelIN5flash11enable_sm90INS1_16FlashAttnFwdSm90INS1_25CollectiveMainloopFwdSm90ILi2EN4cute5tupleIJNS5_1CILi2EEENS7_ILi1EEES9_EEENS6_IJNS7_ILi128EEENS7_ILi112EEENS7_ILi192EEEEEELi192ENS_6half_tEfNS_4arch4Sm90ELb0ELb0ELb1ELb0ELb0ELb0ELb0ELb1ELb1ELb0ELb0ELb0EEENS1_21CollectiveEpilogueFwdINS6_IJSB_SD_SC_EEESA_SF_SH_Li256ELb0ELb0ELb0ELb0EEENS1_29StaticPersistentTileSchedulerILb0EEEEEEEEEvNT_6ParamsE,"a",@progbits
	.sectionflags	@""
	.align	4
.nv.constant0._ZN7cutlass13device_kernelIN5flash11enable_sm90INS1_16FlashAttnFwdSm90INS1_25CollectiveMainloopFwdSm90ILi2EN4cute5tupleIJNS5_1CILi2EEENS7_ILi1EEES9_EEENS6_IJNS7_ILi128EEENS7_ILi112EEENS7_ILi192EEEEEELi192ENS_6half_tEfNS_4arch4Sm90ELb0ELb0ELb1ELb0ELb0ELb0ELb0ELb1ELb1ELb0ELb0ELb0EEENS1_21CollectiveEpilogueFwdINS6_IJSB_SD_SC_EEESA_SF_SH_Li256ELb0ELb0ELb0ELb0EEENS1_29StaticPersistentTileSchedulerILb0EEEEEEEEEvNT_6ParamsE:
	.zero		3584


//--------------------- .nv.constant0._ZN7cutlass13device_kernelIN5flash11enable_sm90INS1_16FlashAttnFwdSm90INS1_25CollectiveMainloopFwdSm90ILi2EN4cute5tupleIJNS5_1CILi1EEES8_S8_EEENS6_IJNS7_ILi128EEENS7_ILi112EEENS7_ILi192EEEEEELi192ENS_6half_tEfNS_4arch4Sm90ELb0ELb0ELb1ELb1ELb0ELb0ELb0ELb1ELb1ELb0ELb0ELb0EEENS1_21CollectiveEpilogueFwdINS6_IJSA_SC_SB_EEES9_SE_SG_Li256ELb1ELb0ELb0ELb0EEENS1_36VarlenDynamicPersistentTileSchedulerILi128ELi112ELi256ELi32ELb0ELb0ELb1ELb0ELb1ELb1EEEEEEEEEvNT_6ParamsE --------------------------
	.section	.nv.constant0._ZN7cutlass13device_kernelIN5flash11enable_sm90INS1_16FlashAttnFwdSm90INS1_25CollectiveMainloopFwdSm90ILi2EN4cute5tupleIJNS5_1CILi1EEES8_S8_EEENS6_IJNS7_ILi128EEENS7_ILi112EEENS7_ILi192EEEEEELi192ENS_6half_tEfNS_4arch4Sm90ELb0ELb0ELb1ELb1ELb0ELb0ELb0ELb1ELb1ELb0ELb0ELb0EEENS1_21CollectiveEpilogueFwdINS6_IJSA_SC_SB_EEES9_SE_SG_Li256ELb1ELb0ELb0ELb0EEENS1_36VarlenDynamicPersistentTileSchedulerILi128ELi112ELi256ELi32ELb0ELb0ELb1ELb0ELb1ELb1EEEEEEEEEvNT_6ParamsE,"a",@progbits
	.sectionflags	@""
	.align	4
.nv.constant0._ZN7cutlass13device_kernelIN5flash11enable_sm90INS1_16FlashAttnFwdSm90INS1_25CollectiveMainloopFwdSm90ILi2EN4cute5tupleIJNS5_1CILi1EEES8_S8_EEENS6_IJNS7_ILi128EEENS7_ILi112EEENS7_ILi192EEEEEELi192ENS_6half_tEfNS_4arch4Sm90ELb0ELb0ELb1ELb1ELb0ELb0ELb0ELb1ELb1ELb0ELb0ELb0EEENS1_21CollectiveEpilogueFwdINS6_IJSA_SC_SB_EEES9_SE_SG_Li256ELb1ELb0ELb0ELb0EEENS1_36VarlenDynamicPersistentTileSchedulerILi128ELi112ELi256ELi32ELb0ELb0ELb1ELb0ELb1ELb1EEEEEEEEEvNT_6ParamsE:
	.zero		3200


//--------------------- .nv.constant0._ZN7cutlass13device_kernelIN5flash11enable_sm90INS1_16FlashAttnFwdSm90INS1_25CollectiveMainloopFwdSm90ILi2EN4cute5tupleIJNS5_1CILi1EEES8_S8_EEENS6_IJNS7_ILi128EEENS7_ILi112EEENS7_ILi192EEEEEELi192ENS_6half_tEfNS_4arch4Sm90ELb0ELb0ELb1ELb1ELb0ELb1ELb0ELb1ELb1ELb0ELb0ELb0EEENS1_21CollectiveEpilogueFwdINS6_IJSA_SC_SB_EEES9_SE_SG_Li256ELb1ELb0ELb0ELb0EEENS1_36VarlenDynamicPersistentTileSchedulerILi128ELi112ELi256ELi32ELb0ELb0ELb1ELb0ELb1ELb1EEEEEEEEEvNT_6ParamsE --------------------------
	.section	.nv.constant0._ZN7cutlass13device_kernelIN5flash11enable_sm90INS1_16FlashAttnFwdSm90INS1_25CollectiveMainloopFwdSm90ILi2EN4cute5tupleIJNS5_1CILi1EEES8_S8_EEENS6_IJNS7_ILi128EEENS7_ILi112EEENS7_ILi192EEEEEELi192ENS_6half_tEfNS_4arch4Sm90ELb0ELb0ELb1ELb1ELb0ELb1ELb0ELb1ELb1ELb0ELb0ELb0EEENS1_21CollectiveEpilogueFwdINS6_IJSA_SC_SB_EEES9_SE_SG_Li256ELb1ELb0ELb0ELb0EEENS1_36VarlenDynamicPersistentTileSchedulerILi128ELi112ELi256ELi32ELb0ELb0ELb1ELb0ELb1ELb1EEEEEEEEEvNT_6ParamsE,"a",@progbits
	.sectionflags	@""
	.align	4
.nv.constant0._ZN7cutlass13device_kernelIN5flash11enable_sm90INS1_16FlashAttnFwdSm90INS1_25CollectiveMainloopFwdSm90ILi2EN4cute5tupleIJNS5_1CILi1EEES8_S8_EEENS6_IJNS7_ILi128EEENS7_ILi112EEENS7_ILi192EEEEEELi192ENS_6half_tEfNS_4arch4Sm90ELb0ELb0ELb1ELb1ELb0ELb1ELb0ELb1ELb1ELb0ELb0ELb0EEENS1_21CollectiveEpilogueFwdINS6_IJSA_SC_SB_EEES9_SE_SG_Li256ELb1ELb0ELb0ELb0EEENS1_36VarlenDynamicPersistentTileSchedulerILi128ELi112ELi256ELi32ELb0ELb0ELb1ELb0ELb1ELb1EEEEEEEEEvNT_6ParamsE:
	.zero		3200


//--------------------- .nv.constant0._ZN7cutlass13device_kernelIN5flash11enable_sm90INS1_16FlashAttnFwdSm90INS1_25CollectiveMainloopFwdSm90ILi2EN4cute5tupleIJNS5_1CILi1EEES8_S8_EEENS6_IJNS7_ILi128EEENS7_ILi96EEENS7_ILi192EEEEEELi192ENS_6half_tEfNS_4arch4Sm90ELb0ELb1ELb1ELb0ELb0ELb0ELb0ELb1ELb1ELb0ELb0ELb0EEENS1_21CollectiveEpilogueFwdINS6_IJSA_SC_SB_EEES9_SE_SG_Li256ELb0ELb0ELb0ELb0EEENS1_30DynamicPersistentTileSchedulerILi256ELi32ELb0ELb0ELb1EEEEEEEEEvNT_6ParamsE --------------------------
	.section	.nv.constant0._ZN7cutlass13device_kernelIN5flash11enable_sm90INS1_16FlashAttnFwdSm90INS1_25CollectiveMainloopFwdSm90ILi2EN4cute5tupleIJNS5_1CILi1EEES8_S8_EEENS6_IJNS7_ILi128EEENS7_ILi96EEENS7_ILi192EEEEEELi192ENS_6half_tEfNS_4arch4Sm90ELb0ELb1ELb1ELb0ELb0ELb0ELb0ELb1ELb1ELb0ELb0ELb0EEENS1_21CollectiveEpilogueFwdINS6_IJSA_SC_SB_EEES9_SE_SG_Li256ELb0ELb0ELb0ELb0EEENS1_30DynamicPersistentTileSchedulerILi256ELi32ELb0ELb0ELb1EEEEEEEEEvNT_6ParamsE,"a",@progbits
	.sectionflags	@""
	.align	4
.nv.constant0._ZN7cutlass13device_kernelIN5flash11enable_sm90INS1_16FlashAttnFwdSm90INS1_25CollectiveMainloopFwdSm90ILi2EN4cute5tupleIJNS5_1CILi1EEES8_S8_EEENS6_IJNS7_ILi128EEENS7_ILi96EEENS7_ILi192EEEEEELi192ENS_6half_tEfNS_4arch4Sm90ELb0ELb1ELb1ELb0ELb0ELb0ELb0ELb1ELb1ELb0ELb0ELb0EEENS1_21CollectiveEpilogueFwdINS6_IJSA_SC_SB_EEES9_SE_SG_Li256ELb0ELb0ELb0ELb0EEENS1_30DynamicPersistentTileSchedulerILi256ELi32ELb0ELb0ELb1EEEEEEEEEvNT_6ParamsE:
	.zero		3584


//--------------------- .nv.constant0._ZN7cutlass13device_kernelIN5flash11enable_sm90INS1_16FlashAttnFwdSm90INS1_25CollectiveMainloopFwdSm90ILi2EN4cute5tupleIJNS5_1CILi1EEES8_S8_EEENS6_IJNS7_ILi128EEENS7_ILi96EEENS7_ILi192EEEEEELi192ENS_6half_tEfNS_4arch4Sm90ELb0ELb1ELb1ELb1ELb0ELb0ELb0ELb1ELb1ELb0ELb0ELb0EEENS1_21CollectiveEpilogueFwdINS6_IJSA_SC_SB_EEES9_SE_SG_Li256ELb1ELb0ELb0ELb0EEENS1_36VarlenDynamicPersistentTileSchedulerILi128ELi96ELi256ELi32ELb0ELb0ELb1ELb1ELb0ELb1EEEEEEEEEvNT_6ParamsE --------------------------
	.section	.nv.constant0._ZN7cutlass13device_kernelIN5flash11enable_sm90INS1_16FlashAttnFwdSm90INS1_25CollectiveMainloopFwdSm90ILi2EN4cute5tupleIJNS5_1CILi1EEES8_S8_EEENS6_IJNS7_ILi128EEENS7_ILi96EEENS7_ILi192EEEEEELi192ENS_6half_tEfNS_4arch4Sm90ELb0ELb1ELb1ELb1ELb0ELb0ELb0ELb1ELb1ELb0ELb0ELb0EEENS1_21CollectiveEpilogueFwdINS6_IJSA_SC_SB_EEES9_SE_SG_Li256ELb1ELb0ELb0ELb0EEENS1_36VarlenDynamicPersistentTileSchedulerILi128ELi96ELi256ELi32ELb0ELb0ELb1ELb1ELb0ELb1EEEEEEEEEvNT_6ParamsE,"a",@progbits
	.sectionflags	@""
	.align	4
.nv.constant0._ZN7cutlass13device_kernelIN5flash11enable_sm90INS1_16FlashAttnFwdSm90INS1_25CollectiveMainloopFwdSm90ILi2EN4cute5tupleIJNS5_1CILi1EEES8_S8_EEENS6_IJNS7_ILi128EEENS7_ILi96EEENS7_ILi192EEEEEELi192ENS_6half_tEfNS_4arch4Sm90ELb0ELb1ELb1ELb1ELb0ELb0ELb0ELb1ELb1ELb0ELb0ELb0EEENS1_21CollectiveEpilogueFwdINS6_IJSA_SC_SB_EEES9_SE_SG_Li256ELb1ELb0ELb0ELb0EEENS1_36VarlenDynamicPersistentTileSchedulerILi128ELi96ELi256ELi32ELb0ELb0ELb1ELb1ELb0ELb1EEEEEEEEEvNT_6ParamsE:
	.zero		3200


//--------------------- .nv.constant0._ZN7cutlass13device_kernelIN5flash11enable_sm90INS1_16FlashAttnFwdSm90INS1_25CollectiveMainloopFwdSm90ILi2EN4cute5tupleIJNS5_1CILi1EEES8_S8_EEENS6_IJNS7_ILi128EEENS7_ILi96EEENS7_ILi192EEEEEELi192ENS_6half_tEfNS_4arch4Sm90ELb0ELb1ELb1ELb1ELb0ELb1ELb0ELb1ELb1ELb0ELb0ELb0EEENS1_21CollectiveEpilogueFwdINS6_IJSA_SC_SB_EEES9_SE_SG_Li256ELb1ELb0ELb0ELb0EEENS1_36VarlenDynamicPersistentTileSchedulerILi128ELi96ELi256ELi32ELb0ELb0ELb1ELb1ELb0ELb1EEEEEEEEEvNT_6ParamsE --------------------------
	.section	.nv.constant0._ZN7cutlass13device_kernelIN5flash11enable_sm90INS1_16FlashAttnFwdSm90INS1_25CollectiveMainloopFwdSm90ILi2EN4cute5tupleIJNS5_1CILi1EEES8_S8_EEENS6_IJNS7_ILi128EEENS7_ILi96EEENS7_ILi192EEEEEELi192ENS_6half_tEfNS_4arch4Sm90ELb0ELb1ELb1ELb1ELb0ELb1ELb0ELb1ELb1ELb0ELb0ELb0EEENS1_21CollectiveEpilogueFwdINS6_IJSA_SC_SB_EEES9_SE_SG_Li256ELb1ELb0ELb0ELb0EEENS1_36VarlenDynamicPersistentTileSchedulerILi128ELi96ELi256ELi32ELb0ELb0ELb1ELb1ELb0ELb1EEEEEEEEEvNT_6ParamsE,"a",@progbits
	.sectionflags	@""
	.align	4
.nv.constant0._ZN7cutlass13device_kernelIN5flash11enable_sm90INS1_16FlashAttnFwdSm90INS1_25CollectiveMainloopFwdSm90ILi2EN4cute5tupleIJNS5_1CILi1EEES8_S8_EEENS6_IJNS7_ILi128EEENS7_ILi96EEENS7_ILi192EEEEEELi192ENS_6half_tEfNS_4arch4Sm90ELb0ELb1ELb1ELb1ELb0ELb1ELb0ELb1ELb1ELb0ELb0ELb0EEENS1_21CollectiveEpilogueFwdINS6_IJSA_SC_SB_EEES9_SE_SG_Li256ELb1ELb0ELb0ELb0EEENS1_36VarlenDynamicPersistentTileSchedulerILi128ELi96ELi256ELi32ELb0ELb0ELb1ELb1ELb0ELb1EEEEEEEEEvNT_6ParamsE:
	.zero		3200


//--------------------- .nv.constant0._ZN7cutlass13device_kernelIN5flash11enable_sm90INS1_16FlashAttnFwdSm90INS1_25CollectiveMainloopFwdSm90ILi2EN4cute5tupleIJNS5_1CILi1EEES8_S8_EEENS6_IJNS7_ILi128EEENS7_ILi112EEENS7_ILi192EEEEEELi192ENS_6half_tEfNS_4arch4Sm90ELb1ELb0ELb1ELb0ELb0ELb0ELb0ELb1ELb1ELb0ELb0ELb0EEENS1_21CollectiveEpilogueFwdINS6_IJSA_SC_SB_EEES9_SE_SG_Li256ELb0ELb0ELb0ELb0EEENS1_30DynamicPersistentTileSchedulerILi256ELi32ELb0ELb0ELb1EEEEEEEEEvNT_6ParamsE --------------------------
	.section	.nv.constant0._ZN7cutlass13device_kernelIN5flash11enable_sm90INS1_16FlashAttnFwdSm90INS1_25CollectiveMainloopFwdSm90ILi2EN4cute5tupleIJNS5_1CILi1EEES8_S8_EEENS6_IJNS7_ILi128EEENS7_ILi112EEENS7_ILi192EEEEEELi192ENS_6half_tEfNS_4arch4Sm90ELb1ELb0ELb1ELb0ELb0ELb0ELb0ELb1ELb1ELb0ELb0ELb0EEENS1_21CollectiveEpilogueFwdINS6_IJSA_SC_SB_EEES9_SE_SG_Li256ELb0ELb0ELb0ELb0EEENS1_30DynamicPersistentTileSchedulerILi256ELi32ELb0ELb0ELb1EEEEEEEEEvNT_6ParamsE,"a",@progbits
	.sectionflags	@""
	.align	4
.nv.constant0._ZN7cutlass13device_kernelIN5flash11enable_sm90INS1_16FlashAttnFwdSm90INS1_25CollectiveMainloopFwdSm90ILi2EN4cute5tupleIJNS5_1CILi1EEES8_S8_EEENS6_IJNS7_ILi128EEENS7_ILi112EEENS7_ILi192EEEEEELi192ENS_6half_tEfNS_4arch4Sm90ELb1ELb0ELb1ELb0ELb0ELb0ELb0ELb1ELb1ELb0ELb0ELb0EEENS1_21CollectiveEpilogueFwdINS6_IJSA_SC_SB_EEES9_SE_SG_Li256ELb0ELb0ELb0ELb0EEENS1_30DynamicPersistentTileSchedulerILi256ELi32ELb0ELb0ELb1EEEEEEEEEvNT_6ParamsE:
	.zero		3584


//--------------------- .nv.constant0._ZN7cutlass13device_kernelIN5flash11enable_sm90INS1_16FlashAttnFwdSm90INS1_25CollectiveMainloopFwdSm90ILi2EN4cute5tupleIJNS5_1CILi1EEES8_S8_EEENS6_IJNS7_ILi128EEENS7_ILi112EEENS7_ILi192EEEEEELi192ENS_6half_tEfNS_4arch4Sm90ELb1ELb0ELb1ELb1ELb0ELb0ELb0ELb1ELb1ELb0ELb0ELb0EEENS1_21CollectiveEpilogueFwdINS6_IJSA_SC_SB_EEES9_SE_SG_Li256ELb1ELb0ELb0ELb0EEENS1_36VarlenDynamicPersistentTileSchedulerILi128ELi112ELi256ELi32ELb0ELb0ELb1ELb1ELb1ELb1EEEEEEEEEvNT_6ParamsE --------------------------
	.section	.nv.constant0._ZN7cutlass13device_kernelIN5flash11enable_sm90INS1_16FlashAttnFwdSm90INS1_25CollectiveMainloopFwdSm90ILi2EN4cute5tupleIJNS5_1CILi1EEES8_S8_EEENS6_IJNS7_ILi128EEENS7_ILi112EEENS7_ILi192EEEEEELi192ENS_6half_tEfNS_4arch4Sm90ELb1ELb0ELb1ELb1ELb0ELb0ELb0ELb1ELb1ELb0ELb0ELb0EEENS1_21CollectiveEpilogueFwdINS6_IJSA_SC_SB_EEES9_SE_SG_Li256ELb1ELb0ELb0ELb0EEENS1_36VarlenDynamicPersistentTileSchedulerILi128ELi112ELi256ELi32ELb0ELb0ELb1ELb1ELb1ELb1EEEEEEEEEvNT_6ParamsE,"a",@progbits
	.sectionflags	@""
	.align	4
.nv.constant0._ZN7cutlass13device_kernelIN5flash11enable_sm90INS1_16FlashAttnFwdSm90INS1_25CollectiveMainloopFwdSm90ILi2EN4cute5tupleIJNS5_1CILi1EEES8_S8_EEENS6_IJNS7_ILi128EEENS7_ILi112EEENS7_ILi192EEEEEELi192ENS_6half_tEfNS_4arch4Sm90ELb1ELb0ELb1ELb1ELb0ELb0ELb0ELb1ELb1ELb0ELb0ELb0EEENS1_21CollectiveEpilogueFwdINS6_IJSA_SC_SB_EEES9_SE_SG_Li256ELb1ELb0ELb0ELb0EEENS1_36VarlenDynamicPersistentTileSchedulerILi128ELi112ELi256ELi32ELb0ELb0ELb1ELb1ELb1ELb1EEEEEEEEEvNT_6ParamsE:
	.zero		3200


//--------------------- .nv.constant0._ZN7cutlass13device_kernelIN5flash11enable_sm90INS1_16FlashAttnFwdSm90INS1_25CollectiveMainloopFwdSm90ILi2EN4cute5tupleIJNS5_1CILi1EEES8_S8_EEENS6_IJNS7_ILi128EEENS7_ILi112EEENS7_ILi192EEEEEELi192ENS_6half_tEfNS_4arch4Sm90ELb1ELb0ELb1ELb1ELb0ELb1ELb0ELb1ELb1ELb0ELb0ELb0EEENS1_21CollectiveEpilogueFwdINS6_IJSA_SC_SB_EEES9_SE_SG_Li256ELb1ELb0ELb0ELb0EEENS1_36VarlenDynamicPersistentTileSchedulerILi128ELi112ELi256ELi32ELb0ELb0ELb1ELb1ELb1ELb1EEEEEEEEEvNT_6ParamsE --------------------------
	.section	.nv.constant0._ZN7cutlass13device_kernelIN5flash11enable_sm90INS1_16FlashAttnFwdSm90INS1_25CollectiveMainloopFwdSm90ILi2EN4cute5tupleIJNS5_1CILi1EEES8_S8_EEENS6_IJNS7_ILi128EEENS7_ILi112EEENS7_ILi192EEEEEELi192ENS_6half_tEfNS_4arch4Sm90ELb1ELb0ELb1ELb1ELb0ELb1ELb0ELb1ELb1ELb0ELb0ELb0EEENS1_21CollectiveEpilogueFwdINS6_IJSA_SC_SB_EEES9_SE_SG_Li256ELb1ELb0ELb0ELb0EEENS1_36VarlenDynamicPersistentTileSchedulerILi128ELi112ELi256ELi32ELb0ELb0ELb1ELb1ELb1ELb1EEEEEEEEEvNT_6ParamsE,"a",@progbits
	.sectionflags	@""
	.align	4
.nv.constant0._ZN7cutlass13device_kernelIN5flash11enable_sm90INS1_16FlashAttnFwdSm90INS1_25CollectiveMainloopFwdSm90ILi2EN4cute5tupleIJNS5_1CILi1EEES8_S8_EEENS6_IJNS7_ILi128EEENS7_ILi112EEENS7_ILi192EEEEEELi192ENS_6half_tEfNS_4arch4Sm90ELb1ELb0ELb1ELb1ELb0ELb1ELb0ELb1ELb1ELb0ELb0ELb0EEENS1_21CollectiveEpilogueFwdINS6_IJSA_SC_SB_EEES9_SE_SG_Li256ELb1ELb0ELb0ELb0EEENS1_36VarlenDynamicPersistentTileSchedulerILi128ELi112ELi256ELi32ELb0ELb0ELb1ELb1ELb1ELb1EEEEEEEEEvNT_6ParamsE:
	.zero		3200


//--------------------- SYMBOLS --------------------------

	.type		.nv.reservedSmem.offset0,@object
	.size		.nv.reservedSmem.offset0,0x4
	.type		__assertfail,@function
